	.target	sm_90a

	.elftype	@"ET_EXEC"


//--------------------- .note.nv.tkinfo           --------------------------
	.section	.note.nv.tkinfo,"",@"SHT_NOTE"
	.sectionflags	@"SHF_NOTE_NV_TKINFO"
	.tkinfo
        /*0018*/ 	.word	0x00000002
        /*0030*/ 	.string	""
        /*0030*/ 	.string	"ptxas"
        /*0030*/ 	.string	"Cuda compilation tools, release 13.0, V13.0.88"
        /*0030*/ 	.string	"Build cuda_13.0.r13.0/compiler.36424714_0"
        /*0030*/ 	.string	"-arch sm_90a -m 64 "



//--------------------- .note.nv.cuinfo           --------------------------
	.section	.note.nv.cuinfo,"",@"SHT_NOTE"
	.sectionflags	@"SHF_NOTE_NV_CUINFO"
        /*0018*/ 	.short	0x0002
        /*001a*/ 	.short	0x005a
        /*001c*/ 	.short	0x0082
	.zero		2


//--------------------- .nv.info                  --------------------------
	.section	.nv.info,"",@"SHT_CUDA_INFO"
	.align	4


	//----- nvinfo : EIATTR_REGCOUNT
	.align		4
        /*0000*/ 	.byte	0x04, 0x2f
        /*0002*/ 	.short	(.L_21 - .L_20)
	.align		4
.L_20:
        /*0004*/ 	.word	index@(_ZN7cutlass13device_kernelIN5flash11enable_sm90INS1_16FlashAttnFwdSm90INS1_25CollectiveMainloopFwdSm90ILi2EN4cute5tupleIJNS5_1CILi1EEES8_S8_EEENS6_IJNS7_ILi192EEENS7_ILi160EEENS7_ILi64EEEEEELi64ENS_12float_e4m3_tEfNS_4arch4Sm90ELb1ELb0ELb1ELb1ELb1ELb1ELb0ELb1ELb1ELb1ELb1ELb0EEENS1_21CollectiveEpilogueFwdINS6_IJSA_SC_SB_EEES9_NS_10bfloat16_tESG_Li384ELb1ELb1ELb1ELb1EEENS1_36VarlenDynamicPersistentTileSchedulerILi192ELi160ELi384ELi128ELb1ELb1ELb1ELb1ELb1ELb1EEEEEEEEEvNT_6ParamsE)
        /*0008*/ 	.word	0x00000080


	//----- nvinfo : EIATTR_FRAME_SIZE
	.align		4
.L_21:
        /*000c*/ 	.byte	0x04, 0x11
        /*000e*/ 	.short	(.L_23 - .L_22)
	.align		4
.L_22:
        /*0010*/ 	.word	index@(_ZN7cutlass13device_kernelIN5flash11enable_sm90INS1_16FlashAttnFwdSm90INS1_25CollectiveMainloopFwdSm90ILi2EN4cute5tupleIJNS5_1CILi1EEES8_S8_EEENS6_IJNS7_ILi192EEENS7_ILi160EEENS7_ILi64EEEEEELi64ENS_12float_e4m3_tEfNS_4arch4Sm90ELb1ELb0ELb1ELb1ELb1ELb1ELb0ELb1ELb1ELb1ELb1ELb0EEENS1_21CollectiveEpilogueFwdINS6_IJSA_SC_SB_EEES9_NS_10bfloat16_tESG_Li384ELb1ELb1ELb1ELb1EEENS1_36VarlenDynamicPersistentTileSchedulerILi192ELi160ELi384ELi128ELb1ELb1ELb1ELb1ELb1ELb1EEEEEEEEEvNT_6ParamsE)
        /*0014*/ 	.word	0x000000a8


	//----- nvinfo : EIATTR_REGCOUNT
	.align		4
.L_23:
        /*0018*/ 	.byte	0x04, 0x2f
        /*001a*/ 	.short	(.L_25 - .L_24)
	.align		4
.L_24:
        /*001c*/ 	.word	index@(_ZN7cutlass13device_kernelIN5flash11enable_sm90INS1_16FlashAttnFwdSm90INS1_25CollectiveMainloopFwdSm90ILi2EN4cute5tupleIJNS5_1CILi1EEES8_S8_EEENS6_IJNS7_ILi192EEENS7_ILi160EEENS7_ILi64EEEEEELi64ENS_12float_e4m3_tEfNS_4arch4Sm90ELb1ELb0ELb1ELb1ELb1ELb0ELb0ELb1ELb1ELb1ELb1ELb0EEENS1_21CollectiveEpilogueFwdINS6_IJSA_SC_SB_EEES9_NS_10bfloat16_tESG_Li384ELb1ELb1ELb1ELb1EEENS1_36VarlenDynamicPersistentTileSchedulerILi192ELi160ELi384ELi128ELb1ELb1ELb1ELb1ELb1ELb1EEEEEEEEEvNT_6ParamsE)
        /*0020*/ 	.word	0x00000080


	//----- nvinfo : EIATTR_FRAME_SIZE
	.align		4
.L_25:
        /*0024*/ 	.byte	0x04, 0x11
        /*0026*/ 	.short	(.L_27 - .L_26)
	.align		4
.L_26:
        /*0028*/ 	.word	index@(_ZN7cutlass13device_kernelIN5flash11enable_sm90INS1_16FlashAttnFwdSm90INS1_25CollectiveMainloopFwdSm90ILi2EN4cute5tupleIJNS5_1CILi1EEES8_S8_EEENS6_IJNS7_ILi192EEENS7_ILi160EEENS7_ILi64EEEEEELi64ENS_12float_e4m3_tEfNS_4arch4Sm90ELb1ELb0ELb1ELb1ELb1ELb0ELb0ELb1ELb1ELb1ELb1ELb0EEENS1_21CollectiveEpilogueFwdINS6_IJSA_SC_SB_EEES9_NS_10bfloat16_tESG_Li384ELb1ELb1ELb1ELb1EEENS1_36VarlenDynamicPersistentTileSchedulerILi192ELi160ELi384ELi128ELb1ELb1ELb1ELb1ELb1ELb1EEEEEEEEEvNT_6ParamsE)
        /*002c*/ 	.word	0x00000040


	//----- nvinfo : EIATTR_REGCOUNT
	.align		4
.L_27:
        /*0030*/ 	.byte	0x04, 0x2f
        /*0032*/ 	.short	(.L_29 - .L_28)
	.align		4
.L_28:
        /*0034*/ 	.word	index@(_ZN7cutlass13device_kernelIN5flash11enable_sm90INS1_16FlashAttnFwdSm90INS1_25CollectiveMainloopFwdSm90ILi2EN4cute5tupleIJNS5_1CILi1EEES8_S8_EEENS6_IJNS7_ILi192EEENS7_ILi160EEENS7_ILi64EEEEEELi64ENS_12float_e4m3_tEfNS_4arch4Sm90ELb1ELb0ELb1ELb0ELb1ELb0ELb0ELb1ELb1ELb1ELb1ELb0EEENS1_21CollectiveEpilogueFwdINS6_IJSA_SC_SB_EEES9_NS_10bfloat16_tESG_Li384ELb0ELb1ELb1ELb1EEENS1_19SingleTileSchedulerILb0ELb1ELb1ELi192EEEEEEEEEvNT_6ParamsE)
        /*0038*/ 	.word	0x00000080


	//----- nvinfo : EIATTR_FRAME_SIZE
	.align		4
.L_29:
        /*003c*/ 	.byte	0x04, 0x11
        /*003e*/ 	.short	(.L_31 - .L_30)
	.align		4
.L_30:
        /*0040*/ 	.word	index@(_ZN7cutlass13device_kernelIN5flash11enable_sm90INS1_16FlashAttnFwdSm90INS1_25CollectiveMainloopFwdSm90ILi2EN4cute5tupleIJNS5_1CILi1EEES8_S8_EEENS6_IJNS7_ILi192EEENS7_ILi160EEENS7_ILi64EEEEEELi64ENS_12float_e4m3_tEfNS_4arch4Sm90ELb1ELb0ELb1ELb0ELb1ELb0ELb0ELb1ELb1ELb1ELb1ELb0EEENS1_21CollectiveEpilogueFwdINS6_IJSA_SC_SB_EEES9_NS_10bfloat16_tESG_Li384ELb0ELb1ELb1ELb1EEENS1_19SingleTileSchedulerILb0ELb1ELb1ELi192EEEEEEEEEvNT_6ParamsE)
        /*0044*/ 	.word	0x00000020


	//----- nvinfo : EIATTR_REGCOUNT
	.align		4
.L_31:
        /*0048*/ 	.byte	0x04, 0x2f
        /*004a*/ 	.short	(.L_33 - .L_32)
	.align		4
.L_32:
        /*004c*/ 	.word	index@(_ZN7cutlass13device_kernelIN5flash11enable_sm90INS1_16FlashAttnFwdSm90INS1_25CollectiveMainloopFwdSm90ILi2EN4cute5tupleIJNS5_1CILi1EEES8_S8_EEENS6_IJNS7_ILi192EEENS7_ILi160EEENS7_ILi64EEEEEELi64ENS_12float_e4m3_tEfNS_4arch4Sm90ELb0ELb1ELb1ELb1ELb1ELb1ELb0ELb1ELb1ELb1ELb1ELb0EEENS1_21CollectiveEpilogueFwdINS6_IJSA_SC_SB_EEES9_NS_10bfloat16_tESG_Li384ELb1ELb1ELb1ELb1EEENS1_36VarlenDynamicPersistentTileSchedulerILi192ELi160ELi384ELi128ELb1ELb1ELb1ELb1ELb0ELb1EEEEEEEEEvNT_6ParamsE)
        /*0050*/ 	.word	0x00000080


	//----- nvinfo : EIATTR_FRAME_SIZE
	.align		4
.L_33:
        /*0054*/ 	.byte	0x04, 0x11
        /*0056*/ 	.short	(.L_35 - .L_34)
	.align		4
.L_34:
        /*0058*/ 	.word	index@(_ZN7cutlass13device_kernelIN5flash11enable_sm90INS1_16FlashAttnFwdSm90INS1_25CollectiveMainloopFwdSm90ILi2EN4cute5tupleIJNS5_1CILi1EEES8_S8_EEENS6_IJNS7_ILi192EEENS7_ILi160EEENS7_ILi64EEEEEELi64ENS_12float_e4m3_tEfNS_4arch4Sm90ELb0ELb1ELb1ELb1ELb1ELb1ELb0ELb1ELb1ELb1ELb1ELb0EEENS1_21CollectiveEpilogueFwdINS6_IJSA_SC_SB_EEES9_NS_10bfloat16_tESG_Li384ELb1ELb1ELb1ELb1EEENS1_36VarlenDynamicPersistentTileSchedulerILi192ELi160ELi384ELi128ELb1ELb1ELb1ELb1ELb0ELb1EEEEEEEEEvNT_6ParamsE)
        /*005c*/ 	.word	0x00000078


	//----- nvinfo : EIATTR_REGCOUNT
	.align		4
.L_35:
        /*0060*/ 	.byte	0x04, 0x2f
        /*0062*/ 	.short	(.L_37 - .L_36)
	.align		4
.L_36:
        /*0064*/ 	.word	index@(_ZN7cutlass13device_kernelIN5flash11enable_sm90INS1_16FlashAttnFwdSm90INS1_25CollectiveMainloopFwdSm90ILi2EN4cute5tupleIJNS5_1CILi1EEES8_S8_EEENS6_IJNS7_ILi192EEENS7_ILi160EEENS7_ILi64EEEEEELi64ENS_12float_e4m3_tEfNS_4arch4Sm90ELb0ELb1ELb1ELb1ELb1ELb0ELb0ELb1ELb1ELb1ELb1ELb0EEENS1_21CollectiveEpilogueFwdINS6_IJSA_SC_SB_EEES9_NS_10bfloat16_tESG_Li384ELb1ELb1ELb1ELb1EEENS1_36VarlenDynamicPersistentTileSchedulerILi192ELi160ELi384ELi128ELb1ELb1ELb1ELb1ELb0ELb1EEEEEEEEEvNT_6ParamsE)
        /*0068*/ 	.word	0x00000080


	//----- nvinfo : EIATTR_FRAME_SIZE
	.align		4
.L_37:
        /*006c*/ 	.byte	0x04, 0x11
        /*006e*/ 	.short	(.L_39 - .L_38)
	.align		4
.L_38:
        /*0070*/ 	.word	index@(_ZN7cutlass13device_kernelIN5flash11enable_sm90INS1_16FlashAttnFwdSm90INS1_25CollectiveMainloopFwdSm90ILi2EN4cute5tupleIJNS5_1CILi1EEES8_S8_EEENS6_IJNS7_ILi192EEENS7_ILi160EEENS7_ILi64EEEEEELi64ENS_12float_e4m3_tEfNS_4arch4Sm90ELb0ELb1ELb1ELb1ELb1ELb0ELb0ELb1ELb1ELb1ELb1ELb0EEENS1_21CollectiveEpilogueFwdINS6_IJSA_SC_SB_EEES9_NS_10bfloat16_tESG_Li384ELb1ELb1ELb1ELb1EEENS1_36VarlenDynamicPersistentTileSchedulerILi192ELi160ELi384ELi128ELb1ELb1ELb1ELb1ELb0ELb1EEEEEEEEEvNT_6ParamsE)
        /*0074*/ 	.word	0x00000038


	//----- nvinfo : EIATTR_REGCOUNT
	.align		4
.L_39:
        /*0078*/ 	.byte	0x04, 0x2f
        /*007a*/ 	.short	(.L_41 - .L_40)
	.align		4
.L_40:
        /*007c*/ 	.word	index@(_ZN7cutlass13device_kernelIN5flash11enable_sm90INS1_16FlashAttnFwdSm90INS1_25CollectiveMainloopFwdSm90ILi2EN4cute5tupleIJNS5_1CILi1EEES8_S8_EEENS6_IJNS7_ILi192EEENS7_ILi160EEENS7_ILi64EEEEEELi64ENS_12float_e4m3_tEfNS_4arch4Sm90ELb0ELb1ELb1ELb0ELb1ELb0ELb0ELb1ELb1ELb1ELb1ELb0EEENS1_21CollectiveEpilogueFwdINS6_IJSA_SC_SB_EEES9_NS_10bfloat16_tESG_Li384ELb0ELb1ELb1ELb1EEENS1_19SingleTileSchedulerILb0ELb1ELb1ELi192EEEEEEEEEvNT_6ParamsE)
        /*0080*/ 	.word	0x00000080


	//----- nvinfo : EIATTR_FRAME_SIZE
	.align		4
.L_41:
        /*0084*/ 	.byte	0x04, 0x11
        /*0086*/ 	.short	(.L_43 - .L_42)
	.align		4
.L_42:
        /*0088*/ 	.word	index@(_ZN7cutlass13device_kernelIN5flash11enable_sm90INS1_16FlashAttnFwdSm90INS1_25CollectiveMainloopFwdSm90ILi2EN4cute5tupleIJNS5_1CILi1EEES8_S8_EEENS6_IJNS7_ILi192EEENS7_ILi160EEENS7_ILi64EEEEEELi64ENS_12float_e4m3_tEfNS_4arch4Sm90ELb0ELb1ELb1ELb0ELb1ELb0ELb0ELb1ELb1ELb1ELb1ELb0EEENS1_21CollectiveEpilogueFwdINS6_IJSA_SC_SB_EEES9_NS_10bfloat16_tESG_Li384ELb0ELb1ELb1ELb1EEENS1_19SingleTileSchedulerILb0ELb1ELb1ELi192EEEEEEEEEvNT_6ParamsE)
        /*008c*/ 	.word	0x00000020


	//----- nvinfo : EIATTR_REGCOUNT
	.align		4
.L_43:
        /*0090*/ 	.byte	0x04, 0x2f
        /*0092*/ 	.short	(.L_45 - .L_44)
	.align		4
.L_44:
        /*0094*/ 	.word	index@(_ZN7cutlass13device_kernelIN5flash11enable_sm90INS1_16FlashAttnFwdSm90INS1_25CollectiveMainloopFwdSm90ILi2EN4cute5tupleIJNS5_1CILi1EEES8_S8_EEENS6_IJNS7_ILi192EEENS7_ILi160EEENS7_ILi64EEEEEELi64ENS_12float_e4m3_tEfNS_4arch4Sm90ELb0ELb0ELb1ELb1ELb1ELb1ELb0ELb1ELb1ELb1ELb1ELb0EEENS1_21CollectiveEpilogueFwdINS6_IJSA_SC_SB_EEES9_NS_10bfloat16_tESG_Li384ELb1ELb1ELb1ELb1EEENS1_36VarlenDynamicPersistentTileSchedulerILi192ELi160ELi384ELi128ELb1ELb1ELb1ELb0ELb1ELb1EEEEEEEEEvNT_6ParamsE)
        /*0098*/ 	.word	0x00000080


	//----- nvinfo : EIATTR_FRAME_SIZE
	.align		4
.L_45:
        /*009c*/ 	.byte	0x04, 0x11
        /*009e*/ 	.short	(.L_47 - .L_46)
	.align		4
.L_46:
        /*00a0*/ 	.word	index@(_ZN7cutlass13device_kernelIN5flash11enable_sm90INS1_16FlashAttnFwdSm90INS1_25CollectiveMainloopFwdSm90ILi2EN4cute5tupleIJNS5_1CILi1EEES8_S8_EEENS6_IJNS7_ILi192EEENS7_ILi160EEENS7_ILi64EEEEEELi64ENS_12float_e4m3_tEfNS_4arch4Sm90ELb0ELb0ELb1ELb1ELb1ELb1ELb0ELb1ELb1ELb1ELb1ELb0EEENS1_21CollectiveEpilogueFwdINS6_IJSA_SC_SB_EEES9_NS_10bfloat16_tESG_Li384ELb1ELb1ELb1ELb1EEENS1_36VarlenDynamicPersistentTileSchedulerILi192ELi160ELi384ELi128ELb1ELb1ELb1ELb0ELb1ELb1EEEEEEEEEvNT_6ParamsE)
        /*00a4*/ 	.word	0x000000a0


	//----- nvinfo : EIATTR_REGCOUNT
	.align		4
.L_47:
        /*00a8*/ 	.byte	0x04, 0x2f
        /*00aa*/ 	.short	(.L_49 - .L_48)
	.align		4
.L_48:
        /*00ac*/ 	.word	index@(_ZN7cutlass13device_kernelIN5flash11enable_sm90INS1_16FlashAttnFwdSm90INS1_25CollectiveMainloopFwdSm90ILi2EN4cute5tupleIJNS5_1CILi1EEES8_S8_EEENS6_IJNS7_ILi192EEENS7_ILi160EEENS7_ILi64EEEEEELi64ENS_12float_e4m3_tEfNS_4arch4Sm90ELb0ELb0ELb1ELb1ELb1ELb0ELb0ELb1ELb1ELb1ELb1ELb0EEENS1_21CollectiveEpilogueFwdINS6_IJSA_SC_SB_EEES9_NS_10bfloat16_tESG_Li384ELb1ELb1ELb1ELb1EEENS1_36VarlenDynamicPersistentTileSchedulerILi192ELi160ELi384ELi128ELb1ELb1ELb1ELb0ELb1ELb1EEEEEEEEEvNT_6ParamsE)
        /*00b0*/ 	.word	0x00000080


	//----- nvinfo : EIATTR_FRAME_SIZE
	.align		4
.L_49:
        /*00b4*/ 	.byte	0x04, 0x11
        /*00b6*/ 	.short	(.L_51 - .L_50)
	.align		4
.L_50:
        /*00b8*/ 	.word	index@(_ZN7cutlass13device_kernelIN5flash11enable_sm90INS1_16FlashAttnFwdSm90INS1_25CollectiveMainloopFwdSm90ILi2EN4cute5tupleIJNS5_1CILi1EEES8_S8_EEENS6_IJNS7_ILi192EEENS7_ILi160EEENS7_ILi64EEEEEELi64ENS_12float_e4m3_tEfNS_4arch4Sm90ELb0ELb0ELb1ELb1ELb1ELb0ELb0ELb1ELb1ELb1ELb1ELb0EEENS1_21CollectiveEpilogueFwdINS6_IJSA_SC_SB_EEES9_NS_10bfloat16_tESG_Li384ELb1ELb1ELb1ELb1EEENS1_36VarlenDynamicPersistentTileSchedulerILi192ELi160ELi384ELi128ELb1ELb1ELb1ELb0ELb1ELb1EEEEEEEEEvNT_6ParamsE)
        /*00bc*/ 	.word	0x00000040


	//----- nvinfo : EIATTR_REGCOUNT
	.align		4
.L_51:
        /*00c0*/ 	.byte	0x04, 0x2f
        /*00c2*/ 	.short	(.L_53 - .L_52)
	.align		4
.L_52:
        /*00c4*/ 	.word	index@(_ZN7cutlass13device_kernelIN5flash11enable_sm90INS1_16FlashAttnFwdSm90INS1_25CollectiveMainloopFwdSm90ILi2EN4cute5tupleIJNS5_1CILi1EEES8_S8_EEENS6_IJNS7_ILi192EEENS7_ILi160EEENS7_ILi64EEEEEELi64ENS_12float_e4m3_tEfNS_4arch4Sm90ELb0ELb0ELb1ELb0ELb1ELb0ELb0ELb1ELb1ELb1ELb1ELb0EEENS1_21CollectiveEpilogueFwdINS6_IJSA_SC_SB_EEES9_NS_10bfloat16_tESG_Li384ELb0ELb1ELb1ELb1EEENS1_19SingleTileSchedulerILb0ELb1ELb1ELi192EEEEEEEEEvNT_6ParamsE)
        /*00c8*/ 	.word	0x00000080


	//----- nvinfo : EIATTR_FRAME_SIZE
	.align		4
.L_53:
        /*00cc*/ 	.byte	0x04, 0x11
        /*00ce*/ 	.short	(.L_55 - .L_54)
	.align		4
.L_54:
        /*00d0*/ 	.word	index@(_ZN7cutlass13device_kernelIN5flash11enable_sm90INS1_16FlashAttnFwdSm90INS1_25CollectiveMainloopFwdSm90ILi2EN4cute5tupleIJNS5_1CILi1EEES8_S8_EEENS6_IJNS7_ILi192EEENS7_ILi160EEENS7_ILi64EEEEEELi64ENS_12float_e4m3_tEfNS_4arch4Sm90ELb0ELb0ELb1ELb0ELb1ELb0ELb0ELb1ELb1ELb1ELb1ELb0EEENS1_21CollectiveEpilogueFwdINS6_IJSA_SC_SB_EEES9_NS_10bfloat16_tESG_Li384ELb0ELb1ELb1ELb1EEENS1_19SingleTileSchedulerILb0ELb1ELb1ELi192EEEEEEEEEvNT_6ParamsE)
        /*00d4*/ 	.word	0x00000020


	//----- nvinfo : EIATTR_MIN_STACK_SIZE
	.align		4
.L_55:
        /*00d8*/ 	.byte	0x04, 0x12
        /*00da*/ 	.short	(.L_57 - .L_56)
	.align		4
.L_56:
        /*00dc*/ 	.word	index@(_ZN7cutlass13device_kernelIN5flash11enable_sm90INS1_16FlashAttnFwdSm90INS1_25CollectiveMainloopFwdSm90ILi2EN4cute5tupleIJNS5_1CILi1EEES8_S8_EEENS6_IJNS7_ILi192EEENS7_ILi160EEENS7_ILi64EEEEEELi64ENS_12float_e4m3_tEfNS_4arch4Sm90ELb0ELb0ELb1ELb0ELb1ELb0ELb0ELb1ELb1ELb1ELb1ELb0EEENS1_21CollectiveEpilogueFwdINS6_IJSA_SC_SB_EEES9_NS_10bfloat16_tESG_Li384ELb0ELb1ELb1ELb1EEENS1_19SingleTileSchedulerILb0ELb1ELb1ELi192EEEEEEEEEvNT_6ParamsE)
        /*00e0*/ 	.word	0x00000020


	//----- nvinfo : EIATTR_MIN_STACK_SIZE
	.align		4
.L_57:
        /*00e4*/ 	.byte	0x04, 0x12
        /*00e6*/ 	.short	(.L_59 - .L_58)
	.align		4
.L_58:
        /*00e8*/ 	.word	index@(_ZN7cutlass13device_kernelIN5flash11enable_sm90INS1_16FlashAttnFwdSm90INS1_25CollectiveMainloopFwdSm90ILi2EN4cute5tupleIJNS5_1CILi1EEES8_S8_EEENS6_IJNS7_ILi192EEENS7_ILi160EEENS7_ILi64EEEEEELi64ENS_12float_e4m3_tEfNS_4arch4Sm90ELb0ELb0ELb1ELb1ELb1ELb0ELb0ELb1ELb1ELb1ELb1ELb0EEENS1_21CollectiveEpilogueFwdINS6_IJSA_SC_SB_EEES9_NS_10bfloat16_tESG_Li384ELb1ELb1ELb1ELb1EEENS1_36VarlenDynamicPersistentTileSchedulerILi192ELi160ELi384ELi128ELb1ELb1ELb1ELb0ELb1ELb1EEEEEEEEEvNT_6ParamsE)
        /*00ec*/ 	.word	0x00000040


	//----- nvinfo : EIATTR_MIN_STACK_SIZE
	.align		4
.L_59:
        /*00f0*/ 	.byte	0x04, 0x12
        /*00f2*/ 	.short	(.L_61 - .L_60)
	.align		4
.L_60:
        /*00f4*/ 	.word	index@(_ZN7cutlass13device_kernelIN5flash11enable_sm90INS1_16FlashAttnFwdSm90INS1_25CollectiveMainloopFwdSm90ILi2EN4cute5tupleIJNS5_1CILi1EEES8_S8_EEENS6_IJNS7_ILi192EEENS7_ILi160EEENS7_ILi64EEEEEELi64ENS_12float_e4m3_tEfNS_4arch4Sm90ELb0ELb0ELb1ELb1ELb1ELb1ELb0ELb1ELb1ELb1ELb1ELb0EEENS1_21CollectiveEpilogueFwdINS6_IJSA_SC_SB_EEES9_NS_10bfloat16_tESG_Li384ELb1ELb1ELb1ELb1EEENS1_36VarlenDynamicPersistentTileSchedulerILi192ELi160ELi384ELi128ELb1ELb1ELb1ELb0ELb1ELb1EEEEEEEEEvNT_6ParamsE)
        /*00f8*/ 	.word	0x000000a0


	//----- nvinfo : EIATTR_MIN_STACK_SIZE
	.align		4
.L_61:
        /*00fc*/ 	.byte	0x04, 0x12
        /*00fe*/ 	.short	(.L_63 - .L_62)
	.align		4
.L_62:
        /*0100*/ 	.word	index@(_ZN7cutlass13device_kernelIN5flash11enable_sm90INS1_16FlashAttnFwdSm90INS1_25CollectiveMainloopFwdSm90ILi2EN4cute5tupleIJNS5_1CILi1EEES8_S8_EEENS6_IJNS7_ILi192EEENS7_ILi160EEENS7_ILi64EEEEEELi64ENS_12float_e4m3_tEfNS_4arch4Sm90ELb0ELb1ELb1ELb0ELb1ELb0ELb0ELb1ELb1ELb1ELb1ELb0EEENS1_21CollectiveEpilogueFwdINS6_IJSA_SC_SB_EEES9_NS_10bfloat16_tESG_Li384ELb0ELb1ELb1ELb1EEENS1_19SingleTileSchedulerILb0ELb1ELb1ELi192EEEEEEEEEvNT_6ParamsE)
        /*0104*/ 	.word	0x00000020


	//----- nvinfo : EIATTR_MIN_STACK_SIZE
	.align		4
.L_63:
        /*0108*/ 	.byte	0x04, 0x12
        /*010a*/ 	.short	(.L_65 - .L_64)
	.align		4
.L_64:
        /*010c*/ 	.word	index@(_ZN7cutlass13device_kernelIN5flash11enable_sm90INS1_16FlashAttnFwdSm90INS1_25CollectiveMainloopFwdSm90ILi2EN4cute5tupleIJNS5_1CILi1EEES8_S8_EEENS6_IJNS7_ILi192EEENS7_ILi160EEENS7_ILi64EEEEEELi64ENS_12float_e4m3_tEfNS_4arch4Sm90ELb0ELb1ELb1ELb1ELb1ELb0ELb0ELb1ELb1ELb1ELb1ELb0EEENS1_21CollectiveEpilogueFwdINS6_IJSA_SC_SB_EEES9_NS_10bfloat16_tESG_Li384ELb1ELb1ELb1ELb1EEENS1_36VarlenDynamicPersistentTileSchedulerILi192ELi160ELi384ELi128ELb1ELb1ELb1ELb1ELb0ELb1EEEEEEEEEvNT_6ParamsE)
        /*0110*/ 	.word	0x00000038


	//----- nvinfo : EIATTR_MIN_STACK_SIZE
	.align		4
.L_65:
        /*0114*/ 	.byte	0x04, 0x12
        /*0116*/ 	.short	(.L_67 - .L_66)
	.align		4
.L_66:
        /*0118*/ 	.word	index@(_ZN7cutlass13device_kernelIN5flash11enable_sm90INS1_16FlashAttnFwdSm90INS1_25CollectiveMainloopFwdSm90ILi2EN4cute5tupleIJNS5_1CILi1EEES8_S8_EEENS6_IJNS7_ILi192EEENS7_ILi160EEENS7_ILi64EEEEEELi64ENS_12float_e4m3_tEfNS_4arch4Sm90ELb0ELb1ELb1ELb1ELb1ELb1ELb0ELb1ELb1ELb1ELb1ELb0EEENS1_21CollectiveEpilogueFwdINS6_IJSA_SC_SB_EEES9_NS_10bfloat16_tESG_Li384ELb1ELb1ELb1ELb1EEENS1_36VarlenDynamicPersistentTileSchedulerILi192ELi160ELi384ELi128ELb1ELb1ELb1ELb1ELb0ELb1EEEEEEEEEvNT_6ParamsE)
        /*011c*/ 	.word	0x00000078


	//----- nvinfo : EIATTR_MIN_STACK_SIZE
	.align		4
.L_67:
        /*0120*/ 	.byte	0x04, 0x12
        /*0122*/ 	.short	(.L_69 - .L_68)
	.align		4
.L_68:
        /*0124*/ 	.word	index@(_ZN7cutlass13device_kernelIN5flash11enable_sm90INS1_16FlashAttnFwdSm90INS1_25CollectiveMainloopFwdSm90ILi2EN4cute5tupleIJNS5_1CILi1EEES8_S8_EEENS6_IJNS7_ILi192EEENS7_ILi160EEENS7_ILi64EEEEEELi64ENS_12float_e4m3_tEfNS_4arch4Sm90ELb1ELb0ELb1ELb0ELb1ELb0ELb0ELb1ELb1ELb1ELb1ELb0EEENS1_21CollectiveEpilogueFwdINS6_IJSA_SC_SB_EEES9_NS_10bfloat16_tESG_Li384ELb0ELb1ELb1ELb1EEENS1_19SingleTileSchedulerILb0ELb1ELb1ELi192EEEEEEEEEvNT_6ParamsE)
        /*0128*/ 	.word	0x00000020


	//----- nvinfo : EIATTR_MIN_STACK_SIZE
	.align		4
.L_69:
        /*012c*/ 	.byte	0x04, 0x12
        /*012e*/ 	.short	(.L_71 - .L_70)
	.align		4
.L_70:
        /*0130*/ 	.word	index@(_ZN7cutlass13device_kernelIN5flash11enable_sm90INS1_16FlashAttnFwdSm90INS1_25CollectiveMainloopFwdSm90ILi2EN4cute5tupleIJNS5_1CILi1EEES8_S8_EEENS6_IJNS7_ILi192EEENS7_ILi160EEENS7_ILi64EEEEEELi64ENS_12float_e4m3_tEfNS_4arch4Sm90ELb1ELb0ELb1ELb1ELb1ELb0ELb0ELb1ELb1ELb1ELb1ELb0EEENS1_21CollectiveEpilogueFwdINS6_IJSA_SC_SB_EEES9_NS_10bfloat16_tESG_Li384ELb1ELb1ELb1ELb1EEENS1_36VarlenDynamicPersistentTileSchedulerILi192ELi160ELi384ELi128ELb1ELb1ELb1ELb1ELb1ELb1EEEEEEEEEvNT_6ParamsE)
        /*0134*/ 	.word	0x00000040


	//----- nvinfo : EIATTR_MIN_STACK_SIZE
	.align		4
.L_71:
        /*0138*/ 	.byte	0x04, 0x12
        /*013a*/ 	.short	(.L_73 - .L_72)
	.align		4
.L_72:
        /*013c*/ 	.word	index@(_ZN7cutlass13device_kernelIN5flash11enable_sm90INS1_16FlashAttnFwdSm90INS1_25CollectiveMainloopFwdSm90ILi2EN4cute5tupleIJNS5_1CILi1EEES8_S8_EEENS6_IJNS7_ILi192EEENS7_ILi160EEENS7_ILi64EEEEEELi64ENS_12float_e4m3_tEfNS_4arch4Sm90ELb1ELb0ELb1ELb1ELb1ELb1ELb0ELb1ELb1ELb1ELb1ELb0EEENS1_21CollectiveEpilogueFwdINS6_IJSA_SC_SB_EEES9_NS_10bfloat16_tESG_Li384ELb1ELb1ELb1ELb1EEENS1_36VarlenDynamicPersistentTileSchedulerILi192ELi160ELi384ELi128ELb1ELb1ELb1ELb1ELb1ELb1EEEEEEEEEvNT_6ParamsE)
        /*0140*/ 	.word	0x000000a8
.L_73:


//--------------------- .nv.compat                --------------------------
	.section	.nv.compat,"",@"SHT_CUDA_COMPAT_INFO"
	.align	4
        /*0000*/ 	.byte	0x02, 0x09, 0x01, 0x00, 0x02, 0x02, 0x04, 0x00, 0x02, 0x05, 0x05, 0x00, 0x03, 0x07, 0x01, 0x01
        /*0010*/ 	.byte	0x02, 0x03, 0x01, 0x00, 0x02, 0x06, 0x01, 0x00, 0x04, 0x0b, 0x08, 0x00, 0x00, 0x00, 0x00, 0x00
        /*0020*/ 	.byte	0x00, 0x00, 0x00, 0x00


//--------------------- .nv.info._ZN7cutlass13device_kernelIN5flash11enable_sm90INS1_16FlashAttnFwdSm90INS1_25CollectiveMainloopFwdSm90ILi2EN4cute5tupleIJNS5_1CILi1EEES8_S8_EEENS6_IJNS7_ILi192EEENS7_ILi160EEENS7_ILi64EEEEEELi64ENS_12float_e4m3_tEfNS_4arch4Sm90ELb0ELb0ELb1ELb0ELb1ELb0ELb0ELb1ELb1ELb1ELb1ELb0EEENS1_21CollectiveEpilogueFwdINS6_IJSA_SC_SB_EEES9_NS_10bfloat16_tESG_Li384ELb0ELb1ELb1ELb1EEENS1_19SingleTileSchedulerILb0ELb1ELb1ELi192EEEEEEEEEvNT_6ParamsE --------------------------
	.section	.nv.info._ZN7cutlass13device_kernelIN5flash11enable_sm90INS1_16FlashAttnFwdSm90INS1_25CollectiveMainloopFwdSm90ILi2EN4cute5tupleIJNS5_1CILi1EEES8_S8_EEENS6_IJNS7_ILi192EEENS7_ILi160EEENS7_ILi64EEEEEELi64ENS_12float_e4m3_tEfNS_4arch4Sm90ELb0ELb0ELb1ELb0ELb1ELb0ELb0ELb1ELb1ELb1ELb1ELb0EEENS1_21CollectiveEpilogueFwdINS6_IJSA_SC_SB_EEES9_NS_10bfloat16_tESG_Li384ELb0ELb1ELb1ELb1EEENS1_19SingleTileSchedulerILb0ELb1ELb1ELi192EEEEEEEEEvNT_6ParamsE,"",@"SHT_CUDA_INFO"
	.sectionflags	@""
	.align	4


	//----- nvinfo : EIATTR_CUDA_API_VERSION
	.align		4
        /*0000*/ 	.byte	0x04, 0x37
        /*0002*/ 	.short	(.L_75 - .L_74)
.L_74:
        /*0004*/ 	.word	0x00000082


	//----- nvinfo : EIATTR_KPARAM_INFO
	.align		4
.L_75:
        /*0008*/ 	.byte	0x04, 0x17
        /*000a*/ 	.short	(.L_77 - .L_76)
.L_76:
        /*000c*/ 	.word	0x00000000
        /*0010*/ 	.short	0x0000
        /*0012*/ 	.short	0x0070
        /*0014*/ 	.byte	0x00, 0xf0, 0x01, 0x28


	//----- nvinfo : EIATTR_SPARSE_MMA_MASK
	.align		4
.L_77:
        /*0018*/ 	.byte	0x03, 0x50
        /*001a*/ 	.short	0x0000


	//----- nvinfo : EIATTR_MAXREG_COUNT
	.align		4
        /*001c*/ 	.byte	0x03, 0x1b
        /*001e*/ 	.short	0x0080


	//----- nvinfo : EIATTR_NUM_BARRIERS
	.align		4
        /*0020*/ 	.byte	0x02, 0x4c
        /*0022*/ 	.byte	0x09
	.zero		1


	//----- nvinfo : EIATTR_EXTERNS
	.align		4
        /*0024*/ 	.byte	0x04, 0x0f
        /*0026*/ 	.short	(.L_79 - .L_78)


	//   ....[0]....
	.align		4
.L_78:
        /*0028*/ 	.word	index@(__assertfail)


	//----- nvinfo : EIATTR_ANNOTATIONS
	.align		4
.L_79:
        /*002c*/ 	.byte	0x04, 0x55
        /*002e*/ 	.short	(.L_81 - .L_80)


	//   ....[0]....
.L_80:
        /*0030*/ 	.word	0x00000001
        /*0034*/ 	.byte	0xa0, 0xa2, 0x00, 0x00, 0x01, 0x00, 0x00, 0x00, 0xd0, 0xa2, 0x00, 0x00, 0x01, 0x00, 0x00, 0x00
        /* <DEDUP_REMOVED lines=10> */
        /*00e4*/ 	.byte	0x50, 0xf9, 0x00, 0x00


	//----- nvinfo : EIATTR_MERCURY_ISA_VERSION
	.align		4
.L_81:
        /*00e8*/ 	.byte	0x03, 0x5f
        /*00ea*/ 	.short	0x0101


	//----- nvinfo : EIATTR_INT_WARP_WIDE_INSTR_OFFSETS
	.align		4
        /*00ec*/ 	.byte	0x04, 0x31
        /*00ee*/ 	.short	(.L_83 - .L_82)


	//   ....[0]....
.L_82:
        /*00f0*/ 	.word	0x000000c0


	//   ....[1]....
        /*00f4*/ 	.word	0x000000d0


	//   ....[2]....
        /*00f8*/ 	.word	0x00000170


	//----- nvinfo : EIATTR_COOP_GROUP_MASK_REGIDS
	.align		4
.L_83:
        /*00fc*/ 	.byte	0x04, 0x29
        /*00fe*/ 	.short	(.L_85 - .L_84)


	//   ....[0]....
.L_84:
        /*0100*/ 	.word	0xffffffff


	//   ....[1]....
        /*0104*/ 	.word	0xffffffff


	//   ....[2]....
        /*0108*/ 	.word	0xffffffff


	//   ....[3]....
        /*010c*/ 	.word	0xffffffff


	//   ....[4]....
        /*0110*/ 	.word	0xffffffff


	//   ....[5]....
        /*0114*/ 	.word	0xffffffff


	//   ....[6]....
        /*0118*/ 	.word	0xffffffff


	//   ....[7]....
        /*011c*/ 	.word	0xffffffff


	//   ....[8]....
        /*0120*/ 	.word	0xffffffff


	//   ....[9]....
        /*0124*/ 	.word	0xffffffff


	//   ....[10]....
        /*0128*/ 	.word	0xffffffff


	//   ....[11]....
        /*012c*/ 	.word	0xffffffff


	//   ....[12]....
        /*0130*/ 	.word	0xffffffff


	//   ....[13]....
        /*0134*/ 	.word	0xffffffff


	//   ....[14]....
        /*0138*/ 	.word	0xffffffff


	//   ....[15]....
        /*013c*/ 	.word	0xffffffff


	//   ....[16]....
        /*0140*/ 	.word	0xffffffff


	//   ....[17]....
        /*0144*/ 	.word	0xffffffff


	//   ....[18]....
        /*0148*/ 	.word	0xffffffff


	//   ....[19]....
        /*014c*/ 	.word	0xffffffff


	//   ....[20]....
        /*0150*/ 	.word	0xffffffff


	//   ....[21]....
        /*0154*/ 	.word	0xffffffff


	//   ....[22]....
        /*0158*/ 	.word	0xffffffff


	//   ....[23]....
        /*015c*/ 	.word	0xffffffff


	//   ....[24]....
        /*0160*/ 	.word	0xffffffff


	//   ....[25]....
        /*0164*/ 	.word	0xffffffff


	//   ....[26]....
        /*0168*/ 	.word	0xffffffff


	//   ....[27]....
        /*016c*/ 	.word	0xffffffff


	//   ....[28]....
        /*0170*/ 	.word	0xffffffff


	//   ....[29]....
        /*0174*/ 	.word	0xffffffff


	//   ....[30]....
        /*0178*/ 	.word	0xffffffff


	//   ....[31]....
        /*017c*/ 	.word	0xffffffff


	//   ....[32]....
        /*0180*/ 	.word	0xffffffff


	//   ....[33]....
        /*0184*/ 	.word	0xffffffff


	//   ....[34]....
        /*0188*/ 	.word	0xffffffff


	//   ....[35]....
        /*018c*/ 	.word	0xffffffff


	//   ....[36]....
        /*0190*/ 	.word	0xffffffff


	//   ....[37]....
        /*0194*/ 	.word	0xffffffff


	//   ....[38]....
        /*0198*/ 	.word	0xffffffff


	//   ....[39]....
        /*019c*/ 	.word	0xffffffff


	//   ....[40]....
        /*01a0*/ 	.word	0xffffffff


	//   ....[41]....
        /*01a4*/ 	.word	0xffffffff


	//   ....[42]....
        /*01a8*/ 	.word	0xffffffff


	//   ....[43]....
        /*01ac*/ 	.word	0xffffffff


	//   ....[44]....
        /*01b0*/ 	.word	0xffffffff


	//   ....[45]....
        /*01b4*/ 	.word	0xffffffff


	//   ....[46]....
        /*01b8*/ 	.word	0xffffffff


	//   ....[47]....
        /*01bc*/ 	.word	0xffffffff


	//   ....[48]....
        /*01c0*/ 	.word	0xffffffff


	//   ....[49]....
        /*01c4*/ 	.word	0xffffffff


	//   ....[50]....
        /*01c8*/ 	.word	0xffffffff


	//   ....[51]....
        /*01cc*/ 	.word	0xffffffff


	//   ....[52]....
        /*01d0*/ 	.word	0xffffffff


	//   ....[53]....
        /*01d4*/ 	.word	0xffffffff


	//   ....[54]....
        /*01d8*/ 	.word	0xffffffff


	//   ....[55]....
        /*01dc*/ 	.word	0xffffffff


	//   ....[56]....
        /*01e0*/ 	.word	0xffffffff


	//   ....[57]....
        /*01e4*/ 	.word	0xffffffff


	//   ....[58]....
        /*01e8*/ 	.word	0xffffffff


	//   ....[59]....
        /*01ec*/ 	.word	0xffffffff


	//   ....[60]....
        /*01f0*/ 	.word	0xffffffff


	//   ....[61]....
        /*01f4*/ 	.word	0xffffffff


	//   ....[62]....
        /*01f8*/ 	.word	0xffffffff


	//   ....[63]....
        /*01fc*/ 	.word	0xffffffff


	//   ....[64]....
        /*0200*/ 	.word	0xffffffff


	//   ....[65]....
        /*0204*/ 	.word	0xffffffff


	//   ....[66]....
        /*0208*/ 	.word	0xffffffff


	//   ....[67]....
        /*020c*/ 	.word	0xffffffff


	//   ....[68]....
        /*0210*/ 	.word	0xffffffff


	//   ....[69]....
        /*0214*/ 	.word	0xffffffff


	//   ....[70]....
        /*0218*/ 	.word	0xffffffff


	//   ....[71]....
        /*021c*/ 	.word	0xffffffff


	//   ....[72]....
        /*0220*/ 	.word	0xffffffff


	//   ....[73]....
        /*0224*/ 	.word	0xffffffff


	//   ....[74]....
        /*0228*/ 	.word	0xffffffff


	//   ....[75]....
        /*022c*/ 	.word	0xffffffff


	//   ....[76]....
        /*0230*/ 	.word	0xffffffff


	//   ....[77]....
        /*0234*/ 	.word	0xffffffff


	//   ....[78]....
        /*0238*/ 	.word	0xffffffff


	//   ....[79]....
        /*023c*/ 	.word	0xffffffff


	//   ....[80]....
        /*0240*/ 	.word	0xffffffff


	//   ....[81]....
        /*0244*/ 	.word	0xffffffff


	//   ....[82]....
        /*0248*/ 	.word	0xffffffff


	//   ....[83]....
        /*024c*/ 	.word	0xffffffff


	//   ....[84]....
        /*0250*/ 	.word	0xffffffff


	//   ....[85]....
        /*0254*/ 	.word	0xffffffff


	//   ....[86]....
        /*0258*/ 	.word	0xffffffff


	//   ....[87]....
        /*025c*/ 	.word	0xffffffff


	//   ....[88]....
        /*0260*/ 	.word	0xffffffff


	//   ....[89]....
        /*0264*/ 	.word	0xffffffff


	//   ....[90]....
        /*0268*/ 	.word	0xffffffff


	//   ....[91]....
        /*026c*/ 	.word	0xffffffff


	//   ....[92]....
        /*0270*/ 	.word	0xffffffff


	//   ....[93]....
        /*0274*/ 	.word	0xffffffff


	//   ....[94]....
        /*0278*/ 	.word	0xffffffff


	//   ....[95]....
        /*027c*/ 	.word	0xffffffff


	//   ....[96]....
        /*0280*/ 	.word	0xffffffff


	//   ....[97]....
        /*0284*/ 	.word	0xffffffff


	//   ....[98]....
        /*0288*/ 	.word	0xffffffff


	//   ....[99]....
        /*028c*/ 	.word	0xffffffff


	//   ....[100]....
        /*0290*/ 	.word	0xffffffff


	//   ....[101]....
        /*0294*/ 	.word	0xffffffff


	//   ....[102]....
        /*0298*/ 	.word	0xffffffff


	//   ....[103]....
        /*029c*/ 	.word	0xffffffff


	//   ....[104]....
        /*02a0*/ 	.word	0xffffffff


	//   ....[105]....
        /*02a4*/ 	.word	0xffffffff


	//   ....[106]....
        /*02a8*/ 	.word	0xffffffff


	//   ....[107]....
        /*02ac*/ 	.word	0xffffffff


	//   ....[108]....
        /*02b0*/ 	.word	0xffffffff


	//   ....[109]....
        /*02b4*/ 	.word	0xffffffff


	//   ....[110]....
        /*02b8*/ 	.word	0xffffffff


	//   ....[111]....
        /*02bc*/ 	.word	0xffffffff


	//   ....[112]....
        /*02c0*/ 	.word	0xffffffff


	//   ....[113]....
        /*02c4*/ 	.word	0x0500000f


	//   ....[114]....
        /*02c8*/ 	.word	0x0500000f


	//   ....[115]....
        /*02cc*/ 	.word	0x0500000f


	//   ....[116]....
        /*02d0*/ 	.word	0x0500000f


	//   ....[117]....
        /*02d4*/ 	.word	0x0500000f


	//   ....[118]....
        /*02d8*/ 	.word	0x0500000f


	//   ....[119]....
        /*02dc*/ 	.word	0x0500000f


	//   ....[120]....
        /*02e0*/ 	.word	0x0500000f


	//   ....[121]....
        /*02e4*/ 	.word	0x0500000f


	//   ....[122]....
        /*02e8*/ 	.word	0x0500000f


	//   ....[123]....
        /*02ec*/ 	.word	0x0500000f


	//   ....[124]....
        /*02f0*/ 	.word	0x0500000f


	//   ....[125]....
        /*02f4*/ 	.word	0x0500000f


	//   ....[126]....
        /*02f8*/ 	.word	0x0500000f


	//   ....[127]....
        /*02fc*/ 	.word	0x0500000f


	//   ....[128]....
        /*0300*/ 	.word	0x0500000f


	//   ....[129]....
        /*0304*/ 	.word	0x0500000f


	//   ....[130]....
        /*0308*/ 	.word	0x0500000f


	//   ....[131]....
        /*030c*/ 	.word	0x0500000f


	//   ....[132]....
        /*0310*/ 	.word	0x0500000f


	//   ....[133]....
        /*0314*/ 	.word	0x0500000f


	//   ....[134]....
        /*0318*/ 	.word	0x0500000f


	//   ....[135]....
        /*031c*/ 	.word	0x0500000f


	//   ....[136]....
        /*0320*/ 	.word	0x0500000f


	//   ....[137]....
        /*0324*/ 	.word	0x0500000f


	//   ....[138]....
        /*0328*/ 	.word	0x0500000f


	//   ....[139]....
        /*032c*/ 	.word	0x0500000f


	//   ....[140]....
        /*0330*/ 	.word	0x0500000f


	//   ....[141]....
        /*0334*/ 	.word	0x0500000f


	//   ....[142]....
        /*0338*/ 	.word	0x0500000f


	//   ....[143]....
        /*033c*/ 	.word	0x0500000f


	//   ....[144]....
        /*0340*/ 	.word	0x0500000f


	//   ....[145]....
        /*0344*/ 	.word	0x0500000f


	//   ....[146]....
        /*0348*/ 	.word	0x0500000f


	//   ....[147]....
        /*034c*/ 	.word	0x0500000f


	//   ....[148]....
        /*0350*/ 	.word	0x0500000f


	//   ....[149]....
        /*0354*/ 	.word	0x0500000f


	//   ....[150]....
        /*0358*/ 	.word	0x0500000f


	//   ....[151]....
        /*035c*/ 	.word	0x0500000f


	//   ....[152]....
        /*0360*/ 	.word	0x0500000f


	//   ....[153]....
        /*0364*/ 	.word	0x0500000f


	//   ....[154]....
        /*0368*/ 	.word	0x0500000f


	//   ....[155]....
        /*036c*/ 	.word	0x0500000f


	//   ....[156]....
        /*0370*/ 	.word	0x0500000f


	//   ....[157]....
        /*0374*/ 	.word	0x0500000f


	//   ....[158]....
        /*0378*/ 	.word	0x0500000f


	//   ....[159]....
        /*037c*/ 	.word	0x0500000f


	//   ....[160]....
        /*0380*/ 	.word	0x0500000f


	//   ....[161]....
        /*0384*/ 	.word	0x0500000f


	//   ....[162]....
        /*0388*/ 	.word	0x0500000f


	//   ....[163]....
        /*038c*/ 	.word	0x0500000f


	//   ....[164]....
        /*0390*/ 	.word	0x0500000f


	//   ....[165]....
        /*0394*/ 	.word	0x0500000f


	//----- nvinfo : EIATTR_COOP_GROUP_INSTR_OFFSETS
	.align		4
.L_85:
        /*0398*/ 	.byte	0x04, 0x28
        /*039a*/ 	.short	(.L_87 - .L_86)


	//   ....[0]....
.L_86:
        /*039c*/ 	.word	0x00000070


	//   ....[1]....
        /*03a0*/ 	.word	0x000000b0


	//   ....[2]....
        /*03a4*/ 	.word	0x000002d0


	//   ....[3]....
        /*03a8*/ 	.word	0x00000430


	//   ....[4]....
        /*03ac*/ 	.word	0x00000550


	//   ....[5]....
        /*03b0*/ 	.word	0x000006b0


	//   ....[6]....
        /*03b4*/ 	.word	0x00000f50


	//   ....[7]....
        /*03b8*/ 	.word	0x00002e70


	//   ....[8]....
        /*03bc*/ 	.word	0x00002ef0


	//   ....[9]....
        /*03c0*/ 	.word	0x00003560


	//   ....[10]....
        /*03c4*/ 	.word	0x00003610


	//   ....[11]....
        /*03c8*/ 	.word	0x00005e20


	//   ....[12]....
        /*03cc*/ 	.word	0x00005e50


	//   ....[13]....
        /*03d0*/ 	.word	0x00005e70


	//   ....[14]....
        /*03d4*/ 	.word	0x00005e90


	//   ....[15]....
        /*03d8*/ 	.word	0x00007750


	//   ....[16]....
        /*03dc*/ 	.word	0x00007760


	//   ....[17]....
        /*03e0*/ 	.word	0x000077e0


	//   ....[18]....
        /*03e4*/ 	.word	0x00007800


	//   ....[19]....
        /*03e8*/ 	.word	0x00008370


	//   ....[20]....
        /*03ec*/ 	.word	0x00008380


	//   ....[21]....
        /*03f0*/ 	.word	0x00008390


	//   ....[22]....
        /*03f4*/ 	.word	0x000083a0


	//   ....[23]....
        /*03f8*/ 	.word	0x000083b0


	//   ....[24]....
        /*03fc*/ 	.word	0x000083c0


	//   ....[25]....
        /*0400*/ 	.word	0x000083d0


	//   ....[26]....
        /*0404*/ 	.word	0x000083e0


	//   ....[27]....
        /*0408*/ 	.word	0x00008420


	//   ....[28]....
        /*040c*/ 	.word	0x00008430


	//   ....[29]....
        /*0410*/ 	.word	0x00008460


	//   ....[30]....
        /*0414*/ 	.word	0x00008480


	//   ....[31]....
        /*0418*/ 	.word	0x000084a0


	//   ....[32]....
        /*041c*/ 	.word	0x000084b0


	//   ....[33]....
        /*0420*/ 	.word	0x000084e0


	//   ....[34]....
        /*0424*/ 	.word	0x00008500


	//   ....[35]....
        /*0428*/ 	.word	0x00008540


	//   ....[36]....
        /*042c*/ 	.word	0x00008570


	//   ....[37]....
        /*0430*/ 	.word	0x00008590


	//   ....[38]....
        /*0434*/ 	.word	0x000085a0


	//   ....[39]....
        /*0438*/ 	.word	0x000085b0


	//   ....[40]....
        /*043c*/ 	.word	0x000085c0


	//   ....[41]....
        /*0440*/ 	.word	0x000085d0


	//   ....[42]....
        /*0444*/ 	.word	0x000085e0


	//   ....[43]....
        /*0448*/ 	.word	0x000085f0


	//   ....[44]....
        /*044c*/ 	.word	0x00008600


	//   ....[45]....
        /*0450*/ 	.word	0x00008610


	//   ....[46]....
        /*0454*/ 	.word	0x00008620


	//   ....[47]....
        /*0458*/ 	.word	0x00008630


	//   ....[48]....
        /*045c*/ 	.word	0x00008640


	//   ....[49]....
        /*0460*/ 	.word	0x00008650


	//   ....[50]....
        /*0464*/ 	.word	0x00008670


	//   ....[51]....
        /*0468*/ 	.word	0x00008900


	//   ....[52]....
        /*046c*/ 	.word	0x00008940


	//   ....[53]....
        /*0470*/ 	.word	0x00008970


	//   ....[54]....
        /*0474*/ 	.word	0x000089b0


	//   ....[55]....
        /*0478*/ 	.word	0x000089e0


	//   ....[56]....
        /*047c*/ 	.word	0x00008a10


	//   ....[57]....
        /*0480*/ 	.word	0x00008de0


	//   ....[58]....
        /*0484*/ 	.word	0x00008e10


	//   ....[59]....
        /*0488*/ 	.word	0x00009600


	//   ....[60]....
        /*048c*/ 	.word	0x0000ab90


	//   ....[61]....
        /*0490*/ 	.word	0x0000aba0


	//   ....[62]....
        /*0494*/ 	.word	0x0000abb0


	//   ....[63]....
        /*0498*/ 	.word	0x0000ac40


	//   ....[64]....
        /*049c*/ 	.word	0x0000ac50


	//   ....[65]....
        /*04a0*/ 	.word	0x0000aca0


	//   ....[66]....
        /*04a4*/ 	.word	0x0000acb0


	//   ....[67]....
        /*04a8*/ 	.word	0x0000acc0


	//   ....[68]....
        /*04ac*/ 	.word	0x0000ad10


	//   ....[69]....
        /*04b0*/ 	.word	0x0000ad70


	//   ....[70]....
        /*04b4*/ 	.word	0x0000b190


	//   ....[71]....
        /*04b8*/ 	.word	0x0000b1a0


	//   ....[72]....
        /*04bc*/ 	.word	0x0000b1b0


	//   ....[73]....
        /*04c0*/ 	.word	0x0000b1f0


	//   ....[74]....
        /*04c4*/ 	.word	0x0000b210


	//   ....[75]....
        /*04c8*/ 	.word	0x0000b250


	//   ....[76]....
        /*04cc*/ 	.word	0x0000b270


	//   ....[77]....
        /*04d0*/ 	.word	0x0000b280


	//   ....[78]....
        /*04d4*/ 	.word	0x0000b2a0


	//   ....[79]....
        /*04d8*/ 	.word	0x0000b330


	//   ....[80]....
        /*04dc*/ 	.word	0x0000b9e0


	//   ....[81]....
        /*04e0*/ 	.word	0x0000ba10


	//   ....[82]....
        /*04e4*/ 	.word	0x0000ba40


	//   ....[83]....
        /*04e8*/ 	.word	0x0000ba60


	//   ....[84]....
        /*04ec*/ 	.word	0x0000ba70


	//   ....[85]....
        /*04f0*/ 	.word	0x0000ba80


	//   ....[86]....
        /*04f4*/ 	.word	0x0000baa0


	//   ....[87]....
        /*04f8*/ 	.word	0x0000bae0


	//   ....[88]....
        /*04fc*/ 	.word	0x0000bba0


	//   ....[89]....
        /*0500*/ 	.word	0x0000bbc0


	//   ....[90]....
        /*0504*/ 	.word	0x0000bbd0


	//   ....[91]....
        /*0508*/ 	.word	0x0000bbf0


	//   ....[92]....
        /*050c*/ 	.word	0x0000c530


	//   ....[93]....
        /*0510*/ 	.word	0x0000c540


	//   ....[94]....
        /*0514*/ 	.word	0x0000c550


	//   ....[95]....
        /*0518*/ 	.word	0x0000c5b0


	//   ....[96]....
        /*051c*/ 	.word	0x0000c5c0


	//   ....[97]....
        /*0520*/ 	.word	0x0000c600


	//   ....[98]....
        /*0524*/ 	.word	0x0000c610


	//   ....[99]....
        /*0528*/ 	.word	0x0000c620


	//   ....[100]....
        /*052c*/ 	.word	0x0000c660


	//   ....[101]....
        /*0530*/ 	.word	0x0000c6a0


	//   ....[102]....
        /*0534*/ 	.word	0x0000cab0


	//   ....[103]....
        /*0538*/ 	.word	0x0000cac0


	//   ....[104]....
        /*053c*/ 	.word	0x0000cad0


	//   ....[105]....
        /*0540*/ 	.word	0x0000caf0


	//   ....[106]....
        /*0544*/ 	.word	0x0000cb40


	//   ....[107]....
        /*0548*/ 	.word	0x0000cb60


	//   ....[108]....
        /*054c*/ 	.word	0x0000cb90


	//   ....[109]....
        /*0550*/ 	.word	0x0000cba0


	//   ....[110]....
        /*0554*/ 	.word	0x0000cbb0


	//   ....[111]....
        /*0558*/ 	.word	0x0000cbc0


	//   ....[112]....
        /*055c*/ 	.word	0x0000d800


	//   ....[113]....
        /*0560*/ 	.word	0x0000dd00


	//   ....[114]....
        /*0564*/ 	.word	0x0000ddf0


	//   ....[115]....
        /*0568*/ 	.word	0x0000deb0


	//   ....[116]....
        /*056c*/ 	.word	0x0000dfa0


	//   ....[117]....
        /*0570*/ 	.word	0x0000e050


	//   ....[118]....
        /*0574*/ 	.word	0x0000e110


	//   ....[119]....
        /*0578*/ 	.word	0x0000e1b0


	//   ....[120]....
        /*057c*/ 	.word	0x0000e270


	//   ....[121]....
        /*0580*/ 	.word	0x0000e320


	//   ....[122]....
        /*0584*/ 	.word	0x0000e390


	//   ....[123]....
        /*0588*/ 	.word	0x0000e470


	//   ....[124]....
        /*058c*/ 	.word	0x0000e570


	//   ....[125]....
        /*0590*/ 	.word	0x0000e600


	//   ....[126]....
        /*0594*/ 	.word	0x0000e680


	//   ....[127]....
        /*0598*/ 	.word	0x0000e710


	//   ....[128]....
        /*059c*/ 	.word	0x0000e790


	//   ....[129]....
        /*05a0*/ 	.word	0x0000e820


	//   ....[130]....
        /*05a4*/ 	.word	0x0000e880


	//   ....[131]....
        /*05a8*/ 	.word	0x0000e940


	//   ....[132]....
        /*05ac*/ 	.word	0x0000e9b0


	//   ....[133]....
        /*05b0*/ 	.word	0x0000ea60


	//   ....[134]....
        /*05b4*/ 	.word	0x0000eaf0


	//   ....[135]....
        /*05b8*/ 	.word	0x0000eb40


	//   ....[136]....
        /*05bc*/ 	.word	0x0000ec00


	//   ....[137]....
        /*05c0*/ 	.word	0x0000eca0


	//   ....[138]....
        /*05c4*/ 	.word	0x0000ed30


	//   ....[139]....
        /*05c8*/ 	.word	0x0000ede0


	//   ....[140]....
        /*05cc*/ 	.word	0x0000ee60


	//   ....[141]....
        /*05d0*/ 	.word	0x0000ef10


	//   ....[142]....
        /*05d4*/ 	.word	0x0000ef70


	//   ....[143]....
        /*05d8*/ 	.word	0x0000f030


	//   ....[144]....
        /*05dc*/ 	.word	0x0000f090


	//   ....[145]....
        /*05e0*/ 	.word	0x0000f160


	//   ....[146]....
        /*05e4*/ 	.word	0x0000f2a0


	//   ....[147]....
        /*05e8*/ 	.word	0x0000f330


	//   ....[148]....
        /*05ec*/ 	.word	0x0000f390


	//   ....[149]....
        /*05f0*/ 	.word	0x0000f450


	//   ....[150]....
        /*05f4*/ 	.word	0x0000f510


	//   ....[151]....
        /*05f8*/ 	.word	0x0000f5a0


	//   ....[152]....
        /*05fc*/ 	.word	0x0000f660


	//   ....[153]....
        /*0600*/ 	.word	0x0000f700


	//   ....[154]....
        /*0604*/ 	.word	0x0000f770


	//   ....[155]....
        /*0608*/ 	.word	0x0000f830


	//   ....[156]....
        /*060c*/ 	.word	0x0000f920


	//   ....[157]....
        /*0610*/ 	.word	0x0000f9c0


	//   ....[158]....
        /*0614*/ 	.word	0x0000fa20


	//   ....[159]....
        /*0618*/ 	.word	0x0000fae0


	//   ....[160]....
        /*061c*/ 	.word	0x0000fb40


	//   ....[161]....
        /*0620*/ 	.word	0x0000fbe0


	//   ....[162]....
        /*0624*/ 	.word	0x0000fc40


	//   ....[163]....
        /*0628*/ 	.word	0x0000fcf0


	//   ....[164]....
        /*062c*/ 	.word	0x0000fd50


	//   ....[165]....
        /*0630*/ 	.word	0x0000fe00


	//----- nvinfo : EIATTR_REG_RECONFIG
	.align		4
.L_87:
        /*0634*/ 	.byte	0x01, 0x54
	.zero		2


	//----- nvinfo : EIATTR_SYSCALL_OFFSETS
	.align		4
        /*0638*/ 	.byte	0x04, 0x46
        /*063a*/ 	.short	(.L_89 - .L_88)


	//   ....[0]....
.L_88:
        /*063c*/ 	.word	0x00001110


	//   ....[1]....
        /*0640*/ 	.word	0x00009d50


	//   ....[2]....
        /*0644*/ 	.word	0x00009e90


	//   ....[3]....
        /*0648*/ 	.word	0x00009fd0


	//   ....[4]....
        /*064c*/ 	.word	0x0000a0f0


	//   ....[5]....
        /*0650*/ 	.word	0x0000b650


	//----- nvinfo : EIATTR_MBARRIER_INSTR_OFFSETS
	.align		4
.L_89:
        /*0654*/ 	.byte	0x04, 0x39
        /*0656*/ 	.short	(.L_91 - .L_90)


	//   ....[0]....
.L_90:
        /*0658*/ 	.word	0x00000180
        /*065c*/ 	.word	0x000000ff
        /*0660*/ 	.word	0x00012400
        /*0664*/ 	.short	0x0100
        /*0666*/ 	.byte	0x08
	.zero		1


	//   ....[1]....
        /*0668*/ 	.word	0x00000190
        /*066c*/ 	.word	0x000000ff
        /*0670*/ 	.word	0x00012420
        /*0674*/ 	.short	0x0100
        /*0676*/ 	.byte	0x08
	.zero		1


	//   ....[2]....
        /*0678*/ 	.word	0x00000280
        /*067c*/ 	.word	0x000000ff
        /*0680*/ 	.word	0x00012430
        /*0684*/ 	.short	0x0100
        /*0686*/ 	.byte	0x08
	.zero		1


	//   ....[3]....
        /*0688*/ 	.word	0x00000290
        /*068c*/ 	.word	0x000000ff
        /*0690*/ 	.word	0x00012440
        /*0694*/ 	.short	0x0100
        /*0696*/ 	.byte	0x08
	.zero		1


	//   ....[4]....
        /*0698*/ 	.word	0x000002a0
        /*069c*/ 	.word	0x000000ff
        /*06a0*/ 	.word	0x00012438
        /*06a4*/ 	.short	0x0100
        /*06a6*/ 	.byte	0x08
	.zero		1


	//   ....[5]....
        /*06a8*/ 	.word	0x000002b0
        /*06ac*/ 	.word	0x000000ff
        /*06b0*/ 	.word	0x00012448
        /*06b4*/ 	.short	0x0100
        /*06b6*/ 	.byte	0x08
	.zero		1


	//   ....[6]....
        /*06b8*/ 	.word	0x000003e0
        /*06bc*/ 	.word	0x000000ff
        /*06c0*/ 	.word	0x00012450
        /*06c4*/ 	.short	0x0100
        /*06c6*/ 	.byte	0x08
	.zero		1


	//   ....[7]....
        /*06c8*/ 	.word	0x000003f0
        /*06cc*/ 	.word	0x000000ff
        /*06d0*/ 	.word	0x00012460
        /*06d4*/ 	.short	0x0100
        /*06d6*/ 	.byte	0x08
	.zero		1


	//   ....[8]....
        /*06d8*/ 	.word	0x00000400
        /*06dc*/ 	.word	0x000000ff
        /*06e0*/ 	.word	0x00012458
        /*06e4*/ 	.short	0x0100
        /*06e6*/ 	.byte	0x08
	.zero		1


	//   ....[9]....
        /*06e8*/ 	.word	0x00000410
        /*06ec*/ 	.word	0x000000ff
        /*06f0*/ 	.word	0x00012468
        /*06f4*/ 	.short	0x0100
        /*06f6*/ 	.byte	0x08
	.zero		1


	//   ....[10]....
        /*06f8*/ 	.word	0x00000500
        /*06fc*/ 	.word	0x000000ff
        /*0700*/ 	.word	0x00012470
        /*0704*/ 	.short	0x0100
        /*0706*/ 	.byte	0x06
	.zero		1


	//   ....[11]....
        /*0708*/ 	.word	0x00000510
        /*070c*/ 	.word	0x000000ff
        /*0710*/ 	.word	0x00012480
        /*0714*/ 	.short	0x0100
        /*0716*/ 	.byte	0x06
	.zero		1


	//   ....[12]....
        /*0718*/ 	.word	0x00000520
        /*071c*/ 	.word	0x000000ff
        /*0720*/ 	.word	0x00012478
        /*0724*/ 	.short	0x0100
        /*0726*/ 	.byte	0x06
	.zero		1


	//   ....[13]....
        /*0728*/ 	.word	0x00000530
        /*072c*/ 	.word	0x000000ff
        /*0730*/ 	.word	0x00012488
        /*0734*/ 	.short	0x0100
        /*0736*/ 	.byte	0x06
	.zero		1


	//   ....[14]....
        /*0738*/ 	.word	0x00000660
        /*073c*/ 	.word	0x000000ff
        /*0740*/ 	.word	0x00012490
        /*0744*/ 	.short	0x0100
        /*0746*/ 	.byte	0x08
	.zero		1


	//   ....[15]....
        /*0748*/ 	.word	0x00000670
        /*074c*/ 	.word	0x000000ff
        /*0750*/ 	.word	0x000124a0
        /*0754*/ 	.short	0x0100
        /*0756*/ 	.byte	0x08
	.zero		1


	//   ....[16]....
        /*0758*/ 	.word	0x00000680
        /*075c*/ 	.word	0x000000ff
        /*0760*/ 	.word	0x00012498
        /*0764*/ 	.short	0x0100
        /*0766*/ 	.byte	0x08
	.zero		1


	//   ....[17]....
        /*0768*/ 	.word	0x00000690
        /*076c*/ 	.word	0x000000ff
        /*0770*/ 	.word	0x000124a8
        /*0774*/ 	.short	0x0100
        /*0776*/ 	.byte	0x08
	.zero		1


	//   ....[18]....
        /*0778*/ 	.word	0x000007d0
        /*077c*/ 	.word	0x000000ff
        /*0780*/ 	.word	0x000124b0
        /*0784*/ 	.short	0x0100
        /*0786*/ 	.byte	0x08
	.zero		1


	//   ....[19]....
        /*0788*/ 	.word	0x000007e0
        /*078c*/ 	.word	0x000000ff
        /*0790*/ 	.word	0x000124c0
        /*0794*/ 	.short	0x0100
        /*0796*/ 	.byte	0x08
	.zero		1


	//   ....[20]....
        /*0798*/ 	.word	0x000007f0
        /*079c*/ 	.word	0x000000ff
        /*07a0*/ 	.word	0x000124b8
        /*07a4*/ 	.short	0x0100
        /*07a6*/ 	.byte	0x08
	.zero		1


	//   ....[21]....
        /*07a8*/ 	.word	0x00000800
        /*07ac*/ 	.word	0x000000ff
        /*07b0*/ 	.word	0x000124c8
        /*07b4*/ 	.short	0x0100
        /*07b6*/ 	.byte	0x08
	.zero		1


	//   ....[22]....
        /*07b8*/ 	.word	0x000013e0
        /*07bc*/ 	.word	0x000000ff
        /*07c0*/ 	.word	0x00012400
        /*07c4*/ 	.short	0x010a
        /*07c6*/ 	.byte	0x2c
	.zero		1


	//   ....[23]....
        /*07c8*/ 	.word	0x00001470
        /*07cc*/ 	.word	0x000000ff
        /*07d0*/ 	.word	0x00012430
        /*07d4*/ 	.short	0x010a
        /*07d6*/ 	.byte	0x2c
	.zero		1


	//   ....[24]....
        /*07d8*/ 	.word	0x000014e0
        /*07dc*/ 	.word	0x000000ff
        /*07e0*/ 	.word	0x00012430
        /*07e4*/ 	.short	0x010a
        /*07e6*/ 	.byte	0x2c
	.zero		1


	//   ....[25]....
        /*07e8*/ 	.word	0x00002320
        /*07ec*/ 	.word	0x000000ff
        /*07f0*/ 	.word	0x00000000
        /*07f4*/ 	.short	0x0101
        /*07f6*/ 	.byte	0x05
	.zero		1


	//   ....[26]....
        /*07f8*/ 	.word	0x000047e0
        /*07fc*/ 	.word	0x000000ff
        /*0800*/ 	.word	0x00012430
        /*0804*/ 	.short	0x010a
        /*0806*/ 	.byte	0x21
	.zero		1


	//   ....[27]....
        /*0808*/ 	.word	0x00004820
        /*080c*/ 	.word	0x000000ff
        /*0810*/ 	.word	0x00012430
        /*0814*/ 	.short	0x010a
        /*0816*/ 	.byte	0x21
	.zero		1


	//   ....[28]....
        /*0818*/ 	.word	0x00004cb0
        /*081c*/ 	.word	0x000000ff
        /*0820*/ 	.word	0x00012450
        /*0824*/ 	.short	0x010a
        /*0826*/ 	.byte	0x0d
	.zero		1


	//   ....[29]....
        /*0828*/ 	.word	0x00004cf0
        /*082c*/ 	.word	0x000000ff
        /*0830*/ 	.word	0x00012450
        /*0834*/ 	.short	0x010a
        /*0836*/ 	.byte	0x0d
	.zero		1


	//   ....[30]....
        /*0838*/ 	.word	0x000055c0
        /*083c*/ 	.word	0x000000ff
        /*0840*/ 	.word	0x00000000
        /*0844*/ 	.short	0x0101
        /*0846*/ 	.byte	0x21
	.zero		1


	//   ....[31]....
        /*0848*/ 	.word	0x00006f80
        /*084c*/ 	.word	0x000000ff
        /*0850*/ 	.word	0x00000000
        /*0854*/ 	.short	0x0101
        /*0856*/ 	.byte	0x0a
	.zero		1


	//   ....[32]....
        /*0858*/ 	.word	0x00007410
        /*085c*/ 	.word	0x000000ff
        /*0860*/ 	.word	0x00012450
        /*0864*/ 	.short	0x010a
        /*0866*/ 	.byte	0x10
	.zero		1


	//   ....[33]....
        /*0868*/ 	.word	0x00007450
        /*086c*/ 	.word	0x000000ff
        /*0870*/ 	.word	0x00012450
        /*0874*/ 	.short	0x010a
        /*0876*/ 	.byte	0x10
	.zero		1


	//   ....[34]....
        /*0878*/ 	.word	0x00007ae0
        /*087c*/ 	.word	0x000000ff
        /*0880*/ 	.word	0x00000000
        /*0884*/ 	.short	0x0101
        /*0886*/ 	.byte	0x04
	.zero		1


	//   ....[35]....
        /*0888*/ 	.word	0x00008a00
        /*088c*/ 	.word	0x000000ff
        /*0890*/ 	.word	0x00000000
        /*0894*/ 	.short	0x0101
        /*0896*/ 	.byte	0x04
	.zero		1


	//   ....[36]....
        /*0898*/ 	.word	0x0000a7d0
        /*089c*/ 	.word	0x000000ff
        /*08a0*/ 	.word	0x00012480
        /*08a4*/ 	.short	0x010a
        /*08a6*/ 	.byte	0x2a
	.zero		1


	//   ....[37]....
        /*08a8*/ 	.word	0x0000ae20
        /*08ac*/ 	.word	0x000000ff
        /*08b0*/ 	.word	0x00012470
        /*08b4*/ 	.short	0x0107
        /*08b6*/ 	.byte	0x2a
	.zero		1


	//   ....[38]....
        /*08b8*/ 	.word	0x0000aeb0
        /*08bc*/ 	.word	0x000000ff
        /*08c0*/ 	.word	0x00012470
        /*08c4*/ 	.short	0x0101
        /*08c6*/ 	.byte	0x2a
	.zero		1


	//   ....[39]....
        /*08c8*/ 	.word	0x0000aee0
        /*08cc*/ 	.word	0x000000ff
        /*08d0*/ 	.word	0x00012440
        /*08d4*/ 	.short	0x010a
        /*08d6*/ 	.byte	0x2a
	.zero		1


	//   ....[40]....
        /*08d8*/ 	.word	0x0000b3f0
        /*08dc*/ 	.word	0x000000ff
        /*08e0*/ 	.word	0x00012430
        /*08e4*/ 	.short	0x0107
        /*08e6*/ 	.byte	0x2a
	.zero		1


	//   ....[41]....
        /*08e8*/ 	.word	0x0000b480
        /*08ec*/ 	.word	0x000000ff
        /*08f0*/ 	.word	0x00012430
        /*08f4*/ 	.short	0x0101
        /*08f6*/ 	.byte	0x2a
	.zero		1


	//   ....[42]....
        /*08f8*/ 	.word	0x0000bd20
        /*08fc*/ 	.word	0x000000ff
        /*0900*/ 	.word	0x00012400
        /*0904*/ 	.short	0x0107
        /*0906*/ 	.byte	0x2a
	.zero		1


	//   ....[43]....
        /*0908*/ 	.word	0x0000bd60
        /*090c*/ 	.word	0x000000ff
        /*0910*/ 	.word	0x00012400
        /*0914*/ 	.short	0x0101
        /*0916*/ 	.byte	0x2a
	.zero		1


	//   ....[44]....
        /*0918*/ 	.word	0x0000bd70
        /*091c*/ 	.word	0x000000ff
        /*0920*/ 	.word	0x00012420
        /*0924*/ 	.short	0x010a
        /*0926*/ 	.byte	0x2a
	.zero		1


	//   ....[45]....
        /*0928*/ 	.word	0x0000c1f0
        /*092c*/ 	.word	0x00000005
        /*0930*/ 	.word	0x00012480
        /*0934*/ 	.short	0x010a
        /*0936*/ 	.byte	0x3f
	.zero		1


	//   ....[46]....
        /*0938*/ 	.word	0x0000c750
        /*093c*/ 	.word	0x00000005
        /*0940*/ 	.word	0x00012470
        /*0944*/ 	.short	0x0107
        /*0946*/ 	.byte	0x3f
	.zero		1


	//   ....[47]....
        /*0948*/ 	.word	0x0000c7e0
        /*094c*/ 	.word	0x00000005
        /*0950*/ 	.word	0x00012470
        /*0954*/ 	.short	0x0101
        /*0956*/ 	.byte	0x3f
	.zero		1


	//   ....[48]....
        /*0958*/ 	.word	0x0000c810
        /*095c*/ 	.word	0x00000005
        /*0960*/ 	.word	0x00012440
        /*0964*/ 	.short	0x010a
        /*0966*/ 	.byte	0x3f
	.zero		1


	//   ....[49]....
        /*0968*/ 	.word	0x0000cca0
        /*096c*/ 	.word	0x00000005
        /*0970*/ 	.word	0x00012430
        /*0974*/ 	.short	0x0107
        /*0976*/ 	.byte	0x3f
	.zero		1


	//   ....[50]....
        /*0978*/ 	.word	0x0000cd40
        /*097c*/ 	.word	0x00000005
        /*0980*/ 	.word	0x00012430
        /*0984*/ 	.short	0x0101
        /*0986*/ 	.byte	0x3f
	.zero		1


	//   ....[51]....
        /*0988*/ 	.word	0x0000cdc0
        /*098c*/ 	.word	0x00000003
        /*0990*/ 	.word	0x00012470
        /*0994*/ 	.short	0x010a
        /*0996*/ 	.byte	0x3f
	.zero		1


	//   ....[52]....
        /*0998*/ 	.word	0x0000ce50
        /*099c*/ 	.word	0x00000003
        /*09a0*/ 	.word	0x00012460
        /*09a4*/ 	.short	0x010a
        /*09a6*/ 	.byte	0x3f
	.zero		1


	//   ....[53]....
        /*09a8*/ 	.word	0x0000d160
        /*09ac*/ 	.word	0x00000003
        /*09b0*/ 	.word	0x00012450
        /*09b4*/ 	.short	0x0101
        /*09b6*/ 	.byte	0x3f
	.zero		1


	//   ....[54]....
        /*09b8*/ 	.word	0x0000d200
        /*09bc*/ 	.word	0x00000003
        /*09c0*/ 	.word	0x00000000
        /*09c4*/ 	.short	0x0101
        /*09c6*/ 	.byte	0x3f
	.zero		1


	//   ....[55]....
        /*09c8*/ 	.word	0x0000d2e0
        /*09cc*/ 	.word	0x00000002
        /*09d0*/ 	.word	0x00012470
        /*09d4*/ 	.short	0x010a
        /*09d6*/ 	.byte	0x3f
	.zero		1


	//   ....[56]....
        /*09d8*/ 	.word	0x0000d390
        /*09dc*/ 	.word	0x00000002
        /*09e0*/ 	.word	0x00012460
        /*09e4*/ 	.short	0x010a
        /*09e6*/ 	.byte	0x3f
	.zero		1


	//   ....[57]....
        /*09e8*/ 	.word	0x0000d690
        /*09ec*/ 	.word	0x00000002
        /*09f0*/ 	.word	0x00012450
        /*09f4*/ 	.short	0x0101
        /*09f6*/ 	.byte	0x3f
	.zero		1


	//   ....[58]....
        /*09f8*/ 	.word	0x0000d710
        /*09fc*/ 	.word	0x00000002
        /*0a00*/ 	.word	0x00000000
        /*0a04*/ 	.short	0x0101
        /*0a06*/ 	.byte	0x3f
	.zero		1


	//   ....[59]....
        /*0a08*/ 	.word	0x0000d7b0
        /*0a0c*/ 	.word	0x00000007
        /*0a10*/ 	.word	0x00012420
        /*0a14*/ 	.short	0x010a
        /*0a16*/ 	.byte	0x3f
	.zero		1


	//   ....[60]....
        /*0a18*/ 	.word	0x0000d8d0
        /*0a1c*/ 	.word	0x00000005
        /*0a20*/ 	.word	0x00012440
        /*0a24*/ 	.short	0x010a
        /*0a26*/ 	.byte	0x3f
	.zero		1


	//   ....[61]....
        /*0a28*/ 	.word	0x0000d970
        /*0a2c*/ 	.word	0x00000007
        /*0a30*/ 	.word	0x00012440
        /*0a34*/ 	.short	0x010a
        /*0a36*/ 	.byte	0x3f
	.zero		1


	//   ....[62]....
        /*0a38*/ 	.word	0x0000d9b0
        /*0a3c*/ 	.word	0x00000005
        /*0a40*/ 	.word	0x00012460
        /*0a44*/ 	.short	0x010a
        /*0a46*/ 	.byte	0x3f
	.zero		1


	//   ....[63]....
        /*0a48*/ 	.word	0x0000d9f0
        /*0a4c*/ 	.word	0x00000007
        /*0a50*/ 	.word	0x00012460
        /*0a54*/ 	.short	0x010a
        /*0a56*/ 	.byte	0x3f
	.zero		1


	//   ....[64]....
        /*0a58*/ 	.word	0x0000da30
        /*0a5c*/ 	.word	0x00000005
        /*0a60*/ 	.word	0x00012480
        /*0a64*/ 	.short	0x010a
        /*0a66*/ 	.byte	0x3f
	.zero		1


	//   ....[65]....
        /*0a68*/ 	.word	0x0000da70
        /*0a6c*/ 	.word	0x00000007
        /*0a70*/ 	.word	0x00012480
        /*0a74*/ 	.short	0x010a
        /*0a76*/ 	.byte	0x3f
	.zero		1


	//   ....[66]....
        /*0a78*/ 	.word	0x0000dae0
        /*0a7c*/ 	.word	0x00000003
        /*0a80*/ 	.word	0x00012400
        /*0a84*/ 	.short	0x010a
        /*0a86*/ 	.byte	0x3f
	.zero		1


	//   ....[67]....
        /*0a88*/ 	.word	0x0000db40
        /*0a8c*/ 	.word	0x00000005
        /*0a90*/ 	.word	0x00012430
        /*0a94*/ 	.short	0x010a
        /*0a96*/ 	.byte	0x3f
	.zero		1


	//   ....[68]....
        /*0a98*/ 	.word	0x0000dba0
        /*0a9c*/ 	.word	0x00000009
        /*0aa0*/ 	.word	0x00012430
        /*0aa4*/ 	.short	0x010a
        /*0aa6*/ 	.byte	0x3f
	.zero		1


	//   ....[69]....
        /*0aa8*/ 	.word	0x0000dc00
        /*0aac*/ 	.word	0x00000009
        /*0ab0*/ 	.word	0x00012450
        /*0ab4*/ 	.short	0x010a
        /*0ab6*/ 	.byte	0x3f
	.zero		1


	//   ....[70]....
        /*0ab8*/ 	.word	0x0000dc60
        /*0abc*/ 	.word	0x00000003
        /*0ac0*/ 	.word	0x00012450
        /*0ac4*/ 	.short	0x010a
        /*0ac6*/ 	.byte	0x3f
	.zero		1


	//   ....[71]....
        /*0ac8*/ 	.word	0x0000dd40
        /*0acc*/ 	.word	0x00000003
        /*0ad0*/ 	.word	0x00012480
        /*0ad4*/ 	.short	0x010a
        /*0ad6*/ 	.byte	0x3f
	.zero		1


	//   ....[72]....
        /*0ad8*/ 	.word	0x0000e4c0
        /*0adc*/ 	.word	0x00000003
        /*0ae0*/ 	.word	0x00012440
        /*0ae4*/ 	.short	0x010a
        /*0ae6*/ 	.byte	0x3f
	.zero		1


	//   ....[73]....
        /*0ae8*/ 	.word	0x0000f1a0
        /*0aec*/ 	.word	0x00000003
        /*0af0*/ 	.word	0x00012420
        /*0af4*/ 	.short	0x010a
        /*0af6*/ 	.byte	0x3f
	.zero		1


	//   ....[74]....
        /*0af8*/ 	.word	0x0000f1f0
        /*0afc*/ 	.word	0x00000005
        /*0b00*/ 	.word	0x00012480
        /*0b04*/ 	.short	0x010a
        /*0b06*/ 	.byte	0x3f
	.zero		1


	//   ....[75]....
        /*0b08*/ 	.word	0x0000f870
        /*0b0c*/ 	.word	0x00000005
        /*0b10*/ 	.word	0x00012440
        /*0b14*/ 	.short	0x010a
        /*0b16*/ 	.byte	0x3f
	.zero		1


	//   ....[76]....
        /*0b18*/ 	.word	0x0000fe30
        /*0b1c*/ 	.word	0x00000003
        /*0b20*/ 	.word	0x00012470
        /*0b24*/ 	.short	0x010a
        /*0b26*/ 	.byte	0x3f
	.zero		1


	//   ....[77]....
        /*0b28*/ 	.word	0x0000fe80
        /*0b2c*/ 	.word	0x00000003
        /*0b30*/ 	.word	0x00012460
        /*0b34*/ 	.short	0x010a
        /*0b36*/ 	.byte	0x3f
	.zero		1


	//   ....[78]....
        /*0b38*/ 	.word	0x0000fed0
        /*0b3c*/ 	.word	0x00000002
        /*0b40*/ 	.word	0x00012470
        /*0b44*/ 	.short	0x010a
        /*0b46*/ 	.byte	0x3f
	.zero		1


	//   ....[79]....
        /*0b48*/ 	.word	0x0000ff20
        /*0b4c*/ 	.word	0x00000002
        /*0b50*/ 	.word	0x00012460
        /*0b54*/ 	.short	0x010a
        /*0b56*/ 	.byte	0x3f
	.zero		1


	//   ....[80]....
        /*0b58*/ 	.word	0x0000ff70
        /*0b5c*/ 	.word	0x00000007
        /*0b60*/ 	.word	0x00012420
        /*0b64*/ 	.short	0x010a
        /*0b66*/ 	.byte	0x3f
	.zero		1


	//   ....[81]....
        /*0b68*/ 	.word	0x0000ffc0
        /*0b6c*/ 	.word	0x00000005
        /*0b70*/ 	.word	0x00012440
        /*0b74*/ 	.short	0x010a
        /*0b76*/ 	.byte	0x3f
	.zero		1


	//   ....[82]....
        /*0b78*/ 	.word	0x00010010
        /*0b7c*/ 	.word	0x00000007
        /*0b80*/ 	.word	0x00012440
        /*0b84*/ 	.short	0x010a
        /*0b86*/ 	.byte	0x3f
	.zero		1


	//   ....[83]....
        /*0b88*/ 	.word	0x00010060
        /*0b8c*/ 	.word	0x00000005
        /*0b90*/ 	.word	0x00012460
        /*0b94*/ 	.short	0x010a
        /*0b96*/ 	.byte	0x3f
	.zero		1


	//   ....[84]....
        /*0b98*/ 	.word	0x000100b0
        /*0b9c*/ 	.word	0x00000007
        /*0ba0*/ 	.word	0x00012460
        /*0ba4*/ 	.short	0x010a
        /*0ba6*/ 	.byte	0x3f
	.zero		1


	//   ....[85]....
        /*0ba8*/ 	.word	0x00010100
        /*0bac*/ 	.word	0x00000005
        /*0bb0*/ 	.word	0x00012480
        /*0bb4*/ 	.short	0x010a
        /*0bb6*/ 	.byte	0x3f
	.zero		1


	//----- nvinfo : EIATTR_NUM_MBARRIERS
	.align		4
.L_91:
        /*0bb8*/ 	.byte	0x03, 0x38
        /*0bba*/ 	.short	0x0016


	//----- nvinfo : EIATTR_EXIT_INSTR_OFFSETS
	.align		4
        /*0bbc*/ 	.byte	0x04, 0x1c
        /*0bbe*/ 	.short	(.L_93 - .L_92)


	//   ....[0]....
.L_92:
        /*0bc0*/ 	.word	0x0000dac0


	//----- nvinfo : EIATTR_MAX_THREADS
	.align		4
.L_93:
        /*0bc4*/ 	.byte	0x04, 0x05
        /*0bc6*/ 	.short	(.L_95 - .L_94)
.L_94:
        /*0bc8*/ 	.word	0x00000200
        /*0bcc*/ 	.word	0x00000001
        /*0bd0*/ 	.word	0x00000001


	//----- nvinfo : EIATTR_CRS_STACK_SIZE
	.align		4
.L_95:
        /*0bd4*/ 	.byte	0x04, 0x1e
        /*0bd6*/ 	.short	(.L_97 - .L_96)
.L_96:
        /*0bd8*/ 	.word	0x00000000


	//----- nvinfo : EIATTR_CBANK_PARAM_SIZE
	.align		4
.L_97:
        /*0bdc*/ 	.byte	0x03, 0x19
        /*0bde*/ 	.short	0x0a70


	//----- nvinfo : EIATTR_PARAM_CBANK
	.align		4
        /*0be0*/ 	.byte	0x04, 0x0a
        /*0be2*/ 	.short	(.L_99 - .L_98)
	.align		4
.L_98:
        /*0be4*/ 	.word	index@(.nv.constant0._ZN7cutlass13device_kernelIN5flash11enable_sm90INS1_16FlashAttnFwdSm90INS1_25CollectiveMainloopFwdSm90ILi2EN4cute5tupleIJNS5_1CILi1EEES8_S8_EEENS6_IJNS7_ILi192EEENS7_ILi160EEENS7_ILi64EEEEEELi64ENS_12float_e4m3_tEfNS_4arch4Sm90ELb0ELb0ELb1ELb0ELb1ELb0ELb0ELb1ELb1ELb1ELb1ELb0EEENS1_21CollectiveEpilogueFwdINS6_IJSA_SC_SB_EEES9_NS_10bfloat16_tESG_Li384ELb0ELb1ELb1ELb1EEENS1_19SingleTileSchedulerILb0ELb1ELb1ELi192EEEEEEEEEvNT_6ParamsE)
        /*0be8*/ 	.short	0x0210
        /*0bea*/ 	.short	0x0a70


	//----- nvinfo : EIATTR_SW_WAR
	.align		4
.L_99:
        /*0bec*/ 	.byte	0x04, 0x36
        /*0bee*/ 	.short	(.L_101 - .L_100)
.L_100:
        /*0bf0*/ 	.word	0x00000008
.L_101:


//--------------------- .nv.info._ZN7cutlass13device_kernelIN5flash11enable_sm90INS1_16FlashAttnFwdSm90INS1_25CollectiveMainloopFwdSm90ILi2EN4cute5tupleIJNS5_1CILi1EEES8_S8_EEENS6_IJNS7_ILi192EEENS7_ILi160EEENS7_ILi64EEEEEELi64ENS_12float_e4m3_tEfNS_4arch4Sm90ELb0ELb0ELb1ELb1ELb1ELb0ELb0ELb1ELb1ELb1ELb1ELb0EEENS1_21CollectiveEpilogueFwdINS6_IJSA_SC_SB_EEES9_NS_10bfloat16_tESG_Li384ELb1ELb1ELb1ELb1EEENS1_36VarlenDynamicPersistentTileSchedulerILi192ELi160ELi384ELi128ELb1ELb1ELb1ELb0ELb1ELb1EEEEEEEEEvNT_6ParamsE --------------------------
	.section	.nv.info._ZN7cutlass13device_kernelIN5flash11enable_sm90INS1_16FlashAttnFwdSm90INS1_25CollectiveMainloopFwdSm90ILi2EN4cute5tupleIJNS5_1CILi1EEES8_S8_EEENS6_IJNS7_ILi192EEENS7_ILi160EEENS7_ILi64EEEEEELi64ENS_12float_e4m3_tEfNS_4arch4Sm90ELb0ELb0ELb1ELb1ELb1ELb0ELb0ELb1ELb1ELb1ELb1ELb0EEENS1_21CollectiveEpilogueFwdINS6_IJSA_SC_SB_EEES9_NS_10bfloat16_tESG_Li384ELb1ELb1ELb1ELb1EEENS1_36VarlenDynamicPersistentTileSchedulerILi192ELi160ELi384ELi128ELb1ELb1ELb1ELb0ELb1ELb1EEEEEEEEEvNT_6ParamsE,"",@"SHT_CUDA_INFO"
	.sectionflags	@""
	.align	4


	//----- nvinfo : EIATTR_CUDA_API_VERSION
	.align		4
        /*0000*/ 	.byte	0x04, 0x37
        /*0002*/ 	.short	(.L_103 - .L_102)
.L_102:
        /*0004*/ 	.word	0x00000082


	//----- nvinfo : EIATTR_KPARAM_INFO
	.align		4
.L_103:
        /*0008*/ 	.byte	0x04, 0x17
        /*000a*/ 	.short	(.L_105 - .L_104)
.L_104:
        /*000c*/ 	.word	0x00000000
        /*0010*/ 	.short	0x0000
        /*0012*/ 	.short	0x0070
        /*0014*/ 	.byte	0x00, 0xf0, 0x01, 0x2a


	//----- nvinfo : EIATTR_SPARSE_MMA_MASK
	.align		4
.L_105:
        /*0018*/ 	.byte	0x03, 0x50
        /*001a*/ 	.short	0x0000


	//----- nvinfo : EIATTR_MAXREG_COUNT
	.align		4
        /*001c*/ 	.byte	0x03, 0x1b
        /*001e*/ 	.short	0x0080


	//----- nvinfo : EIATTR_NUM_BARRIERS
	.align		4
        /*0020*/ 	.byte	0x02, 0x4c
        /*0022*/ 	.byte	0x09
	.zero		1


	//----- nvinfo : EIATTR_EXTERNS
	.align		4
        /*0024*/ 	.byte	0x04, 0x0f
        /*0026*/ 	.short	(.L_107 - .L_106)


	//   ....[0]....
	.align		4
.L_106:
        /*0028*/ 	.word	index@(__assertfail)


	//----- nvinfo : EIATTR_ANNOTATIONS
	.align		4
.L_107:
        /*002c*/ 	.byte	0x04, 0x55
        /*002e*/ 	.short	(.L_109 - .L_108)


	//   ....[0]....
.L_108:
        /* <DEDUP_REMOVED lines=49> */


	//----- nvinfo : EIATTR_MERCURY_ISA_VERSION
	.align		4
.L_109:
        /*0328*/ 	.byte	0x03, 0x5f
        /*032a*/ 	.short	0x0101


	//----- nvinfo : EIATTR_UNUSED_LOAD_BYTE_OFFSET
	.align		4
        /*032c*/ 	.byte	0x04, 0x44
        /*032e*/ 	.short	(.L_111 - .L_110)


	//   ....[0]....
.L_110:
        /*0330*/ 	.word	0x00000940
        /*0334*/ 	.word	0x0000fff0


	//   ....[1]....
        /*0338*/ 	.word	0x000082d0
        /*033c*/ 	.word	0x0000fff0


	//----- nvinfo : EIATTR_INT_WARP_WIDE_INSTR_OFFSETS
	.align		4
.L_111:
        /*0340*/ 	.byte	0x04, 0x31
        /*0342*/ 	.short	(.L_113 - .L_112)


	//   ....[0]....
.L_112:
        /*0344*/ 	.word	0x000000c0


	//   ....[1]....
        /*0348*/ 	.word	0x000000d0


	//   ....[2]....
        /*034c*/ 	.word	0x00000170


	//   ....[3]....
        /*0350*/ 	.word	0x0000c580


	//   ....[4]....
        /*0354*/ 	.word	0x0000c610


	//   ....[5]....
        /*0358*/ 	.word	0x00010020


	//   ....[6]....
        /*035c*/ 	.word	0x000100b0


	//----- nvinfo : EIATTR_COOP_GROUP_MASK_REGIDS
	.align		4
.L_113:
        /*0360*/ 	.byte	0x04, 0x29
        /*0362*/ 	.short	(.L_115 - .L_114)


	//   ....[0]....
.L_114:
        /*0364*/ 	.word	0xffffffff


	//   ....[1]....
        /*0368*/ 	.word	0xffffffff


	//   ....[2]....
        /*036c*/ 	.word	0xffffffff


	//   ....[3]....
        /*0370*/ 	.word	0xffffffff


	//   ....[4]....
        /*0374*/ 	.word	0xffffffff


	//   ....[5]....
        /*0378*/ 	.word	0xffffffff


	//   ....[6]....
        /*037c*/ 	.word	0xffffffff


	//   ....[7]....
        /*0380*/ 	.word	0xffffffff


	//   ....[8]....
        /*0384*/ 	.word	0xffffffff


	//   ....[9]....
        /*0388*/ 	.word	0xffffffff


	//   ....[10]....
        /*038c*/ 	.word	0xffffffff


	//   ....[11]....
        /*0390*/ 	.word	0xffffffff


	//   ....[12]....
        /*0394*/ 	.word	0xffffffff


	//   ....[13]....
        /*0398*/ 	.word	0xffffffff


	//   ....[14]....
        /*039c*/ 	.word	0xffffffff


	//   ....[15]....
        /*03a0*/ 	.word	0xffffffff


	//   ....[16]....
        /*03a4*/ 	.word	0xffffffff


	//   ....[17]....
        /*03a8*/ 	.word	0xffffffff


	//   ....[18]....
        /*03ac*/ 	.word	0xffffffff


	//   ....[19]....
        /*03b0*/ 	.word	0xffffffff


	//   ....[20]....
        /*03b4*/ 	.word	0xffffffff


	//   ....[21]....
        /*03b8*/ 	.word	0xffffffff


	//   ....[22]....
        /*03bc*/ 	.word	0xffffffff


	//   ....[23]....
        /*03c0*/ 	.word	0xffffffff


	//   ....[24]....
        /*03c4*/ 	.word	0xffffffff


	//   ....[25]....
        /*03c8*/ 	.word	0xffffffff


	//   ....[26]....
        /*03cc*/ 	.word	0xffffffff


	//   ....[27]....
        /*03d0*/ 	.word	0xffffffff


	//   ....[28]....
        /*03d4*/ 	.word	0xffffffff


	//   ....[29]....
        /*03d8*/ 	.word	0xffffffff


	//   ....[30]....
        /*03dc*/ 	.word	0xffffffff


	//   ....[31]....
        /*03e0*/ 	.word	0xffffffff


	//   ....[32]....
        /*03e4*/ 	.word	0xffffffff


	//   ....[33]....
        /*03e8*/ 	.word	0xffffffff


	//   ....[34]....
        /*03ec*/ 	.word	0xffffffff


	//   ....[35]....
        /*03f0*/ 	.word	0xffffffff


	//   ....[36]....
        /*03f4*/ 	.word	0xffffffff


	//   ....[37]....
        /*03f8*/ 	.word	0xffffffff


	//   ....[38]....
        /*03fc*/ 	.word	0xffffffff


	//   ....[39]....
        /*0400*/ 	.word	0xffffffff


	//   ....[40]....
        /*0404*/ 	.word	0xffffffff


	//   ....[41]....
        /*0408*/ 	.word	0xffffffff


	//   ....[42]....
        /*040c*/ 	.word	0xffffffff


	//   ....[43]....
        /*0410*/ 	.word	0xffffffff


	//   ....[44]....
        /*0414*/ 	.word	0xffffffff


	//   ....[45]....
        /*0418*/ 	.word	0xffffffff


	//   ....[46]....
        /*041c*/ 	.word	0xffffffff


	//   ....[47]....
        /*0420*/ 	.word	0xffffffff


	//   ....[48]....
        /*0424*/ 	.word	0xffffffff


	//   ....[49]....
        /*0428*/ 	.word	0xffffffff


	//   ....[50]....
        /*042c*/ 	.word	0xffffffff


	//   ....[51]....
        /*0430*/ 	.word	0xffffffff


	//   ....[52]....
        /*0434*/ 	.word	0xffffffff


	//   ....[53]....
        /*0438*/ 	.word	0xffffffff


	//   ....[54]....
        /*043c*/ 	.word	0xffffffff


	//   ....[55]....
        /*0440*/ 	.word	0xffffffff


	//   ....[56]....
        /*0444*/ 	.word	0xffffffff


	//   ....[57]....
        /*0448*/ 	.word	0xffffffff


	//   ....[58]....
        /*044c*/ 	.word	0xffffffff


	//   ....[59]....
        /*0450*/ 	.word	0xffffffff


	//   ....[60]....
        /*0454*/ 	.word	0xffffffff


	//   ....[61]....
        /*0458*/ 	.word	0xffffffff


	//   ....[62]....
        /*045c*/ 	.word	0xffffffff


	//   ....[63]....
        /*0460*/ 	.word	0xffffffff


	//   ....[64]....
        /*0464*/ 	.word	0xffffffff


	//   ....[65]....
        /*0468*/ 	.word	0xffffffff


	//   ....[66]....
        /*046c*/ 	.word	0xffffffff


	//   ....[67]....
        /*0470*/ 	.word	0xffffffff


	//   ....[68]....
        /*0474*/ 	.word	0xffffffff


	//   ....[69]....
        /*0478*/ 	.word	0xffffffff


	//   ....[70]....
        /*047c*/ 	.word	0xffffffff


	//   ....[71]....
        /*0480*/ 	.word	0xffffffff


	//   ....[72]....
        /*0484*/ 	.word	0xffffffff


	//   ....[73]....
        /*0488*/ 	.word	0xffffffff


	//   ....[74]....
        /*048c*/ 	.word	0xffffffff


	//   ....[75]....
        /*0490*/ 	.word	0xffffffff


	//   ....[76]....
        /*0494*/ 	.word	0xffffffff


	//   ....[77]....
        /*0498*/ 	.word	0xffffffff


	//   ....[78]....
        /*049c*/ 	.word	0xffffffff


	//   ....[79]....
        /*04a0*/ 	.word	0xffffffff


	//   ....[80]....
        /*04a4*/ 	.word	0xffffffff


	//   ....[81]....
        /*04a8*/ 	.word	0xffffffff


	//   ....[82]....
        /*04ac*/ 	.word	0xffffffff


	//   ....[83]....
        /*04b0*/ 	.word	0xffffffff


	//   ....[84]....
        /*04b4*/ 	.word	0xffffffff


	//   ....[85]....
        /*04b8*/ 	.word	0xffffffff


	//   ....[86]....
        /*04bc*/ 	.word	0xffffffff


	//   ....[87]....
        /*04c0*/ 	.word	0xffffffff


	//   ....[88]....
        /*04c4*/ 	.word	0xffffffff


	//   ....[89]....
        /*04c8*/ 	.word	0xffffffff


	//   ....[90]....
        /*04cc*/ 	.word	0xffffffff


	//   ....[91]....
        /*04d0*/ 	.word	0xffffffff


	//   ....[92]....
        /*04d4*/ 	.word	0xffffffff


	//   ....[93]....
        /*04d8*/ 	.word	0xffffffff


	//   ....[94]....
        /*04dc*/ 	.word	0xffffffff


	//   ....[95]....
        /*04e0*/ 	.word	0xffffffff


	//   ....[96]....
        /*04e4*/ 	.word	0xffffffff


	//   ....[97]....
        /*04e8*/ 	.word	0xffffffff


	//   ....[98]....
        /*04ec*/ 	.word	0xffffffff


	//   ....[99]....
        /*04f0*/ 	.word	0xffffffff


	//   ....[100]....
        /*04f4*/ 	.word	0xffffffff


	//   ....[101]....
        /*04f8*/ 	.word	0xffffffff


	//   ....[102]....
        /*04fc*/ 	.word	0xffffffff


	//   ....[103]....
        /*0500*/ 	.word	0xffffffff


	//   ....[104]....
        /*0504*/ 	.word	0xffffffff


	//   ....[105]....
        /*0508*/ 	.word	0xffffffff


	//   ....[106]....
        /*050c*/ 	.word	0xffffffff


	//   ....[107]....
        /*0510*/ 	.word	0xffffffff


	//   ....[108]....
        /*0514*/ 	.word	0xffffffff


	//   ....[109]....
        /*0518*/ 	.word	0xffffffff


	//   ....[110]....
        /*051c*/ 	.word	0xffffffff


	//   ....[111]....
        /*0520*/ 	.word	0xffffffff


	//   ....[112]....
        /*0524*/ 	.word	0xffffffff


	//   ....[113]....
        /*0528*/ 	.word	0xffffffff


	//   ....[114]....
        /*052c*/ 	.word	0xffffffff


	//   ....[115]....
        /*0530*/ 	.word	0xffffffff


	//   ....[116]....
        /*0534*/ 	.word	0xffffffff


	//   ....[117]....
        /*0538*/ 	.word	0xffffffff


	//   ....[118]....
        /*053c*/ 	.word	0xffffffff


	//   ....[119]....
        /*0540*/ 	.word	0xffffffff


	//   ....[120]....
        /*0544*/ 	.word	0xffffffff


	//   ....[121]....
        /*0548*/ 	.word	0xffffffff


	//   ....[122]....
        /*054c*/ 	.word	0xffffffff


	//   ....[123]....
        /*0550*/ 	.word	0xffffffff


	//   ....[124]....
        /*0554*/ 	.word	0xffffffff


	//   ....[125]....
        /*0558*/ 	.word	0xffffffff


	//   ....[126]....
        /*055c*/ 	.word	0xffffffff


	//   ....[127]....
        /*0560*/ 	.word	0xffffffff


	//   ....[128]....
        /*0564*/ 	.word	0xffffffff


	//   ....[129]....
        /*0568*/ 	.word	0xffffffff


	//   ....[130]....
        /*056c*/ 	.word	0xffffffff


	//   ....[131]....
        /*0570*/ 	.word	0xffffffff


	//   ....[132]....
        /*0574*/ 	.word	0xffffffff


	//   ....[133]....
        /*0578*/ 	.word	0xffffffff


	//   ....[134]....
        /*057c*/ 	.word	0xffffffff


	//   ....[135]....
        /*0580*/ 	.word	0xffffffff


	//   ....[136]....
        /*0584*/ 	.word	0xffffffff


	//   ....[137]....
        /*0588*/ 	.word	0xffffffff


	//   ....[138]....
        /*058c*/ 	.word	0xffffffff


	//   ....[139]....
        /*0590*/ 	.word	0xffffffff


	//   ....[140]....
        /*0594*/ 	.word	0xffffffff


	//   ....[141]....
        /*0598*/ 	.word	0xffffffff


	//   ....[142]....
        /*059c*/ 	.word	0xffffffff


	//   ....[143]....
        /*05a0*/ 	.word	0xffffffff


	//   ....[144]....
        /*05a4*/ 	.word	0xffffffff


	//   ....[145]....
        /*05a8*/ 	.word	0xffffffff


	//   ....[146]....
        /*05ac*/ 	.word	0xffffffff


	//   ....[147]....
        /*05b0*/ 	.word	0xffffffff


	//   ....[148]....
        /*05b4*/ 	.word	0xffffffff


	//   ....[149]....
        /*05b8*/ 	.word	0xffffffff


	//   ....[150]....
        /*05bc*/ 	.word	0xffffffff


	//   ....[151]....
        /*05c0*/ 	.word	0xffffffff


	//   ....[152]....
        /*05c4*/ 	.word	0xffffffff


	//   ....[153]....
        /*05c8*/ 	.word	0xffffffff


	//   ....[154]....
        /*05cc*/ 	.word	0xffffffff


	//   ....[155]....
        /*05d0*/ 	.word	0xffffffff


	//   ....[156]....
        /*05d4*/ 	.word	0xffffffff


	//   ....[157]....
        /*05d8*/ 	.word	0xffffffff


	//   ....[158]....
        /*05dc*/ 	.word	0xffffffff


	//   ....[159]....
        /*05e0*/ 	.word	0xffffffff


	//   ....[160]....
        /*05e4*/ 	.word	0xffffffff


	//   ....[161]....
        /*05e8*/ 	.word	0xffffffff


	//   ....[162]....
        /*05ec*/ 	.word	0xffffffff


	//   ....[163]....
        /*05f0*/ 	.word	0x0500000f


	//   ....[164]....
        /*05f4*/ 	.word	0x0500000f


	//   ....[165]....
        /*05f8*/ 	.word	0x0500000f


	//   ....[166]....
        /*05fc*/ 	.word	0x0500000f


	//   ....[167]....
        /*0600*/ 	.word	0x0500000f


	//   ....[168]....
        /*0604*/ 	.word	0x0500000f


	//   ....[169]....
        /*0608*/ 	.word	0x0500000f


	//   ....[170]....
        /*060c*/ 	.word	0x0500000f


	//   ....[171]....
        /*0610*/ 	.word	0x0500000f


	//   ....[172]....
        /*0614*/ 	.word	0x0500000f


	//   ....[173]....
        /*0618*/ 	.word	0x0500000f


	//   ....[174]....
        /*061c*/ 	.word	0x0500000f


	//   ....[175]....
        /*0620*/ 	.word	0x0500000f


	//   ....[176]....
        /*0624*/ 	.word	0x0500000f


	//   ....[177]....
        /*0628*/ 	.word	0x0500000f


	//   ....[178]....
        /*062c*/ 	.word	0x0500000f


	//   ....[179]....
        /*0630*/ 	.word	0x0500000f


	//   ....[180]....
        /*0634*/ 	.word	0x0500000f


	//   ....[181]....
        /*0638*/ 	.word	0x0500000f


	//   ....[182]....
        /*063c*/ 	.word	0x0500000f


	//   ....[183]....
        /*0640*/ 	.word	0x0500000f


	//   ....[184]....
        /*0644*/ 	.word	0x0500000f


	//   ....[185]....
        /*0648*/ 	.word	0x0500000f


	//   ....[186]....
        /*064c*/ 	.word	0x0500000f


	//   ....[187]....
        /*0650*/ 	.word	0x0500000f


	//   ....[188]....
        /*0654*/ 	.word	0x0500000f


	//   ....[189]....
        /*0658*/ 	.word	0x0500000f


	//   ....[190]....
        /*065c*/ 	.word	0x0500000f


	//   ....[191]....
        /*0660*/ 	.word	0x0500000f


	//   ....[192]....
        /*0664*/ 	.word	0x0500000f


	//   ....[193]....
        /*0668*/ 	.word	0x0500000f


	//   ....[194]....
        /*066c*/ 	.word	0x0500000f


	//   ....[195]....
        /*0670*/ 	.word	0x0500000f


	//   ....[196]....
        /*0674*/ 	.word	0x0500000f


	//   ....[197]....
        /*0678*/ 	.word	0x0500000f


	//   ....[198]....
        /*067c*/ 	.word	0x0500000f


	//   ....[199]....
        /*0680*/ 	.word	0x0500000f


	//   ....[200]....
        /*0684*/ 	.word	0x0500000f


	//   ....[201]....
        /*0688*/ 	.word	0x0500000f


	//   ....[202]....
        /*068c*/ 	.word	0x0500000f


	//   ....[203]....
        /*0690*/ 	.word	0x0500000f


	//   ....[204]....
        /*0694*/ 	.word	0x0500000f


	//   ....[205]....
        /*0698*/ 	.word	0x0500000f


	//   ....[206]....
        /*069c*/ 	.word	0x0500000f


	//   ....[207]....
        /*06a0*/ 	.word	0x0500000f


	//   ....[208]....
        /*06a4*/ 	.word	0x0500000f


	//   ....[209]....
        /*06a8*/ 	.word	0x0500000f


	//   ....[210]....
        /*06ac*/ 	.word	0x0500000f


	//   ....[211]....
        /*06b0*/ 	.word	0x0500000f


	//   ....[212]....
        /*06b4*/ 	.word	0x0500000f


	//   ....[213]....
        /*06b8*/ 	.word	0x0500000f


	//   ....[214]....
        /*06bc*/ 	.word	0x0500000f


	//   ....[215]....
        /*06c0*/ 	.word	0x0500000f


	//   ....[216]....
        /*06c4*/ 	.word	0x0500000f


	//----- nvinfo : EIATTR_COOP_GROUP_INSTR_OFFSETS
	.align		4
.L_115:
        /*06c8*/ 	.byte	0x04, 0x28
        /*06ca*/ 	.short	(.L_117 - .L_116)


	//   ....[0]....
.L_116:
        /*06cc*/ 	.word	0x00000070


	//   ....[1]....
        /*06d0*/ 	.word	0x000000b0


	//   ....[2]....
        /*06d4*/ 	.word	0x000002d0


	//   ....[3]....
        /*06d8*/ 	.word	0x00000430


	//   ....[4]....
        /*06dc*/ 	.word	0x00000550


	//   ....[5]....
        /*06e0*/ 	.word	0x000006b0


	//   ....[6]....
        /*06e4*/ 	.word	0x000016d0


	//   ....[7]....
        /*06e8*/ 	.word	0x00003470


	//   ....[8]....
        /*06ec*/ 	.word	0x000034b0


	//   ....[9]....
        /*06f0*/ 	.word	0x00003b80


	//   ....[10]....
        /*06f4*/ 	.word	0x00003bf0


	//   ....[11]....
        /*06f8*/ 	.word	0x00006450


	//   ....[12]....
        /*06fc*/ 	.word	0x00006470


	//   ....[13]....
        /*0700*/ 	.word	0x00006490


	//   ....[14]....
        /*0704*/ 	.word	0x000064c0


	//   ....[15]....
        /*0708*/ 	.word	0x00007d00


	//   ....[16]....
        /*070c*/ 	.word	0x00007d10


	//   ....[17]....
        /*0710*/ 	.word	0x00007d90


	//   ....[18]....
        /*0714*/ 	.word	0x00007db0


	//   ....[19]....
        /*0718*/ 	.word	0x000087c0


	//   ....[20]....
        /*071c*/ 	.word	0x000087e0


	//   ....[21]....
        /*0720*/ 	.word	0x00008800


	//   ....[22]....
        /*0724*/ 	.word	0x00008810


	//   ....[23]....
        /*0728*/ 	.word	0x00008820


	//   ....[24]....
        /*072c*/ 	.word	0x00008830


	//   ....[25]....
        /*0730*/ 	.word	0x00008840


	//   ....[26]....
        /*0734*/ 	.word	0x00008850


	//   ....[27]....
        /*0738*/ 	.word	0x00008860


	//   ....[28]....
        /*073c*/ 	.word	0x00008870


	//   ....[29]....
        /*0740*/ 	.word	0x00008880


	//   ....[30]....
        /*0744*/ 	.word	0x00008890


	//   ....[31]....
        /*0748*/ 	.word	0x000088a0


	//   ....[32]....
        /*074c*/ 	.word	0x000088b0


	//   ....[33]....
        /*0750*/ 	.word	0x000088c0


	//   ....[34]....
        /*0754*/ 	.word	0x000088d0


	//   ....[35]....
        /*0758*/ 	.word	0x000088e0


	//   ....[36]....
        /*075c*/ 	.word	0x000088f0


	//   ....[37]....
        /*0760*/ 	.word	0x00008900


	//   ....[38]....
        /*0764*/ 	.word	0x00008910


	//   ....[39]....
        /*0768*/ 	.word	0x00008920


	//   ....[40]....
        /*076c*/ 	.word	0x00008930


	//   ....[41]....
        /*0770*/ 	.word	0x00008940


	//   ....[42]....
        /*0774*/ 	.word	0x00008950


	//   ....[43]....
        /*0778*/ 	.word	0x00008960


	//   ....[44]....
        /*077c*/ 	.word	0x00008970


	//   ....[45]....
        /*0780*/ 	.word	0x00008980


	//   ....[46]....
        /*0784*/ 	.word	0x00008990


	//   ....[47]....
        /*0788*/ 	.word	0x000089a0


	//   ....[48]....
        /*078c*/ 	.word	0x000089b0


	//   ....[49]....
        /*0790*/ 	.word	0x000089c0


	//   ....[50]....
        /*0794*/ 	.word	0x000089d0


	//   ....[51]....
        /*0798*/ 	.word	0x00009210


	//   ....[52]....
        /*079c*/ 	.word	0x00009220


	//   ....[53]....
        /*07a0*/ 	.word	0x00009230


	//   ....[54]....
        /*07a4*/ 	.word	0x00009270


	//   ....[55]....
        /*07a8*/ 	.word	0x000098b0


	//   ....[56]....
        /*07ac*/ 	.word	0x000098e0


	//   ....[57]....
        /*07b0*/ 	.word	0x00009910


	//   ....[58]....
        /*07b4*/ 	.word	0x00009950


	//   ....[59]....
        /*07b8*/ 	.word	0x00009970


	//   ....[60]....
        /*07bc*/ 	.word	0x00009980


	//   ....[61]....
        /*07c0*/ 	.word	0x000099a0


	//   ....[62]....
        /*07c4*/ 	.word	0x000099c0


	//   ....[63]....
        /*07c8*/ 	.word	0x00009e00


	//   ....[64]....
        /*07cc*/ 	.word	0x00009e10


	//   ....[65]....
        /*07d0*/ 	.word	0x0000a040


	//   ....[66]....
        /*07d4*/ 	.word	0x0000a050


	//   ....[67]....
        /*07d8*/ 	.word	0x0000ab90


	//   ....[68]....
        /*07dc*/ 	.word	0x0000abc0


	//   ....[69]....
        /*07e0*/ 	.word	0x0000ac00


	//   ....[70]....
        /*07e4*/ 	.word	0x0000ac30


	//   ....[71]....
        /*07e8*/ 	.word	0x0000ac40


	//   ....[72]....
        /*07ec*/ 	.word	0x0000ac50


	//   ....[73]....
        /*07f0*/ 	.word	0x0000ac60


	//   ....[74]....
        /*07f4*/ 	.word	0x0000ac80


	//   ....[75]....
        /*07f8*/ 	.word	0x0000add0


	//   ....[76]....
        /*07fc*/ 	.word	0x0000b000


	//   ....[77]....
        /*0800*/ 	.word	0x0000b030


	//   ....[78]....
        /*0804*/ 	.word	0x0000b060


	//   ....[79]....
        /*0808*/ 	.word	0x0000b090


	//   ....[80]....
        /*080c*/ 	.word	0x0000b0c0


	//   ....[81]....
        /*0810*/ 	.word	0x0000b110


	//   ....[82]....
        /*0814*/ 	.word	0x0000b280


	//   ....[83]....
        /*0818*/ 	.word	0x0000b2b0


	//   ....[84]....
        /*081c*/ 	.word	0x0000b2e0


	//   ....[85]....
        /*0820*/ 	.word	0x0000b310


	//   ....[86]....
        /*0824*/ 	.word	0x0000b340


	//   ....[87]....
        /*0828*/ 	.word	0x0000b380


	//   ....[88]....
        /*082c*/ 	.word	0x0000b400


	//   ....[89]....
        /*0830*/ 	.word	0x0000b450


	//   ....[90]....
        /*0834*/ 	.word	0x0000b460


	//   ....[91]....
        /*0838*/ 	.word	0x0000b510


	//   ....[92]....
        /*083c*/ 	.word	0x0000d530


	//   ....[93]....
        /*0840*/ 	.word	0x0000d540


	//   ....[94]....
        /*0844*/ 	.word	0x0000d5b0


	//   ....[95]....
        /*0848*/ 	.word	0x0000d5d0


	//   ....[96]....
        /*084c*/ 	.word	0x0000d610


	//   ....[97]....
        /*0850*/ 	.word	0x0000d630


	//   ....[98]....
        /*0854*/ 	.word	0x0000d640


	//   ....[99]....
        /*0858*/ 	.word	0x0000d650


	//   ....[100]....
        /*085c*/ 	.word	0x0000d6e0


	//   ....[101]....
        /*0860*/ 	.word	0x0000d700


	//   ....[102]....
        /*0864*/ 	.word	0x0000db40


	//   ....[103]....
        /*0868*/ 	.word	0x0000db50


	//   ....[104]....
        /*086c*/ 	.word	0x0000db70


	//   ....[105]....
        /*0870*/ 	.word	0x0000dc00


	//   ....[106]....
        /*0874*/ 	.word	0x0000dc10


	//   ....[107]....
        /*0878*/ 	.word	0x0000dc80


	//   ....[108]....
        /*087c*/ 	.word	0x0000dc90


	//   ....[109]....
        /*0880*/ 	.word	0x0000dca0


	//   ....[110]....
        /*0884*/ 	.word	0x0000dcb0


	//   ....[111]....
        /*0888*/ 	.word	0x0000dd70


	//   ....[112]....
        /*088c*/ 	.word	0x0000e5e0


	//   ....[113]....
        /*0890*/ 	.word	0x0000e610


	//   ....[114]....
        /*0894*/ 	.word	0x0000e6b0


	//   ....[115]....
        /*0898*/ 	.word	0x0000e6d0


	//   ....[116]....
        /*089c*/ 	.word	0x0000e750


	//   ....[117]....
        /*08a0*/ 	.word	0x0000e770


	//   ....[118]....
        /*08a4*/ 	.word	0x0000e780


	//   ....[119]....
        /*08a8*/ 	.word	0x0000e790


	//   ....[120]....
        /*08ac*/ 	.word	0x0000e890


	//   ....[121]....
        /*08b0*/ 	.word	0x0000e8a0


	//   ....[122]....
        /*08b4*/ 	.word	0x0000e8b0


	//   ....[123]....
        /*08b8*/ 	.word	0x0000e900


	//   ....[124]....
        /*08bc*/ 	.word	0x0000f2a0


	//   ....[125]....
        /*08c0*/ 	.word	0x0000f2b0


	//   ....[126]....
        /*08c4*/ 	.word	0x0000f320


	//   ....[127]....
        /*08c8*/ 	.word	0x0000f330


	//   ....[128]....
        /*08cc*/ 	.word	0x0000f370


	//   ....[129]....
        /*08d0*/ 	.word	0x0000f380


	//   ....[130]....
        /*08d4*/ 	.word	0x0000f3c0


	//   ....[131]....
        /*08d8*/ 	.word	0x0000f3d0


	//   ....[132]....
        /*08dc*/ 	.word	0x0000f410


	//   ....[133]....
        /*08e0*/ 	.word	0x0000f420


	//   ....[134]....
        /*08e4*/ 	.word	0x0000f830


	//   ....[135]....
        /*08e8*/ 	.word	0x0000f840


	//   ....[136]....
        /*08ec*/ 	.word	0x0000f850


	//   ....[137]....
        /*08f0*/ 	.word	0x0000f890


	//   ....[138]....
        /*08f4*/ 	.word	0x0000f8a0


	//   ....[139]....
        /*08f8*/ 	.word	0x0000f8e0


	//   ....[140]....
        /*08fc*/ 	.word	0x0000f8f0


	//   ....[141]....
        /*0900*/ 	.word	0x0000f900


	//   ....[142]....
        /*0904*/ 	.word	0x0000f940


	//   ....[143]....
        /*0908*/ 	.word	0x0000f980


	//   ....[144]....
        /*090c*/ 	.word	0x00010880


	//   ....[145]....
        /*0910*/ 	.word	0x000108b0


	//   ....[146]....
        /*0914*/ 	.word	0x000108e0


	//   ....[147]....
        /*0918*/ 	.word	0x000108f0


	//   ....[148]....
        /*091c*/ 	.word	0x00010920


	//   ....[149]....
        /*0920*/ 	.word	0x00010930


	//   ....[150]....
        /*0924*/ 	.word	0x00010960


	//   ....[151]....
        /*0928*/ 	.word	0x000109b0


	//   ....[152]....
        /*092c*/ 	.word	0x00010b10


	//   ....[153]....
        /*0930*/ 	.word	0x00010b40


	//   ....[154]....
        /*0934*/ 	.word	0x00010b70


	//   ....[155]....
        /*0938*/ 	.word	0x00010ba0


	//   ....[156]....
        /*093c*/ 	.word	0x00010bd0


	//   ....[157]....
        /*0940*/ 	.word	0x00010c10


	//   ....[158]....
        /*0944*/ 	.word	0x00010ca0


	//   ....[159]....
        /*0948*/ 	.word	0x00010cf0


	//   ....[160]....
        /*094c*/ 	.word	0x00010d00


	//   ....[161]....
        /*0950*/ 	.word	0x00010d90


	//   ....[162]....
        /*0954*/ 	.word	0x00011400


	//   ....[163]....
        /*0958*/ 	.word	0x00011960


	//   ....[164]....
        /*095c*/ 	.word	0x00011a40


	//   ....[165]....
        /*0960*/ 	.word	0x00011ad0


	//   ....[166]....
        /*0964*/ 	.word	0x00011b90


	//   ....[167]....
        /*0968*/ 	.word	0x00011c50


	//   ....[168]....
        /*096c*/ 	.word	0x00011d00


	//   ....[169]....
        /*0970*/ 	.word	0x00011da0


	//   ....[170]....
        /*0974*/ 	.word	0x00011e40


	//   ....[171]....
        /*0978*/ 	.word	0x00011ef0


	//   ....[172]....
        /*097c*/ 	.word	0x00011f70


	//   ....[173]....
        /*0980*/ 	.word	0x00012040


	//   ....[174]....
        /*0984*/ 	.word	0x00012160


	//   ....[175]....
        /*0988*/ 	.word	0x00012210


	//   ....[176]....
        /*098c*/ 	.word	0x00012280


	//   ....[177]....
        /*0990*/ 	.word	0x00012380


	//   ....[178]....
        /*0994*/ 	.word	0x000123e0


	//   ....[179]....
        /*0998*/ 	.word	0x000124c0


	//   ....[180]....
        /*099c*/ 	.word	0x00012520


	//   ....[181]....
        /*09a0*/ 	.word	0x00012600


	//   ....[182]....
        /*09a4*/ 	.word	0x00012660


	//   ....[183]....
        /*09a8*/ 	.word	0x00012730


	//   ....[184]....
        /*09ac*/ 	.word	0x000127e0


	//   ....[185]....
        /*09b0*/ 	.word	0x00012850


	//   ....[186]....
        /*09b4*/ 	.word	0x000128b0


	//   ....[187]....
        /*09b8*/ 	.word	0x000129a0


	//   ....[188]....
        /*09bc*/ 	.word	0x00012a00


	//   ....[189]....
        /*09c0*/ 	.word	0x00012b00


	//   ....[190]....
        /*09c4*/ 	.word	0x00012b60


	//   ....[191]....
        /*09c8*/ 	.word	0x00012c40


	//   ....[192]....
        /*09cc*/ 	.word	0x00012cc0


	//   ....[193]....
        /*09d0*/ 	.word	0x00012d90


	//   ....[194]....
        /*09d4*/ 	.word	0x00012e10


	//   ....[195]....
        /*09d8*/ 	.word	0x00012ed0


	//   ....[196]....
        /*09dc*/ 	.word	0x00013010


	//   ....[197]....
        /*09e0*/ 	.word	0x000130c0


	//   ....[198]....
        /*09e4*/ 	.word	0x00013170


	//   ....[199]....
        /*09e8*/ 	.word	0x00013210


	//   ....[200]....
        /*09ec*/ 	.word	0x000132c0


	//   ....[201]....
        /*09f0*/ 	.word	0x00013360


	//   ....[202]....
        /*09f4*/ 	.word	0x00013410


	//   ....[203]....
        /*09f8*/ 	.word	0x000134b0


	//   ....[204]....
        /*09fc*/ 	.word	0x00013520


	//   ....[205]....
        /*0a00*/ 	.word	0x000135e0


	//   ....[206]....
        /*0a04*/ 	.word	0x000136d0


	//   ....[207]....
        /*0a08*/ 	.word	0x00013760


	//   ....[208]....
        /*0a0c*/ 	.word	0x000137c0


	//   ....[209]....
        /*0a10*/ 	.word	0x00013870


	//   ....[210]....
        /*0a14*/ 	.word	0x000138d0


	//   ....[211]....
        /*0a18*/ 	.word	0x00013980


	//   ....[212]....
        /*0a1c*/ 	.word	0x000139e0


	//   ....[213]....
        /*0a20*/ 	.word	0x00013a90


	//   ....[214]....
        /*0a24*/ 	.word	0x00013af0


	//   ....[215]....
        /*0a28*/ 	.word	0x00013ba0


	//   ....[216]....
        /*0a2c*/ 	.word	0x00013e00


	//----- nvinfo : EIATTR_REG_RECONFIG
	.align		4
.L_117:
        /*0a30*/ 	.byte	0x01, 0x54
	.zero		2


	//----- nvinfo : EIATTR_SYSCALL_OFFSETS
	.align		4
        /*0a34*/ 	.byte	0x04, 0x46
        /*0a36*/ 	.short	(.L_119 - .L_118)


	//   ....[0]....
.L_118:
        /*0a38*/ 	.word	0x00001860


	//   ....[1]....
        /*0a3c*/ 	.word	0x0000c780


	//   ....[2]....
        /*0a40*/ 	.word	0x0000c910


	//   ....[3]....
        /*0a44*/ 	.word	0x0000ca60


	//   ....[4]....
        /*0a48*/ 	.word	0x0000cbb0


	//   ....[5]....
        /*0a4c*/ 	.word	0x0000e140


	//----- nvinfo : EIATTR_MBARRIER_INSTR_OFFSETS
	.align		4
.L_119:
        /*0a50*/ 	.byte	0x04, 0x39
        /*0a52*/ 	.short	(.L_121 - .L_120)


	//   ....[0]....
.L_120:
        /*0a54*/ 	.word	0x00000180
        /*0a58*/ 	.word	0x000000ff
        /*0a5c*/ 	.word	0x00013200
        /*0a60*/ 	.short	0x0100
        /*0a62*/ 	.byte	0x08
	.zero		1


	//   ....[1]....
        /*0a64*/ 	.word	0x00000190
        /*0a68*/ 	.word	0x000000ff
        /*0a6c*/ 	.word	0x00013220
        /*0a70*/ 	.short	0x0100
        /*0a72*/ 	.byte	0x08
	.zero		1


	//   ....[2]....
        /*0a74*/ 	.word	0x00000280
        /*0a78*/ 	.word	0x000000ff
        /*0a7c*/ 	.word	0x00013230
        /*0a80*/ 	.short	0x0100
        /*0a82*/ 	.byte	0x08
	.zero		1


	//   ....[3]....
        /*0a84*/ 	.word	0x00000290
        /*0a88*/ 	.word	0x000000ff
        /*0a8c*/ 	.word	0x00013240
        /*0a90*/ 	.short	0x0100
        /*0a92*/ 	.byte	0x08
	.zero		1


	//   ....[4]....
        /*0a94*/ 	.word	0x000002a0
        /*0a98*/ 	.word	0x000000ff
        /*0a9c*/ 	.word	0x00013238
        /*0aa0*/ 	.short	0x0100
        /*0aa2*/ 	.byte	0x08
	.zero		1


	//   ....[5]....
        /*0aa4*/ 	.word	0x000002b0
        /*0aa8*/ 	.word	0x000000ff
        /*0aac*/ 	.word	0x00013248
        /*0ab0*/ 	.short	0x0100
        /*0ab2*/ 	.byte	0x08
	.zero		1


	//   ....[6]....
        /*0ab4*/ 	.word	0x000003e0
        /*0ab8*/ 	.word	0x000000ff
        /*0abc*/ 	.word	0x00013250
        /*0ac0*/ 	.short	0x0100
        /*0ac2*/ 	.byte	0x08
	.zero		1


	//   ....[7]....
        /*0ac4*/ 	.word	0x000003f0
        /*0ac8*/ 	.word	0x000000ff
        /*0acc*/ 	.word	0x00013260
        /*0ad0*/ 	.short	0x0100
        /*0ad2*/ 	.byte	0x08
	.zero		1


	//   ....[8]....
        /*0ad4*/ 	.word	0x00000400
        /*0ad8*/ 	.word	0x000000ff
        /*0adc*/ 	.word	0x00013258
        /*0ae0*/ 	.short	0x0100
        /*0ae2*/ 	.byte	0x08
	.zero		1


	//   ....[9]....
        /*0ae4*/ 	.word	0x00000410
        /*0ae8*/ 	.word	0x000000ff
        /*0aec*/ 	.word	0x00013268
        /*0af0*/ 	.short	0x0100
        /*0af2*/ 	.byte	0x08
	.zero		1


	//   ....[10]....
        /*0af4*/ 	.word	0x00000500
        /*0af8*/ 	.word	0x000000ff
        /*0afc*/ 	.word	0x00013270
        /*0b00*/ 	.short	0x0100
        /*0b02*/ 	.byte	0x06
	.zero		1


	//   ....[11]....
        /*0b04*/ 	.word	0x00000510
        /*0b08*/ 	.word	0x000000ff
        /*0b0c*/ 	.word	0x00013280
        /*0b10*/ 	.short	0x0100
        /*0b12*/ 	.byte	0x06
	.zero		1


	//   ....[12]....
        /*0b14*/ 	.word	0x00000520
        /*0b18*/ 	.word	0x000000ff
        /*0b1c*/ 	.word	0x00013278
        /*0b20*/ 	.short	0x0100
        /*0b22*/ 	.byte	0x06
	.zero		1


	//   ....[13]....
        /*0b24*/ 	.word	0x00000530
        /*0b28*/ 	.word	0x000000ff
        /*0b2c*/ 	.word	0x00013288
        /*0b30*/ 	.short	0x0100
        /*0b32*/ 	.byte	0x06
	.zero		1


	//   ....[14]....
        /*0b34*/ 	.word	0x00000660
        /*0b38*/ 	.word	0x000000ff
        /*0b3c*/ 	.word	0x00013290
        /*0b40*/ 	.short	0x0100
        /*0b42*/ 	.byte	0x08
	.zero		1


	//   ....[15]....
        /*0b44*/ 	.word	0x00000670
        /*0b48*/ 	.word	0x000000ff
        /*0b4c*/ 	.word	0x000132a0
        /*0b50*/ 	.short	0x0100
        /*0b52*/ 	.byte	0x08
	.zero		1


	//   ....[16]....
        /*0b54*/ 	.word	0x00000680
        /*0b58*/ 	.word	0x000000ff
        /*0b5c*/ 	.word	0x00013298
        /*0b60*/ 	.short	0x0100
        /*0b62*/ 	.byte	0x08
	.zero		1


	//   ....[17]....
        /*0b64*/ 	.word	0x00000690
        /*0b68*/ 	.word	0x000000ff
        /*0b6c*/ 	.word	0x000132a8
        /*0b70*/ 	.short	0x0100
        /*0b72*/ 	.byte	0x08
	.zero		1


	//   ....[18]....
        /*0b74*/ 	.word	0x000007e0
        /*0b78*/ 	.word	0x000000ff
        /*0b7c*/ 	.word	0x000132b0
        /*0b80*/ 	.short	0x0100
        /*0b82*/ 	.byte	0x08
	.zero		1


	//   ....[19]....
        /*0b84*/ 	.word	0x000007f0
        /*0b88*/ 	.word	0x000000ff
        /*0b8c*/ 	.word	0x000132c0
        /*0b90*/ 	.short	0x0100
        /*0b92*/ 	.byte	0x08
	.zero		1


	//   ....[20]....
        /*0b94*/ 	.word	0x00000800
        /*0b98*/ 	.word	0x000000ff
        /*0b9c*/ 	.word	0x000132b8
        /*0ba0*/ 	.short	0x0100
        /*0ba2*/ 	.byte	0x08
	.zero		1


	//   ....[21]....
        /*0ba4*/ 	.word	0x00000810
        /*0ba8*/ 	.word	0x000000ff
        /*0bac*/ 	.word	0x000132c8
        /*0bb0*/ 	.short	0x0100
        /*0bb2*/ 	.byte	0x08
	.zero		1


	//   ....[22]....
        /*0bb4*/ 	.word	0x00001ab0
        /*0bb8*/ 	.word	0x00000019
        /*0bbc*/ 	.word	0x00013200
        /*0bc0*/ 	.short	0x010a
        /*0bc2*/ 	.byte	0x3f
	.zero		1


	//   ....[23]....
        /*0bc4*/ 	.word	0x00001b70
        /*0bc8*/ 	.word	0x00000003
        /*0bcc*/ 	.word	0x00013230
        /*0bd0*/ 	.short	0x010a
        /*0bd2*/ 	.byte	0x3f
	.zero		1


	//   ....[24]....
        /*0bd4*/ 	.word	0x00001bf0
        /*0bd8*/ 	.word	0x00000003
        /*0bdc*/ 	.word	0x00013230
        /*0be0*/ 	.short	0x010a
        /*0be2*/ 	.byte	0x3f
	.zero		1


	//   ....[25]....
        /*0be4*/ 	.word	0x00002690
        /*0be8*/ 	.word	0x00000018
        /*0bec*/ 	.word	0x00000000
        /*0bf0*/ 	.short	0x0101
        /*0bf2*/ 	.byte	0x3f
	.zero		1


	//   ....[26]....
        /*0bf4*/ 	.word	0x00004e40
        /*0bf8*/ 	.word	0x000000ff
        /*0bfc*/ 	.word	0x00013230
        /*0c00*/ 	.short	0x010a
        /*0c02*/ 	.byte	0x16
	.zero		1


	//   ....[27]....
        /*0c04*/ 	.word	0x00004e80
        /*0c08*/ 	.word	0x000000ff
        /*0c0c*/ 	.word	0x00013230
        /*0c10*/ 	.short	0x010a
        /*0c12*/ 	.byte	0x16
	.zero		1


	//   ....[28]....
        /*0c14*/ 	.word	0x000052d0
        /*0c18*/ 	.word	0x000000ff
        /*0c1c*/ 	.word	0x00013250
        /*0c20*/ 	.short	0x010a
        /*0c22*/ 	.byte	0x0b
	.zero		1


	//   ....[29]....
        /*0c24*/ 	.word	0x00005310
        /*0c28*/ 	.word	0x000000ff
        /*0c2c*/ 	.word	0x00013250
        /*0c30*/ 	.short	0x010a
        /*0c32*/ 	.byte	0x0b
	.zero		1


	//   ....[30]....
        /*0c34*/ 	.word	0x00005bf0
        /*0c38*/ 	.word	0x000000ff
        /*0c3c*/ 	.word	0x00000000
        /*0c40*/ 	.short	0x0101
        /*0c42*/ 	.byte	0x16
	.zero		1


	//   ....[31]....
        /*0c44*/ 	.word	0x000075a0
        /*0c48*/ 	.word	0x000000ff
        /*0c4c*/ 	.word	0x00000000
        /*0c50*/ 	.short	0x0101
        /*0c52*/ 	.byte	0x06
	.zero		1


	//   ....[32]....
        /*0c54*/ 	.word	0x00007a60
        /*0c58*/ 	.word	0x000000ff
        /*0c5c*/ 	.word	0x00013250
        /*0c60*/ 	.short	0x010a
        /*0c62*/ 	.byte	0x05
	.zero		1


	//   ....[33]....
        /*0c64*/ 	.word	0x00007aa0
        /*0c68*/ 	.word	0x000000ff
        /*0c6c*/ 	.word	0x00013250
        /*0c70*/ 	.short	0x010a
        /*0c72*/ 	.byte	0x05
	.zero		1


	//   ....[34]....
        /*0c74*/ 	.word	0x00008090
        /*0c78*/ 	.word	0x000000ff
        /*0c7c*/ 	.word	0x00000000
        /*0c80*/ 	.short	0x0101
        /*0c82*/ 	.byte	0x04
	.zero		1


	//   ....[35]....
        /*0c84*/ 	.word	0x000097b0
        /*0c88*/ 	.word	0x00000000
        /*0c8c*/ 	.word	0x00000000
        /*0c90*/ 	.short	0x0101
        /*0c92*/ 	.byte	0x3f
	.zero		1


	//   ....[36]....
        /*0c94*/ 	.word	0x00009df0
        /*0c98*/ 	.word	0x00000006
        /*0c9c*/ 	.word	0x00000000
        /*0ca0*/ 	.short	0x0101
        /*0ca2*/ 	.byte	0x3f
	.zero		1


	//   ....[37]....
        /*0ca4*/ 	.word	0x0000d1b0
        /*0ca8*/ 	.word	0x00000007
        /*0cac*/ 	.word	0x00013280
        /*0cb0*/ 	.short	0x010a
        /*0cb2*/ 	.byte	0x3f
	.zero		1


	//   ....[38]....
        /*0cb4*/ 	.word	0x0000d820
        /*0cb8*/ 	.word	0x00000007
        /*0cbc*/ 	.word	0x00013270
        /*0cc0*/ 	.short	0x0107
        /*0cc2*/ 	.byte	0x3f
	.zero		1


	//   ....[39]....
        /*0cc4*/ 	.word	0x0000d8e0
        /*0cc8*/ 	.word	0x00000007
        /*0ccc*/ 	.word	0x00013270
        /*0cd0*/ 	.short	0x0101
        /*0cd2*/ 	.byte	0x3f
	.zero		1


	//   ....[40]....
        /*0cd4*/ 	.word	0x0000d910
        /*0cd8*/ 	.word	0x00000007
        /*0cdc*/ 	.word	0x00013240
        /*0ce0*/ 	.short	0x010a
        /*0ce2*/ 	.byte	0x3f
	.zero		1


	//   ....[41]....
        /*0ce4*/ 	.word	0x0000de80
        /*0ce8*/ 	.word	0x00000007
        /*0cec*/ 	.word	0x00013230
        /*0cf0*/ 	.short	0x0107
        /*0cf2*/ 	.byte	0x3f
	.zero		1


	//   ....[42]....
        /*0cf4*/ 	.word	0x0000df50
        /*0cf8*/ 	.word	0x00000007
        /*0cfc*/ 	.word	0x00013230
        /*0d00*/ 	.short	0x0101
        /*0d02*/ 	.byte	0x3f
	.zero		1


	//   ....[43]....
        /*0d04*/ 	.word	0x0000e9a0
        /*0d08*/ 	.word	0x00000010
        /*0d0c*/ 	.word	0x00013200
        /*0d10*/ 	.short	0x0107
        /*0d12*/ 	.byte	0x3f
	.zero		1


	//   ....[44]....
        /*0d14*/ 	.word	0x0000ea90
        /*0d18*/ 	.word	0x00000010
        /*0d1c*/ 	.word	0x00013200
        /*0d20*/ 	.short	0x0101
        /*0d22*/ 	.byte	0x3f
	.zero		1


	//   ....[45]....
        /*0d24*/ 	.word	0x0000eab0
        /*0d28*/ 	.word	0x00000010
        /*0d2c*/ 	.word	0x00013220
        /*0d30*/ 	.short	0x010a
        /*0d32*/ 	.byte	0x3f
	.zero		1


	//   ....[46]....
        /*0d34*/ 	.word	0x0000efe0
        /*0d38*/ 	.word	0x00000000
        /*0d3c*/ 	.word	0x00013280
        /*0d40*/ 	.short	0x010a
        /*0d42*/ 	.byte	0x3f
	.zero		1


	//   ....[47]....
        /*0d44*/ 	.word	0x0000f4d0
        /*0d48*/ 	.word	0x00000000
        /*0d4c*/ 	.word	0x00013270
        /*0d50*/ 	.short	0x0107
        /*0d52*/ 	.byte	0x3f
	.zero		1


	//   ....[48]....
        /*0d54*/ 	.word	0x0000f590
        /*0d58*/ 	.word	0x00000000
        /*0d5c*/ 	.word	0x00013270
        /*0d60*/ 	.short	0x0101
        /*0d62*/ 	.byte	0x3f
	.zero		1


	//   ....[49]....
        /*0d64*/ 	.word	0x0000f5c0
        /*0d68*/ 	.word	0x00000000
        /*0d6c*/ 	.word	0x00013240
        /*0d70*/ 	.short	0x010a
        /*0d72*/ 	.byte	0x3f
	.zero		1


	//   ....[50]....
        /*0d74*/ 	.word	0x0000fa00
        /*0d78*/ 	.word	0x00000000
        /*0d7c*/ 	.word	0x00013230
        /*0d80*/ 	.short	0x0107
        /*0d82*/ 	.byte	0x3f
	.zero		1


	//   ....[51]....
        /*0d84*/ 	.word	0x0000fac0
        /*0d88*/ 	.word	0x00000000
        /*0d8c*/ 	.word	0x00013230
        /*0d90*/ 	.short	0x0101
        /*0d92*/ 	.byte	0x3f
	.zero		1


	//   ....[52]....
        /*0d94*/ 	.word	0x0000fb50
        /*0d98*/ 	.word	0x00000002
        /*0d9c*/ 	.word	0x00013270
        /*0da0*/ 	.short	0x010a
        /*0da2*/ 	.byte	0x3f
	.zero		1


	//   ....[53]....
        /*0da4*/ 	.word	0x0000fbe0
        /*0da8*/ 	.word	0x00000002
        /*0dac*/ 	.word	0x00013260
        /*0db0*/ 	.short	0x010a
        /*0db2*/ 	.byte	0x3f
	.zero		1


	//   ....[54]....
        /*0db4*/ 	.word	0x0000fef0
        /*0db8*/ 	.word	0x00000002
        /*0dbc*/ 	.word	0x00013250
        /*0dc0*/ 	.short	0x0101
        /*0dc2*/ 	.byte	0x3f
	.zero		1


	//   ....[55]....
        /*0dc4*/ 	.word	0x0000ff80
        /*0dc8*/ 	.word	0x00000002
        /*0dcc*/ 	.word	0x00000000
        /*0dd0*/ 	.short	0x0101
        /*0dd2*/ 	.byte	0x3f
	.zero		1


	//   ....[56]....
        /*0dd4*/ 	.word	0x00010160
        /*0dd8*/ 	.word	0x00000003
        /*0ddc*/ 	.word	0x00013270
        /*0de0*/ 	.short	0x010a
        /*0de2*/ 	.byte	0x3f
	.zero		1


	//   ....[57]....
        /*0de4*/ 	.word	0x000101f0
        /*0de8*/ 	.word	0x00000003
        /*0dec*/ 	.word	0x00013260
        /*0df0*/ 	.short	0x010a
        /*0df2*/ 	.byte	0x3f
	.zero		1


	//   ....[58]....
        /*0df4*/ 	.word	0x00010510
        /*0df8*/ 	.word	0x00000003
        /*0dfc*/ 	.word	0x00013250
        /*0e00*/ 	.short	0x0101
        /*0e02*/ 	.byte	0x3f
	.zero		1


	//   ....[59]....
        /*0e04*/ 	.word	0x000105d0
        /*0e08*/ 	.word	0x00000003
        /*0e0c*/ 	.word	0x00000000
        /*0e10*/ 	.short	0x0101
        /*0e12*/ 	.byte	0x3f
	.zero		1


	//   ....[60]....
        /*0e14*/ 	.word	0x00011380
        /*0e18*/ 	.word	0x00000005
        /*0e1c*/ 	.word	0x00013220
        /*0e20*/ 	.short	0x010a
        /*0e22*/ 	.byte	0x3f
	.zero		1


	//   ....[61]....
        /*0e24*/ 	.word	0x00011530
        /*0e28*/ 	.word	0x00000003
        /*0e2c*/ 	.word	0x00013240
        /*0e30*/ 	.short	0x010a
        /*0e32*/ 	.byte	0x3f
	.zero		1


	//   ....[62]....
        /*0e34*/ 	.word	0x000115c0
        /*0e38*/ 	.word	0x0000001b
        /*0e3c*/ 	.word	0x00013240
        /*0e40*/ 	.short	0x010a
        /*0e42*/ 	.byte	0x3f
	.zero		1


	//   ....[63]....
        /*0e44*/ 	.word	0x00011600
        /*0e48*/ 	.word	0x00000003
        /*0e4c*/ 	.word	0x00013260
        /*0e50*/ 	.short	0x010a
        /*0e52*/ 	.byte	0x3f
	.zero		1


	//   ....[64]....
        /*0e54*/ 	.word	0x00011640
        /*0e58*/ 	.word	0x0000001b
        /*0e5c*/ 	.word	0x00013260
        /*0e60*/ 	.short	0x010a
        /*0e62*/ 	.byte	0x3f
	.zero		1


	//   ....[65]....
        /*0e64*/ 	.word	0x00011680
        /*0e68*/ 	.word	0x00000003
        /*0e6c*/ 	.word	0x00013280
        /*0e70*/ 	.short	0x010a
        /*0e72*/ 	.byte	0x3f
	.zero		1


	//   ....[66]....
        /*0e74*/ 	.word	0x000116c0
        /*0e78*/ 	.word	0x0000001b
        /*0e7c*/ 	.word	0x00013280
        /*0e80*/ 	.short	0x010a
        /*0e82*/ 	.byte	0x3f
	.zero		1


	//   ....[67]....
        /*0e84*/ 	.word	0x00011720
        /*0e88*/ 	.word	0x00000019
        /*0e8c*/ 	.word	0x00013200
        /*0e90*/ 	.short	0x010a
        /*0e92*/ 	.byte	0x3f
	.zero		1


	//   ....[68]....
        /*0e94*/ 	.word	0x00011770
        /*0e98*/ 	.word	0x00000003
        /*0e9c*/ 	.word	0x00013230
        /*0ea0*/ 	.short	0x010a
        /*0ea2*/ 	.byte	0x3f
	.zero		1


	//   ....[69]....
        /*0ea4*/ 	.word	0x000117d0
        /*0ea8*/ 	.word	0x00000008
        /*0eac*/ 	.word	0x00013230
        /*0eb0*/ 	.short	0x010a
        /*0eb2*/ 	.byte	0x3f
	.zero		1


	//   ....[70]....
        /*0eb4*/ 	.word	0x00011830
        /*0eb8*/ 	.word	0x00000008
        /*0ebc*/ 	.word	0x00013250
        /*0ec0*/ 	.short	0x010a
        /*0ec2*/ 	.byte	0x3f
	.zero		1


	//   ....[71]....
        /*0ec4*/ 	.word	0x00011890
        /*0ec8*/ 	.word	0x00000005
        /*0ecc*/ 	.word	0x00013250
        /*0ed0*/ 	.short	0x010a
        /*0ed2*/ 	.byte	0x3f
	.zero		1


	//   ....[72]....
        /*0ed4*/ 	.word	0x00011990
        /*0ed8*/ 	.word	0x00000007
        /*0edc*/ 	.word	0x00013280
        /*0ee0*/ 	.short	0x010a
        /*0ee2*/ 	.byte	0x3f
	.zero		1


	//   ....[73]....
        /*0ee4*/ 	.word	0x000120b0
        /*0ee8*/ 	.word	0x00000007
        /*0eec*/ 	.word	0x00013240
        /*0ef0*/ 	.short	0x010a
        /*0ef2*/ 	.byte	0x3f
	.zero		1


	//   ....[74]....
        /*0ef4*/ 	.word	0x00012f10
        /*0ef8*/ 	.word	0x00000010
        /*0efc*/ 	.word	0x00013220
        /*0f00*/ 	.short	0x010a
        /*0f02*/ 	.byte	0x3f
	.zero		1


	//   ....[75]....
        /*0f04*/ 	.word	0x00012f60
        /*0f08*/ 	.word	0x00000000
        /*0f0c*/ 	.word	0x00013280
        /*0f10*/ 	.short	0x010a
        /*0f12*/ 	.byte	0x3f
	.zero		1


	//   ....[76]....
        /*0f14*/ 	.word	0x00013620
        /*0f18*/ 	.word	0x00000000
        /*0f1c*/ 	.word	0x00013240
        /*0f20*/ 	.short	0x010a
        /*0f22*/ 	.byte	0x3f
	.zero		1


	//   ....[77]....
        /*0f24*/ 	.word	0x00013be0
        /*0f28*/ 	.word	0x00000002
        /*0f2c*/ 	.word	0x00013270
        /*0f30*/ 	.short	0x010a
        /*0f32*/ 	.byte	0x3f
	.zero		1


	//   ....[78]....
        /*0f34*/ 	.word	0x00013c30
        /*0f38*/ 	.word	0x00000002
        /*0f3c*/ 	.word	0x00013260
        /*0f40*/ 	.short	0x010a
        /*0f42*/ 	.byte	0x3f
	.zero		1


	//   ....[79]....
        /*0f44*/ 	.word	0x00013c80
        /*0f48*/ 	.word	0x00000003
        /*0f4c*/ 	.word	0x00013270
        /*0f50*/ 	.short	0x010a
        /*0f52*/ 	.byte	0x3f
	.zero		1


	//   ....[80]....
        /*0f54*/ 	.word	0x00013cd0
        /*0f58*/ 	.word	0x00000003
        /*0f5c*/ 	.word	0x00013260
        /*0f60*/ 	.short	0x010a
        /*0f62*/ 	.byte	0x3f
	.zero		1


	//   ....[81]....
        /*0f64*/ 	.word	0x00013d20
        /*0f68*/ 	.word	0x00000005
        /*0f6c*/ 	.word	0x00013220
        /*0f70*/ 	.short	0x010a
        /*0f72*/ 	.byte	0x3f
	.zero		1


	//   ....[82]....
        /*0f74*/ 	.word	0x00013ec0
        /*0f78*/ 	.word	0x00000003
        /*0f7c*/ 	.word	0x00013240
        /*0f80*/ 	.short	0x010a
        /*0f82*/ 	.byte	0x3f
	.zero		1


	//   ....[83]....
        /*0f84*/ 	.word	0x00013f10
        /*0f88*/ 	.word	0x0000001b
        /*0f8c*/ 	.word	0x00013240
        /*0f90*/ 	.short	0x010a
        /*0f92*/ 	.byte	0x3f
	.zero		1


	//   ....[84]....
        /*0f94*/ 	.word	0x00013f60
        /*0f98*/ 	.word	0x00000003
        /*0f9c*/ 	.word	0x00013260
        /*0fa0*/ 	.short	0x010a
        /*0fa2*/ 	.byte	0x3f
	.zero		1


	//   ....[85]....
        /*0fa4*/ 	.word	0x00013fb0
        /*0fa8*/ 	.word	0x0000001b
        /*0fac*/ 	.word	0x00013260
        /*0fb0*/ 	.short	0x010a
        /*0fb2*/ 	.byte	0x3f
	.zero		1


	//   ....[86]....
        /*0fb4*/ 	.word	0x00014000
        /*0fb8*/ 	.word	0x00000003
        /*0fbc*/ 	.word	0x00013280
        /*0fc0*/ 	.short	0x010a
        /*0fc2*/ 	.byte	0x3f
	.zero		1


	//----- nvinfo : EIATTR_NUM_MBARRIERS
	.align		4
.L_121:
        /*0fc4*/ 	.byte	0x03, 0x38
        /*0fc6*/ 	.short	0x0016


	//----- nvinfo : EIATTR_EXIT_INSTR_OFFSETS
	.align		4
        /*0fc8*/ 	.byte	0x04, 0x1c
        /*0fca*/ 	.short	(.L_123 - .L_122)


	//   ....[0]....
.L_122:
        /*0fcc*/ 	.word	0x00000980


	//   ....[1]....
        /*0fd0*/ 	.word	0x0000ad80


	//   ....[2]....
        /*0fd4*/ 	.word	0x00011710


	//----- nvinfo : EIATTR_MAX_THREADS
	.align		4
.L_123:
        /*0fd8*/ 	.byte	0x04, 0x05
        /*0fda*/ 	.short	(.L_125 - .L_124)
.L_124:
        /*0fdc*/ 	.word	0x00000200
        /*0fe0*/ 	.word	0x00000001
        /*0fe4*/ 	.word	0x00000001


	//----- nvinfo : EIATTR_CRS_STACK_SIZE
	.align		4
.L_125:
        /*0fe8*/ 	.byte	0x04, 0x1e
        /*0fea*/ 	.short	(.L_127 - .L_126)
.L_126:
        /*0fec*/ 	.word	0x00000000


	//----- nvinfo : EIATTR_CBANK_PARAM_SIZE
	.align		4
.L_127:
        /*0ff0*/ 	.byte	0x03, 0x19
        /*0ff2*/ 	.short	0x0af0


	//----- nvinfo : EIATTR_PARAM_CBANK
	.align		4
        /*0ff4*/ 	.byte	0x04, 0x0a
        /*0ff6*/ 	.short	(.L_129 - .L_128)
	.align		4
.L_128:
        /*0ff8*/ 	.word	index@(.nv.constant0._ZN7cutlass13device_kernelIN5flash11enable_sm90INS1_16FlashAttnFwdSm90INS1_25CollectiveMainloopFwdSm90ILi2EN4cute5tupleIJNS5_1CILi1EEES8_S8_EEENS6_IJNS7_ILi192EEENS7_ILi160EEENS7_ILi64EEEEEELi64ENS_12float_e4m3_tEfNS_4arch4Sm90ELb0ELb0ELb1ELb1ELb1ELb0ELb0ELb1ELb1ELb1ELb1ELb0EEENS1_21CollectiveEpilogueFwdINS6_IJSA_SC_SB_EEES9_NS_10bfloat16_tESG_Li384ELb1ELb1ELb1ELb1EEENS1_36VarlenDynamicPersistentTileSchedulerILi192ELi160ELi384ELi128ELb1ELb1ELb1ELb0ELb1ELb1EEEEEEEEEvNT_6ParamsE)
        /*0ffc*/ 	.short	0x0210
        /*0ffe*/ 	.short	0x0af0


	//----- nvinfo : EIATTR_SW_WAR
	.align		4
.L_129:
        /*1000*/ 	.byte	0x04, 0x36
        /*1002*/ 	.short	(.L_131 - .L_130)
.L_130:
        /*1004*/ 	.word	0x00000008
.L_131:


//--------------------- .nv.info._ZN7cutlass13device_kernelIN5flash11enable_sm90INS1_16FlashAttnFwdSm90INS1_25CollectiveMainloopFwdSm90ILi2EN4cute5tupleIJNS5_1CILi1EEES8_S8_EEENS6_IJNS7_ILi192EEENS7_ILi160EEENS7_ILi64EEEEEELi64ENS_12float_e4m3_tEfNS_4arch4Sm90ELb0ELb0ELb1ELb1ELb1ELb1ELb0ELb1ELb1ELb1ELb1ELb0EEENS1_21CollectiveEpilogueFwdINS6_IJSA_SC_SB_EEES9_NS_10bfloat16_tESG_Li384ELb1ELb1ELb1ELb1EEENS1_36VarlenDynamicPersistentTileSchedulerILi192ELi160ELi384ELi128ELb1ELb1ELb1ELb0ELb1ELb1EEEEEEEEEvNT_6ParamsE --------------------------
	.section	.nv.info._ZN7cutlass13device_kernelIN5flash11enable_sm90INS1_16FlashAttnFwdSm90INS1_25CollectiveMainloopFwdSm90ILi2EN4cute5tupleIJNS5_1CILi1EEES8_S8_EEENS6_IJNS7_ILi192EEENS7_ILi160EEENS7_ILi64EEEEEELi64ENS_12float_e4m3_tEfNS_4arch4Sm90ELb0ELb0ELb1ELb1ELb1ELb1ELb0ELb1ELb1ELb1ELb1ELb0EEENS1_21CollectiveEpilogueFwdINS6_IJSA_SC_SB_EEES9_NS_10bfloat16_tESG_Li384ELb1ELb1ELb1ELb1EEENS1_36VarlenDynamicPersistentTileSchedulerILi192ELi160ELi384ELi128ELb1ELb1ELb1ELb0ELb1ELb1EEEEEEEEEvNT_6ParamsE,"",@"SHT_CUDA_INFO"
	.sectionflags	@""
	.align	4


	//----- nvinfo : EIATTR_CUDA_API_VERSION
	.align		4
        /*0000*/ 	.byte	0x04, 0x37
        /*0002*/ 	.short	(.L_133 - .L_132)
.L_132:
        /*0004*/ 	.word	0x00000082


	//----- nvinfo : EIATTR_KPARAM_INFO
	.align		4
.L_133:
        /*0008*/ 	.byte	0x04, 0x17
        /*000a*/ 	.short	(.L_135 - .L_134)
.L_134:
        /*000c*/ 	.word	0x00000000
        /*0010*/ 	.short	0x0000
        /*0012*/ 	.short	0x0070
        /*0014*/ 	.byte	0x00, 0xf0, 0x01, 0x2a


	//----- nvinfo : EIATTR_SPARSE_MMA_MASK
	.align		4
.L_135:
        /*0018*/ 	.byte	0x03, 0x50
        /*001a*/ 	.short	0x0000


	//----- nvinfo : EIATTR_MAXREG_COUNT
	.align		4
        /*001c*/ 	.byte	0x03, 0x1b
        /*001e*/ 	.short	0x0080


	//----- nvinfo : EIATTR_NUM_BARRIERS
	.align		4
        /*0020*/ 	.byte	0x02, 0x4c
        /*0022*/ 	.byte	0x10
	.zero		1


	//----- nvinfo : EIATTR_EXTERNS
	.align		4
        /*0024*/ 	.byte	0x04, 0x0f
        /*0026*/ 	.short	(.L_137 - .L_136)


	//   ....[0]....
	.align		4
.L_136:
        /*0028*/ 	.word	index@(__assertfail)


	//----- nvinfo : EIATTR_ANNOTATIONS
	.align		4
.L_137:
        /*002c*/ 	.byte	0x04, 0x55
        /*002e*/ 	.short	(.L_139 - .L_138)


	//   ....[0]....
.L_138:
        /* <DEDUP_REMOVED lines=127> */


	//----- nvinfo : EIATTR_MERCURY_ISA_VERSION
	.align		4
.L_139:
        /*0808*/ 	.byte	0x03, 0x5f
        /*080a*/ 	.short	0x0101


	//----- nvinfo : EIATTR_UNUSED_LOAD_BYTE_OFFSET
	.align		4
        /*080c*/ 	.byte	0x04, 0x44
        /*080e*/ 	.short	(.L_141 - .L_140)


	//   ....[0]....
.L_140:
        /*0810*/ 	.word	0x00000a40
        /*0814*/ 	.word	0x0000fff0


	//   ....[1]....
        /*0818*/ 	.word	0x0000f2e0
        /*081c*/ 	.word	0x0000fff0


	//----- nvinfo : EIATTR_INT_WARP_WIDE_INSTR_OFFSETS
	.align		4
.L_141:
        /*0820*/ 	.byte	0x04, 0x31
        /*0822*/ 	.short	(.L_143 - .L_142)


	//   ....[0]....
.L_142:
        /*0824*/ 	.word	0x00000120


	//   ....[1]....
        /*0828*/ 	.word	0x000001c0


	//   ....[2]....
        /*082c*/ 	.word	0x00000230


	//   ....[3]....
        /*0830*/ 	.word	0x00014410


	//   ....[4]....
        /*0834*/ 	.word	0x000144a0


	//   ....[5]....
        /*0838*/ 	.word	0x00017ef0


	//   ....[6]....
        /*083c*/ 	.word	0x00017f80


	//----- nvinfo : EIATTR_COOP_GROUP_MASK_REGIDS
	.align		4
.L_143:
        /*0840*/ 	.byte	0x04, 0x29
        /*0842*/ 	.short	(.L_145 - .L_144)


	//   ....[0]....
.L_144:
        /*0844*/ 	.word	0xffffffff


	//   ....[1]....
        /*0848*/ 	.word	0xffffffff


	//   ....[2]....
        /*084c*/ 	.word	0xffffffff


	//   ....[3]....
        /*0850*/ 	.word	0xffffffff


	//   ....[4]....
        /*0854*/ 	.word	0xffffffff


	//   ....[5]....
        /*0858*/ 	.word	0xffffffff


	//   ....[6]....
        /*085c*/ 	.word	0xffffffff


	//   ....[7]....
        /*0860*/ 	.word	0xffffffff


	//   ....[8]....
        /*0864*/ 	.word	0xffffffff


	//   ....[9]....
        /*0868*/ 	.word	0xffffffff


	//   ....[10]....
        /*086c*/ 	.word	0xffffffff


	//   ....[11]....
        /*0870*/ 	.word	0xffffffff


	//   ....[12]....
        /*0874*/ 	.word	0xffffffff


	//   ....[13]....
        /*0878*/ 	.word	0xffffffff


	//   ....[14]....
        /*087c*/ 	.word	0xffffffff


	//   ....[15]....
        /*0880*/ 	.word	0xffffffff


	//   ....[16]....
        /*0884*/ 	.word	0xffffffff


	//   ....[17]....
        /*0888*/ 	.word	0xffffffff


	//   ....[18]....
        /*088c*/ 	.word	0xffffffff


	//   ....[19]....
        /*0890*/ 	.word	0xffffffff


	//   ....[20]....
        /*0894*/ 	.word	0xffffffff


	//   ....[21]....
        /*0898*/ 	.word	0xffffffff


	//   ....[22]....
        /*089c*/ 	.word	0xffffffff


	//   ....[23]....
        /*08a0*/ 	.word	0xffffffff


	//   ....[24]....
        /*08a4*/ 	.word	0xffffffff


	//   ....[25]....
        /*08a8*/ 	.word	0xffffffff


	//   ....[26]....
        /*08ac*/ 	.word	0xffffffff


	//   ....[27]....
        /*08b0*/ 	.word	0xffffffff


	//   ....[28]....
        /*08b4*/ 	.word	0xffffffff


	//   ....[29]....
        /*08b8*/ 	.word	0xffffffff


	//   ....[30]....
        /*08bc*/ 	.word	0xffffffff


	//   ....[31]....
        /*08c0*/ 	.word	0xffffffff


	//   ....[32]....
        /*08c4*/ 	.word	0xffffffff


	//   ....[33]....
        /*08c8*/ 	.word	0xffffffff


	//   ....[34]....
        /*08cc*/ 	.word	0xffffffff


	//   ....[35]....
        /*08d0*/ 	.word	0xffffffff


	//   ....[36]....
        /*08d4*/ 	.word	0xffffffff


	//   ....[37]....
        /*08d8*/ 	.word	0xffffffff


	//   ....[38]....
        /*08dc*/ 	.word	0xffffffff


	//   ....[39]....
        /*08e0*/ 	.word	0xffffffff


	//   ....[40]....
        /*08e4*/ 	.word	0xffffffff


	//   ....[41]....
        /*08e8*/ 	.word	0xffffffff


	//   ....[42]....
        /*08ec*/ 	.word	0xffffffff


	//   ....[43]....
        /*08f0*/ 	.word	0xffffffff


	//   ....[44]....
        /*08f4*/ 	.word	0xffffffff


	//   ....[45]....
        /*08f8*/ 	.word	0xffffffff


	//   ....[46]....
        /*08fc*/ 	.word	0xffffffff


	//   ....[47]....
        /*0900*/ 	.word	0xffffffff


	//   ....[48]....
        /*0904*/ 	.word	0xffffffff


	//   ....[49]....
        /*0908*/ 	.word	0xffffffff


	//   ....[50]....
        /*090c*/ 	.word	0xffffffff


	//   ....[51]....
        /*0910*/ 	.word	0xffffffff


	//   ....[52]....
        /*0914*/ 	.word	0xffffffff


	//   ....[53]....
        /*0918*/ 	.word	0xffffffff


	//   ....[54]....
        /*091c*/ 	.word	0xffffffff


	//   ....[55]....
        /*0920*/ 	.word	0xffffffff


	//   ....[56]....
        /*0924*/ 	.word	0xffffffff


	//   ....[57]....
        /*0928*/ 	.word	0xffffffff


	//   ....[58]....
        /*092c*/ 	.word	0xffffffff


	//   ....[59]....
        /*0930*/ 	.word	0xffffffff


	//   ....[60]....
        /*0934*/ 	.word	0xffffffff


	//   ....[61]....
        /*0938*/ 	.word	0xffffffff


	//   ....[62]....
        /*093c*/ 	.word	0xffffffff


	//   ....[63]....
        /*0940*/ 	.word	0xffffffff


	//   ....[64]....
        /*0944*/ 	.word	0xffffffff


	//   ....[65]....
        /*0948*/ 	.word	0xffffffff


	//   ....[66]....
        /*094c*/ 	.word	0xffffffff


	//   ....[67]....
        /*0950*/ 	.word	0xffffffff


	//   ....[68]....
        /*0954*/ 	.word	0xffffffff


	//   ....[69]....
        /*0958*/ 	.word	0xffffffff


	//   ....[70]....
        /*095c*/ 	.word	0xffffffff


	//   ....[71]....
        /*0960*/ 	.word	0xffffffff


	//   ....[72]....
        /*0964*/ 	.word	0xffffffff


	//   ....[73]....
        /*0968*/ 	.word	0xffffffff


	//   ....[74]....
        /*096c*/ 	.word	0xffffffff


	//   ....[75]....
        /*0970*/ 	.word	0xffffffff


	//   ....[76]....
        /*0974*/ 	.word	0xffffffff


	//   ....[77]....
        /*0978*/ 	.word	0xffffffff


	//   ....[78]....
        /*097c*/ 	.word	0xffffffff


	//   ....[79]....
        /*0980*/ 	.word	0xffffffff


	//   ....[80]....
        /*0984*/ 	.word	0xffffffff


	//   ....[81]....
        /*0988*/ 	.word	0xffffffff


	//   ....[82]....
        /*098c*/ 	.word	0xffffffff


	//   ....[83]....
        /*0990*/ 	.word	0xffffffff


	//   ....[84]....
        /*0994*/ 	.word	0xffffffff


	//   ....[85]....
        /*0998*/ 	.word	0xffffffff


	//   ....[86]....
        /*099c*/ 	.word	0xffffffff


	//   ....[87]....
        /*09a0*/ 	.word	0xffffffff


	//   ....[88]....
        /*09a4*/ 	.word	0xffffffff


	//   ....[89]....
        /*09a8*/ 	.word	0xffffffff


	//   ....[90]....
        /*09ac*/ 	.word	0xffffffff


	//   ....[91]....
        /*09b0*/ 	.word	0xffffffff


	//   ....[92]....
        /*09b4*/ 	.word	0xffffffff


	//   ....[93]....
        /*09b8*/ 	.word	0xffffffff


	//   ....[94]....
        /*09bc*/ 	.word	0xffffffff


	//   ....[95]....
        /*09c0*/ 	.word	0xffffffff


	//   ....[96]....
        /*09c4*/ 	.word	0xffffffff


	//   ....[97]....
        /*09c8*/ 	.word	0xffffffff


	//   ....[98]....
        /*09cc*/ 	.word	0xffffffff


	//   ....[99]....
        /*09d0*/ 	.word	0xffffffff


	//   ....[100]....
        /*09d4*/ 	.word	0xffffffff


	//   ....[101]....
        /*09d8*/ 	.word	0xffffffff


	//   ....[102]....
        /*09dc*/ 	.word	0xffffffff


	//   ....[103]....
        /*09e0*/ 	.word	0xffffffff


	//   ....[104]....
        /*09e4*/ 	.word	0xffffffff


	//   ....[105]....
        /*09e8*/ 	.word	0xffffffff


	//   ....[106]....
        /*09ec*/ 	.word	0xffffffff


	//   ....[107]....
        /*09f0*/ 	.word	0xffffffff


	//   ....[108]....
        /*09f4*/ 	.word	0xffffffff


	//   ....[109]....
        /*09f8*/ 	.word	0xffffffff


	//   ....[110]....
        /*09fc*/ 	.word	0xffffffff


	//   ....[111]....
        /*0a00*/ 	.word	0xffffffff


	//   ....[112]....
        /*0a04*/ 	.word	0xffffffff


	//   ....[113]....
        /*0a08*/ 	.word	0xffffffff


	//   ....[114]....
        /*0a0c*/ 	.word	0xffffffff


	//   ....[115]....
        /*0a10*/ 	.word	0xffffffff


	//   ....[116]....
        /*0a14*/ 	.word	0xffffffff


	//   ....[117]....
        /*0a18*/ 	.word	0xffffffff


	//   ....[118]....
        /*0a1c*/ 	.word	0xffffffff


	//   ....[119]....
        /*0a20*/ 	.word	0xffffffff


	//   ....[120]....
        /*0a24*/ 	.word	0xffffffff


	//   ....[121]....
        /*0a28*/ 	.word	0xffffffff


	//   ....[122]....
        /*0a2c*/ 	.word	0xffffffff


	//   ....[123]....
        /*0a30*/ 	.word	0xffffffff


	//   ....[124]....
        /*0a34*/ 	.word	0xffffffff


	//   ....[125]....
        /*0a38*/ 	.word	0xffffffff


	//   ....[126]....
        /*0a3c*/ 	.word	0xffffffff


	//   ....[127]....
        /*0a40*/ 	.word	0xffffffff


	//   ....[128]....
        /*0a44*/ 	.word	0xffffffff


	//   ....[129]....
        /*0a48*/ 	.word	0xffffffff


	//   ....[130]....
        /*0a4c*/ 	.word	0xffffffff


	//   ....[131]....
        /*0a50*/ 	.word	0xffffffff


	//   ....[132]....
        /*0a54*/ 	.word	0xffffffff


	//   ....[133]....
        /*0a58*/ 	.word	0xffffffff


	//   ....[134]....
        /*0a5c*/ 	.word	0xffffffff


	//   ....[135]....
        /*0a60*/ 	.word	0xffffffff


	//   ....[136]....
        /*0a64*/ 	.word	0xffffffff


	//   ....[137]....
        /*0a68*/ 	.word	0xffffffff


	//   ....[138]....
        /*0a6c*/ 	.word	0xffffffff


	//   ....[139]....
        /*0a70*/ 	.word	0xffffffff


	//   ....[140]....
        /*0a74*/ 	.word	0xffffffff


	//   ....[141]....
        /*0a78*/ 	.word	0xffffffff


	//   ....[142]....
        /*0a7c*/ 	.word	0xffffffff


	//   ....[143]....
        /*0a80*/ 	.word	0xffffffff


	//   ....[144]....
        /*0a84*/ 	.word	0xffffffff


	//   ....[145]....
        /*0a88*/ 	.word	0xffffffff


	//   ....[146]....
        /*0a8c*/ 	.word	0xffffffff


	//   ....[147]....
        /*0a90*/ 	.word	0xffffffff


	//   ....[148]....
        /*0a94*/ 	.word	0xffffffff


	//   ....[149]....
        /*0a98*/ 	.word	0xffffffff


	//   ....[150]....
        /*0a9c*/ 	.word	0xffffffff


	//   ....[151]....
        /*0aa0*/ 	.word	0xffffffff


	//   ....[152]....
        /*0aa4*/ 	.word	0xffffffff


	//   ....[153]....
        /*0aa8*/ 	.word	0xffffffff


	//   ....[154]....
        /*0aac*/ 	.word	0xffffffff


	//   ....[155]....
        /*0ab0*/ 	.word	0xffffffff


	//   ....[156]....
        /*0ab4*/ 	.word	0xffffffff


	//   ....[157]....
        /*0ab8*/ 	.word	0xffffffff


	//   ....[158]....
        /*0abc*/ 	.word	0xffffffff


	//   ....[159]....
        /*0ac0*/ 	.word	0xffffffff


	//   ....[160]....
        /*0ac4*/ 	.word	0xffffffff


	//   ....[161]....
        /*0ac8*/ 	.word	0xffffffff


	//   ....[162]....
        /*0acc*/ 	.word	0xffffffff


	//   ....[163]....
        /*0ad0*/ 	.word	0xffffffff


	//   ....[164]....
        /*0ad4*/ 	.word	0xffffffff


	//   ....[165]....
        /*0ad8*/ 	.word	0xffffffff


	//   ....[166]....
        /*0adc*/ 	.word	0xffffffff


	//   ....[167]....
        /*0ae0*/ 	.word	0xffffffff


	//   ....[168]....
        /*0ae4*/ 	.word	0xffffffff


	//   ....[169]....
        /*0ae8*/ 	.word	0xffffffff


	//   ....[170]....
        /*0aec*/ 	.word	0xffffffff


	//   ....[171]....
        /*0af0*/ 	.word	0xffffffff


	//   ....[172]....
        /*0af4*/ 	.word	0xffffffff


	//   ....[173]....
        /*0af8*/ 	.word	0xffffffff


	//   ....[174]....
        /*0afc*/ 	.word	0xffffffff


	//   ....[175]....
        /*0b00*/ 	.word	0xffffffff


	//   ....[176]....
        /*0b04*/ 	.word	0xffffffff


	//   ....[177]....
        /*0b08*/ 	.word	0xffffffff


	//   ....[178]....
        /*0b0c*/ 	.word	0xffffffff


	//   ....[179]....
        /*0b10*/ 	.word	0xffffffff


	//   ....[180]....
        /*0b14*/ 	.word	0xffffffff


	//   ....[181]....
        /*0b18*/ 	.word	0x0500000f


	//   ....[182]....
        /*0b1c*/ 	.word	0x0500000f


	//   ....[183]....
        /*0b20*/ 	.word	0x0500000f


	//   ....[184]....
        /*0b24*/ 	.word	0x0500000f


	//   ....[185]....
        /*0b28*/ 	.word	0x0500000f


	//   ....[186]....
        /*0b2c*/ 	.word	0x0500000f


	//   ....[187]....
        /*0b30*/ 	.word	0x0500000f


	//   ....[188]....
        /*0b34*/ 	.word	0x0500000f


	//   ....[189]....
        /*0b38*/ 	.word	0x0500000f


	//   ....[190]....
        /*0b3c*/ 	.word	0x0500000f


	//   ....[191]....
        /*0b40*/ 	.word	0x0500000f


	//   ....[192]....
        /*0b44*/ 	.word	0x0500000f


	//   ....[193]....
        /*0b48*/ 	.word	0x0500000f


	//   ....[194]....
        /*0b4c*/ 	.word	0x0500000f


	//   ....[195]....
        /*0b50*/ 	.word	0x0500000f


	//   ....[196]....
        /*0b54*/ 	.word	0x0500000f


	//   ....[197]....
        /*0b58*/ 	.word	0x0500000f


	//   ....[198]....
        /*0b5c*/ 	.word	0x0500000f


	//   ....[199]....
        /*0b60*/ 	.word	0x0500000f


	//   ....[200]....
        /*0b64*/ 	.word	0x0500000f


	//   ....[201]....
        /*0b68*/ 	.word	0x0500000f


	//   ....[202]....
        /*0b6c*/ 	.word	0x0500000f


	//   ....[203]....
        /*0b70*/ 	.word	0x0500000f


	//   ....[204]....
        /*0b74*/ 	.word	0x0500000f


	//   ....[205]....
        /*0b78*/ 	.word	0x0500000f


	//   ....[206]....
        /*0b7c*/ 	.word	0x0500000f


	//   ....[207]....
        /*0b80*/ 	.word	0x0500000f


	//   ....[208]....
        /*0b84*/ 	.word	0x0500000f


	//   ....[209]....
        /*0b88*/ 	.word	0x0500000f


	//   ....[210]....
        /*0b8c*/ 	.word	0x0500000f


	//   ....[211]....
        /*0b90*/ 	.word	0x0500000f


	//   ....[212]....
        /*0b94*/ 	.word	0x0500000f


	//   ....[213]....
        /*0b98*/ 	.word	0x0500000f


	//   ....[214]....
        /*0b9c*/ 	.word	0x0500000f


	//   ....[215]....
        /*0ba0*/ 	.word	0x0500000f


	//   ....[216]....
        /*0ba4*/ 	.word	0x0500000f


	//   ....[217]....
        /*0ba8*/ 	.word	0x0500000f


	//   ....[218]....
        /*0bac*/ 	.word	0x0500000f


	//   ....[219]....
        /*0bb0*/ 	.word	0x0500000f


	//   ....[220]....
        /*0bb4*/ 	.word	0x0500000f


	//   ....[221]....
        /*0bb8*/ 	.word	0x0500000f


	//   ....[222]....
        /*0bbc*/ 	.word	0x0500000f


	//   ....[223]....
        /*0bc0*/ 	.word	0x0500000f


	//   ....[224]....
        /*0bc4*/ 	.word	0x0500000f


	//   ....[225]....
        /*0bc8*/ 	.word	0x0500000f


	//   ....[226]....
        /*0bcc*/ 	.word	0x0500000f


	//   ....[227]....
        /*0bd0*/ 	.word	0x0500000f


	//   ....[228]....
        /*0bd4*/ 	.word	0x0500000f


	//   ....[229]....
        /*0bd8*/ 	.word	0x0500000f


	//   ....[230]....
        /*0bdc*/ 	.word	0x0500000f


	//   ....[231]....
        /*0be0*/ 	.word	0x0500000f


	//   ....[232]....
        /*0be4*/ 	.word	0x0500000f


	//   ....[233]....
        /*0be8*/ 	.word	0x0500000f


	//   ....[234]....
        /*0bec*/ 	.word	0x0500000f


	//   ....[235]....
        /*0bf0*/ 	.word	0x0500000f


	//   ....[236]....
        /*0bf4*/ 	.word	0x0500000f


	//   ....[237]....
        /*0bf8*/ 	.word	0x0500000f


	//   ....[238]....
        /*0bfc*/ 	.word	0x0500000f


	//   ....[239]....
        /*0c00*/ 	.word	0x0500000f


	//   ....[240]....
        /*0c04*/ 	.word	0x0500000f


	//   ....[241]....
        /*0c08*/ 	.word	0x0500000f


	//   ....[242]....
        /*0c0c*/ 	.word	0x0500000f


	//   ....[243]....
        /*0c10*/ 	.word	0x0500000f


	//   ....[244]....
        /*0c14*/ 	.word	0x0500000f


	//   ....[245]....
        /*0c18*/ 	.word	0x0500000f


	//   ....[246]....
        /*0c1c*/ 	.word	0x0500000f


	//   ....[247]....
        /*0c20*/ 	.word	0x0500000f


	//   ....[248]....
        /*0c24*/ 	.word	0x0500000f


	//   ....[249]....
        /*0c28*/ 	.word	0x0500000f


	//   ....[250]....
        /*0c2c*/ 	.word	0x0500000f


	//   ....[251]....
        /*0c30*/ 	.word	0x0500000f


	//   ....[252]....
        /*0c34*/ 	.word	0x0500000f


	//   ....[253]....
        /*0c38*/ 	.word	0x0500000f


	//   ....[254]....
        /*0c3c*/ 	.word	0x0500000f


	//   ....[255]....
        /*0c40*/ 	.word	0x0500000f


	//   ....[0]....
        /*0c44*/ 	.word	0x0500000f


	//   ....[1]....
        /*0c48*/ 	.word	0x0500000f


	//   ....[2]....
        /*0c4c*/ 	.word	0x0500000f


	//   ....[3]....
        /*0c50*/ 	.word	0x0500000f


	//   ....[4]....
        /*0c54*/ 	.word	0x0500000f


	//   ....[5]....
        /*0c58*/ 	.word	0x0500000f


	//   ....[6]....
        /*0c5c*/ 	.word	0x0500000f


	//   ....[7]....
        /*0c60*/ 	.word	0x0500000f


	//   ....[8]....
        /*0c64*/ 	.word	0x0500000f


	//   ....[9]....
        /*0c68*/ 	.word	0x0500000f


	//   ....[10]....
        /*0c6c*/ 	.word	0x0500000f


	//   ....[11]....
        /*0c70*/ 	.word	0x0500000f


	//----- nvinfo : EIATTR_COOP_GROUP_INSTR_OFFSETS
	.align		4
.L_145:
        /*0c74*/ 	.byte	0x04, 0x28
        /*0c76*/ 	.short	(.L_147 - .L_146)


	//   ....[0]....
.L_146:
        /*0c78*/ 	.word	0x00000060


	//   ....[1]....
        /*0c7c*/ 	.word	0x00000130


	//   ....[2]....
        /*0c80*/ 	.word	0x000001e0


	//   ....[3]....
        /*0c84*/ 	.word	0x000003a0


	//   ....[4]....
        /*0c88*/ 	.word	0x00000500


	//   ....[5]....
        /*0c8c*/ 	.word	0x00000620


	//   ....[6]....
        /*0c90*/ 	.word	0x00000780


	//   ....[7]....
        /*0c94*/ 	.word	0x000029d0


	//   ....[8]....
        /*0c98*/ 	.word	0x000029e0


	//   ....[9]....
        /*0c9c*/ 	.word	0x00003b50


	//   ....[10]....
        /*0ca0*/ 	.word	0x00003b60


	//   ....[11]....
        /*0ca4*/ 	.word	0x00004cd0


	//   ....[12]....
        /*0ca8*/ 	.word	0x00004ce0


	//   ....[13]....
        /*0cac*/ 	.word	0x00005060


	//   ....[14]....
        /*0cb0*/ 	.word	0x00005080


	//   ....[15]....
        /*0cb4*/ 	.word	0x00005770


	//   ....[16]....
        /*0cb8*/ 	.word	0x00005f20


	//   ....[17]....
        /*0cbc*/ 	.word	0x00005f30


	//   ....[18]....
        /*0cc0*/ 	.word	0x00005f40


	//   ....[19]....
        /*0cc4*/ 	.word	0x00005f50


	//   ....[20]....
        /*0cc8*/ 	.word	0x00007230


	//   ....[21]....
        /*0ccc*/ 	.word	0x00007240


	//   ....[22]....
        /*0cd0*/ 	.word	0x00007250


	//   ....[23]....
        /*0cd4*/ 	.word	0x00007260


	//   ....[24]....
        /*0cd8*/ 	.word	0x0000a060


	//   ....[25]....
        /*0cdc*/ 	.word	0x0000a0f0


	//   ....[26]....
        /*0ce0*/ 	.word	0x0000a4a0


	//   ....[27]....
        /*0ce4*/ 	.word	0x0000a4e0


	//   ....[28]....
        /*0ce8*/ 	.word	0x0000cec0


	//   ....[29]....
        /*0cec*/ 	.word	0x0000cf20


	//   ....[30]....
        /*0cf0*/ 	.word	0x0000d2f0


	//   ....[31]....
        /*0cf4*/ 	.word	0x0000d310


	//   ....[32]....
        /*0cf8*/ 	.word	0x0000ec40


	//   ....[33]....
        /*0cfc*/ 	.word	0x0000ec50


	//   ....[34]....
        /*0d00*/ 	.word	0x0000ece0


	//   ....[35]....
        /*0d04*/ 	.word	0x0000ed00


	//   ....[36]....
        /*0d08*/ 	.word	0x0000f830


	//   ....[37]....
        /*0d0c*/ 	.word	0x0000f840


	//   ....[38]....
        /*0d10*/ 	.word	0x0000f870


	//   ....[39]....
        /*0d14*/ 	.word	0x0000f880


	//   ....[40]....
        /*0d18*/ 	.word	0x0000f890


	//   ....[41]....
        /*0d1c*/ 	.word	0x0000f8a0


	//   ....[42]....
        /*0d20*/ 	.word	0x0000f8b0


	//   ....[43]....
        /*0d24*/ 	.word	0x0000f8c0


	//   ....[44]....
        /*0d28*/ 	.word	0x0000f8d0


	//   ....[45]....
        /*0d2c*/ 	.word	0x0000f8e0


	//   ....[46]....
        /*0d30*/ 	.word	0x0000f8f0


	//   ....[47]....
        /*0d34*/ 	.word	0x0000f900


	//   ....[48]....
        /*0d38*/ 	.word	0x0000f910


	//   ....[49]....
        /*0d3c*/ 	.word	0x0000f920


	//   ....[50]....
        /*0d40*/ 	.word	0x0000f930


	//   ....[51]....
        /*0d44*/ 	.word	0x0000f940


	//   ....[52]....
        /*0d48*/ 	.word	0x0000f950


	//   ....[53]....
        /*0d4c*/ 	.word	0x0000f960


	//   ....[54]....
        /*0d50*/ 	.word	0x0000f970


	//   ....[55]....
        /*0d54*/ 	.word	0x0000f980


	//   ....[56]....
        /*0d58*/ 	.word	0x0000f990


	//   ....[57]....
        /*0d5c*/ 	.word	0x0000f9a0


	//   ....[58]....
        /*0d60*/ 	.word	0x0000f9b0


	//   ....[59]....
        /*0d64*/ 	.word	0x0000f9c0


	//   ....[60]....
        /*0d68*/ 	.word	0x0000f9d0


	//   ....[61]....
        /*0d6c*/ 	.word	0x0000f9e0


	//   ....[62]....
        /*0d70*/ 	.word	0x0000f9f0


	//   ....[63]....
        /*0d74*/ 	.word	0x0000fa00


	//   ....[64]....
        /*0d78*/ 	.word	0x0000fa10


	//   ....[65]....
        /*0d7c*/ 	.word	0x0000fa20


	//   ....[66]....
        /*0d80*/ 	.word	0x0000fa30


	//   ....[67]....
        /*0d84*/ 	.word	0x0000fa40


	//   ....[68]....
        /*0d88*/ 	.word	0x000101e0


	//   ....[69]....
        /*0d8c*/ 	.word	0x000101f0


	//   ....[70]....
        /*0d90*/ 	.word	0x00010200


	//   ....[71]....
        /*0d94*/ 	.word	0x00010240


	//   ....[72]....
        /*0d98*/ 	.word	0x000107a0


	//   ....[73]....
        /*0d9c*/ 	.word	0x000107e0


	//   ....[74]....
        /*0da0*/ 	.word	0x00010810


	//   ....[75]....
        /*0da4*/ 	.word	0x00010850


	//   ....[76]....
        /*0da8*/ 	.word	0x00010880


	//   ....[77]....
        /*0dac*/ 	.word	0x000108a0


	//   ....[78]....
        /*0db0*/ 	.word	0x000108c0


	//   ....[79]....
        /*0db4*/ 	.word	0x000108e0


	//   ....[80]....
        /*0db8*/ 	.word	0x00010d30


	//   ....[81]....
        /*0dbc*/ 	.word	0x00010d40


	//   ....[82]....
        /*0dc0*/ 	.word	0x00010fb0


	//   ....[83]....
        /*0dc4*/ 	.word	0x00010fc0


	//   ....[84]....
        /*0dc8*/ 	.word	0x00011a40


	//   ....[85]....
        /*0dcc*/ 	.word	0x00011a80


	//   ....[86]....
        /*0dd0*/ 	.word	0x00011ab0


	//   ....[87]....
        /*0dd4*/ 	.word	0x00011ae0


	//   ....[88]....
        /*0dd8*/ 	.word	0x00011b00


	//   ....[89]....
        /*0ddc*/ 	.word	0x00011b10


	//   ....[90]....
        /*0de0*/ 	.word	0x00011b20


	//   ....[91]....
        /*0de4*/ 	.word	0x00011b40


	//   ....[92]....
        /*0de8*/ 	.word	0x00011c90


	//   ....[93]....
        /*0dec*/ 	.word	0x00011e90


	//   ....[94]....
        /*0df0*/ 	.word	0x00011ec0


	//   ....[95]....
        /*0df4*/ 	.word	0x00011ef0


	//   ....[96]....
        /*0df8*/ 	.word	0x00011f20


	//   ....[97]....
        /*0dfc*/ 	.word	0x00011f50


	//   ....[98]....
        /*0e00*/ 	.word	0x00011f80


	//   ....[99]....
        /*0e04*/ 	.word	0x00012100


	//   ....[100]....
        /*0e08*/ 	.word	0x00012130


	//   ....[101]....
        /*0e0c*/ 	.word	0x00012160


	//   ....[102]....
        /*0e10*/ 	.word	0x00012190


	//   ....[103]....
        /*0e14*/ 	.word	0x000121c0


	//   ....[104]....
        /*0e18*/ 	.word	0x000121f0


	//   ....[105]....
        /*0e1c*/ 	.word	0x00012280


	//   ....[106]....
        /*0e20*/ 	.word	0x000122b0


	//   ....[107]....
        /*0e24*/ 	.word	0x000122c0


	//   ....[108]....
        /*0e28*/ 	.word	0x00012360


	//   ....[109]....
        /*0e2c*/ 	.word	0x00013470


	//   ....[110]....
        /*0e30*/ 	.word	0x000153c0


	//   ....[111]....
        /*0e34*/ 	.word	0x000153d0


	//   ....[112]....
        /*0e38*/ 	.word	0x00015420


	//   ....[113]....
        /*0e3c*/ 	.word	0x00015440


	//   ....[114]....
        /*0e40*/ 	.word	0x000154a0


	//   ....[115]....
        /*0e44*/ 	.word	0x000154c0


	//   ....[116]....
        /*0e48*/ 	.word	0x000154d0


	//   ....[117]....
        /*0e4c*/ 	.word	0x000154e0


	//   ....[118]....
        /*0e50*/ 	.word	0x00015570


	//   ....[119]....
        /*0e54*/ 	.word	0x00015590


	//   ....[120]....
        /*0e58*/ 	.word	0x00015a10


	//   ....[121]....
        /*0e5c*/ 	.word	0x00015a30


	//   ....[122]....
        /*0e60*/ 	.word	0x00015ad0


	//   ....[123]....
        /*0e64*/ 	.word	0x00015ae0


	//   ....[124]....
        /*0e68*/ 	.word	0x00015b50


	//   ....[125]....
        /*0e6c*/ 	.word	0x00015b60


	//   ....[126]....
        /*0e70*/ 	.word	0x00015b70


	//   ....[127]....
        /*0e74*/ 	.word	0x00015b80


	//   ....[128]....
        /*0e78*/ 	.word	0x00015c30


	//   ....[129]....
        /*0e7c*/ 	.word	0x00015c50


	//   ....[130]....
        /*0e80*/ 	.word	0x000164d0


	//   ....[131]....
        /*0e84*/ 	.word	0x00016500


	//   ....[132]....
        /*0e88*/ 	.word	0x00016570


	//   ....[133]....
        /*0e8c*/ 	.word	0x00016590


	//   ....[134]....
        /*0e90*/ 	.word	0x00016610


	//   ....[135]....
        /*0e94*/ 	.word	0x00016630


	//   ....[136]....
        /*0e98*/ 	.word	0x00016640


	//   ....[137]....
        /*0e9c*/ 	.word	0x000166b0


	//   ....[138]....
        /*0ea0*/ 	.word	0x00016700


	//   ....[139]....
        /*0ea4*/ 	.word	0x00016730


	//   ....[140]....
        /*0ea8*/ 	.word	0x00016770


	//   ....[141]....
        /*0eac*/ 	.word	0x00016780


	//   ....[142]....
        /*0eb0*/ 	.word	0x00017180


	//   ....[143]....
        /*0eb4*/ 	.word	0x00017190


	//   ....[144]....
        /*0eb8*/ 	.word	0x000171b0


	//   ....[145]....
        /*0ebc*/ 	.word	0x00017200


	//   ....[146]....
        /*0ec0*/ 	.word	0x00017210


	//   ....[147]....
        /*0ec4*/ 	.word	0x00017250


	//   ....[148]....
        /*0ec8*/ 	.word	0x00017260


	//   ....[149]....
        /*0ecc*/ 	.word	0x00017270


	//   ....[150]....
        /*0ed0*/ 	.word	0x000172b0


	//   ....[151]....
        /*0ed4*/ 	.word	0x000172f0


	//   ....[152]....
        /*0ed8*/ 	.word	0x00017700


	//   ....[153]....
        /*0edc*/ 	.word	0x00017710


	//   ....[154]....
        /*0ee0*/ 	.word	0x00017720


	//   ....[155]....
        /*0ee4*/ 	.word	0x00017760


	//   ....[156]....
        /*0ee8*/ 	.word	0x00017770


	//   ....[157]....
        /*0eec*/ 	.word	0x000177b0


	//   ....[158]....
        /*0ef0*/ 	.word	0x000177c0


	//   ....[159]....
        /*0ef4*/ 	.word	0x000177d0


	//   ....[160]....
        /*0ef8*/ 	.word	0x00017810


	//   ....[161]....
        /*0efc*/ 	.word	0x00017850


	//   ....[162]....
        /*0f00*/ 	.word	0x000186a0


	//   ....[163]....
        /*0f04*/ 	.word	0x000186d0


	//   ....[164]....
        /*0f08*/ 	.word	0x00018740


	//   ....[165]....
        /*0f0c*/ 	.word	0x00018770


	//   ....[166]....
        /*0f10*/ 	.word	0x000187a0


	//   ....[167]....
        /*0f14*/ 	.word	0x000187d0


	//   ....[168]....
        /*0f18*/ 	.word	0x00018800


	//   ....[169]....
        /*0f1c*/ 	.word	0x00018830


	//   ....[170]....
        /*0f20*/ 	.word	0x000189d0


	//   ....[171]....
        /*0f24*/ 	.word	0x00018a00


	//   ....[172]....
        /*0f28*/ 	.word	0x00018a30


	//   ....[173]....
        /*0f2c*/ 	.word	0x00018a60


	//   ....[174]....
        /*0f30*/ 	.word	0x00018a90


	//   ....[175]....
        /*0f34*/ 	.word	0x00018ac0


	//   ....[176]....
        /*0f38*/ 	.word	0x00018b80


	//   ....[177]....
        /*0f3c*/ 	.word	0x00018ba0


	//   ....[178]....
        /*0f40*/ 	.word	0x00018bb0


	//   ....[179]....
        /*0f44*/ 	.word	0x00018c10


	//   ....[180]....
        /*0f48*/ 	.word	0x00019260


	//   ....[181]....
        /*0f4c*/ 	.word	0x00019610


	//   ....[182]....
        /*0f50*/ 	.word	0x000196a0


	//   ....[183]....
        /*0f54*/ 	.word	0x00019770


	//   ....[184]....
        /*0f58*/ 	.word	0x00019800


	//   ....[185]....
        /*0f5c*/ 	.word	0x000198e0


	//   ....[186]....
        /*0f60*/ 	.word	0x00019970


	//   ....[187]....
        /*0f64*/ 	.word	0x00019a50


	//   ....[188]....
        /*0f68*/ 	.word	0x00019ae0


	//   ....[189]....
        /*0f6c*/ 	.word	0x00019b30


	//   ....[190]....
        /*0f70*/ 	.word	0x00019b80


	//   ....[191]....
        /*0f74*/ 	.word	0x00019c60


	//   ....[192]....
        /*0f78*/ 	.word	0x00019cf0


	//   ....[193]....
        /*0f7c*/ 	.word	0x00019d40


	//   ....[194]....
        /*0f80*/ 	.word	0x00019d90


	//   ....[195]....
        /*0f84*/ 	.word	0x00019fe0


	//   ....[196]....
        /*0f88*/ 	.word	0x0001a2c0


	//   ....[197]....
        /*0f8c*/ 	.word	0x0001a3c0


	//   ....[198]....
        /*0f90*/ 	.word	0x0001a450


	//   ....[199]....
        /*0f94*/ 	.word	0x0001a4b0


	//   ....[200]....
        /*0f98*/ 	.word	0x0001a590


	//   ....[201]....
        /*0f9c*/ 	.word	0x0001a610


	//   ....[202]....
        /*0fa0*/ 	.word	0x0001a6e0


	//   ....[203]....
        /*0fa4*/ 	.word	0x0001a7d0


	//   ....[204]....
        /*0fa8*/ 	.word	0x0001a870


	//   ....[205]....
        /*0fac*/ 	.word	0x0001a8f0


	//   ....[206]....
        /*0fb0*/ 	.word	0x0001a9c0


	//   ....[207]....
        /*0fb4*/ 	.word	0x0001aaf0


	//   ....[208]....
        /*0fb8*/ 	.word	0x0001aba0


	//   ....[209]....
        /*0fbc*/ 	.word	0x0001ac10


	//   ....[210]....
        /*0fc0*/ 	.word	0x0001ad10


	//   ....[211]....
        /*0fc4*/ 	.word	0x0001ad70


	//   ....[212]....
        /*0fc8*/ 	.word	0x0001ae50


	//   ....[213]....
        /*0fcc*/ 	.word	0x0001aeb0


	//   ....[214]....
        /*0fd0*/ 	.word	0x0001af50


	//   ....[215]....
        /*0fd4*/ 	.word	0x0001aff0


	//   ....[216]....
        /*0fd8*/ 	.word	0x0001b0c0


	//   ....[217]....
        /*0fdc*/ 	.word	0x0001b170


	//   ....[218]....
        /*0fe0*/ 	.word	0x0001b1e0


	//   ....[219]....
        /*0fe4*/ 	.word	0x0001b240


	//   ....[220]....
        /*0fe8*/ 	.word	0x0001b300


	//   ....[221]....
        /*0fec*/ 	.word	0x0001b360


	//   ....[222]....
        /*0ff0*/ 	.word	0x0001b460


	//   ....[223]....
        /*0ff4*/ 	.word	0x0001b4c0


	//   ....[224]....
        /*0ff8*/ 	.word	0x0001b570


	//   ....[225]....
        /*0ffc*/ 	.word	0x0001b620


	//   ....[226]....
        /*1000*/ 	.word	0x0001b6d0


	//   ....[227]....
        /*1004*/ 	.word	0x0001b750


	//   ....[228]....
        /*1008*/ 	.word	0x0001b820


	//   ....[229]....
        /*100c*/ 	.word	0x0001b960


	//   ....[230]....
        /*1010*/ 	.word	0x0001ba10


	//   ....[231]....
        /*1014*/ 	.word	0x0001bac0


	//   ....[232]....
        /*1018*/ 	.word	0x0001bb60


	//   ....[233]....
        /*101c*/ 	.word	0x0001bc10


	//   ....[234]....
        /*1020*/ 	.word	0x0001bcb0


	//   ....[235]....
        /*1024*/ 	.word	0x0001bd60


	//   ....[236]....
        /*1028*/ 	.word	0x0001be00


	//   ....[237]....
        /*102c*/ 	.word	0x0001be70


	//   ....[238]....
        /*1030*/ 	.word	0x0001bf30


	//   ....[239]....
        /*1034*/ 	.word	0x0001c020


	//   ....[240]....
        /*1038*/ 	.word	0x0001c0b0


	//   ....[241]....
        /*103c*/ 	.word	0x0001c110


	//   ....[242]....
        /*1040*/ 	.word	0x0001c1c0


	//   ....[243]....
        /*1044*/ 	.word	0x0001c220


	//   ....[244]....
        /*1048*/ 	.word	0x0001c2d0


	//   ....[245]....
        /*104c*/ 	.word	0x0001c330


	//   ....[246]....
        /*1050*/ 	.word	0x0001c3e0


	//   ....[247]....
        /*1054*/ 	.word	0x0001c440


	//   ....[248]....
        /*1058*/ 	.word	0x0001c4f0


	//   ....[249]....
        /*105c*/ 	.word	0x0001c6d0


	//   ....[250]....
        /*1060*/ 	.word	0x0001c770


	//   ....[251]....
        /*1064*/ 	.word	0x0001c900


	//   ....[252]....
        /*1068*/ 	.word	0x0001c980


	//   ....[253]....
        /*106c*/ 	.word	0x0001ca00


	//   ....[254]....
        /*1070*/ 	.word	0x0001ca80


	//   ....[255]....
        /*1074*/ 	.word	0x0001cb00


	//   ....[0]....
        /*1078*/ 	.word	0x0001cb90


	//   ....[1]....
        /*107c*/ 	.word	0x0001cc30


	//   ....[2]....
        /*1080*/ 	.word	0x0001cce0


	//   ....[3]....
        /*1084*/ 	.word	0x0001cd60


	//   ....[4]....
        /*1088*/ 	.word	0x0001cde0


	//   ....[5]....
        /*108c*/ 	.word	0x0001ce60


	//   ....[6]....
        /*1090*/ 	.word	0x0001cef0


	//   ....[7]....
        /*1094*/ 	.word	0x0001cf70


	//   ....[8]....
        /*1098*/ 	.word	0x0001d010


	//   ....[9]....
        /*109c*/ 	.word	0x0001d060


	//   ....[10]....
        /*10a0*/ 	.word	0x0001d0f0


	//   ....[11]....
        /*10a4*/ 	.word	0x0001d220


	//----- nvinfo : EIATTR_REG_RECONFIG
	.align		4
.L_147:
        /*10a8*/ 	.byte	0x01, 0x54
	.zero		2


	//----- nvinfo : EIATTR_SYSCALL_OFFSETS
	.align		4
        /*10ac*/ 	.byte	0x04, 0x46
        /*10ae*/ 	.short	(.L_149 - .L_148)


	//   ....[0]....
.L_148:
        /*10b0*/ 	.word	0x00001c70


	//   ....[1]....
        /*10b4*/ 	.word	0x00001dc0


	//   ....[2]....
        /*10b8*/ 	.word	0x000058e0


	//   ....[3]....
        /*10bc*/ 	.word	0x00005e50


	//   ....[4]....
        /*10c0*/ 	.word	0x00014600


	//   ....[5]....
        /*10c4*/ 	.word	0x00014790


	//   ....[6]....
        /*10c8*/ 	.word	0x000148e0


	//   ....[7]....
        /*10cc*/ 	.word	0x00014a30


	//   ....[8]....
        /*10d0*/ 	.word	0x00016060


	//----- nvinfo : EIATTR_MBARRIER_INSTR_OFFSETS
	.align		4
.L_149:
        /*10d4*/ 	.byte	0x04, 0x39
        /*10d6*/ 	.short	(.L_151 - .L_150)


	//   ....[0]....
.L_150:
        /*10d8*/ 	.word	0x00000250
        /*10dc*/ 	.word	0x000000ff
        /*10e0*/ 	.word	0x00013200
        /*10e4*/ 	.short	0x0100
        /*10e6*/ 	.byte	0x08
	.zero		1


	//   ....[1]....
        /*10e8*/ 	.word	0x00000260
        /*10ec*/ 	.word	0x000000ff
        /*10f0*/ 	.word	0x00013220
        /*10f4*/ 	.short	0x0100
        /*10f6*/ 	.byte	0x08
	.zero		1


	//   ....[2]....
        /*10f8*/ 	.word	0x00000350
        /*10fc*/ 	.word	0x000000ff
        /*1100*/ 	.word	0x00013230
        /*1104*/ 	.short	0x0100
        /*1106*/ 	.byte	0x08
	.zero		1


	//   ....[3]....
        /*1108*/ 	.word	0x00000360
        /*110c*/ 	.word	0x000000ff
        /*1110*/ 	.word	0x00013240
        /*1114*/ 	.short	0x0100
        /*1116*/ 	.byte	0x08
	.zero		1


	//   ....[4]....
        /*1118*/ 	.word	0x00000370
        /*111c*/ 	.word	0x000000ff
        /*1120*/ 	.word	0x00013238
        /*1124*/ 	.short	0x0100
        /*1126*/ 	.byte	0x08
	.zero		1


	//   ....[5]....
        /*1128*/ 	.word	0x00000380
        /*112c*/ 	.word	0x000000ff
        /*1130*/ 	.word	0x00013248
        /*1134*/ 	.short	0x0100
        /*1136*/ 	.byte	0x08
	.zero		1


	//   ....[6]....
        /*1138*/ 	.word	0x000004b0
        /*113c*/ 	.word	0x000000ff
        /*1140*/ 	.word	0x00013250
        /*1144*/ 	.short	0x0100
        /*1146*/ 	.byte	0x08
	.zero		1


	//   ....[7]....
        /*1148*/ 	.word	0x000004c0
        /*114c*/ 	.word	0x000000ff
        /*1150*/ 	.word	0x00013260
        /*1154*/ 	.short	0x0100
        /*1156*/ 	.byte	0x08
	.zero		1


	//   ....[8]....
        /*1158*/ 	.word	0x000004d0
        /*115c*/ 	.word	0x000000ff
        /*1160*/ 	.word	0x00013258
        /*1164*/ 	.short	0x0100
        /*1166*/ 	.byte	0x08
	.zero		1


	//   ....[9]....
        /*1168*/ 	.word	0x000004e0
        /*116c*/ 	.word	0x000000ff
        /*1170*/ 	.word	0x00013268
        /*1174*/ 	.short	0x0100
        /*1176*/ 	.byte	0x08
	.zero		1


	//   ....[10]....
        /*1178*/ 	.word	0x000005d0
        /*117c*/ 	.word	0x000000ff
        /*1180*/ 	.word	0x00013270
        /*1184*/ 	.short	0x0100
        /*1186*/ 	.byte	0x06
	.zero		1


	//   ....[11]....
        /*1188*/ 	.word	0x000005e0
        /*118c*/ 	.word	0x000000ff
        /*1190*/ 	.word	0x00013280
        /*1194*/ 	.short	0x0100
        /*1196*/ 	.byte	0x06
	.zero		1


	//   ....[12]....
        /*1198*/ 	.word	0x000005f0
        /*119c*/ 	.word	0x000000ff
        /*11a0*/ 	.word	0x00013278
        /*11a4*/ 	.short	0x0100
        /*11a6*/ 	.byte	0x06
	.zero		1


	//   ....[13]....
        /*11a8*/ 	.word	0x00000600
        /*11ac*/ 	.word	0x000000ff
        /*11b0*/ 	.word	0x00013288
        /*11b4*/ 	.short	0x0100
        /*11b6*/ 	.byte	0x06
	.zero		1


	//   ....[14]....
        /*11b8*/ 	.word	0x00000730
        /*11bc*/ 	.word	0x000000ff
        /*11c0*/ 	.word	0x00013290
        /*11c4*/ 	.short	0x0100
        /*11c6*/ 	.byte	0x08
	.zero		1


	//   ....[15]....
        /*11c8*/ 	.word	0x00000740
        /*11cc*/ 	.word	0x000000ff
        /*11d0*/ 	.word	0x000132a0
        /*11d4*/ 	.short	0x0100
        /*11d6*/ 	.byte	0x08
	.zero		1


	//   ....[16]....
        /*11d8*/ 	.word	0x00000750
        /*11dc*/ 	.word	0x000000ff
        /*11e0*/ 	.word	0x00013298
        /*11e4*/ 	.short	0x0100
        /*11e6*/ 	.byte	0x08
	.zero		1


	//   ....[17]....
        /*11e8*/ 	.word	0x00000760
        /*11ec*/ 	.word	0x000000ff
        /*11f0*/ 	.word	0x000132a8
        /*11f4*/ 	.short	0x0100
        /*11f6*/ 	.byte	0x08
	.zero		1


	//   ....[18]....
        /*11f8*/ 	.word	0x000008a0
        /*11fc*/ 	.word	0x000000ff
        /*1200*/ 	.word	0x000132b0
        /*1204*/ 	.short	0x0100
        /*1206*/ 	.byte	0x08
	.zero		1


	//   ....[19]....
        /*1208*/ 	.word	0x000008b0
        /*120c*/ 	.word	0x000000ff
        /*1210*/ 	.word	0x000132c0
        /*1214*/ 	.short	0x0100
        /*1216*/ 	.byte	0x08
	.zero		1


	//   ....[20]....
        /*1218*/ 	.word	0x000008c0
        /*121c*/ 	.word	0x000000ff
        /*1220*/ 	.word	0x000132b8
        /*1224*/ 	.short	0x0100
        /*1226*/ 	.byte	0x08
	.zero		1


	//   ....[21]....
        /*1228*/ 	.word	0x000008d0
        /*122c*/ 	.word	0x000000ff
        /*1230*/ 	.word	0x000132c8
        /*1234*/ 	.short	0x0100
        /*1236*/ 	.byte	0x08
	.zero		1


	//   ....[22]....
        /*1238*/ 	.word	0x00002980
        /*123c*/ 	.word	0x00000043
        /*1240*/ 	.word	0x00013290
        /*1244*/ 	.short	0x010a
        /*1246*/ 	.byte	0x3f
	.zero		1


	//   ....[23]....
        /*1248*/ 	.word	0x00003b00
        /*124c*/ 	.word	0x00000043
        /*1250*/ 	.word	0x00013290
        /*1254*/ 	.short	0x010a
        /*1256*/ 	.byte	0x3f
	.zero		1


	//   ....[24]....
        /*1258*/ 	.word	0x00004b00
        /*125c*/ 	.word	0x00000043
        /*1260*/ 	.word	0x00013290
        /*1264*/ 	.short	0x010a
        /*1266*/ 	.byte	0x3f
	.zero		1


	//   ....[25]....
        /*1268*/ 	.word	0x00004ea0
        /*126c*/ 	.word	0x00000004
        /*1270*/ 	.word	0x00000000
        /*1274*/ 	.short	0x0101
        /*1276*/ 	.byte	0x3f
	.zero		1


	//   ....[26]....
        /*1278*/ 	.word	0x00004ee0
        /*127c*/ 	.word	0x00000043
        /*1280*/ 	.word	0x000132b0
        /*1284*/ 	.short	0x010a
        /*1286*/ 	.byte	0x3f
	.zero		1


	//   ....[27]....
        /*1288*/ 	.word	0x00005230
        /*128c*/ 	.word	0x00000043
        /*1290*/ 	.word	0x00000000
        /*1294*/ 	.short	0x0101
        /*1296*/ 	.byte	0x3f
	.zero		1


	//   ....[28]....
        /*1298*/ 	.word	0x00005bb0
        /*129c*/ 	.word	0x00000012
        /*12a0*/ 	.word	0x00013200
        /*12a4*/ 	.short	0x010a
        /*12a6*/ 	.byte	0x3f
	.zero		1


	//   ....[29]....
        /*12a8*/ 	.word	0x00005c00
        /*12ac*/ 	.word	0x00000012
        /*12b0*/ 	.word	0x00013200
        /*12b4*/ 	.short	0x010a
        /*12b6*/ 	.byte	0x3f
	.zero		1


	//   ....[30]....
        /*12b8*/ 	.word	0x00006190
        /*12bc*/ 	.word	0x00000012
        /*12c0*/ 	.word	0x00013200
        /*12c4*/ 	.short	0x010a
        /*12c6*/ 	.byte	0x3f
	.zero		1


	//   ....[31]....
        /*12c8*/ 	.word	0x00007420
        /*12cc*/ 	.word	0x00000012
        /*12d0*/ 	.word	0x00013200
        /*12d4*/ 	.short	0x010a
        /*12d6*/ 	.byte	0x3f
	.zero		1


	//   ....[32]....
        /*12d8*/ 	.word	0x000085b0
        /*12dc*/ 	.word	0x00000000
        /*12e0*/ 	.word	0x00013230
        /*12e4*/ 	.short	0x010a
        /*12e6*/ 	.byte	0x3f
	.zero		1


	//   ....[33]....
        /*12e8*/ 	.word	0x00008640
        /*12ec*/ 	.word	0x00000000
        /*12f0*/ 	.word	0x00013230
        /*12f4*/ 	.short	0x010a
        /*12f6*/ 	.byte	0x3f
	.zero		1


	//   ....[34]....
        /*12f8*/ 	.word	0x0000adb0
        /*12fc*/ 	.word	0x00000000
        /*1300*/ 	.word	0x00000000
        /*1304*/ 	.short	0x0101
        /*1306*/ 	.byte	0x3f
	.zero		1


	//   ....[35]....
        /*1308*/ 	.word	0x0000ba10
        /*130c*/ 	.word	0x0000000d
        /*1310*/ 	.word	0x00013230
        /*1314*/ 	.short	0x010a
        /*1316*/ 	.byte	0x3f
	.zero		1


	//   ....[36]....
        /*1318*/ 	.word	0x0000ba90
        /*131c*/ 	.word	0x0000000d
        /*1320*/ 	.word	0x00013230
        /*1324*/ 	.short	0x010a
        /*1326*/ 	.byte	0x3f
	.zero		1


	//   ....[37]....
        /*1328*/ 	.word	0x0000c050
        /*132c*/ 	.word	0x0000000e
        /*1330*/ 	.word	0x00013250
        /*1334*/ 	.short	0x010a
        /*1336*/ 	.byte	0x3f
	.zero		1


	//   ....[38]....
        /*1338*/ 	.word	0x0000c0a0
        /*133c*/ 	.word	0x0000000e
        /*1340*/ 	.word	0x00013250
        /*1344*/ 	.short	0x010a
        /*1346*/ 	.byte	0x3f
	.zero		1


	//   ....[39]....
        /*1348*/ 	.word	0x0000caf0
        /*134c*/ 	.word	0x00000084
        /*1350*/ 	.word	0x00000000
        /*1354*/ 	.short	0x0101
        /*1356*/ 	.byte	0x3f
	.zero		1


	//   ....[40]....
        /*1358*/ 	.word	0x0000e3b0
        /*135c*/ 	.word	0x0000000e
        /*1360*/ 	.word	0x00000000
        /*1364*/ 	.short	0x0101
        /*1366*/ 	.byte	0x3f
	.zero		1


	//   ....[41]....
        /*1368*/ 	.word	0x0000e8e0
        /*136c*/ 	.word	0x00000008
        /*1370*/ 	.word	0x00013250
        /*1374*/ 	.short	0x010a
        /*1376*/ 	.byte	0x3f
	.zero		1


	//   ....[42]....
        /*1378*/ 	.word	0x0000e930
        /*137c*/ 	.word	0x00000008
        /*1380*/ 	.word	0x00013250
        /*1384*/ 	.short	0x010a
        /*1386*/ 	.byte	0x3f
	.zero		1


	//   ....[43]....
        /*1388*/ 	.word	0x0000f180
        /*138c*/ 	.word	0x00000008
        /*1390*/ 	.word	0x00000000
        /*1394*/ 	.short	0x0101
        /*1396*/ 	.byte	0x3f
	.zero		1


	//   ....[44]....
        /*1398*/ 	.word	0x00010890
        /*139c*/ 	.word	0x00000000
        /*13a0*/ 	.word	0x00000000
        /*13a4*/ 	.short	0x0101
        /*13a6*/ 	.byte	0x3f
	.zero		1


	//   ....[45]....
        /*13a8*/ 	.word	0x00010d20
        /*13ac*/ 	.word	0x00000004
        /*13b0*/ 	.word	0x00000000
        /*13b4*/ 	.short	0x0101
        /*13b6*/ 	.byte	0x3f
	.zero		1


	//   ....[46]....
        /*13b8*/ 	.word	0x00013550
        /*13bc*/ 	.word	0x00000011
        /*13c0*/ 	.word	0x00013220
        /*13c4*/ 	.short	0x010a
        /*13c6*/ 	.byte	0x3f
	.zero		1


	//   ....[47]....
        /*13c8*/ 	.word	0x00013620
        /*13cc*/ 	.word	0x00000006
        /*13d0*/ 	.word	0x000132a0
        /*13d4*/ 	.short	0x010a
        /*13d6*/ 	.byte	0x3f
	.zero		1


	//   ....[48]....
        /*13d8*/ 	.word	0x00013860
        /*13dc*/ 	.word	0x00000006
        /*13e0*/ 	.word	0x000132c0
        /*13e4*/ 	.short	0x010a
        /*13e6*/ 	.byte	0x3f
	.zero		1


	//   ....[49]....
        /*13e8*/ 	.word	0x00013c10
        /*13ec*/ 	.word	0x00000006
        /*13f0*/ 	.word	0x000132a0
        /*13f4*/ 	.short	0x010a
        /*13f6*/ 	.byte	0x3f
	.zero		1


	//   ....[50]....
        /*13f8*/ 	.word	0x00013e40
        /*13fc*/ 	.word	0x00000006
        /*1400*/ 	.word	0x000132c0
        /*1404*/ 	.short	0x010a
        /*1406*/ 	.byte	0x3f
	.zero		1


	//   ....[51]....
        /*1408*/ 	.word	0x00015000
        /*140c*/ 	.word	0x00000006
        /*1410*/ 	.word	0x00013280
        /*1414*/ 	.short	0x010a
        /*1416*/ 	.byte	0x3f
	.zero		1


	//   ....[52]....
        /*1418*/ 	.word	0x000156b0
        /*141c*/ 	.word	0x00000006
        /*1420*/ 	.word	0x00013270
        /*1424*/ 	.short	0x0107
        /*1426*/ 	.byte	0x3f
	.zero		1


	//   ....[53]....
        /*1428*/ 	.word	0x00015770
        /*142c*/ 	.word	0x00000006
        /*1430*/ 	.word	0x00013270
        /*1434*/ 	.short	0x0101
        /*1436*/ 	.byte	0x3f
	.zero		1


	//   ....[54]....
        /*1438*/ 	.word	0x000157c0
        /*143c*/ 	.word	0x00000006
        /*1440*/ 	.word	0x00013240
        /*1444*/ 	.short	0x010a
        /*1446*/ 	.byte	0x3f
	.zero		1


	//   ....[55]....
        /*1448*/ 	.word	0x00015d60
        /*144c*/ 	.word	0x00000006
        /*1450*/ 	.word	0x00013230
        /*1454*/ 	.short	0x0107
        /*1456*/ 	.byte	0x3f
	.zero		1


	//   ....[56]....
        /*1458*/ 	.word	0x00015e40
        /*145c*/ 	.word	0x00000006
        /*1460*/ 	.word	0x00013230
        /*1464*/ 	.short	0x0101
        /*1466*/ 	.byte	0x3f
	.zero		1


	//   ....[57]....
        /*1468*/ 	.word	0x00016850
        /*146c*/ 	.word	0x00000011
        /*1470*/ 	.word	0x00013200
        /*1474*/ 	.short	0x0107
        /*1476*/ 	.byte	0x3f
	.zero		1


	//   ....[58]....
        /*1478*/ 	.word	0x00016940
        /*147c*/ 	.word	0x00000011
        /*1480*/ 	.word	0x00013200
        /*1484*/ 	.short	0x0101
        /*1486*/ 	.byte	0x3f
	.zero		1


	//   ....[59]....
        /*1488*/ 	.word	0x00016960
        /*148c*/ 	.word	0x00000011
        /*1490*/ 	.word	0x00013220
        /*1494*/ 	.short	0x010a
        /*1496*/ 	.byte	0x3f
	.zero		1


	//   ....[60]....
        /*1498*/ 	.word	0x00016ec0
        /*149c*/ 	.word	0x00000006
        /*14a0*/ 	.word	0x00013280
        /*14a4*/ 	.short	0x010a
        /*14a6*/ 	.byte	0x3f
	.zero		1


	//   ....[61]....
        /*14a8*/ 	.word	0x000173a0
        /*14ac*/ 	.word	0x00000006
        /*14b0*/ 	.word	0x00013270
        /*14b4*/ 	.short	0x0107
        /*14b6*/ 	.byte	0x3f
	.zero		1


	//   ....[62]....
        /*14b8*/ 	.word	0x00017460
        /*14bc*/ 	.word	0x00000006
        /*14c0*/ 	.word	0x00013270
        /*14c4*/ 	.short	0x0101
        /*14c6*/ 	.byte	0x3f
	.zero		1


	//   ....[63]....
        /*14c8*/ 	.word	0x00017490
        /*14cc*/ 	.word	0x00000006
        /*14d0*/ 	.word	0x00013240
        /*14d4*/ 	.short	0x010a
        /*14d6*/ 	.byte	0x3f
	.zero		1


	//   ....[64]....
        /*14d8*/ 	.word	0x000178d0
        /*14dc*/ 	.word	0x00000006
        /*14e0*/ 	.word	0x00013230
        /*14e4*/ 	.short	0x0107
        /*14e6*/ 	.byte	0x3f
	.zero		1


	//   ....[65]....
        /*14e8*/ 	.word	0x000179a0
        /*14ec*/ 	.word	0x00000006
        /*14f0*/ 	.word	0x00013230
        /*14f4*/ 	.short	0x0101
        /*14f6*/ 	.byte	0x3f
	.zero		1


	//   ....[66]....
        /*14f8*/ 	.word	0x00017a20
        /*14fc*/ 	.word	0x00000002
        /*1500*/ 	.word	0x00013270
        /*1504*/ 	.short	0x010a
        /*1506*/ 	.byte	0x3f
	.zero		1


	//   ....[67]....
        /*1508*/ 	.word	0x00017ab0
        /*150c*/ 	.word	0x00000002
        /*1510*/ 	.word	0x00013260
        /*1514*/ 	.short	0x010a
        /*1516*/ 	.byte	0x3f
	.zero		1


	//   ....[68]....
        /*1518*/ 	.word	0x00017dc0
        /*151c*/ 	.word	0x00000002
        /*1520*/ 	.word	0x00013250
        /*1524*/ 	.short	0x0101
        /*1526*/ 	.byte	0x3f
	.zero		1


	//   ....[69]....
        /*1528*/ 	.word	0x00017e50
        /*152c*/ 	.word	0x00000002
        /*1530*/ 	.word	0x00000000
        /*1534*/ 	.short	0x0101
        /*1536*/ 	.byte	0x3f
	.zero		1


	//   ....[70]....
        /*1538*/ 	.word	0x00018020
        /*153c*/ 	.word	0x00000003
        /*1540*/ 	.word	0x00013270
        /*1544*/ 	.short	0x010a
        /*1546*/ 	.byte	0x3f
	.zero		1


	//   ....[71]....
        /*1548*/ 	.word	0x000180b0
        /*154c*/ 	.word	0x00000003
        /*1550*/ 	.word	0x00013260
        /*1554*/ 	.short	0x010a
        /*1556*/ 	.byte	0x3f
	.zero		1


	//   ....[72]....
        /*1558*/ 	.word	0x000183d0
        /*155c*/ 	.word	0x00000003
        /*1560*/ 	.word	0x00013250
        /*1564*/ 	.short	0x0101
        /*1566*/ 	.byte	0x3f
	.zero		1


	//   ....[73]....
        /*1568*/ 	.word	0x00018490
        /*156c*/ 	.word	0x00000003
        /*1570*/ 	.word	0x00000000
        /*1574*/ 	.short	0x0101
        /*1576*/ 	.byte	0x3f
	.zero		1


	//   ....[74]....
        /*1578*/ 	.word	0x000191e0
        /*157c*/ 	.word	0x00000005
        /*1580*/ 	.word	0x00013220
        /*1584*/ 	.short	0x010a
        /*1586*/ 	.byte	0x3f
	.zero		1


	//   ....[75]....
        /*1588*/ 	.word	0x00019380
        /*158c*/ 	.word	0x00000003
        /*1590*/ 	.word	0x00013240
        /*1594*/ 	.short	0x010a
        /*1596*/ 	.byte	0x3f
	.zero		1


	//   ....[76]....
        /*1598*/ 	.word	0x00019410
        /*159c*/ 	.word	0x0000001d
        /*15a0*/ 	.word	0x00013240
        /*15a4*/ 	.short	0x010a
        /*15a6*/ 	.byte	0x3f
	.zero		1


	//   ....[77]....
        /*15a8*/ 	.word	0x00019450
        /*15ac*/ 	.word	0x00000003
        /*15b0*/ 	.word	0x00013260
        /*15b4*/ 	.short	0x010a
        /*15b6*/ 	.byte	0x3f
	.zero		1


	//   ....[78]....
        /*15b8*/ 	.word	0x00019490
        /*15bc*/ 	.word	0x0000001d
        /*15c0*/ 	.word	0x00013260
        /*15c4*/ 	.short	0x010a
        /*15c6*/ 	.byte	0x3f
	.zero		1


	//   ....[79]....
        /*15c8*/ 	.word	0x000194d0
        /*15cc*/ 	.word	0x00000003
        /*15d0*/ 	.word	0x00013280
        /*15d4*/ 	.short	0x010a
        /*15d6*/ 	.byte	0x3f
	.zero		1


	//   ....[80]....
        /*15d8*/ 	.word	0x00019510
        /*15dc*/ 	.word	0x0000001d
        /*15e0*/ 	.word	0x00013280
        /*15e4*/ 	.short	0x010a
        /*15e6*/ 	.byte	0x3f
	.zero		1


	//   ....[81]....
        /*15e8*/ 	.word	0x00019570
        /*15ec*/ 	.word	0x00000043
        /*15f0*/ 	.word	0x00013290
        /*15f4*/ 	.short	0x010a
        /*15f6*/ 	.byte	0x3f
	.zero		1


	//   ....[82]....
        /*15f8*/ 	.word	0x000196d0
        /*15fc*/ 	.word	0x00000043
        /*1600*/ 	.word	0x00013290
        /*1604*/ 	.short	0x010a
        /*1606*/ 	.byte	0x3f
	.zero		1


	//   ....[83]....
        /*1608*/ 	.word	0x00019840
        /*160c*/ 	.word	0x00000043
        /*1610*/ 	.word	0x00013290
        /*1614*/ 	.short	0x010a
        /*1616*/ 	.byte	0x3f
	.zero		1


	//   ....[84]....
        /*1618*/ 	.word	0x000199a0
        /*161c*/ 	.word	0x00000043
        /*1620*/ 	.word	0x000132b0
        /*1624*/ 	.short	0x010a
        /*1626*/ 	.byte	0x3f
	.zero		1


	//   ....[85]....
        /*1628*/ 	.word	0x00019bb0
        /*162c*/ 	.word	0x00000012
        /*1630*/ 	.word	0x00013200
        /*1634*/ 	.short	0x010a
        /*1636*/ 	.byte	0x3f
	.zero		1


	//   ....[86]....
        /*1638*/ 	.word	0x00019dc0
        /*163c*/ 	.word	0x00000012
        /*1640*/ 	.word	0x00013200
        /*1644*/ 	.short	0x010a
        /*1646*/ 	.byte	0x3f
	.zero		1


	//   ....[87]....
        /*1648*/ 	.word	0x00019e10
        /*164c*/ 	.word	0x00000000
        /*1650*/ 	.word	0x00013230
        /*1654*/ 	.short	0x010a
        /*1656*/ 	.byte	0x3f
	.zero		1


	//   ....[88]....
        /*1658*/ 	.word	0x00019e60
        /*165c*/ 	.word	0x0000000d
        /*1660*/ 	.word	0x00013230
        /*1664*/ 	.short	0x010a
        /*1666*/ 	.byte	0x3f
	.zero		1


	//   ....[89]....
        /*1668*/ 	.word	0x00019eb0
        /*166c*/ 	.word	0x0000000e
        /*1670*/ 	.word	0x00013250
        /*1674*/ 	.short	0x010a
        /*1676*/ 	.byte	0x3f
	.zero		1


	//   ....[90]....
        /*1678*/ 	.word	0x00019f00
        /*167c*/ 	.word	0x00000008
        /*1680*/ 	.word	0x00013250
        /*1684*/ 	.short	0x010a
        /*1686*/ 	.byte	0x3f
	.zero		1


	//   ....[91]....
        /*1688*/ 	.word	0x0001a0a0
        /*168c*/ 	.word	0x00000011
        /*1690*/ 	.word	0x00013220
        /*1694*/ 	.short	0x010a
        /*1696*/ 	.byte	0x3f
	.zero		1


	//   ....[92]....
        /*1698*/ 	.word	0x0001a0f0
        /*169c*/ 	.word	0x00000006
        /*16a0*/ 	.word	0x000132a0
        /*16a4*/ 	.short	0x010a
        /*16a6*/ 	.byte	0x3f
	.zero		1


	//   ....[93]....
        /*16a8*/ 	.word	0x0001a140
        /*16ac*/ 	.word	0x00000006
        /*16b0*/ 	.word	0x000132c0
        /*16b4*/ 	.short	0x010a
        /*16b6*/ 	.byte	0x3f
	.zero		1


	//   ....[94]....
        /*16b8*/ 	.word	0x0001a190
        /*16bc*/ 	.word	0x00000006
        /*16c0*/ 	.word	0x000132a0
        /*16c4*/ 	.short	0x010a
        /*16c6*/ 	.byte	0x3f
	.zero		1


	//   ....[95]....
        /*16c8*/ 	.word	0x0001a1e0
        /*16cc*/ 	.word	0x00000006
        /*16d0*/ 	.word	0x000132c0
        /*16d4*/ 	.short	0x010a
        /*16d6*/ 	.byte	0x3f
	.zero		1


	//   ....[96]....
        /*16d8*/ 	.word	0x0001a310
        /*16dc*/ 	.word	0x00000006
        /*16e0*/ 	.word	0x00013280
        /*16e4*/ 	.short	0x010a
        /*16e6*/ 	.byte	0x3f
	.zero		1


	//   ....[97]....
        /*16e8*/ 	.word	0x0001aa40
        /*16ec*/ 	.word	0x00000006
        /*16f0*/ 	.word	0x00013240
        /*16f4*/ 	.short	0x010a
        /*16f6*/ 	.byte	0x3f
	.zero		1


	//   ....[98]....
        /*16f8*/ 	.word	0x0001b860
        /*16fc*/ 	.word	0x00000011
        /*1700*/ 	.word	0x00013220
        /*1704*/ 	.short	0x010a
        /*1706*/ 	.byte	0x3f
	.zero		1


	//   ....[99]....
        /*1708*/ 	.word	0x0001b8b0
        /*170c*/ 	.word	0x00000006
        /*1710*/ 	.word	0x00013280
        /*1714*/ 	.short	0x010a
        /*1716*/ 	.byte	0x3f
	.zero		1


	//   ....[100]....
        /*1718*/ 	.word	0x0001bf70
        /*171c*/ 	.word	0x00000006
        /*1720*/ 	.word	0x00013240
        /*1724*/ 	.short	0x010a
        /*1726*/ 	.byte	0x3f
	.zero		1


	//   ....[101]....
        /*1728*/ 	.word	0x0001c530
        /*172c*/ 	.word	0x00000002
        /*1730*/ 	.word	0x00013270
        /*1734*/ 	.short	0x010a
        /*1736*/ 	.byte	0x3f
	.zero		1


	//   ....[102]....
        /*1738*/ 	.word	0x0001c580
        /*173c*/ 	.word	0x00000002
        /*1740*/ 	.word	0x00013260
        /*1744*/ 	.short	0x010a
        /*1746*/ 	.byte	0x3f
	.zero		1


	//   ....[103]....
        /*1748*/ 	.word	0x0001c5d0
        /*174c*/ 	.word	0x00000003
        /*1750*/ 	.word	0x00013270
        /*1754*/ 	.short	0x010a
        /*1756*/ 	.byte	0x3f
	.zero		1


	//   ....[104]....
        /*1758*/ 	.word	0x0001c620
        /*175c*/ 	.word	0x00000003
        /*1760*/ 	.word	0x00013260
        /*1764*/ 	.short	0x010a
        /*1766*/ 	.byte	0x3f
	.zero		1


	//   ....[105]....
        /*1768*/ 	.word	0x0001d140
        /*176c*/ 	.word	0x00000005
        /*1770*/ 	.word	0x00013220
        /*1774*/ 	.short	0x010a
        /*1776*/ 	.byte	0x3f
	.zero		1


	//   ....[106]....
        /*1778*/ 	.word	0x0001d2e0
        /*177c*/ 	.word	0x00000003
        /*1780*/ 	.word	0x00013240
        /*1784*/ 	.short	0x010a
        /*1786*/ 	.byte	0x3f
	.zero		1


	//   ....[107]....
        /*1788*/ 	.word	0x0001d330
        /*178c*/ 	.word	0x0000001d
        /*1790*/ 	.word	0x00013240
        /*1794*/ 	.short	0x010a
        /*1796*/ 	.byte	0x3f
	.zero		1


	//   ....[108]....
        /*1798*/ 	.word	0x0001d380
        /*179c*/ 	.word	0x00000003
        /*17a0*/ 	.word	0x00013260
        /*17a4*/ 	.short	0x010a
        /*17a6*/ 	.byte	0x3f
	.zero		1


	//   ....[109]....
        /*17a8*/ 	.word	0x0001d3d0
        /*17ac*/ 	.word	0x0000001d
        /*17b0*/ 	.word	0x00013260
        /*17b4*/ 	.short	0x010a
        /*17b6*/ 	.byte	0x3f
	.zero		1


	//   ....[110]....
        /*17b8*/ 	.word	0x0001d420
        /*17bc*/ 	.word	0x00000003
        /*17c0*/ 	.word	0x00013280
        /*17c4*/ 	.short	0x010a
        /*17c6*/ 	.byte	0x3f
	.zero		1


	//----- nvinfo : EIATTR_NUM_MBARRIERS
	.align		4
.L_151:
        /*17c8*/ 	.byte	0x03, 0x38
        /*17ca*/ 	.short	0x0016


	//----- nvinfo : EIATTR_EXIT_INSTR_OFFSETS
	.align		4
        /*17cc*/ 	.byte	0x04, 0x1c
        /*17ce*/ 	.short	(.L_153 - .L_152)


	//   ....[0]....
.L_152:
        /*17d0*/ 	.word	0x00019560


	//----- nvinfo : EIATTR_MAX_THREADS
	.align		4
.L_153:
        /*17d4*/ 	.byte	0x04, 0x05
        /*17d6*/ 	.short	(.L_155 - .L_154)
.L_154:
        /*17d8*/ 	.word	0x00000200
        /*17dc*/ 	.word	0x00000001
        /*17e0*/ 	.word	0x00000001


	//----- nvinfo : EIATTR_CRS_STACK_SIZE
	.align		4
.L_155:
        /*17e4*/ 	.byte	0x04, 0x1e
        /*17e6*/ 	.short	(.L_157 - .L_156)
.L_156:
        /*17e8*/ 	.word	0x00000000


	//----- nvinfo : EIATTR_CBANK_PARAM_SIZE
	.align		4
.L_157:
        /*17ec*/ 	.byte	0x03, 0x19
        /*17ee*/ 	.short	0x0af0


	//----- nvinfo : EIATTR_PARAM_CBANK
	.align		4
        /*17f0*/ 	.byte	0x04, 0x0a
        /*17f2*/ 	.short	(.L_159 - .L_158)
	.align		4
.L_158:
        /*17f4*/ 	.word	index@(.nv.constant0._ZN7cutlass13device_kernelIN5flash11enable_sm90INS1_16FlashAttnFwdSm90INS1_25CollectiveMainloopFwdSm90ILi2EN4cute5tupleIJNS5_1CILi1EEES8_S8_EEENS6_IJNS7_ILi192EEENS7_ILi160EEENS7_ILi64EEEEEELi64ENS_12float_e4m3_tEfNS_4arch4Sm90ELb0ELb0ELb1ELb1ELb1ELb1ELb0ELb1ELb1ELb1ELb1ELb0EEENS1_21CollectiveEpilogueFwdINS6_IJSA_SC_SB_EEES9_NS_10bfloat16_tESG_Li384ELb1ELb1ELb1ELb1EEENS1_36VarlenDynamicPersistentTileSchedulerILi192ELi160ELi384ELi128ELb1ELb1ELb1ELb0ELb1ELb1EEEEEEEEEvNT_6ParamsE)
        /*17f8*/ 	.short	0x0210
        /*17fa*/ 	.short	0x0af0


	//----- nvinfo : EIATTR_SW_WAR
	.align		4
.L_159:
        /*17fc*/ 	.byte	0x04, 0x36
        /*17fe*/ 	.short	(.L_161 - .L_160)
.L_160:
        /*1800*/ 	.word	0x00000008
.L_161:


//--------------------- .nv.info._ZN7cutlass13device_kernelIN5flash11enable_sm90INS1_16FlashAttnFwdSm90INS1_25CollectiveMainloopFwdSm90ILi2EN4cute5tupleIJNS5_1CILi1EEES8_S8_EEENS6_IJNS7_ILi192EEENS7_ILi160EEENS7_ILi64EEEEEELi64ENS_12float_e4m3_tEfNS_4arch4Sm90ELb0ELb1ELb1ELb0ELb1ELb0ELb0ELb1ELb1ELb1ELb1ELb0EEENS1_21CollectiveEpilogueFwdINS6_IJSA_SC_SB_EEES9_NS_10bfloat16_tESG_Li384ELb0ELb1ELb1ELb1EEENS1_19SingleTileSchedulerILb0ELb1ELb1ELi192EEEEEEEEEvNT_6ParamsE --------------------------
	.section	.nv.info._ZN7cutlass13device_kernelIN5flash11enable_sm90INS1_16FlashAttnFwdSm90INS1_25CollectiveMainloopFwdSm90ILi2EN4cute5tupleIJNS5_1CILi1EEES8_S8_EEENS6_IJNS7_ILi192EEENS7_ILi160EEENS7_ILi64EEEEEELi64ENS_12float_e4m3_tEfNS_4arch4Sm90ELb0ELb1ELb1ELb0ELb1ELb0ELb0ELb1ELb1ELb1ELb1ELb0EEENS1_21CollectiveEpilogueFwdINS6_IJSA_SC_SB_EEES9_NS_10bfloat16_tESG_Li384ELb0ELb1ELb1ELb1EEENS1_19SingleTileSchedulerILb0ELb1ELb1ELi192EEEEEEEEEvNT_6ParamsE,"",@"SHT_CUDA_INFO"
	.sectionflags	@""
	.align	4


	//----- nvinfo : EIATTR_CUDA_API_VERSION
	.align		4
        /*0000*/ 	.byte	0x04, 0x37
        /*0002*/ 	.short	(.L_163 - .L_162)
.L_162:
        /*0004*/ 	.word	0x00000082


	//----- nvinfo : EIATTR_KPARAM_INFO
	.align		4
.L_163:
        /*0008*/ 	.byte	0x04, 0x17
        /*000a*/ 	.short	(.L_165 - .L_164)
.L_164:
        /*000c*/ 	.word	0x00000000
        /*0010*/ 	.short	0x0000
        /*0012*/ 	.short	0x0070
        /*0014*/ 	.byte	0x00, 0xf0, 0x01, 0x28


	//----- nvinfo : EIATTR_SPARSE_MMA_MASK
	.align		4
.L_165:
        /*0018*/ 	.byte	0x03, 0x50
        /*001a*/ 	.short	0x0000


	//----- nvinfo : EIATTR_MAXREG_COUNT
	.align		4
        /*001c*/ 	.byte	0x03, 0x1b
        /*001e*/ 	.short	0x0080


	//----- nvinfo : EIATTR_NUM_BARRIERS
	.align		4
        /*0020*/ 	.byte	0x02, 0x4c
        /*0022*/ 	.byte	0x09
	.zero		1


	//----- nvinfo : EIATTR_EXTERNS
	.align		4
        /*0024*/ 	.byte	0x04, 0x0f
        /*0026*/ 	.short	(.L_167 - .L_166)


	//   ....[0]....
	.align		4
.L_166:
        /*0028*/ 	.word	index@(__assertfail)


	//----- nvinfo : EIATTR_ANNOTATIONS
	.align		4
.L_167:
        /*002c*/ 	.byte	0x04, 0x55
        /*002e*/ 	.short	(.L_169 - .L_168)


	//   ....[0]....
.L_168:
        /* <DEDUP_REMOVED lines=13> */


	//----- nvinfo : EIATTR_MERCURY_ISA_VERSION
	.align		4
.L_169:
        /*00e8*/ 	.byte	0x03, 0x5f
        /*00ea*/ 	.short	0x0101


	//----- nvinfo : EIATTR_INT_WARP_WIDE_INSTR_OFFSETS
	.align		4
        /*00ec*/ 	.byte	0x04, 0x31
        /*00ee*/ 	.short	(.L_171 - .L_170)


	//   ....[0]....
.L_170:
        /*00f0*/ 	.word	0x000000c0


	//   ....[1]....
        /*00f4*/ 	.word	0x000000d0


	//   ....[2]....
        /*00f8*/ 	.word	0x00000170


	//----- nvinfo : EIATTR_COOP_GROUP_MASK_REGIDS
	.align		4
.L_171:
        /*00fc*/ 	.byte	0x04, 0x29
        /*00fe*/ 	.short	(.L_173 - .L_172)


	//   ....[0]....
.L_172:
        /*0100*/ 	.word	0xffffffff


	//   ....[1]....
        /*0104*/ 	.word	0xffffffff


	//   ....[2]....
        /*0108*/ 	.word	0xffffffff


	//   ....[3]....
        /*010c*/ 	.word	0xffffffff


	//   ....[4]....
        /*0110*/ 	.word	0xffffffff


	//   ....[5]....
        /*0114*/ 	.word	0xffffffff


	//   ....[6]....
        /*0118*/ 	.word	0xffffffff


	//   ....[7]....
        /*011c*/ 	.word	0xffffffff


	//   ....[8]....
        /*0120*/ 	.word	0xffffffff


	//   ....[9]....
        /*0124*/ 	.word	0xffffffff


	//   ....[10]....
        /*0128*/ 	.word	0xffffffff


	//   ....[11]....
        /*012c*/ 	.word	0xffffffff


	//   ....[12]....
        /*0130*/ 	.word	0xffffffff


	//   ....[13]....
        /*0134*/ 	.word	0xffffffff


	//   ....[14]....
        /*0138*/ 	.word	0xffffffff


	//   ....[15]....
        /*013c*/ 	.word	0xffffffff


	//   ....[16]....
        /*0140*/ 	.word	0xffffffff


	//   ....[17]....
        /*0144*/ 	.word	0xffffffff


	//   ....[18]....
        /*0148*/ 	.word	0xffffffff


	//   ....[19]....
        /*014c*/ 	.word	0xffffffff


	//   ....[20]....
        /*0150*/ 	.word	0xffffffff


	//   ....[21]....
        /*0154*/ 	.word	0xffffffff


	//   ....[22]....
        /*0158*/ 	.word	0xffffffff


	//   ....[23]....
        /*015c*/ 	.word	0xffffffff


	//   ....[24]....
        /*0160*/ 	.word	0xffffffff


	//   ....[25]....
        /*0164*/ 	.word	0xffffffff


	//   ....[26]....
        /*0168*/ 	.word	0xffffffff


	//   ....[27]....
        /*016c*/ 	.word	0xffffffff


	//   ....[28]....
        /*0170*/ 	.word	0xffffffff


	//   ....[29]....
        /*0174*/ 	.word	0xffffffff


	//   ....[30]....
        /*0178*/ 	.word	0xffffffff


	//   ....[31]....
        /*017c*/ 	.word	0xffffffff


	//   ....[32]....
        /*0180*/ 	.word	0xffffffff


	//   ....[33]....
        /*0184*/ 	.word	0xffffffff


	//   ....[34]....
        /*0188*/ 	.word	0xffffffff


	//   ....[35]....
        /*018c*/ 	.word	0xffffffff


	//   ....[36]....
        /*0190*/ 	.word	0xffffffff


	//   ....[37]....
        /*0194*/ 	.word	0xffffffff


	//   ....[38]....
        /*0198*/ 	.word	0xffffffff


	//   ....[39]....
        /*019c*/ 	.word	0xffffffff


	//   ....[40]....
        /*01a0*/ 	.word	0xffffffff


	//   ....[41]....
        /*01a4*/ 	.word	0xffffffff


	//   ....[42]....
        /*01a8*/ 	.word	0xffffffff


	//   ....[43]....
        /*01ac*/ 	.word	0xffffffff


	//   ....[44]....
        /*01b0*/ 	.word	0xffffffff


	//   ....[45]....
        /*01b4*/ 	.word	0xffffffff


	//   ....[46]....
        /*01b8*/ 	.word	0xffffffff


	//   ....[47]....
        /*01bc*/ 	.word	0xffffffff


	//   ....[48]....
        /*01c0*/ 	.word	0xffffffff


	//   ....[49]....
        /*01c4*/ 	.word	0xffffffff


	//   ....[50]....
        /*01c8*/ 	.word	0xffffffff


	//   ....[51]....
        /*01cc*/ 	.word	0xffffffff


	//   ....[52]....
        /*01d0*/ 	.word	0xffffffff


	//   ....[53]....
        /*01d4*/ 	.word	0xffffffff


	//   ....[54]....
        /*01d8*/ 	.word	0xffffffff


	//   ....[55]....
        /*01dc*/ 	.word	0xffffffff


	//   ....[56]....
        /*01e0*/ 	.word	0xffffffff


	//   ....[57]....
        /*01e4*/ 	.word	0xffffffff


	//   ....[58]....
        /*01e8*/ 	.word	0xffffffff


	//   ....[59]....
        /*01ec*/ 	.word	0xffffffff


	//   ....[60]....
        /*01f0*/ 	.word	0xffffffff


	//   ....[61]....
        /*01f4*/ 	.word	0xffffffff


	//   ....[62]....
        /*01f8*/ 	.word	0xffffffff


	//   ....[63]....
        /*01fc*/ 	.word	0xffffffff


	//   ....[64]....
        /*0200*/ 	.word	0xffffffff


	//   ....[65]....
        /*0204*/ 	.word	0xffffffff


	//   ....[66]....
        /*0208*/ 	.word	0xffffffff


	//   ....[67]....
        /*020c*/ 	.word	0xffffffff


	//   ....[68]....
        /*0210*/ 	.word	0xffffffff


	//   ....[69]....
        /*0214*/ 	.word	0xffffffff


	//   ....[70]....
        /*0218*/ 	.word	0xffffffff


	//   ....[71]....
        /*021c*/ 	.word	0xffffffff


	//   ....[72]....
        /*0220*/ 	.word	0xffffffff


	//   ....[73]....
        /*0224*/ 	.word	0xffffffff


	//   ....[74]....
        /*0228*/ 	.word	0xffffffff


	//   ....[75]....
        /*022c*/ 	.word	0xffffffff


	//   ....[76]....
        /*0230*/ 	.word	0xffffffff


	//   ....[77]....
        /*0234*/ 	.word	0xffffffff


	//   ....[78]....
        /*0238*/ 	.word	0xffffffff


	//   ....[79]....
        /*023c*/ 	.word	0xffffffff


	//   ....[80]....
        /*0240*/ 	.word	0xffffffff


	//   ....[81]....
        /*0244*/ 	.word	0xffffffff


	//   ....[82]....
        /*0248*/ 	.word	0xffffffff


	//   ....[83]....
        /*024c*/ 	.word	0xffffffff


	//   ....[84]....
        /*0250*/ 	.word	0xffffffff


	//   ....[85]....
        /*0254*/ 	.word	0xffffffff


	//   ....[86]....
        /*0258*/ 	.word	0xffffffff


	//   ....[87]....
        /*025c*/ 	.word	0xffffffff


	//   ....[88]....
        /*0260*/ 	.word	0xffffffff


	//   ....[89]....
        /*0264*/ 	.word	0xffffffff


	//   ....[90]....
        /*0268*/ 	.word	0xffffffff


	//   ....[91]....
        /*026c*/ 	.word	0xffffffff


	//   ....[92]....
        /*0270*/ 	.word	0xffffffff


	//   ....[93]....
        /*0274*/ 	.word	0xffffffff


	//   ....[94]....
        /*0278*/ 	.word	0xffffffff


	//   ....[95]....
        /*027c*/ 	.word	0xffffffff


	//   ....[96]....
        /*0280*/ 	.word	0xffffffff


	//   ....[97]....
        /*0284*/ 	.word	0xffffffff


	//   ....[98]....
        /*0288*/ 	.word	0xffffffff


	//   ....[99]....
        /*028c*/ 	.word	0xffffffff


	//   ....[100]....
        /*0290*/ 	.word	0xffffffff


	//   ....[101]....
        /*0294*/ 	.word	0xffffffff


	//   ....[102]....
        /*0298*/ 	.word	0xffffffff


	//   ....[103]....
        /*029c*/ 	.word	0xffffffff


	//   ....[104]....
        /*02a0*/ 	.word	0xffffffff


	//   ....[105]....
        /*02a4*/ 	.word	0xffffffff


	//   ....[106]....
        /*02a8*/ 	.word	0xffffffff


	//   ....[107]....
        /*02ac*/ 	.word	0xffffffff


	//   ....[108]....
        /*02b0*/ 	.word	0xffffffff


	//   ....[109]....
        /*02b4*/ 	.word	0xffffffff


	//   ....[110]....
        /*02b8*/ 	.word	0xffffffff


	//   ....[111]....
        /*02bc*/ 	.word	0xffffffff


	//   ....[112]....
        /*02c0*/ 	.word	0xffffffff


	//   ....[113]....
        /*02c4*/ 	.word	0xffffffff


	//   ....[114]....
        /*02c8*/ 	.word	0xffffffff


	//   ....[115]....
        /*02cc*/ 	.word	0xffffffff


	//   ....[116]....
        /*02d0*/ 	.word	0xffffffff


	//   ....[117]....
        /*02d4*/ 	.word	0xffffffff


	//   ....[118]....
        /*02d8*/ 	.word	0xffffffff


	//   ....[119]....
        /*02dc*/ 	.word	0xffffffff


	//   ....[120]....
        /*02e0*/ 	.word	0xffffffff


	//   ....[121]....
        /*02e4*/ 	.word	0xffffffff


	//   ....[122]....
        /*02e8*/ 	.word	0xffffffff


	//   ....[123]....
        /*02ec*/ 	.word	0xffffffff


	//   ....[124]....
        /*02f0*/ 	.word	0xffffffff


	//   ....[125]....
        /*02f4*/ 	.word	0xffffffff


	//   ....[126]....
        /*02f8*/ 	.word	0xffffffff


	//   ....[127]....
        /*02fc*/ 	.word	0x0500000f


	//   ....[128]....
        /*0300*/ 	.word	0x0500000f


	//   ....[129]....
        /*0304*/ 	.word	0x0500000f


	//   ....[130]....
        /*0308*/ 	.word	0x0500000f


	//   ....[131]....
        /*030c*/ 	.word	0x0500000f


	//   ....[132]....
        /*0310*/ 	.word	0x0500000f


	//   ....[133]....
        /*0314*/ 	.word	0x0500000f


	//   ....[134]....
        /*0318*/ 	.word	0x0500000f


	//   ....[135]....
        /*031c*/ 	.word	0x0500000f


	//   ....[136]....
        /*0320*/ 	.word	0x0500000f


	//   ....[137]....
        /*0324*/ 	.word	0x0500000f


	//   ....[138]....
        /*0328*/ 	.word	0x0500000f


	//   ....[139]....
        /*032c*/ 	.word	0x0500000f


	//   ....[140]....
        /*0330*/ 	.word	0x0500000f


	//   ....[141]....
        /*0334*/ 	.word	0x0500000f


	//   ....[142]....
        /*0338*/ 	.word	0x0500000f


	//   ....[143]....
        /*033c*/ 	.word	0x0500000f


	//   ....[144]....
        /*0340*/ 	.word	0x0500000f


	//   ....[145]....
        /*0344*/ 	.word	0x0500000f


	//   ....[146]....
        /*0348*/ 	.word	0x0500000f


	//   ....[147]....
        /*034c*/ 	.word	0x0500000f


	//   ....[148]....
        /*0350*/ 	.word	0x0500000f


	//   ....[149]....
        /*0354*/ 	.word	0x0500000f


	//   ....[150]....
        /*0358*/ 	.word	0x0500000f


	//   ....[151]....
        /*035c*/ 	.word	0x0500000f


	//   ....[152]....
        /*0360*/ 	.word	0x0500000f


	//   ....[153]....
        /*0364*/ 	.word	0x0500000f


	//   ....[154]....
        /*0368*/ 	.word	0x0500000f


	//   ....[155]....
        /*036c*/ 	.word	0x0500000f


	//   ....[156]....
        /*0370*/ 	.word	0x0500000f


	//   ....[157]....
        /*0374*/ 	.word	0x0500000f


	//   ....[158]....
        /*0378*/ 	.word	0x0500000f


	//   ....[159]....
        /*037c*/ 	.word	0x0500000f


	//   ....[160]....
        /*0380*/ 	.word	0x0500000f


	//   ....[161]....
        /*0384*/ 	.word	0x0500000f


	//   ....[162]....
        /*0388*/ 	.word	0x0500000f


	//   ....[163]....
        /*038c*/ 	.word	0x0500000f


	//   ....[164]....
        /*0390*/ 	.word	0x0500000f


	//   ....[165]....
        /*0394*/ 	.word	0x0500000f


	//   ....[166]....
        /*0398*/ 	.word	0x0500000f


	//   ....[167]....
        /*039c*/ 	.word	0x0500000f


	//   ....[168]....
        /*03a0*/ 	.word	0x0500000f


	//   ....[169]....
        /*03a4*/ 	.word	0x0500000f


	//   ....[170]....
        /*03a8*/ 	.word	0x0500000f


	//   ....[171]....
        /*03ac*/ 	.word	0x0500000f


	//   ....[172]....
        /*03b0*/ 	.word	0x0500000f


	//   ....[173]....
        /*03b4*/ 	.word	0x0500000f


	//   ....[174]....
        /*03b8*/ 	.word	0x0500000f


	//   ....[175]....
        /*03bc*/ 	.word	0x0500000f


	//   ....[176]....
        /*03c0*/ 	.word	0x0500000f


	//   ....[177]....
        /*03c4*/ 	.word	0x0500000f


	//   ....[178]....
        /*03c8*/ 	.word	0x0500000f


	//   ....[179]....
        /*03cc*/ 	.word	0x0500000f


	//----- nvinfo : EIATTR_COOP_GROUP_INSTR_OFFSETS
	.align		4
.L_173:
        /*03d0*/ 	.byte	0x04, 0x28
        /*03d2*/ 	.short	(.L_175 - .L_174)


	//   ....[0]....
.L_174:
        /*03d4*/ 	.word	0x00000070


	//   ....[1]....
        /*03d8*/ 	.word	0x000000b0


	//   ....[2]....
        /*03dc*/ 	.word	0x000002d0


	//   ....[3]....
        /*03e0*/ 	.word	0x00000430


	//   ....[4]....
        /*03e4*/ 	.word	0x00000550


	//   ....[5]....
        /*03e8*/ 	.word	0x000006b0


	//   ....[6]....
        /*03ec*/ 	.word	0x00001420


	//   ....[7]....
        /*03f0*/ 	.word	0x000022a0


	//   ....[8]....
        /*03f4*/ 	.word	0x00003b90


	//   ....[9]....
        /*03f8*/ 	.word	0x00004430


	//   ....[10]....
        /*03fc*/ 	.word	0x00004540


	//   ....[11]....
        /*0400*/ 	.word	0x00005110


	//   ....[12]....
        /*0404*/ 	.word	0x00005190


	//   ....[13]....
        /*0408*/ 	.word	0x00006d10


	//   ....[14]....
        /*040c*/ 	.word	0x000078f0


	//   ....[15]....
        /*0410*/ 	.word	0x00008e80


	//   ....[16]....
        /*0414*/ 	.word	0x00008f90


	//   ....[17]....
        /*0418*/ 	.word	0x00009b20


	//   ....[18]....
        /*041c*/ 	.word	0x00009b70


	//   ....[19]....
        /*0420*/ 	.word	0x0000c6b0


	//   ....[20]....
        /*0424*/ 	.word	0x0000c6c0


	//   ....[21]....
        /*0428*/ 	.word	0x0000c6f0


	//   ....[22]....
        /*042c*/ 	.word	0x0000c700


	//   ....[23]....
        /*0430*/ 	.word	0x0000e5e0


	//   ....[24]....
        /*0434*/ 	.word	0x0000f1c0


	//   ....[25]....
        /*0438*/ 	.word	0x00010760


	//   ....[26]....
        /*043c*/ 	.word	0x00010870


	//   ....[27]....
        /*0440*/ 	.word	0x00011410


	//   ....[28]....
        /*0444*/ 	.word	0x00011470


	//   ....[29]....
        /*0448*/ 	.word	0x00012930


	//   ....[30]....
        /*044c*/ 	.word	0x00012940


	//   ....[31]....
        /*0450*/ 	.word	0x000129c0


	//   ....[32]....
        /*0454*/ 	.word	0x000129e0


	//   ....[33]....
        /*0458*/ 	.word	0x00013500


	//   ....[34]....
        /*045c*/ 	.word	0x00013510


	//   ....[35]....
        /*0460*/ 	.word	0x00013520


	//   ....[36]....
        /*0464*/ 	.word	0x00013530


	//   ....[37]....
        /*0468*/ 	.word	0x00013540


	//   ....[38]....
        /*046c*/ 	.word	0x00013550


	//   ....[39]....
        /*0470*/ 	.word	0x00013570


	//   ....[40]....
        /*0474*/ 	.word	0x00013580


	//   ....[41]....
        /*0478*/ 	.word	0x000135b0


	//   ....[42]....
        /*047c*/ 	.word	0x000135c0


	//   ....[43]....
        /*0480*/ 	.word	0x000135e0


	//   ....[44]....
        /*0484*/ 	.word	0x00013610


	//   ....[45]....
        /*0488*/ 	.word	0x00013620


	//   ....[46]....
        /*048c*/ 	.word	0x00013630


	//   ....[47]....
        /*0490*/ 	.word	0x00013650


	//   ....[48]....
        /*0494*/ 	.word	0x00013670


	//   ....[49]....
        /*0498*/ 	.word	0x00013690


	//   ....[50]....
        /*049c*/ 	.word	0x000136a0


	//   ....[51]....
        /*04a0*/ 	.word	0x000136b0


	//   ....[52]....
        /*04a4*/ 	.word	0x000136c0


	//   ....[53]....
        /*04a8*/ 	.word	0x000136f0


	//   ....[54]....
        /*04ac*/ 	.word	0x00013750


	//   ....[55]....
        /*04b0*/ 	.word	0x00013780


	//   ....[56]....
        /*04b4*/ 	.word	0x000137a0


	//   ....[57]....
        /*04b8*/ 	.word	0x000137d0


	//   ....[58]....
        /*04bc*/ 	.word	0x000137e0


	//   ....[59]....
        /*04c0*/ 	.word	0x000137f0


	//   ....[60]....
        /*04c4*/ 	.word	0x00013800


	//   ....[61]....
        /*04c8*/ 	.word	0x00013810


	//   ....[62]....
        /*04cc*/ 	.word	0x00013820


	//   ....[63]....
        /*04d0*/ 	.word	0x00013840


	//   ....[64]....
        /*04d4*/ 	.word	0x00013850


	//   ....[65]....
        /*04d8*/ 	.word	0x00013af0


	//   ....[66]....
        /*04dc*/ 	.word	0x00013b30


	//   ....[67]....
        /*04e0*/ 	.word	0x00013b60


	//   ....[68]....
        /*04e4*/ 	.word	0x00013ba0


	//   ....[69]....
        /*04e8*/ 	.word	0x00013bd0


	//   ....[70]....
        /*04ec*/ 	.word	0x00013c00


	//   ....[71]....
        /*04f0*/ 	.word	0x00013fc0


	//   ....[72]....
        /*04f4*/ 	.word	0x00013ff0


	//   ....[73]....
        /*04f8*/ 	.word	0x000147e0


	//   ....[74]....
        /*04fc*/ 	.word	0x00016220


	//   ....[75]....
        /*0500*/ 	.word	0x00016230


	//   ....[76]....
        /*0504*/ 	.word	0x00016240


	//   ....[77]....
        /*0508*/ 	.word	0x000162d0


	//   ....[78]....
        /*050c*/ 	.word	0x000162e0


	//   ....[79]....
        /*0510*/ 	.word	0x00016330


	//   ....[80]....
        /*0514*/ 	.word	0x00016340


	//   ....[81]....
        /*0518*/ 	.word	0x00016350


	//   ....[82]....
        /*051c*/ 	.word	0x000163a0


	//   ....[83]....
        /*0520*/ 	.word	0x00016400


	//   ....[84]....
        /*0524*/ 	.word	0x00016820


	//   ....[85]....
        /*0528*/ 	.word	0x00016830


	//   ....[86]....
        /*052c*/ 	.word	0x00016840


	//   ....[87]....
        /*0530*/ 	.word	0x00016880


	//   ....[88]....
        /*0534*/ 	.word	0x000168a0


	//   ....[89]....
        /*0538*/ 	.word	0x000168e0


	//   ....[90]....
        /*053c*/ 	.word	0x00016900


	//   ....[91]....
        /*0540*/ 	.word	0x00016910


	//   ....[92]....
        /*0544*/ 	.word	0x00016930


	//   ....[93]....
        /*0548*/ 	.word	0x000169c0


	//   ....[94]....
        /*054c*/ 	.word	0x000170b0


	//   ....[95]....
        /*0550*/ 	.word	0x000170e0


	//   ....[96]....
        /*0554*/ 	.word	0x00017110


	//   ....[97]....
        /*0558*/ 	.word	0x00017130


	//   ....[98]....
        /*055c*/ 	.word	0x00017140


	//   ....[99]....
        /*0560*/ 	.word	0x00017190


	//   ....[100]....
        /*0564*/ 	.word	0x000171c0


	//   ....[101]....
        /*0568*/ 	.word	0x00017200


	//   ....[102]....
        /*056c*/ 	.word	0x00017210


	//   ....[103]....
        /*0570*/ 	.word	0x00017240


	//   ....[104]....
        /*0574*/ 	.word	0x00017290


	//   ....[105]....
        /*0578*/ 	.word	0x000172c0


	//   ....[106]....
        /*057c*/ 	.word	0x00017bf0


	//   ....[107]....
        /*0580*/ 	.word	0x00017c00


	//   ....[108]....
        /*0584*/ 	.word	0x00017c10


	//   ....[109]....
        /*0588*/ 	.word	0x00017c70


	//   ....[110]....
        /*058c*/ 	.word	0x00017c80


	//   ....[111]....
        /*0590*/ 	.word	0x00017cc0


	//   ....[112]....
        /*0594*/ 	.word	0x00017cd0


	//   ....[113]....
        /*0598*/ 	.word	0x00017ce0


	//   ....[114]....
        /*059c*/ 	.word	0x00017d20


	//   ....[115]....
        /*05a0*/ 	.word	0x00017d60


	//   ....[116]....
        /*05a4*/ 	.word	0x00018170


	//   ....[117]....
        /*05a8*/ 	.word	0x00018180


	//   ....[118]....
        /*05ac*/ 	.word	0x00018190


	//   ....[119]....
        /*05b0*/ 	.word	0x000181b0


	//   ....[120]....
        /*05b4*/ 	.word	0x00018200


	//   ....[121]....
        /*05b8*/ 	.word	0x00018220


	//   ....[122]....
        /*05bc*/ 	.word	0x00018250


	//   ....[123]....
        /*05c0*/ 	.word	0x00018260


	//   ....[124]....
        /*05c4*/ 	.word	0x00018270


	//   ....[125]....
        /*05c8*/ 	.word	0x00018280


	//   ....[126]....
        /*05cc*/ 	.word	0x00018ec0


	//   ....[127]....
        /*05d0*/ 	.word	0x00019540


	//   ....[128]....
        /*05d4*/ 	.word	0x00019630


	//   ....[129]....
        /*05d8*/ 	.word	0x00019710


	//   ....[130]....
        /*05dc*/ 	.word	0x000197e0


	//   ....[131]....
        /*05e0*/ 	.word	0x00019890


	//   ....[132]....
        /*05e4*/ 	.word	0x00019950


	//   ....[133]....
        /*05e8*/ 	.word	0x000199f0


	//   ....[134]....
        /*05ec*/ 	.word	0x00019ab0


	//   ....[135]....
        /*05f0*/ 	.word	0x00019b60


	//   ....[136]....
        /*05f4*/ 	.word	0x00019bd0


	//   ....[137]....
        /*05f8*/ 	.word	0x00019cb0


	//   ....[138]....
        /*05fc*/ 	.word	0x00019db0


	//   ....[139]....
        /*0600*/ 	.word	0x00019e40


	//   ....[140]....
        /*0604*/ 	.word	0x00019ec0


	//   ....[141]....
        /*0608*/ 	.word	0x00019f50


	//   ....[142]....
        /*060c*/ 	.word	0x00019fd0


	//   ....[143]....
        /*0610*/ 	.word	0x0001a060


	//   ....[144]....
        /*0614*/ 	.word	0x0001a0c0


	//   ....[145]....
        /*0618*/ 	.word	0x0001a180


	//   ....[146]....
        /*061c*/ 	.word	0x0001a1f0


	//   ....[147]....
        /*0620*/ 	.word	0x0001a2a0


	//   ....[148]....
        /*0624*/ 	.word	0x0001a330


	//   ....[149]....
        /*0628*/ 	.word	0x0001a390


	//   ....[150]....
        /*062c*/ 	.word	0x0001a450


	//   ....[151]....
        /*0630*/ 	.word	0x0001a4f0


	//   ....[152]....
        /*0634*/ 	.word	0x0001a580


	//   ....[153]....
        /*0638*/ 	.word	0x0001a620


	//   ....[154]....
        /*063c*/ 	.word	0x0001a6a0


	//   ....[155]....
        /*0640*/ 	.word	0x0001a760


	//   ....[156]....
        /*0644*/ 	.word	0x0001a7c0


	//   ....[157]....
        /*0648*/ 	.word	0x0001a870


	//   ....[158]....
        /*064c*/ 	.word	0x0001a8d0


	//   ....[159]....
        /*0650*/ 	.word	0x0001a9a0


	//   ....[160]....
        /*0654*/ 	.word	0x0001aae0


	//   ....[161]....
        /*0658*/ 	.word	0x0001ab70


	//   ....[162]....
        /*065c*/ 	.word	0x0001abd0


	//   ....[163]....
        /*0660*/ 	.word	0x0001ac90


	//   ....[164]....
        /*0664*/ 	.word	0x0001ad50


	//   ....[165]....
        /*0668*/ 	.word	0x0001ade0


	//   ....[166]....
        /*066c*/ 	.word	0x0001aea0


	//   ....[167]....
        /*0670*/ 	.word	0x0001af40


	//   ....[168]....
        /*0674*/ 	.word	0x0001afb0


	//   ....[169]....
        /*0678*/ 	.word	0x0001b070


	//   ....[170]....
        /*067c*/ 	.word	0x0001b160


	//   ....[171]....
        /*0680*/ 	.word	0x0001b200


	//   ....[172]....
        /*0684*/ 	.word	0x0001b260


	//   ....[173]....
        /*0688*/ 	.word	0x0001b320


	//   ....[174]....
        /*068c*/ 	.word	0x0001b380


	//   ....[175]....
        /*0690*/ 	.word	0x0001b420


	//   ....[176]....
        /*0694*/ 	.word	0x0001b480


	//   ....[177]....
        /*0698*/ 	.word	0x0001b530


	//   ....[178]....
        /*069c*/ 	.word	0x0001b590


	//   ....[179]....
        /*06a0*/ 	.word	0x0001b640


	//----- nvinfo : EIATTR_REG_RECONFIG
	.align		4
.L_175:
        /*06a4*/ 	.byte	0x01, 0x54
	.zero		2


	//----- nvinfo : EIATTR_SYSCALL_OFFSETS
	.align		4
        /*06a8*/ 	.byte	0x04, 0x46
        /*06aa*/ 	.short	(.L_177 - .L_176)


	//   ....[0]....
.L_176:
        /*06ac*/ 	.word	0x000015f0


	//   ....[1]....
        /*06b0*/ 	.word	0x000153d0


	//   ....[2]....
        /*06b4*/ 	.word	0x00015510


	//   ....[3]....
        /*06b8*/ 	.word	0x00015650


	//   ....[4]....
        /*06bc*/ 	.word	0x00015770


	//   ....[5]....
        /*06c0*/ 	.word	0x00016ce0


	//----- nvinfo : EIATTR_MBARRIER_INSTR_OFFSETS
	.align		4
.L_177:
        /*06c4*/ 	.byte	0x04, 0x39
        /*06c6*/ 	.short	(.L_179 - .L_178)


	//   ....[0]....
.L_178:
        /*06c8*/ 	.word	0x00000180
        /*06cc*/ 	.word	0x000000ff
        /*06d0*/ 	.word	0x00012400
        /*06d4*/ 	.short	0x0100
        /*06d6*/ 	.byte	0x08
	.zero		1


	//   ....[1]....
        /*06d8*/ 	.word	0x00000190
        /*06dc*/ 	.word	0x000000ff
        /*06e0*/ 	.word	0x00012420
        /*06e4*/ 	.short	0x0100
        /*06e6*/ 	.byte	0x08
	.zero		1


	//   ....[2]....
        /*06e8*/ 	.word	0x00000280
        /*06ec*/ 	.word	0x000000ff
        /*06f0*/ 	.word	0x00012430
        /*06f4*/ 	.short	0x0100
        /*06f6*/ 	.byte	0x08
	.zero		1


	//   ....[3]....
        /*06f8*/ 	.word	0x00000290
        /*06fc*/ 	.word	0x000000ff
        /*0700*/ 	.word	0x00012440
        /*0704*/ 	.short	0x0100
        /*0706*/ 	.byte	0x08
	.zero		1


	//   ....[4]....
        /*0708*/ 	.word	0x000002a0
        /*070c*/ 	.word	0x000000ff
        /*0710*/ 	.word	0x00012438
        /*0714*/ 	.short	0x0100
        /*0716*/ 	.byte	0x08
	.zero		1


	//   ....[5]....
        /*0718*/ 	.word	0x000002b0
        /*071c*/ 	.word	0x000000ff
        /*0720*/ 	.word	0x00012448
        /*0724*/ 	.short	0x0100
        /*0726*/ 	.byte	0x08
	.zero		1


	//   ....[6]....
        /*0728*/ 	.word	0x000003e0
        /*072c*/ 	.word	0x000000ff
        /*0730*/ 	.word	0x00012450
        /*0734*/ 	.short	0x0100
        /*0736*/ 	.byte	0x08
	.zero		1


	//   ....[7]....
        /*0738*/ 	.word	0x000003f0
        /*073c*/ 	.word	0x000000ff
        /*0740*/ 	.word	0x00012460
        /*0744*/ 	.short	0x0100
        /*0746*/ 	.byte	0x08
	.zero		1


	//   ....[8]....
        /*0748*/ 	.word	0x00000400
        /*074c*/ 	.word	0x000000ff
        /*0750*/ 	.word	0x00012458
        /*0754*/ 	.short	0x0100
        /*0756*/ 	.byte	0x08
	.zero		1


	//   ....[9]....
        /*0758*/ 	.word	0x00000410
        /*075c*/ 	.word	0x000000ff
        /*0760*/ 	.word	0x00012468
        /*0764*/ 	.short	0x0100
        /*0766*/ 	.byte	0x08
	.zero		1


	//   ....[10]....
        /*0768*/ 	.word	0x00000500
        /*076c*/ 	.word	0x000000ff
        /*0770*/ 	.word	0x00012470
        /*0774*/ 	.short	0x0100
        /*0776*/ 	.byte	0x06
	.zero		1


	//   ....[11]....
        /*0778*/ 	.word	0x00000510
        /*077c*/ 	.word	0x000000ff
        /*0780*/ 	.word	0x00012480
        /*0784*/ 	.short	0x0100
        /*0786*/ 	.byte	0x06
	.zero		1


	//   ....[12]....
        /*0788*/ 	.word	0x00000520
        /*078c*/ 	.word	0x000000ff
        /*0790*/ 	.word	0x00012478
        /*0794*/ 	.short	0x0100
        /*0796*/ 	.byte	0x06
	.zero		1


	//   ....[13]....
        /*0798*/ 	.word	0x00000530
        /*079c*/ 	.word	0x000000ff
        /*07a0*/ 	.word	0x00012488
        /*07a4*/ 	.short	0x0100
        /*07a6*/ 	.byte	0x06
	.zero		1


	//   ....[14]....
        /*07a8*/ 	.word	0x00000660
        /*07ac*/ 	.word	0x000000ff
        /*07b0*/ 	.word	0x00012490
        /*07b4*/ 	.short	0x0100
        /*07b6*/ 	.byte	0x08
	.zero		1


	//   ....[15]....
        /*07b8*/ 	.word	0x00000670
        /*07bc*/ 	.word	0x000000ff
        /*07c0*/ 	.word	0x000124a0
        /*07c4*/ 	.short	0x0100
        /*07c6*/ 	.byte	0x08
	.zero		1


	//   ....[16]....
        /*07c8*/ 	.word	0x00000680
        /*07cc*/ 	.word	0x000000ff
        /*07d0*/ 	.word	0x00012498
        /*07d4*/ 	.short	0x0100
        /*07d6*/ 	.byte	0x08
	.zero		1


	//   ....[17]....
        /*07d8*/ 	.word	0x00000690
        /*07dc*/ 	.word	0x000000ff
        /*07e0*/ 	.word	0x000124a8
        /*07e4*/ 	.short	0x0100
        /*07e6*/ 	.byte	0x08
	.zero		1


	//   ....[18]....
        /*07e8*/ 	.word	0x000007d0
        /*07ec*/ 	.word	0x000000ff
        /*07f0*/ 	.word	0x000124b0
        /*07f4*/ 	.short	0x0100
        /*07f6*/ 	.byte	0x08
	.zero		1


	//   ....[19]....
        /*07f8*/ 	.word	0x000007e0
        /*07fc*/ 	.word	0x000000ff
        /*0800*/ 	.word	0x000124c0
        /*0804*/ 	.short	0x0100
        /*0806*/ 	.byte	0x08
	.zero		1


	//   ....[20]....
        /*0808*/ 	.word	0x000007f0
        /*080c*/ 	.word	0x000000ff
        /*0810*/ 	.word	0x000124b8
        /*0814*/ 	.short	0x0100
        /*0816*/ 	.byte	0x08
	.zero		1


	//   ....[21]....
        /*0818*/ 	.word	0x00000800
        /*081c*/ 	.word	0x000000ff
        /*0820*/ 	.word	0x000124c8
        /*0824*/ 	.short	0x0100
        /*0826*/ 	.byte	0x08
	.zero		1


	//   ....[22]....
        /*0828*/ 	.word	0x000018c0
        /*082c*/ 	.word	0x000000ff
        /*0830*/ 	.word	0x00012400
        /*0834*/ 	.short	0x010a
        /*0836*/ 	.byte	0x2e
	.zero		1


	//   ....[23]....
        /*0838*/ 	.word	0x00001950
        /*083c*/ 	.word	0x000000ff
        /*0840*/ 	.word	0x00012430
        /*0844*/ 	.short	0x010a
        /*0846*/ 	.byte	0x2e
	.zero		1


	//   ....[24]....
        /*0848*/ 	.word	0x00001990
        /*084c*/ 	.word	0x000000ff
        /*0850*/ 	.word	0x00012430
        /*0854*/ 	.short	0x010a
        /*0856*/ 	.byte	0x2e
	.zero		1


	//   ....[25]....
        /*0858*/ 	.word	0x00002670
        /*085c*/ 	.word	0x000000ff
        /*0860*/ 	.word	0x00000000
        /*0864*/ 	.short	0x0101
        /*0866*/ 	.byte	0x05
	.zero		1


	//   ....[26]....
        /*0868*/ 	.word	0x00006430
        /*086c*/ 	.word	0x000000ff
        /*0870*/ 	.word	0x00012430
        /*0874*/ 	.short	0x010a
        /*0876*/ 	.byte	0x16
	.zero		1


	//   ....[27]....
        /*0878*/ 	.word	0x00006470
        /*087c*/ 	.word	0x000000ff
        /*0880*/ 	.word	0x00012430
        /*0884*/ 	.short	0x010a
        /*0886*/ 	.byte	0x16
	.zero		1


	//   ....[28]....
        /*0888*/ 	.word	0x000068c0
        /*088c*/ 	.word	0x000000ff
        /*0890*/ 	.word	0x00012450
        /*0894*/ 	.short	0x010a
        /*0896*/ 	.byte	0x0d
	.zero		1


	//   ....[29]....
        /*0898*/ 	.word	0x00006900
        /*089c*/ 	.word	0x000000ff
        /*08a0*/ 	.word	0x00012450
        /*08a4*/ 	.short	0x010a
        /*08a6*/ 	.byte	0x0d
	.zero		1


	//   ....[30]....
        /*08a8*/ 	.word	0x00007180
        /*08ac*/ 	.word	0x000000ff
        /*08b0*/ 	.word	0x00000000
        /*08b4*/ 	.short	0x0101
        /*08b6*/ 	.byte	0x16
	.zero		1


	//   ....[31]....
        /*08b8*/ 	.word	0x0000a860
        /*08bc*/ 	.word	0x000000ff
        /*08c0*/ 	.word	0x00000000
        /*08c4*/ 	.short	0x0101
        /*08c6*/ 	.byte	0x0a
	.zero		1


	//   ....[32]....
        /*08c8*/ 	.word	0x0000b080
        /*08cc*/ 	.word	0x000000ff
        /*08d0*/ 	.word	0x00012430
        /*08d4*/ 	.short	0x010a
        /*08d6*/ 	.byte	0x0a
	.zero		1


	//   ....[33]....
        /*08d8*/ 	.word	0x0000b0c0
        /*08dc*/ 	.word	0x000000ff
        /*08e0*/ 	.word	0x00012430
        /*08e4*/ 	.short	0x010a
        /*08e6*/ 	.byte	0x0a
	.zero		1


	//   ....[34]....
        /*08e8*/ 	.word	0x0000b500
        /*08ec*/ 	.word	0x000000ff
        /*08f0*/ 	.word	0x00012450
        /*08f4*/ 	.short	0x010a
        /*08f6*/ 	.byte	0x0d
	.zero		1


	//   ....[35]....
        /*08f8*/ 	.word	0x0000b540
        /*08fc*/ 	.word	0x000000ff
        /*0900*/ 	.word	0x00012450
        /*0904*/ 	.short	0x010a
        /*0906*/ 	.byte	0x0d
	.zero		1


	//   ....[36]....
        /*0908*/ 	.word	0x0000be40
        /*090c*/ 	.word	0x000000ff
        /*0910*/ 	.word	0x00000000
        /*0914*/ 	.short	0x0101
        /*0916*/ 	.byte	0x0a
	.zero		1


	//   ....[37]....
        /*0918*/ 	.word	0x0000d7d0
        /*091c*/ 	.word	0x000000ff
        /*0920*/ 	.word	0x00000000
        /*0924*/ 	.short	0x0101
        /*0926*/ 	.byte	0x0a
	.zero		1


	//   ....[38]....
        /*0928*/ 	.word	0x0000dd20
        /*092c*/ 	.word	0x000000ff
        /*0930*/ 	.word	0x00012430
        /*0934*/ 	.short	0x010a
        /*0936*/ 	.byte	0x1a
	.zero		1


	//   ....[39]....
        /*0938*/ 	.word	0x0000dd60
        /*093c*/ 	.word	0x000000ff
        /*0940*/ 	.word	0x00012430
        /*0944*/ 	.short	0x010a
        /*0946*/ 	.byte	0x1a
	.zero		1


	//   ....[40]....
        /*0948*/ 	.word	0x0000e1a0
        /*094c*/ 	.word	0x000000ff
        /*0950*/ 	.word	0x00012450
        /*0954*/ 	.short	0x010a
        /*0956*/ 	.byte	0x0b
	.zero		1


	//   ....[41]....
        /*0958*/ 	.word	0x0000e1e0
        /*095c*/ 	.word	0x000000ff
        /*0960*/ 	.word	0x00012450
        /*0964*/ 	.short	0x010a
        /*0966*/ 	.byte	0x0b
	.zero		1


	//   ....[42]....
        /*0968*/ 	.word	0x0000ea50
        /*096c*/ 	.word	0x000000ff
        /*0970*/ 	.word	0x00000000
        /*0974*/ 	.short	0x0101
        /*0976*/ 	.byte	0x1a
	.zero		1


	//   ....[43]....
        /*0978*/ 	.word	0x00012140
        /*097c*/ 	.word	0x000000ff
        /*0980*/ 	.word	0x00000000
        /*0984*/ 	.short	0x0101
        /*0986*/ 	.byte	0x06
	.zero		1


	//   ....[44]....
        /*0988*/ 	.word	0x00012620
        /*098c*/ 	.word	0x000000ff
        /*0990*/ 	.word	0x00012450
        /*0994*/ 	.short	0x010a
        /*0996*/ 	.byte	0x11
	.zero		1


	//   ....[45]....
        /*0998*/ 	.word	0x00012660
        /*099c*/ 	.word	0x000000ff
        /*09a0*/ 	.word	0x00012450
        /*09a4*/ 	.short	0x010a
        /*09a6*/ 	.byte	0x11
	.zero		1


	//   ....[46]....
        /*09a8*/ 	.word	0x00012cc0
        /*09ac*/ 	.word	0x000000ff
        /*09b0*/ 	.word	0x00000000
        /*09b4*/ 	.short	0x0101
        /*09b6*/ 	.byte	0x04
	.zero		1


	//   ....[47]....
        /*09b8*/ 	.word	0x00013bf0
        /*09bc*/ 	.word	0x000000ff
        /*09c0*/ 	.word	0x00000000
        /*09c4*/ 	.short	0x0101
        /*09c6*/ 	.byte	0x04
	.zero		1


	//   ....[48]....
        /*09c8*/ 	.word	0x00015e60
        /*09cc*/ 	.word	0x000000ff
        /*09d0*/ 	.word	0x00012480
        /*09d4*/ 	.short	0x010a
        /*09d6*/ 	.byte	0x2e
	.zero		1


	//   ....[49]....
        /*09d8*/ 	.word	0x000164b0
        /*09dc*/ 	.word	0x000000ff
        /*09e0*/ 	.word	0x00012470
        /*09e4*/ 	.short	0x0107
        /*09e6*/ 	.byte	0x2e
	.zero		1


	//   ....[50]....
        /*09e8*/ 	.word	0x00016540
        /*09ec*/ 	.word	0x000000ff
        /*09f0*/ 	.word	0x00012470
        /*09f4*/ 	.short	0x0101
        /*09f6*/ 	.byte	0x2e
	.zero		1


	//   ....[51]....
        /*09f8*/ 	.word	0x00016570
        /*09fc*/ 	.word	0x000000ff
        /*0a00*/ 	.word	0x00012440
        /*0a04*/ 	.short	0x010a
        /*0a06*/ 	.byte	0x2e
	.zero		1


	//   ....[52]....
        /*0a08*/ 	.word	0x00016a80
        /*0a0c*/ 	.word	0x000000ff
        /*0a10*/ 	.word	0x00012430
        /*0a14*/ 	.short	0x0107
        /*0a16*/ 	.byte	0x2e
	.zero		1


	//   ....[53]....
        /*0a18*/ 	.word	0x00016b10
        /*0a1c*/ 	.word	0x000000ff
        /*0a20*/ 	.word	0x00012430
        /*0a24*/ 	.short	0x0101
        /*0a26*/ 	.byte	0x2e
	.zero		1


	//   ....[54]....
        /*0a28*/ 	.word	0x000173f0
        /*0a2c*/ 	.word	0x000000ff
        /*0a30*/ 	.word	0x00012400
        /*0a34*/ 	.short	0x0107
        /*0a36*/ 	.byte	0x2e
	.zero		1


	//   ....[55]....
        /*0a38*/ 	.word	0x00017430
        /*0a3c*/ 	.word	0x000000ff
        /*0a40*/ 	.word	0x00012400
        /*0a44*/ 	.short	0x0101
        /*0a46*/ 	.byte	0x2e
	.zero		1


	//   ....[56]....
        /*0a48*/ 	.word	0x00017440
        /*0a4c*/ 	.word	0x000000ff
        /*0a50*/ 	.word	0x00012420
        /*0a54*/ 	.short	0x010a
        /*0a56*/ 	.byte	0x2e
	.zero		1


	//   ....[57]....
        /*0a58*/ 	.word	0x000178b0
        /*0a5c*/ 	.word	0x00000005
        /*0a60*/ 	.word	0x00012480
        /*0a64*/ 	.short	0x010a
        /*0a66*/ 	.byte	0x3f
	.zero		1


	//   ....[58]....
        /*0a68*/ 	.word	0x00017e10
        /*0a6c*/ 	.word	0x00000005
        /*0a70*/ 	.word	0x00012470
        /*0a74*/ 	.short	0x0107
        /*0a76*/ 	.byte	0x3f
	.zero		1


	//   ....[59]....
        /*0a78*/ 	.word	0x00017ea0
        /*0a7c*/ 	.word	0x00000005
        /*0a80*/ 	.word	0x00012470
        /*0a84*/ 	.short	0x0101
        /*0a86*/ 	.byte	0x3f
	.zero		1


	//   ....[60]....
        /*0a88*/ 	.word	0x00017ed0
        /*0a8c*/ 	.word	0x00000005
        /*0a90*/ 	.word	0x00012440
        /*0a94*/ 	.short	0x010a
        /*0a96*/ 	.byte	0x3f
	.zero		1


	//   ....[61]....
        /*0a98*/ 	.word	0x00018360
        /*0a9c*/ 	.word	0x00000005
        /*0aa0*/ 	.word	0x00012430
        /*0aa4*/ 	.short	0x0107
        /*0aa6*/ 	.byte	0x3f
	.zero		1


	//   ....[62]....
        /*0aa8*/ 	.word	0x00018400
        /*0aac*/ 	.word	0x00000005
        /*0ab0*/ 	.word	0x00012430
        /*0ab4*/ 	.short	0x0101
        /*0ab6*/ 	.byte	0x3f
	.zero		1


	//   ....[63]....
        /*0ab8*/ 	.word	0x00018480
        /*0abc*/ 	.word	0x00000003
        /*0ac0*/ 	.word	0x00012470
        /*0ac4*/ 	.short	0x010a
        /*0ac6*/ 	.byte	0x3f
	.zero		1


	//   ....[64]....
        /*0ac8*/ 	.word	0x00018510
        /*0acc*/ 	.word	0x00000003
        /*0ad0*/ 	.word	0x00012460
        /*0ad4*/ 	.short	0x010a
        /*0ad6*/ 	.byte	0x3f
	.zero		1


	//   ....[65]....
        /*0ad8*/ 	.word	0x00018820
        /*0adc*/ 	.word	0x00000003
        /*0ae0*/ 	.word	0x00012450
        /*0ae4*/ 	.short	0x0101
        /*0ae6*/ 	.byte	0x3f
	.zero		1


	//   ....[66]....
        /*0ae8*/ 	.word	0x000188c0
        /*0aec*/ 	.word	0x00000003
        /*0af0*/ 	.word	0x00000000
        /*0af4*/ 	.short	0x0101
        /*0af6*/ 	.byte	0x3f
	.zero		1


	//   ....[67]....
        /*0af8*/ 	.word	0x000189a0
        /*0afc*/ 	.word	0x00000002
        /*0b00*/ 	.word	0x00012470
        /*0b04*/ 	.short	0x010a
        /*0b06*/ 	.byte	0x3f
	.zero		1


	//   ....[68]....
        /*0b08*/ 	.word	0x00018a50
        /*0b0c*/ 	.word	0x00000002
        /*0b10*/ 	.word	0x00012460
        /*0b14*/ 	.short	0x010a
        /*0b16*/ 	.byte	0x3f
	.zero		1


	//   ....[69]....
        /*0b18*/ 	.word	0x00018d50
        /*0b1c*/ 	.word	0x00000002
        /*0b20*/ 	.word	0x00012450
        /*0b24*/ 	.short	0x0101
        /*0b26*/ 	.byte	0x3f
	.zero		1


	//   ....[70]....
        /*0b28*/ 	.word	0x00018dd0
        /*0b2c*/ 	.word	0x00000002
        /*0b30*/ 	.word	0x00000000
        /*0b34*/ 	.short	0x0101
        /*0b36*/ 	.byte	0x3f
	.zero		1


	//   ....[71]....
        /*0b38*/ 	.word	0x00018e70
        /*0b3c*/ 	.word	0x00000007
        /*0b40*/ 	.word	0x00012420
        /*0b44*/ 	.short	0x010a
        /*0b46*/ 	.byte	0x3f
	.zero		1


	//   ....[72]....
        /*0b48*/ 	.word	0x00018f90
        /*0b4c*/ 	.word	0x00000005
        /*0b50*/ 	.word	0x00012440
        /*0b54*/ 	.short	0x010a
        /*0b56*/ 	.byte	0x3f
	.zero		1


	//   ....[73]....
        /*0b58*/ 	.word	0x00019030
        /*0b5c*/ 	.word	0x00000007
        /*0b60*/ 	.word	0x00012440
        /*0b64*/ 	.short	0x010a
        /*0b66*/ 	.byte	0x3f
	.zero		1


	//   ....[74]....
        /*0b68*/ 	.word	0x00019070
        /*0b6c*/ 	.word	0x00000005
        /*0b70*/ 	.word	0x00012460
        /*0b74*/ 	.short	0x010a
        /*0b76*/ 	.byte	0x3f
	.zero		1


	//   ....[75]....
        /*0b78*/ 	.word	0x000190b0
        /*0b7c*/ 	.word	0x00000007
        /*0b80*/ 	.word	0x00012460
        /*0b84*/ 	.short	0x010a
        /*0b86*/ 	.byte	0x3f
	.zero		1


	//   ....[76]....
        /*0b88*/ 	.word	0x000190f0
        /*0b8c*/ 	.word	0x00000005
        /*0b90*/ 	.word	0x00012480
        /*0b94*/ 	.short	0x010a
        /*0b96*/ 	.byte	0x3f
	.zero		1


	//   ....[77]....
        /*0b98*/ 	.word	0x00019130
        /*0b9c*/ 	.word	0x00000007
        /*0ba0*/ 	.word	0x00012480
        /*0ba4*/ 	.short	0x010a
        /*0ba6*/ 	.byte	0x3f
	.zero		1


	//   ....[78]....
        /*0ba8*/ 	.word	0x000191a0
        /*0bac*/ 	.word	0x00000003
        /*0bb0*/ 	.word	0x00012400
        /*0bb4*/ 	.short	0x010a
        /*0bb6*/ 	.byte	0x3f
	.zero		1


	//   ....[79]....
        /*0bb8*/ 	.word	0x00019200
        /*0bbc*/ 	.word	0x00000003
        /*0bc0*/ 	.word	0x00012430
        /*0bc4*/ 	.short	0x010a
        /*0bc6*/ 	.byte	0x3f
	.zero		1


	//   ....[80]....
        /*0bc8*/ 	.word	0x00019260
        /*0bcc*/ 	.word	0x0000000b
        /*0bd0*/ 	.word	0x00012430
        /*0bd4*/ 	.short	0x010a
        /*0bd6*/ 	.byte	0x3f
	.zero		1


	//   ....[81]....
        /*0bd8*/ 	.word	0x000192c0
        /*0bdc*/ 	.word	0x0000000b
        /*0be0*/ 	.word	0x00012450
        /*0be4*/ 	.short	0x010a
        /*0be6*/ 	.byte	0x3f
	.zero		1


	//   ....[82]....
        /*0be8*/ 	.word	0x00019320
        /*0bec*/ 	.word	0x00000006
        /*0bf0*/ 	.word	0x00012430
        /*0bf4*/ 	.short	0x010a
        /*0bf6*/ 	.byte	0x3f
	.zero		1


	//   ....[83]....
        /*0bf8*/ 	.word	0x00019380
        /*0bfc*/ 	.word	0x00000006
        /*0c00*/ 	.word	0x00012450
        /*0c04*/ 	.short	0x010a
        /*0c06*/ 	.byte	0x3f
	.zero		1


	//   ....[84]....
        /*0c08*/ 	.word	0x000193e0
        /*0c0c*/ 	.word	0x0000000b
        /*0c10*/ 	.word	0x00012430
        /*0c14*/ 	.short	0x010a
        /*0c16*/ 	.byte	0x3f
	.zero		1


	//   ....[85]....
        /*0c18*/ 	.word	0x00019440
        /*0c1c*/ 	.word	0x0000000b
        /*0c20*/ 	.word	0x00012450
        /*0c24*/ 	.short	0x010a
        /*0c26*/ 	.byte	0x3f
	.zero		1


	//   ....[86]....
        /*0c28*/ 	.word	0x000194a0
        /*0c2c*/ 	.word	0x00000003
        /*0c30*/ 	.word	0x00012450
        /*0c34*/ 	.short	0x010a
        /*0c36*/ 	.byte	0x3f
	.zero		1


	//   ....[87]....
        /*0c38*/ 	.word	0x00019580
        /*0c3c*/ 	.word	0x00000003
        /*0c40*/ 	.word	0x00012480
        /*0c44*/ 	.short	0x010a
        /*0c46*/ 	.byte	0x3f
	.zero		1


	//   ....[88]....
        /*0c48*/ 	.word	0x00019d00
        /*0c4c*/ 	.word	0x00000003
        /*0c50*/ 	.word	0x00012440
        /*0c54*/ 	.short	0x010a
        /*0c56*/ 	.byte	0x3f
	.zero		1


	//   ....[89]....
        /*0c58*/ 	.word	0x0001a9e0
        /*0c5c*/ 	.word	0x00000003
        /*0c60*/ 	.word	0x00012420
        /*0c64*/ 	.short	0x010a
        /*0c66*/ 	.byte	0x3f
	.zero		1


	//   ....[90]....
        /*0c68*/ 	.word	0x0001aa30
        /*0c6c*/ 	.word	0x00000005
        /*0c70*/ 	.word	0x00012480
        /*0c74*/ 	.short	0x010a
        /*0c76*/ 	.byte	0x3f
	.zero		1


	//   ....[91]....
        /*0c78*/ 	.word	0x0001b0b0
        /*0c7c*/ 	.word	0x00000005
        /*0c80*/ 	.word	0x00012440
        /*0c84*/ 	.short	0x010a
        /*0c86*/ 	.byte	0x3f
	.zero		1


	//   ....[92]....
        /*0c88*/ 	.word	0x0001b670
        /*0c8c*/ 	.word	0x00000003
        /*0c90*/ 	.word	0x00012470
        /*0c94*/ 	.short	0x010a
        /*0c96*/ 	.byte	0x3f
	.zero		1


	//   ....[93]....
        /*0c98*/ 	.word	0x0001b6c0
        /*0c9c*/ 	.word	0x00000003
        /*0ca0*/ 	.word	0x00012460
        /*0ca4*/ 	.short	0x010a
        /*0ca6*/ 	.byte	0x3f
	.zero		1


	//   ....[94]....
        /*0ca8*/ 	.word	0x0001b710
        /*0cac*/ 	.word	0x00000002
        /*0cb0*/ 	.word	0x00012470
        /*0cb4*/ 	.short	0x010a
        /*0cb6*/ 	.byte	0x3f
	.zero		1


	//   ....[95]....
        /*0cb8*/ 	.word	0x0001b760
        /*0cbc*/ 	.word	0x00000002
        /*0cc0*/ 	.word	0x00012460
        /*0cc4*/ 	.short	0x010a
        /*0cc6*/ 	.byte	0x3f
	.zero		1


	//   ....[96]....
        /*0cc8*/ 	.word	0x0001b7b0
        /*0ccc*/ 	.word	0x00000007
        /*0cd0*/ 	.word	0x00012420
        /*0cd4*/ 	.short	0x010a
        /*0cd6*/ 	.byte	0x3f
	.zero		1


	//   ....[97]....
        /*0cd8*/ 	.word	0x0001b800
        /*0cdc*/ 	.word	0x00000005
        /*0ce0*/ 	.word	0x00012440
        /*0ce4*/ 	.short	0x010a
        /*0ce6*/ 	.byte	0x3f
	.zero		1


	//   ....[98]....
        /*0ce8*/ 	.word	0x0001b850
        /*0cec*/ 	.word	0x00000007
        /*0cf0*/ 	.word	0x00012440
        /*0cf4*/ 	.short	0x010a
        /*0cf6*/ 	.byte	0x3f
	.zero		1


	//   ....[99]....
        /*0cf8*/ 	.word	0x0001b8a0
        /*0cfc*/ 	.word	0x00000005
        /*0d00*/ 	.word	0x00012460
        /*0d04*/ 	.short	0x010a
        /*0d06*/ 	.byte	0x3f
	.zero		1


	//   ....[100]....
        /*0d08*/ 	.word	0x0001b8f0
        /*0d0c*/ 	.word	0x00000007
        /*0d10*/ 	.word	0x00012460
        /*0d14*/ 	.short	0x010a
        /*0d16*/ 	.byte	0x3f
	.zero		1


	//   ....[101]....
        /*0d18*/ 	.word	0x0001b940
        /*0d1c*/ 	.word	0x00000005
        /*0d20*/ 	.word	0x00012480
        /*0d24*/ 	.short	0x010a
        /*0d26*/ 	.byte	0x3f
	.zero		1


	//----- nvinfo : EIATTR_NUM_MBARRIERS
	.align		4
.L_179:
        /*0d28*/ 	.byte	0x03, 0x38
        /*0d2a*/ 	.short	0x0016


	//----- nvinfo : EIATTR_EXIT_INSTR_OFFSETS
	.align		4
        /*0d2c*/ 	.byte	0x04, 0x1c
        /*0d2e*/ 	.short	(.L_181 - .L_180)


	//   ....[0]....
.L_180:
        /*0d30*/ 	.word	0x00019180


	//----- nvinfo : EIATTR_MAX_THREADS
	.align		4
.L_181:
        /*0d34*/ 	.byte	0x04, 0x05
        /*0d36*/ 	.short	(.L_183 - .L_182)
.L_182:
        /*0d38*/ 	.word	0x00000200
        /*0d3c*/ 	.word	0x00000001
        /*0d40*/ 	.word	0x00000001


	//----- nvinfo : EIATTR_CRS_STACK_SIZE
	.align		4
.L_183:
        /*0d44*/ 	.byte	0x04, 0x1e
        /*0d46*/ 	.short	(.L_185 - .L_184)
.L_184:
        /*0d48*/ 	.word	0x00000000


	//----- nvinfo : EIATTR_CBANK_PARAM_SIZE
	.align		4
.L_185:
        /*0d4c*/ 	.byte	0x03, 0x19
        /*0d4e*/ 	.short	0x0a70


	//----- nvinfo : EIATTR_PARAM_CBANK
	.align		4
        /*0d50*/ 	.byte	0x04, 0x0a
        /*0d52*/ 	.short	(.L_187 - .L_186)
	.align		4
.L_186:
        /*0d54*/ 	.word	index@(.nv.constant0._ZN7cutlass13device_kernelIN5flash11enable_sm90INS1_16FlashAttnFwdSm90INS1_25CollectiveMainloopFwdSm90ILi2EN4cute5tupleIJNS5_1CILi1EEES8_S8_EEENS6_IJNS7_ILi192EEENS7_ILi160EEENS7_ILi64EEEEEELi64ENS_12float_e4m3_tEfNS_4arch4Sm90ELb0ELb1ELb1ELb0ELb1ELb0ELb0ELb1ELb1ELb1ELb1ELb0EEENS1_21CollectiveEpilogueFwdINS6_IJSA_SC_SB_EEES9_NS_10bfloat16_tESG_Li384ELb0ELb1ELb1ELb1EEENS1_19SingleTileSchedulerILb0ELb1ELb1ELi192EEEEEEEEEvNT_6ParamsE)
        /*0d58*/ 	.short	0x0210
        /*0d5a*/ 	.short	0x0a70


	//----- nvinfo : EIATTR_SW_WAR
	.align		4
.L_187:
        /*0d5c*/ 	.byte	0x04, 0x36
        /*0d5e*/ 	.short	(.L_189 - .L_188)
.L_188:
        /*0d60*/ 	.word	0x00000008
.L_189:


//--------------------- .nv.info._ZN7cutlass13device_kernelIN5flash11enable_sm90INS1_16FlashAttnFwdSm90INS1_25CollectiveMainloopFwdSm90ILi2EN4cute5tupleIJNS5_1CILi1EEES8_S8_EEENS6_IJNS7_ILi192EEENS7_ILi160EEENS7_ILi64EEEEEELi64ENS_12float_e4m3_tEfNS_4arch4Sm90ELb0ELb1ELb1ELb1ELb1ELb0ELb0ELb1ELb1ELb1ELb1ELb0EEENS1_21CollectiveEpilogueFwdINS6_IJSA_SC_SB_EEES9_NS_10bfloat16_tESG_Li384ELb1ELb1ELb1ELb1EEENS1_36VarlenDynamicPersistentTileSchedulerILi192ELi160ELi384ELi128ELb1ELb1ELb1ELb1ELb0ELb1EEEEEEEEEvNT_6ParamsE --------------------------
	.section	.nv.info._ZN7cutlass13device_kernelIN5flash11enable_sm90INS1_16FlashAttnFwdSm90INS1_25CollectiveMainloopFwdSm90ILi2EN4cute5tupleIJNS5_1CILi1EEES8_S8_EEENS6_IJNS7_ILi192EEENS7_ILi160EEENS7_ILi64EEEEEELi64ENS_12float_e4m3_tEfNS_4arch4Sm90ELb0ELb1ELb1ELb1ELb1ELb0ELb0ELb1ELb1ELb1ELb1ELb0EEENS1_21CollectiveEpilogueFwdINS6_IJSA_SC_SB_EEES9_NS_10bfloat16_tESG_Li384ELb1ELb1ELb1ELb1EEENS1_36VarlenDynamicPersistentTileSchedulerILi192ELi160ELi384ELi128ELb1ELb1ELb1ELb1ELb0ELb1EEEEEEEEEvNT_6ParamsE,"",@"SHT_CUDA_INFO"
	.sectionflags	@""
	.align	4


	//----- nvinfo : EIATTR_CUDA_API_VERSION
	.align		4
        /*0000*/ 	.byte	0x04, 0x37
        /*0002*/ 	.short	(.L_191 - .L_190)
.L_190:
        /*0004*/ 	.word	0x00000082


	//----- nvinfo : EIATTR_KPARAM_INFO
	.align		4
.L_191:
        /*0008*/ 	.byte	0x04, 0x17
        /*000a*/ 	.short	(.L_193 - .L_192)
.L_192:
        /*000c*/ 	.word	0x00000000
        /*0010*/ 	.short	0x0000
        /*0012*/ 	.short	0x0070
        /*0014*/ 	.byte	0x00, 0xf0, 0x01, 0x2a


	//----- nvinfo : EIATTR_SPARSE_MMA_MASK
	.align		4
.L_193:
        /*0018*/ 	.byte	0x03, 0x50
        /*001a*/ 	.short	0x0000


	//----- nvinfo : EIATTR_MAXREG_COUNT
	.align		4
        /*001c*/ 	.byte	0x03, 0x1b
        /*001e*/ 	.short	0x0080


	//----- nvinfo : EIATTR_NUM_BARRIERS
	.align		4
        /*0020*/ 	.byte	0x02, 0x4c
        /*0022*/ 	.byte	0x09
	.zero		1


	//----- nvinfo : EIATTR_EXTERNS
	.align		4
        /*0024*/ 	.byte	0x04, 0x0f
        /*0026*/ 	.short	(.L_195 - .L_194)


	//   ....[0]....
	.align		4
.L_194:
        /*0028*/ 	.word	index@(__assertfail)


	//----- nvinfo : EIATTR_ANNOTATIONS
	.align		4
.L_195:
        /*002c*/ 	.byte	0x04, 0x55
        /*002e*/ 	.short	(.L_197 - .L_196)


	//   ....[0]....
.L_196:
        /* <DEDUP_REMOVED lines=38> */


	//----- nvinfo : EIATTR_MERCURY_ISA_VERSION
	.align		4
.L_197:
        /*0278*/ 	.byte	0x03, 0x5f
        /*027a*/ 	.short	0x0101


	//----- nvinfo : EIATTR_UNUSED_LOAD_BYTE_OFFSET
	.align		4
        /*027c*/ 	.byte	0x04, 0x44
        /*027e*/ 	.short	(.L_199 - .L_198)


	//   ....[0]....
.L_198:
        /*0280*/ 	.word	0x00000940
        /*0284*/ 	.word	0x0000fff0


	//   ....[1]....
        /*0288*/ 	.word	0x00013170
        /*028c*/ 	.word	0x0000fff0


	//----- nvinfo : EIATTR_INT_WARP_WIDE_INSTR_OFFSETS
	.align		4
.L_199:
        /*0290*/ 	.byte	0x04, 0x31
        /*0292*/ 	.short	(.L_201 - .L_200)


	//   ....[0]....
.L_200:
        /*0294*/ 	.word	0x000000c0


	//   ....[1]....
        /*0298*/ 	.word	0x000000d0


	//   ....[2]....
        /*029c*/ 	.word	0x00000170


	//   ....[3]....
        /*02a0*/ 	.word	0x00017d50


	//   ....[4]....
        /*02a4*/ 	.word	0x00017de0


	//   ....[5]....
        /*02a8*/ 	.word	0x0001b7e0


	//   ....[6]....
        /*02ac*/ 	.word	0x0001b870


	//----- nvinfo : EIATTR_COOP_GROUP_MASK_REGIDS
	.align		4
.L_201:
        /*02b0*/ 	.byte	0x04, 0x29
        /*02b2*/ 	.short	(.L_203 - .L_202)


	//   ....[0]....
.L_202:
        /*02b4*/ 	.word	0xffffffff


	//   ....[1]....
        /*02b8*/ 	.word	0xffffffff


	//   ....[2]....
        /*02bc*/ 	.word	0xffffffff


	//   ....[3]....
        /*02c0*/ 	.word	0xffffffff


	//   ....[4]....
        /*02c4*/ 	.word	0xffffffff


	//   ....[5]....
        /*02c8*/ 	.word	0xffffffff


	//   ....[6]....
        /*02cc*/ 	.word	0xffffffff


	//   ....[7]....
        /*02d0*/ 	.word	0xffffffff


	//   ....[8]....
        /*02d4*/ 	.word	0xffffffff


	//   ....[9]....
        /*02d8*/ 	.word	0xffffffff


	//   ....[10]....
        /*02dc*/ 	.word	0xffffffff


	//   ....[11]....
        /*02e0*/ 	.word	0xffffffff


	//   ....[12]....
        /*02e4*/ 	.word	0xffffffff


	//   ....[13]....
        /*02e8*/ 	.word	0xffffffff


	//   ....[14]....
        /*02ec*/ 	.word	0xffffffff


	//   ....[15]....
        /*02f0*/ 	.word	0xffffffff


	//   ....[16]....
        /*02f4*/ 	.word	0xffffffff


	//   ....[17]....
        /*02f8*/ 	.word	0xffffffff


	//   ....[18]....
        /*02fc*/ 	.word	0xffffffff


	//   ....[19]....
        /*0300*/ 	.word	0xffffffff


	//   ....[20]....
        /*0304*/ 	.word	0xffffffff


	//   ....[21]....
        /*0308*/ 	.word	0xffffffff


	//   ....[22]....
        /*030c*/ 	.word	0xffffffff


	//   ....[23]....
        /*0310*/ 	.word	0xffffffff


	//   ....[24]....
        /*0314*/ 	.word	0xffffffff


	//   ....[25]....
        /*0318*/ 	.word	0xffffffff


	//   ....[26]....
        /*031c*/ 	.word	0xffffffff


	//   ....[27]....
        /*0320*/ 	.word	0xffffffff


	//   ....[28]....
        /*0324*/ 	.word	0xffffffff


	//   ....[29]....
        /*0328*/ 	.word	0xffffffff


	//   ....[30]....
        /*032c*/ 	.word	0xffffffff


	//   ....[31]....
        /*0330*/ 	.word	0xffffffff


	//   ....[32]....
        /*0334*/ 	.word	0xffffffff


	//   ....[33]....
        /*0338*/ 	.word	0xffffffff


	//   ....[34]....
        /*033c*/ 	.word	0xffffffff


	//   ....[35]....
        /*0340*/ 	.word	0xffffffff


	//   ....[36]....
        /*0344*/ 	.word	0xffffffff


	//   ....[37]....
        /*0348*/ 	.word	0xffffffff


	//   ....[38]....
        /*034c*/ 	.word	0xffffffff


	//   ....[39]....
        /*0350*/ 	.word	0xffffffff


	//   ....[40]....
        /*0354*/ 	.word	0xffffffff


	//   ....[41]....
        /*0358*/ 	.word	0xffffffff


	//   ....[42]....
        /*035c*/ 	.word	0xffffffff


	//   ....[43]....
        /*0360*/ 	.word	0xffffffff


	//   ....[44]....
        /*0364*/ 	.word	0xffffffff


	//   ....[45]....
        /*0368*/ 	.word	0xffffffff


	//   ....[46]....
        /*036c*/ 	.word	0xffffffff


	//   ....[47]....
        /*0370*/ 	.word	0xffffffff


	//   ....[48]....
        /*0374*/ 	.word	0xffffffff


	//   ....[49]....
        /*0378*/ 	.word	0xffffffff


	//   ....[50]....
        /*037c*/ 	.word	0xffffffff


	//   ....[51]....
        /*0380*/ 	.word	0xffffffff


	//   ....[52]....
        /*0384*/ 	.word	0xffffffff


	//   ....[53]....
        /*0388*/ 	.word	0xffffffff


	//   ....[54]....
        /*038c*/ 	.word	0xffffffff


	//   ....[55]....
        /*0390*/ 	.word	0xffffffff


	//   ....[56]....
        /*0394*/ 	.word	0xffffffff


	//   ....[57]....
        /*0398*/ 	.word	0xffffffff


	//   ....[58]....
        /*039c*/ 	.word	0xffffffff


	//   ....[59]....
        /*03a0*/ 	.word	0xffffffff


	//   ....[60]....
        /*03a4*/ 	.word	0xffffffff


	//   ....[61]....
        /*03a8*/ 	.word	0xffffffff


	//   ....[62]....
        /*03ac*/ 	.word	0xffffffff


	//   ....[63]....
        /*03b0*/ 	.word	0xffffffff


	//   ....[64]....
        /*03b4*/ 	.word	0xffffffff


	//   ....[65]....
        /*03b8*/ 	.word	0xffffffff


	//   ....[66]....
        /*03bc*/ 	.word	0xffffffff


	//   ....[67]....
        /*03c0*/ 	.word	0xffffffff


	//   ....[68]....
        /*03c4*/ 	.word	0xffffffff


	//   ....[69]....
        /*03c8*/ 	.word	0xffffffff


	//   ....[70]....
        /*03cc*/ 	.word	0xffffffff


	//   ....[71]....
        /*03d0*/ 	.word	0xffffffff


	//   ....[72]....
        /*03d4*/ 	.word	0xffffffff


	//   ....[73]....
        /*03d8*/ 	.word	0xffffffff


	//   ....[74]....
        /*03dc*/ 	.word	0xffffffff


	//   ....[75]....
        /*03e0*/ 	.word	0xffffffff


	//   ....[76]....
        /*03e4*/ 	.word	0xffffffff


	//   ....[77]....
        /*03e8*/ 	.word	0xffffffff


	//   ....[78]....
        /*03ec*/ 	.word	0xffffffff


	//   ....[79]....
        /*03f0*/ 	.word	0xffffffff


	//   ....[80]....
        /*03f4*/ 	.word	0xffffffff


	//   ....[81]....
        /*03f8*/ 	.word	0xffffffff


	//   ....[82]....
        /*03fc*/ 	.word	0xffffffff


	//   ....[83]....
        /*0400*/ 	.word	0xffffffff


	//   ....[84]....
        /*0404*/ 	.word	0xffffffff


	//   ....[85]....
        /*0408*/ 	.word	0xffffffff


	//   ....[86]....
        /*040c*/ 	.word	0xffffffff


	//   ....[87]....
        /*0410*/ 	.word	0xffffffff


	//   ....[88]....
        /*0414*/ 	.word	0xffffffff


	//   ....[89]....
        /*0418*/ 	.word	0xffffffff


	//   ....[90]....
        /*041c*/ 	.word	0xffffffff


	//   ....[91]....
        /*0420*/ 	.word	0xffffffff


	//   ....[92]....
        /*0424*/ 	.word	0xffffffff


	//   ....[93]....
        /*0428*/ 	.word	0xffffffff


	//   ....[94]....
        /*042c*/ 	.word	0xffffffff


	//   ....[95]....
        /*0430*/ 	.word	0xffffffff


	//   ....[96]....
        /*0434*/ 	.word	0xffffffff


	//   ....[97]....
        /*0438*/ 	.word	0xffffffff


	//   ....[98]....
        /*043c*/ 	.word	0xffffffff


	//   ....[99]....
        /*0440*/ 	.word	0xffffffff


	//   ....[100]....
        /*0444*/ 	.word	0xffffffff


	//   ....[101]....
        /*0448*/ 	.word	0xffffffff


	//   ....[102]....
        /*044c*/ 	.word	0xffffffff


	//   ....[103]....
        /*0450*/ 	.word	0xffffffff


	//   ....[104]....
        /*0454*/ 	.word	0xffffffff


	//   ....[105]....
        /*0458*/ 	.word	0xffffffff


	//   ....[106]....
        /*045c*/ 	.word	0xffffffff


	//   ....[107]....
        /*0460*/ 	.word	0xffffffff


	//   ....[108]....
        /*0464*/ 	.word	0xffffffff


	//   ....[109]....
        /*0468*/ 	.word	0xffffffff


	//   ....[110]....
        /*046c*/ 	.word	0xffffffff


	//   ....[111]....
        /*0470*/ 	.word	0xffffffff


	//   ....[112]....
        /*0474*/ 	.word	0xffffffff


	//   ....[113]....
        /*0478*/ 	.word	0xffffffff


	//   ....[114]....
        /*047c*/ 	.word	0xffffffff


	//   ....[115]....
        /*0480*/ 	.word	0xffffffff


	//   ....[116]....
        /*0484*/ 	.word	0xffffffff


	//   ....[117]....
        /*0488*/ 	.word	0xffffffff


	//   ....[118]....
        /*048c*/ 	.word	0xffffffff


	//   ....[119]....
        /*0490*/ 	.word	0xffffffff


	//   ....[120]....
        /*0494*/ 	.word	0xffffffff


	//   ....[121]....
        /*0498*/ 	.word	0xffffffff


	//   ....[122]....
        /*049c*/ 	.word	0xffffffff


	//   ....[123]....
        /*04a0*/ 	.word	0xffffffff


	//   ....[124]....
        /*04a4*/ 	.word	0xffffffff


	//   ....[125]....
        /*04a8*/ 	.word	0xffffffff


	//   ....[126]....
        /*04ac*/ 	.word	0xffffffff


	//   ....[127]....
        /*04b0*/ 	.word	0xffffffff


	//   ....[128]....
        /*04b4*/ 	.word	0xffffffff


	//   ....[129]....
        /*04b8*/ 	.word	0xffffffff


	//   ....[130]....
        /*04bc*/ 	.word	0xffffffff


	//   ....[131]....
        /*04c0*/ 	.word	0xffffffff


	//   ....[132]....
        /*04c4*/ 	.word	0xffffffff


	//   ....[133]....
        /*04c8*/ 	.word	0xffffffff


	//   ....[134]....
        /*04cc*/ 	.word	0xffffffff


	//   ....[135]....
        /*04d0*/ 	.word	0xffffffff


	//   ....[136]....
        /*04d4*/ 	.word	0xffffffff


	//   ....[137]....
        /*04d8*/ 	.word	0xffffffff


	//   ....[138]....
        /*04dc*/ 	.word	0xffffffff


	//   ....[139]....
        /*04e0*/ 	.word	0xffffffff


	//   ....[140]....
        /*04e4*/ 	.word	0xffffffff


	//   ....[141]....
        /*04e8*/ 	.word	0xffffffff


	//   ....[142]....
        /*04ec*/ 	.word	0xffffffff


	//   ....[143]....
        /*04f0*/ 	.word	0xffffffff


	//   ....[144]....
        /*04f4*/ 	.word	0xffffffff


	//   ....[145]....
        /*04f8*/ 	.word	0xffffffff


	//   ....[146]....
        /*04fc*/ 	.word	0xffffffff


	//   ....[147]....
        /*0500*/ 	.word	0xffffffff


	//   ....[148]....
        /*0504*/ 	.word	0xffffffff


	//   ....[149]....
        /*0508*/ 	.word	0xffffffff


	//   ....[150]....
        /*050c*/ 	.word	0xffffffff


	//   ....[151]....
        /*0510*/ 	.word	0xffffffff


	//   ....[152]....
        /*0514*/ 	.word	0xffffffff


	//   ....[153]....
        /*0518*/ 	.word	0xffffffff


	//   ....[154]....
        /*051c*/ 	.word	0xffffffff


	//   ....[155]....
        /*0520*/ 	.word	0xffffffff


	//   ....[156]....
        /*0524*/ 	.word	0xffffffff


	//   ....[157]....
        /*0528*/ 	.word	0xffffffff


	//   ....[158]....
        /*052c*/ 	.word	0xffffffff


	//   ....[159]....
        /*0530*/ 	.word	0xffffffff


	//   ....[160]....
        /*0534*/ 	.word	0xffffffff


	//   ....[161]....
        /*0538*/ 	.word	0xffffffff


	//   ....[162]....
        /*053c*/ 	.word	0xffffffff


	//   ....[163]....
        /*0540*/ 	.word	0xffffffff


	//   ....[164]....
        /*0544*/ 	.word	0xffffffff


	//   ....[165]....
        /*0548*/ 	.word	0xffffffff


	//   ....[166]....
        /*054c*/ 	.word	0xffffffff


	//   ....[167]....
        /*0550*/ 	.word	0xffffffff


	//   ....[168]....
        /*0554*/ 	.word	0xffffffff


	//   ....[169]....
        /*0558*/ 	.word	0xffffffff


	//   ....[170]....
        /*055c*/ 	.word	0xffffffff


	//   ....[171]....
        /*0560*/ 	.word	0xffffffff


	//   ....[172]....
        /*0564*/ 	.word	0xffffffff


	//   ....[173]....
        /*0568*/ 	.word	0xffffffff


	//   ....[174]....
        /*056c*/ 	.word	0xffffffff


	//   ....[175]....
        /*0570*/ 	.word	0xffffffff


	//   ....[176]....
        /*0574*/ 	.word	0xffffffff


	//   ....[177]....
        /*0578*/ 	.word	0x0500000f


	//   ....[178]....
        /*057c*/ 	.word	0x0500000f


	//   ....[179]....
        /*0580*/ 	.word	0x0500000f


	//   ....[180]....
        /*0584*/ 	.word	0x0500000f


	//   ....[181]....
        /*0588*/ 	.word	0x0500000f


	//   ....[182]....
        /*058c*/ 	.word	0x0500000f


	//   ....[183]....
        /*0590*/ 	.word	0x0500000f


	//   ....[184]....
        /*0594*/ 	.word	0x0500000f


	//   ....[185]....
        /*0598*/ 	.word	0x0500000f


	//   ....[186]....
        /*059c*/ 	.word	0x0500000f


	//   ....[187]....
        /*05a0*/ 	.word	0x0500000f


	//   ....[188]....
        /*05a4*/ 	.word	0x0500000f


	//   ....[189]....
        /*05a8*/ 	.word	0x0500000f


	//   ....[190]....
        /*05ac*/ 	.word	0x0500000f


	//   ....[191]....
        /*05b0*/ 	.word	0x0500000f


	//   ....[192]....
        /*05b4*/ 	.word	0x0500000f


	//   ....[193]....
        /*05b8*/ 	.word	0x0500000f


	//   ....[194]....
        /*05bc*/ 	.word	0x0500000f


	//   ....[195]....
        /*05c0*/ 	.word	0x0500000f


	//   ....[196]....
        /*05c4*/ 	.word	0x0500000f


	//   ....[197]....
        /*05c8*/ 	.word	0x0500000f


	//   ....[198]....
        /*05cc*/ 	.word	0x0500000f


	//   ....[199]....
        /*05d0*/ 	.word	0x0500000f


	//   ....[200]....
        /*05d4*/ 	.word	0x0500000f


	//   ....[201]....
        /*05d8*/ 	.word	0x0500000f


	//   ....[202]....
        /*05dc*/ 	.word	0x0500000f


	//   ....[203]....
        /*05e0*/ 	.word	0x0500000f


	//   ....[204]....
        /*05e4*/ 	.word	0x0500000f


	//   ....[205]....
        /*05e8*/ 	.word	0x0500000f


	//   ....[206]....
        /*05ec*/ 	.word	0x0500000f


	//   ....[207]....
        /*05f0*/ 	.word	0x0500000f


	//   ....[208]....
        /*05f4*/ 	.word	0x0500000f


	//   ....[209]....
        /*05f8*/ 	.word	0x0500000f


	//   ....[210]....
        /*05fc*/ 	.word	0x0500000f


	//   ....[211]....
        /*0600*/ 	.word	0x0500000f


	//   ....[212]....
        /*0604*/ 	.word	0x0500000f


	//   ....[213]....
        /*0608*/ 	.word	0x0500000f


	//   ....[214]....
        /*060c*/ 	.word	0x0500000f


	//   ....[215]....
        /*0610*/ 	.word	0x0500000f


	//   ....[216]....
        /*0614*/ 	.word	0x0500000f


	//   ....[217]....
        /*0618*/ 	.word	0x0500000f


	//   ....[218]....
        /*061c*/ 	.word	0x0500000f


	//   ....[219]....
        /*0620*/ 	.word	0x0500000f


	//   ....[220]....
        /*0624*/ 	.word	0x0500000f


	//   ....[221]....
        /*0628*/ 	.word	0x0500000f


	//   ....[222]....
        /*062c*/ 	.word	0x0500000f


	//   ....[223]....
        /*0630*/ 	.word	0x0500000f


	//   ....[224]....
        /*0634*/ 	.word	0x0500000f


	//   ....[225]....
        /*0638*/ 	.word	0x0500000f


	//   ....[226]....
        /*063c*/ 	.word	0x0500000f


	//   ....[227]....
        /*0640*/ 	.word	0x0500000f


	//   ....[228]....
        /*0644*/ 	.word	0x0500000f


	//   ....[229]....
        /*0648*/ 	.word	0x0500000f


	//   ....[230]....
        /*064c*/ 	.word	0x0500000f


	//----- nvinfo : EIATTR_COOP_GROUP_INSTR_OFFSETS
	.align		4
.L_203:
        /*0650*/ 	.byte	0x04, 0x28
        /*0652*/ 	.short	(.L_205 - .L_204)


	//   ....[0]....
.L_204:
        /*0654*/ 	.word	0x00000070


	//   ....[1]....
        /*0658*/ 	.word	0x000000b0


	//   ....[2]....
        /*065c*/ 	.word	0x000002d0


	//   ....[3]....
        /*0660*/ 	.word	0x00000430


	//   ....[4]....
        /*0664*/ 	.word	0x00000550


	//   ....[5]....
        /*0668*/ 	.word	0x000006b0


	//   ....[6]....
        /*066c*/ 	.word	0x000018e0


	//   ....[7]....
        /*0670*/ 	.word	0x00002510


	//   ....[8]....
        /*0674*/ 	.word	0x000030b0


	//   ....[9]....
        /*0678*/ 	.word	0x00004780


	//   ....[10]....
        /*067c*/ 	.word	0x00004890


	//   ....[11]....
        /*0680*/ 	.word	0x000054b0


	//   ....[12]....
        /*0684*/ 	.word	0x00005510


	//   ....[13]....
        /*0688*/ 	.word	0x00006fe0


	//   ....[14]....
        /*068c*/ 	.word	0x00007af0


	//   ....[15]....
        /*0690*/ 	.word	0x00009140


	//   ....[16]....
        /*0694*/ 	.word	0x00009250


	//   ....[17]....
        /*0698*/ 	.word	0x00009d70


	//   ....[18]....
        /*069c*/ 	.word	0x00009e20


	//   ....[19]....
        /*06a0*/ 	.word	0x0000c950


	//   ....[20]....
        /*06a4*/ 	.word	0x0000c960


	//   ....[21]....
        /*06a8*/ 	.word	0x0000c990


	//   ....[22]....
        /*06ac*/ 	.word	0x0000c9a0


	//   ....[23]....
        /*06b0*/ 	.word	0x0000e860


	//   ....[24]....
        /*06b4*/ 	.word	0x0000f380


	//   ....[25]....
        /*06b8*/ 	.word	0x000109d0


	//   ....[26]....
        /*06bc*/ 	.word	0x00010ae0


	//   ....[27]....
        /*06c0*/ 	.word	0x00011600


	//   ....[28]....
        /*06c4*/ 	.word	0x000116b0


	//   ....[29]....
        /*06c8*/ 	.word	0x00012b70


	//   ....[30]....
        /*06cc*/ 	.word	0x00012b80


	//   ....[31]....
        /*06d0*/ 	.word	0x00012c00


	//   ....[32]....
        /*06d4*/ 	.word	0x00012c10


	//   ....[33]....
        /*06d8*/ 	.word	0x00013750


	//   ....[34]....
        /*06dc*/ 	.word	0x00013760


	//   ....[35]....
        /*06e0*/ 	.word	0x00013770


	//   ....[36]....
        /*06e4*/ 	.word	0x00013780


	//   ....[37]....
        /*06e8*/ 	.word	0x00013790


	//   ....[38]....
        /*06ec*/ 	.word	0x000137a0


	//   ....[39]....
        /*06f0*/ 	.word	0x000137b0


	//   ....[40]....
        /*06f4*/ 	.word	0x000137c0


	//   ....[41]....
        /*06f8*/ 	.word	0x000137f0


	//   ....[42]....
        /*06fc*/ 	.word	0x00013800


	//   ....[43]....
        /*0700*/ 	.word	0x00013830


	//   ....[44]....
        /*0704*/ 	.word	0x00013860


	//   ....[45]....
        /*0708*/ 	.word	0x00013890


	//   ....[46]....
        /*070c*/ 	.word	0x000138a0


	//   ....[47]....
        /*0710*/ 	.word	0x000138b0


	//   ....[48]....
        /*0714*/ 	.word	0x000138e0


	//   ....[49]....
        /*0718*/ 	.word	0x000138f0


	//   ....[50]....
        /*071c*/ 	.word	0x00013900


	//   ....[51]....
        /*0720*/ 	.word	0x00013910


	//   ....[52]....
        /*0724*/ 	.word	0x00013930


	//   ....[53]....
        /*0728*/ 	.word	0x00013940


	//   ....[54]....
        /*072c*/ 	.word	0x00013950


	//   ....[55]....
        /*0730*/ 	.word	0x00013960


	//   ....[56]....
        /*0734*/ 	.word	0x00013970


	//   ....[57]....
        /*0738*/ 	.word	0x00013990


	//   ....[58]....
        /*073c*/ 	.word	0x000139a0


	//   ....[59]....
        /*0740*/ 	.word	0x000139b0


	//   ....[60]....
        /*0744*/ 	.word	0x000139d0


	//   ....[61]....
        /*0748*/ 	.word	0x000139f0


	//   ....[62]....
        /*074c*/ 	.word	0x00013a10


	//   ....[63]....
        /*0750*/ 	.word	0x00013a30


	//   ....[64]....
        /*0754*/ 	.word	0x00013a50


	//   ....[65]....
        /*0758*/ 	.word	0x00014190


	//   ....[66]....
        /*075c*/ 	.word	0x000141b0


	//   ....[67]....
        /*0760*/ 	.word	0x000141c0


	//   ....[68]....
        /*0764*/ 	.word	0x000141d0


	//   ....[69]....
        /*0768*/ 	.word	0x00014710


	//   ....[70]....
        /*076c*/ 	.word	0x00014750


	//   ....[71]....
        /*0770*/ 	.word	0x00014770


	//   ....[72]....
        /*0774*/ 	.word	0x000147b0


	//   ....[73]....
        /*0778*/ 	.word	0x000147c0


	//   ....[74]....
        /*077c*/ 	.word	0x000147d0


	//   ....[75]....
        /*0780*/ 	.word	0x000147f0


	//   ....[76]....
        /*0784*/ 	.word	0x00014810


	//   ....[77]....
        /*0788*/ 	.word	0x00014cd0


	//   ....[78]....
        /*078c*/ 	.word	0x00014cf0


	//   ....[79]....
        /*0790*/ 	.word	0x00014f20


	//   ....[80]....
        /*0794*/ 	.word	0x00014f30


	//   ....[81]....
        /*0798*/ 	.word	0x00015a50


	//   ....[82]....
        /*079c*/ 	.word	0x00015a80


	//   ....[83]....
        /*07a0*/ 	.word	0x00015ac0


	//   ....[84]....
        /*07a4*/ 	.word	0x00015af0


	//   ....[85]....
        /*07a8*/ 	.word	0x00015b20


	//   ....[86]....
        /*07ac*/ 	.word	0x00015b30


	//   ....[87]....
        /*07b0*/ 	.word	0x00015b40


	//   ....[88]....
        /*07b4*/ 	.word	0x00015b60


	//   ....[89]....
        /*07b8*/ 	.word	0x00015cc0


	//   ....[90]....
        /*07bc*/ 	.word	0x00015ec0


	//   ....[91]....
        /*07c0*/ 	.word	0x00015ef0


	//   ....[92]....
        /*07c4*/ 	.word	0x00015f20


	//   ....[93]....
        /*07c8*/ 	.word	0x00015f50


	//   ....[94]....
        /*07cc*/ 	.word	0x00015f80


	//   ....[95]....
        /*07d0*/ 	.word	0x00015fd0


	//   ....[96]....
        /*07d4*/ 	.word	0x00016140


	//   ....[97]....
        /*07d8*/ 	.word	0x00016170


	//   ....[98]....
        /*07dc*/ 	.word	0x000161a0


	//   ....[99]....
        /*07e0*/ 	.word	0x000161d0


	//   ....[100]....
        /*07e4*/ 	.word	0x00016200


	//   ....[101]....
        /*07e8*/ 	.word	0x00016230


	//   ....[102]....
        /*07ec*/ 	.word	0x000162c0


	//   ....[103]....
        /*07f0*/ 	.word	0x00016320


	//   ....[104]....
        /*07f4*/ 	.word	0x00016330


	//   ....[105]....
        /*07f8*/ 	.word	0x00016380


	//   ....[106]....
        /*07fc*/ 	.word	0x00018cd0


	//   ....[107]....
        /*0800*/ 	.word	0x00018d00


	//   ....[108]....
        /*0804*/ 	.word	0x00018d10


	//   ....[109]....
        /*0808*/ 	.word	0x00018db0


	//   ....[110]....
        /*080c*/ 	.word	0x00018de0


	//   ....[111]....
        /*0810*/ 	.word	0x00018df0


	//   ....[112]....
        /*0814*/ 	.word	0x00018e10


	//   ....[113]....
        /*0818*/ 	.word	0x00018e50


	//   ....[114]....
        /*081c*/ 	.word	0x00018ec0


	//   ....[115]....
        /*0820*/ 	.word	0x00018ed0


	//   ....[116]....
        /*0824*/ 	.word	0x000192d0


	//   ....[117]....
        /*0828*/ 	.word	0x000192e0


	//   ....[118]....
        /*082c*/ 	.word	0x000192f0


	//   ....[119]....
        /*0830*/ 	.word	0x00019310


	//   ....[120]....
        /*0834*/ 	.word	0x000193a0


	//   ....[121]....
        /*0838*/ 	.word	0x000193b0


	//   ....[122]....
        /*083c*/ 	.word	0x00019420


	//   ....[123]....
        /*0840*/ 	.word	0x00019430


	//   ....[124]....
        /*0844*/ 	.word	0x00019440


	//   ....[125]....
        /*0848*/ 	.word	0x00019450


	//   ....[126]....
        /*084c*/ 	.word	0x00019db0


	//   ....[127]....
        /*0850*/ 	.word	0x00019de0


	//   ....[128]....
        /*0854*/ 	.word	0x00019e10


	//   ....[129]....
        /*0858*/ 	.word	0x00019e90


	//   ....[130]....
        /*085c*/ 	.word	0x00019eb0


	//   ....[131]....
        /*0860*/ 	.word	0x00019f30


	//   ....[132]....
        /*0864*/ 	.word	0x00019f50


	//   ....[133]....
        /*0868*/ 	.word	0x00019f60


	//   ....[134]....
        /*086c*/ 	.word	0x00019f70


	//   ....[135]....
        /*0870*/ 	.word	0x0001a040


	//   ....[136]....
        /*0874*/ 	.word	0x0001a070


	//   ....[137]....
        /*0878*/ 	.word	0x0001a080


	//   ....[138]....
        /*087c*/ 	.word	0x0001aa60


	//   ....[139]....
        /*0880*/ 	.word	0x0001aa70


	//   ....[140]....
        /*0884*/ 	.word	0x0001aae0


	//   ....[141]....
        /*0888*/ 	.word	0x0001aaf0


	//   ....[142]....
        /*088c*/ 	.word	0x0001ab30


	//   ....[143]....
        /*0890*/ 	.word	0x0001ab40


	//   ....[144]....
        /*0894*/ 	.word	0x0001ab80


	//   ....[145]....
        /*0898*/ 	.word	0x0001ab90


	//   ....[146]....
        /*089c*/ 	.word	0x0001abd0


	//   ....[147]....
        /*08a0*/ 	.word	0x0001abe0


	//   ....[148]....
        /*08a4*/ 	.word	0x0001aff0


	//   ....[149]....
        /*08a8*/ 	.word	0x0001b000


	//   ....[150]....
        /*08ac*/ 	.word	0x0001b010


	//   ....[151]....
        /*08b0*/ 	.word	0x0001b050


	//   ....[152]....
        /*08b4*/ 	.word	0x0001b060


	//   ....[153]....
        /*08b8*/ 	.word	0x0001b0a0


	//   ....[154]....
        /*08bc*/ 	.word	0x0001b0b0


	//   ....[155]....
        /*08c0*/ 	.word	0x0001b0c0


	//   ....[156]....
        /*08c4*/ 	.word	0x0001b100


	//   ....[157]....
        /*08c8*/ 	.word	0x0001b140


	//   ....[158]....
        /*08cc*/ 	.word	0x0001c020


	//   ....[159]....
        /*08d0*/ 	.word	0x0001c040


	//   ....[160]....
        /*08d4*/ 	.word	0x0001c070


	//   ....[161]....
        /*08d8*/ 	.word	0x0001c0a0


	//   ....[162]....
        /*08dc*/ 	.word	0x0001c0e0


	//   ....[163]....
        /*08e0*/ 	.word	0x0001c0f0


	//   ....[164]....
        /*08e4*/ 	.word	0x0001c120


	//   ....[165]....
        /*08e8*/ 	.word	0x0001c150


	//   ....[166]....
        /*08ec*/ 	.word	0x0001c2c0


	//   ....[167]....
        /*08f0*/ 	.word	0x0001c2f0


	//   ....[168]....
        /*08f4*/ 	.word	0x0001c320


	//   ....[169]....
        /*08f8*/ 	.word	0x0001c360


	//   ....[170]....
        /*08fc*/ 	.word	0x0001c390


	//   ....[171]....
        /*0900*/ 	.word	0x0001c3c0


	//   ....[172]....
        /*0904*/ 	.word	0x0001c460


	//   ....[173]....
        /*0908*/ 	.word	0x0001c4b0


	//   ....[174]....
        /*090c*/ 	.word	0x0001c4c0


	//   ....[175]....
        /*0910*/ 	.word	0x0001c500


	//   ....[176]....
        /*0914*/ 	.word	0x0001d000


	//   ....[177]....
        /*0918*/ 	.word	0x0001d6f0


	//   ....[178]....
        /*091c*/ 	.word	0x0001d7e0


	//   ....[179]....
        /*0920*/ 	.word	0x0001d8b0


	//   ....[180]....
        /*0924*/ 	.word	0x0001d920


	//   ....[181]....
        /*0928*/ 	.word	0x0001da00


	//   ....[182]....
        /*092c*/ 	.word	0x0001daa0


	//   ....[183]....
        /*0930*/ 	.word	0x0001db40


	//   ....[184]....
        /*0934*/ 	.word	0x0001dbc0


	//   ....[185]....
        /*0938*/ 	.word	0x0001dc60


	//   ....[186]....
        /*093c*/ 	.word	0x0001dcc0


	//   ....[187]....
        /*0940*/ 	.word	0x0001dd90


	//   ....[188]....
        /*0944*/ 	.word	0x0001de90


	//   ....[189]....
        /*0948*/ 	.word	0x0001df40


	//   ....[190]....
        /*094c*/ 	.word	0x0001dfc0


	//   ....[191]....
        /*0950*/ 	.word	0x0001e0b0


	//   ....[192]....
        /*0954*/ 	.word	0x0001e110


	//   ....[193]....
        /*0958*/ 	.word	0x0001e1f0


	//   ....[194]....
        /*095c*/ 	.word	0x0001e250


	//   ....[195]....
        /*0960*/ 	.word	0x0001e2f0


	//   ....[196]....
        /*0964*/ 	.word	0x0001e390


	//   ....[197]....
        /*0968*/ 	.word	0x0001e440


	//   ....[198]....
        /*096c*/ 	.word	0x0001e4e0


	//   ....[199]....
        /*0970*/ 	.word	0x0001e550


	//   ....[200]....
        /*0974*/ 	.word	0x0001e5b0


	//   ....[201]....
        /*0978*/ 	.word	0x0001e6a0


	//   ....[202]....
        /*097c*/ 	.word	0x0001e700


	//   ....[203]....
        /*0980*/ 	.word	0x0001e800


	//   ....[204]....
        /*0984*/ 	.word	0x0001e860


	//   ....[205]....
        /*0988*/ 	.word	0x0001e900


	//   ....[206]....
        /*098c*/ 	.word	0x0001e9c0


	//   ....[207]....
        /*0990*/ 	.word	0x0001ea90


	//   ....[208]....
        /*0994*/ 	.word	0x0001eb10


	//   ....[209]....
        /*0998*/ 	.word	0x0001ebd0


	//   ....[210]....
        /*099c*/ 	.word	0x0001ed00


	//   ....[211]....
        /*09a0*/ 	.word	0x0001edb0


	//   ....[212]....
        /*09a4*/ 	.word	0x0001ee60


	//   ....[213]....
        /*09a8*/ 	.word	0x0001ef00


	//   ....[214]....
        /*09ac*/ 	.word	0x0001efb0


	//   ....[215]....
        /*09b0*/ 	.word	0x0001f050


	//   ....[216]....
        /*09b4*/ 	.word	0x0001f100


	//   ....[217]....
        /*09b8*/ 	.word	0x0001f1a0


	//   ....[218]....
        /*09bc*/ 	.word	0x0001f210


	//   ....[219]....
        /*09c0*/ 	.word	0x0001f2d0


	//   ....[220]....
        /*09c4*/ 	.word	0x0001f3c0


	//   ....[221]....
        /*09c8*/ 	.word	0x0001f450


	//   ....[222]....
        /*09cc*/ 	.word	0x0001f4b0


	//   ....[223]....
        /*09d0*/ 	.word	0x0001f560


	//   ....[224]....
        /*09d4*/ 	.word	0x0001f5c0


	//   ....[225]....
        /*09d8*/ 	.word	0x0001f670


	//   ....[226]....
        /*09dc*/ 	.word	0x0001f6d0


	//   ....[227]....
        /*09e0*/ 	.word	0x0001f780


	//   ....[228]....
        /*09e4*/ 	.word	0x0001f7e0


	//   ....[229]....
        /*09e8*/ 	.word	0x0001f890


	//   ....[230]....
        /*09ec*/ 	.word	0x0001faf0


	//----- nvinfo : EIATTR_REG_RECONFIG
	.align		4
.L_205:
        /*09f0*/ 	.byte	0x01, 0x54
	.zero		2


	//----- nvinfo : EIATTR_SYSCALL_OFFSETS
	.align		4
        /*09f4*/ 	.byte	0x04, 0x46
        /*09f6*/ 	.short	(.L_207 - .L_206)


	//   ....[0]....
.L_206:
        /*09f8*/ 	.word	0x00001ac0


	//   ....[1]....
        /*09fc*/ 	.word	0x00017f50


	//   ....[2]....
        /*0a00*/ 	.word	0x000180c0


	//   ....[3]....
        /*0a04*/ 	.word	0x00018210


	//   ....[4]....
        /*0a08*/ 	.word	0x00018350


	//   ....[5]....
        /*0a0c*/ 	.word	0x00019870


	//----- nvinfo : EIATTR_MBARRIER_INSTR_OFFSETS
	.align		4
.L_207:
        /*0a10*/ 	.byte	0x04, 0x39
        /*0a12*/ 	.short	(.L_209 - .L_208)


	//   ....[0]....
.L_208:
        /*0a14*/ 	.word	0x00000180
        /*0a18*/ 	.word	0x000000ff
        /*0a1c*/ 	.word	0x00013200
        /*0a20*/ 	.short	0x0100
        /*0a22*/ 	.byte	0x08
	.zero		1


	//   ....[1]....
        /*0a24*/ 	.word	0x00000190
        /*0a28*/ 	.word	0x000000ff
        /*0a2c*/ 	.word	0x00013220
        /*0a30*/ 	.short	0x0100
        /*0a32*/ 	.byte	0x08
	.zero		1


	//   ....[2]....
        /*0a34*/ 	.word	0x00000280
        /*0a38*/ 	.word	0x000000ff
        /*0a3c*/ 	.word	0x00013230
        /*0a40*/ 	.short	0x0100
        /*0a42*/ 	.byte	0x08
	.zero		1


	//   ....[3]....
        /*0a44*/ 	.word	0x00000290
        /*0a48*/ 	.word	0x000000ff
        /*0a4c*/ 	.word	0x00013240
        /*0a50*/ 	.short	0x0100
        /*0a52*/ 	.byte	0x08
	.zero		1


	//   ....[4]....
        /*0a54*/ 	.word	0x000002a0
        /*0a58*/ 	.word	0x000000ff
        /*0a5c*/ 	.word	0x00013238
        /*0a60*/ 	.short	0x0100
        /*0a62*/ 	.byte	0x08
	.zero		1


	//   ....[5]....
        /*0a64*/ 	.word	0x000002b0
        /*0a68*/ 	.word	0x000000ff
        /*0a6c*/ 	.word	0x00013248
        /*0a70*/ 	.short	0x0100
        /*0a72*/ 	.byte	0x08
	.zero		1


	//   ....[6]....
        /*0a74*/ 	.word	0x000003e0
        /*0a78*/ 	.word	0x000000ff
        /*0a7c*/ 	.word	0x00013250
        /*0a80*/ 	.short	0x0100
        /*0a82*/ 	.byte	0x08
	.zero		1


	//   ....[7]....
        /*0a84*/ 	.word	0x000003f0
        /*0a88*/ 	.word	0x000000ff
        /*0a8c*/ 	.word	0x00013260
        /*0a90*/ 	.short	0x0100
        /*0a92*/ 	.byte	0x08
	.zero		1


	//   ....[8]....
        /*0a94*/ 	.word	0x00000400
        /*0a98*/ 	.word	0x000000ff
        /*0a9c*/ 	.word	0x00013258
        /*0aa0*/ 	.short	0x0100
        /*0aa2*/ 	.byte	0x08
	.zero		1


	//   ....[9]....
        /*0aa4*/ 	.word	0x00000410
        /*0aa8*/ 	.word	0x000000ff
        /*0aac*/ 	.word	0x00013268
        /*0ab0*/ 	.short	0x0100
        /*0ab2*/ 	.byte	0x08
	.zero		1


	//   ....[10]....
        /*0ab4*/ 	.word	0x00000500
        /*0ab8*/ 	.word	0x000000ff
        /*0abc*/ 	.word	0x00013270
        /*0ac0*/ 	.short	0x0100
        /*0ac2*/ 	.byte	0x06
	.zero		1


	//   ....[11]....
        /*0ac4*/ 	.word	0x00000510
        /*0ac8*/ 	.word	0x000000ff
        /*0acc*/ 	.word	0x00013280
        /*0ad0*/ 	.short	0x0100
        /*0ad2*/ 	.byte	0x06
	.zero		1


	//   ....[12]....
        /*0ad4*/ 	.word	0x00000520
        /*0ad8*/ 	.word	0x000000ff
        /*0adc*/ 	.word	0x00013278
        /*0ae0*/ 	.short	0x0100
        /*0ae2*/ 	.byte	0x06
	.zero		1


	//   ....[13]....
        /*0ae4*/ 	.word	0x00000530
        /*0ae8*/ 	.word	0x000000ff
        /*0aec*/ 	.word	0x00013288
        /*0af0*/ 	.short	0x0100
        /*0af2*/ 	.byte	0x06
	.zero		1


	//   ....[14]....
        /*0af4*/ 	.word	0x00000660
        /*0af8*/ 	.word	0x000000ff
        /*0afc*/ 	.word	0x00013290
        /*0b00*/ 	.short	0x0100
        /*0b02*/ 	.byte	0x08
	.zero		1


	//   ....[15]....
        /*0b04*/ 	.word	0x00000670
        /*0b08*/ 	.word	0x000000ff
        /*0b0c*/ 	.word	0x000132a0
        /*0b10*/ 	.short	0x0100
        /*0b12*/ 	.byte	0x08
	.zero		1


	//   ....[16]....
        /*0b14*/ 	.word	0x00000680
        /*0b18*/ 	.word	0x000000ff
        /*0b1c*/ 	.word	0x00013298
        /*0b20*/ 	.short	0x0100
        /*0b22*/ 	.byte	0x08
	.zero		1


	//   ....[17]....
        /*0b24*/ 	.word	0x00000690
        /*0b28*/ 	.word	0x000000ff
        /*0b2c*/ 	.word	0x000132a8
        /*0b30*/ 	.short	0x0100
        /*0b32*/ 	.byte	0x08
	.zero		1


	//   ....[18]....
        /*0b34*/ 	.word	0x000007e0
        /*0b38*/ 	.word	0x000000ff
        /*0b3c*/ 	.word	0x000132b0
        /*0b40*/ 	.short	0x0100
        /*0b42*/ 	.byte	0x08
	.zero		1


	//   ....[19]....
        /*0b44*/ 	.word	0x000007f0
        /*0b48*/ 	.word	0x000000ff
        /*0b4c*/ 	.word	0x000132c0
        /*0b50*/ 	.short	0x0100
        /*0b52*/ 	.byte	0x08
	.zero		1


	//   ....[20]....
        /*0b54*/ 	.word	0x00000800
        /*0b58*/ 	.word	0x000000ff
        /*0b5c*/ 	.word	0x000132b8
        /*0b60*/ 	.short	0x0100
        /*0b62*/ 	.byte	0x08
	.zero		1


	//   ....[21]....
        /*0b64*/ 	.word	0x00000810
        /*0b68*/ 	.word	0x000000ff
        /*0b6c*/ 	.word	0x000132c8
        /*0b70*/ 	.short	0x0100
        /*0b72*/ 	.byte	0x08
	.zero		1


	//   ....[22]....
        /*0b74*/ 	.word	0x00001d90
        /*0b78*/ 	.word	0x000000ff
        /*0b7c*/ 	.word	0x00013200
        /*0b80*/ 	.short	0x010a
        /*0b82*/ 	.byte	0x2d
	.zero		1


	//   ....[23]....
        /*0b84*/ 	.word	0x00001e50
        /*0b88*/ 	.word	0x0000006a
        /*0b8c*/ 	.word	0x00013230
        /*0b90*/ 	.short	0x010a
        /*0b92*/ 	.byte	0x3f
	.zero		1


	//   ....[24]....
        /*0b94*/ 	.word	0x00001e90
        /*0b98*/ 	.word	0x0000006a
        /*0b9c*/ 	.word	0x00013230
        /*0ba0*/ 	.short	0x010a
        /*0ba2*/ 	.byte	0x3f
	.zero		1


	//   ....[25]....
        /*0ba4*/ 	.word	0x00002970
        /*0ba8*/ 	.word	0x000000ff
        /*0bac*/ 	.word	0x00000000
        /*0bb0*/ 	.short	0x0101
        /*0bb2*/ 	.byte	0x06
	.zero		1


	//   ....[26]....
        /*0bb4*/ 	.word	0x00006720
        /*0bb8*/ 	.word	0x000000ff
        /*0bbc*/ 	.word	0x00013230
        /*0bc0*/ 	.short	0x010a
        /*0bc2*/ 	.byte	0x18
	.zero		1


	//   ....[27]....
        /*0bc4*/ 	.word	0x00006760
        /*0bc8*/ 	.word	0x000000ff
        /*0bcc*/ 	.word	0x00013230
        /*0bd0*/ 	.short	0x010a
        /*0bd2*/ 	.byte	0x18
	.zero		1


	//   ....[28]....
        /*0bd4*/ 	.word	0x00006bb0
        /*0bd8*/ 	.word	0x000000ff
        /*0bdc*/ 	.word	0x00013250
        /*0be0*/ 	.short	0x010a
        /*0be2*/ 	.byte	0x0b
	.zero		1


	//   ....[29]....
        /*0be4*/ 	.word	0x00006bf0
        /*0be8*/ 	.word	0x000000ff
        /*0bec*/ 	.word	0x00013250
        /*0bf0*/ 	.short	0x010a
        /*0bf2*/ 	.byte	0x0b
	.zero		1


	//   ....[30]....
        /*0bf4*/ 	.word	0x00007460
        /*0bf8*/ 	.word	0x000000ff
        /*0bfc*/ 	.word	0x00000000
        /*0c00*/ 	.short	0x0101
        /*0c02*/ 	.byte	0x18
	.zero		1


	//   ....[31]....
        /*0c04*/ 	.word	0x0000ab20
        /*0c08*/ 	.word	0x000000ff
        /*0c0c*/ 	.word	0x00000000
        /*0c10*/ 	.short	0x0101
        /*0c12*/ 	.byte	0x06
	.zero		1


	//   ....[32]....
        /*0c14*/ 	.word	0x0000b320
        /*0c18*/ 	.word	0x000000ff
        /*0c1c*/ 	.word	0x00013230
        /*0c20*/ 	.short	0x010a
        /*0c22*/ 	.byte	0x15
	.zero		1


	//   ....[33]....
        /*0c24*/ 	.word	0x0000b360
        /*0c28*/ 	.word	0x000000ff
        /*0c2c*/ 	.word	0x00013230
        /*0c30*/ 	.short	0x010a
        /*0c32*/ 	.byte	0x15
	.zero		1


	//   ....[34]....
        /*0c34*/ 	.word	0x0000b7b0
        /*0c38*/ 	.word	0x000000ff
        /*0c3c*/ 	.word	0x00013250
        /*0c40*/ 	.short	0x010a
        /*0c42*/ 	.byte	0x0b
	.zero		1


	//   ....[35]....
        /*0c44*/ 	.word	0x0000b7f0
        /*0c48*/ 	.word	0x000000ff
        /*0c4c*/ 	.word	0x00013250
        /*0c50*/ 	.short	0x010a
        /*0c52*/ 	.byte	0x0b
	.zero		1


	//   ....[36]....
        /*0c54*/ 	.word	0x0000c0e0
        /*0c58*/ 	.word	0x000000ff
        /*0c5c*/ 	.word	0x00000000
        /*0c60*/ 	.short	0x0101
        /*0c62*/ 	.byte	0x15
	.zero		1


	//   ....[37]....
        /*0c64*/ 	.word	0x0000da60
        /*0c68*/ 	.word	0x000000ff
        /*0c6c*/ 	.word	0x00000000
        /*0c70*/ 	.short	0x0101
        /*0c72*/ 	.byte	0x06
	.zero		1


	//   ....[38]....
        /*0c74*/ 	.word	0x0000dfa0
        /*0c78*/ 	.word	0x000000ff
        /*0c7c*/ 	.word	0x00013230
        /*0c80*/ 	.short	0x010a
        /*0c82*/ 	.byte	0x06
	.zero		1


	//   ....[39]....
        /*0c84*/ 	.word	0x0000dfe0
        /*0c88*/ 	.word	0x000000ff
        /*0c8c*/ 	.word	0x00013230
        /*0c90*/ 	.short	0x010a
        /*0c92*/ 	.byte	0x06
	.zero		1


	//   ....[40]....
        /*0c94*/ 	.word	0x0000e430
        /*0c98*/ 	.word	0x000000ff
        /*0c9c*/ 	.word	0x00013250
        /*0ca0*/ 	.short	0x010a
        /*0ca2*/ 	.byte	0x0b
	.zero		1


	//   ....[41]....
        /*0ca4*/ 	.word	0x0000e470
        /*0ca8*/ 	.word	0x000000ff
        /*0cac*/ 	.word	0x00013250
        /*0cb0*/ 	.short	0x010a
        /*0cb2*/ 	.byte	0x0b
	.zero		1


	//   ....[42]....
        /*0cb4*/ 	.word	0x0000ec90
        /*0cb8*/ 	.word	0x000000ff
        /*0cbc*/ 	.word	0x00000000
        /*0cc0*/ 	.short	0x0101
        /*0cc2*/ 	.byte	0x06
	.zero		1


	//   ....[43]....
        /*0cc4*/ 	.word	0x000123b0
        /*0cc8*/ 	.word	0x000000ff
        /*0ccc*/ 	.word	0x00000000
        /*0cd0*/ 	.short	0x0101
        /*0cd2*/ 	.byte	0x06
	.zero		1


	//   ....[44]....
        /*0cd4*/ 	.word	0x00012890
        /*0cd8*/ 	.word	0x000000ff
        /*0cdc*/ 	.word	0x00013250
        /*0ce0*/ 	.short	0x010a
        /*0ce2*/ 	.byte	0x0e
	.zero		1


	//   ....[45]....
        /*0ce4*/ 	.word	0x000128d0
        /*0ce8*/ 	.word	0x000000ff
        /*0cec*/ 	.word	0x00013250
        /*0cf0*/ 	.short	0x010a
        /*0cf2*/ 	.byte	0x0e
	.zero		1


	//   ....[46]....
        /*0cf4*/ 	.word	0x00012ef0
        /*0cf8*/ 	.word	0x000000ff
        /*0cfc*/ 	.word	0x00000000
        /*0d00*/ 	.short	0x0101
        /*0d02*/ 	.byte	0x04
	.zero		1


	//   ....[47]....
        /*0d04*/ 	.word	0x00014840
        /*0d08*/ 	.word	0x00000007
        /*0d0c*/ 	.word	0x00000000
        /*0d10*/ 	.short	0x0101
        /*0d12*/ 	.byte	0x3f
	.zero		1


	//   ....[48]....
        /*0d14*/ 	.word	0x00014a30
        /*0d18*/ 	.word	0x00000008
        /*0d1c*/ 	.word	0x00000000
        /*0d20*/ 	.short	0x0101
        /*0d22*/ 	.byte	0x3f
	.zero		1


	//   ....[49]....
        /*0d24*/ 	.word	0x00018950
        /*0d28*/ 	.word	0x00000004
        /*0d2c*/ 	.word	0x00013280
        /*0d30*/ 	.short	0x010a
        /*0d32*/ 	.byte	0x3f
	.zero		1


	//   ....[50]....
        /*0d34*/ 	.word	0x00018f90
        /*0d38*/ 	.word	0x00000004
        /*0d3c*/ 	.word	0x00013270
        /*0d40*/ 	.short	0x0107
        /*0d42*/ 	.byte	0x3f
	.zero		1


	//   ....[51]....
        /*0d44*/ 	.word	0x00019050
        /*0d48*/ 	.word	0x00000004
        /*0d4c*/ 	.word	0x00013270
        /*0d50*/ 	.short	0x0101
        /*0d52*/ 	.byte	0x3f
	.zero		1


	//   ....[52]....
        /*0d54*/ 	.word	0x000190a0
        /*0d58*/ 	.word	0x00000004
        /*0d5c*/ 	.word	0x00013240
        /*0d60*/ 	.short	0x010a
        /*0d62*/ 	.byte	0x3f
	.zero		1


	//   ....[53]....
        /*0d64*/ 	.word	0x000195e0
        /*0d68*/ 	.word	0x00000004
        /*0d6c*/ 	.word	0x00013230
        /*0d70*/ 	.short	0x0107
        /*0d72*/ 	.byte	0x3f
	.zero		1


	//   ....[54]....
        /*0d74*/ 	.word	0x000196b0
        /*0d78*/ 	.word	0x00000004
        /*0d7c*/ 	.word	0x00013230
        /*0d80*/ 	.short	0x0101
        /*0d82*/ 	.byte	0x3f
	.zero		1


	//   ....[55]....
        /*0d84*/ 	.word	0x0001a160
        /*0d88*/ 	.word	0x00000011
        /*0d8c*/ 	.word	0x00013200
        /*0d90*/ 	.short	0x0107
        /*0d92*/ 	.byte	0x3f
	.zero		1


	//   ....[56]....
        /*0d94*/ 	.word	0x0001a250
        /*0d98*/ 	.word	0x00000011
        /*0d9c*/ 	.word	0x00013200
        /*0da0*/ 	.short	0x0101
        /*0da2*/ 	.byte	0x3f
	.zero		1


	//   ....[57]....
        /*0da4*/ 	.word	0x0001a270
        /*0da8*/ 	.word	0x00000011
        /*0dac*/ 	.word	0x00013220
        /*0db0*/ 	.short	0x010a
        /*0db2*/ 	.byte	0x3f
	.zero		1


	//   ....[58]....
        /*0db4*/ 	.word	0x0001a7a0
        /*0db8*/ 	.word	0x00000000
        /*0dbc*/ 	.word	0x00013280
        /*0dc0*/ 	.short	0x010a
        /*0dc2*/ 	.byte	0x3f
	.zero		1


	//   ....[59]....
        /*0dc4*/ 	.word	0x0001ac90
        /*0dc8*/ 	.word	0x00000000
        /*0dcc*/ 	.word	0x00013270
        /*0dd0*/ 	.short	0x0107
        /*0dd2*/ 	.byte	0x3f
	.zero		1


	//   ....[60]....
        /*0dd4*/ 	.word	0x0001ad50
        /*0dd8*/ 	.word	0x00000000
        /*0ddc*/ 	.word	0x00013270
        /*0de0*/ 	.short	0x0101
        /*0de2*/ 	.byte	0x3f
	.zero		1


	//   ....[61]....
        /*0de4*/ 	.word	0x0001ad80
        /*0de8*/ 	.word	0x00000000
        /*0dec*/ 	.word	0x00013240
        /*0df0*/ 	.short	0x010a
        /*0df2*/ 	.byte	0x3f
	.zero		1


	//   ....[62]....
        /*0df4*/ 	.word	0x0001b1c0
        /*0df8*/ 	.word	0x00000000
        /*0dfc*/ 	.word	0x00013230
        /*0e00*/ 	.short	0x0107
        /*0e02*/ 	.byte	0x3f
	.zero		1


	//   ....[63]....
        /*0e04*/ 	.word	0x0001b280
        /*0e08*/ 	.word	0x00000000
        /*0e0c*/ 	.word	0x00013230
        /*0e10*/ 	.short	0x0101
        /*0e12*/ 	.byte	0x3f
	.zero		1


	//   ....[64]....
        /*0e14*/ 	.word	0x0001b310
        /*0e18*/ 	.word	0x00000002
        /*0e1c*/ 	.word	0x00013270
        /*0e20*/ 	.short	0x010a
        /*0e22*/ 	.byte	0x3f
	.zero		1


	//   ....[65]....
        /*0e24*/ 	.word	0x0001b3a0
        /*0e28*/ 	.word	0x00000002
        /*0e2c*/ 	.word	0x00013260
        /*0e30*/ 	.short	0x010a
        /*0e32*/ 	.byte	0x3f
	.zero		1


	//   ....[66]....
        /*0e34*/ 	.word	0x0001b6b0
        /*0e38*/ 	.word	0x00000002
        /*0e3c*/ 	.word	0x00013250
        /*0e40*/ 	.short	0x0101
        /*0e42*/ 	.byte	0x3f
	.zero		1


	//   ....[67]....
        /*0e44*/ 	.word	0x0001b740
        /*0e48*/ 	.word	0x00000002
        /*0e4c*/ 	.word	0x00000000
        /*0e50*/ 	.short	0x0101
        /*0e52*/ 	.byte	0x3f
	.zero		1


	//   ....[68]....
        /*0e54*/ 	.word	0x0001b920
        /*0e58*/ 	.word	0x00000003
        /*0e5c*/ 	.word	0x00013270
        /*0e60*/ 	.short	0x010a
        /*0e62*/ 	.byte	0x3f
	.zero		1


	//   ....[69]....
        /*0e64*/ 	.word	0x0001b9b0
        /*0e68*/ 	.word	0x00000003
        /*0e6c*/ 	.word	0x00013260
        /*0e70*/ 	.short	0x010a
        /*0e72*/ 	.byte	0x3f
	.zero		1


	//   ....[70]....
        /*0e74*/ 	.word	0x0001bcd0
        /*0e78*/ 	.word	0x00000003
        /*0e7c*/ 	.word	0x00013250
        /*0e80*/ 	.short	0x0101
        /*0e82*/ 	.byte	0x3f
	.zero		1


	//   ....[71]....
        /*0e84*/ 	.word	0x0001bd90
        /*0e88*/ 	.word	0x00000003
        /*0e8c*/ 	.word	0x00000000
        /*0e90*/ 	.short	0x0101
        /*0e92*/ 	.byte	0x3f
	.zero		1


	//   ....[72]....
        /*0e94*/ 	.word	0x0001cf80
        /*0e98*/ 	.word	0x00000005
        /*0e9c*/ 	.word	0x00013220
        /*0ea0*/ 	.short	0x010a
        /*0ea2*/ 	.byte	0x3f
	.zero		1


	//   ....[73]....
        /*0ea4*/ 	.word	0x0001d130
        /*0ea8*/ 	.word	0x00000003
        /*0eac*/ 	.word	0x00013240
        /*0eb0*/ 	.short	0x010a
        /*0eb2*/ 	.byte	0x3f
	.zero		1


	//   ....[74]....
        /*0eb4*/ 	.word	0x0001d1c0
        /*0eb8*/ 	.word	0x00000005
        /*0ebc*/ 	.word	0x00013240
        /*0ec0*/ 	.short	0x010a
        /*0ec2*/ 	.byte	0x3f
	.zero		1


	//   ....[75]....
        /*0ec4*/ 	.word	0x0001d200
        /*0ec8*/ 	.word	0x00000003
        /*0ecc*/ 	.word	0x00013260
        /*0ed0*/ 	.short	0x010a
        /*0ed2*/ 	.byte	0x3f
	.zero		1


	//   ....[76]....
        /*0ed4*/ 	.word	0x0001d240
        /*0ed8*/ 	.word	0x00000005
        /*0edc*/ 	.word	0x00013260
        /*0ee0*/ 	.short	0x010a
        /*0ee2*/ 	.byte	0x3f
	.zero		1


	//   ....[77]....
        /*0ee4*/ 	.word	0x0001d280
        /*0ee8*/ 	.word	0x00000003
        /*0eec*/ 	.word	0x00013280
        /*0ef0*/ 	.short	0x010a
        /*0ef2*/ 	.byte	0x3f
	.zero		1


	//   ....[78]....
        /*0ef4*/ 	.word	0x0001d2c0
        /*0ef8*/ 	.word	0x00000005
        /*0efc*/ 	.word	0x00013280
        /*0f00*/ 	.short	0x010a
        /*0f02*/ 	.byte	0x3f
	.zero		1


	//   ....[79]....
        /*0f04*/ 	.word	0x0001d330
        /*0f08*/ 	.word	0x00000003
        /*0f0c*/ 	.word	0x00013200
        /*0f10*/ 	.short	0x010a
        /*0f12*/ 	.byte	0x3f
	.zero		1


	//   ....[80]....
        /*0f14*/ 	.word	0x0001d380
        /*0f18*/ 	.word	0x0000006a
        /*0f1c*/ 	.word	0x00013230
        /*0f20*/ 	.short	0x010a
        /*0f22*/ 	.byte	0x3f
	.zero		1


	//   ....[81]....
        /*0f24*/ 	.word	0x0001d3e0
        /*0f28*/ 	.word	0x00000009
        /*0f2c*/ 	.word	0x00013230
        /*0f30*/ 	.short	0x010a
        /*0f32*/ 	.byte	0x3f
	.zero		1


	//   ....[82]....
        /*0f34*/ 	.word	0x0001d440
        /*0f38*/ 	.word	0x00000009
        /*0f3c*/ 	.word	0x00013250
        /*0f40*/ 	.short	0x010a
        /*0f42*/ 	.byte	0x3f
	.zero		1


	//   ....[83]....
        /*0f44*/ 	.word	0x0001d4a0
        /*0f48*/ 	.word	0x00000005
        /*0f4c*/ 	.word	0x00013230
        /*0f50*/ 	.short	0x010a
        /*0f52*/ 	.byte	0x3f
	.zero		1


	//   ....[84]....
        /*0f54*/ 	.word	0x0001d500
        /*0f58*/ 	.word	0x00000005
        /*0f5c*/ 	.word	0x00013250
        /*0f60*/ 	.short	0x010a
        /*0f62*/ 	.byte	0x3f
	.zero		1


	//   ....[85]....
        /*0f64*/ 	.word	0x0001d560
        /*0f68*/ 	.word	0x00000009
        /*0f6c*/ 	.word	0x00013230
        /*0f70*/ 	.short	0x010a
        /*0f72*/ 	.byte	0x3f
	.zero		1


	//   ....[86]....
        /*0f74*/ 	.word	0x0001d5c0
        /*0f78*/ 	.word	0x00000009
        /*0f7c*/ 	.word	0x00013250
        /*0f80*/ 	.short	0x010a
        /*0f82*/ 	.byte	0x3f
	.zero		1


	//   ....[87]....
        /*0f84*/ 	.word	0x0001d620
        /*0f88*/ 	.word	0x00000003
        /*0f8c*/ 	.word	0x00013250
        /*0f90*/ 	.short	0x010a
        /*0f92*/ 	.byte	0x3f
	.zero		1


	//   ....[88]....
        /*0f94*/ 	.word	0x0001d730
        /*0f98*/ 	.word	0x00000004
        /*0f9c*/ 	.word	0x00013280
        /*0fa0*/ 	.short	0x010a
        /*0fa2*/ 	.byte	0x3f
	.zero		1


	//   ....[89]....
        /*0fa4*/ 	.word	0x0001dde0
        /*0fa8*/ 	.word	0x00000004
        /*0fac*/ 	.word	0x00013240
        /*0fb0*/ 	.short	0x010a
        /*0fb2*/ 	.byte	0x3f
	.zero		1


	//   ....[90]....
        /*0fb4*/ 	.word	0x0001ec00
        /*0fb8*/ 	.word	0x00000011
        /*0fbc*/ 	.word	0x00013220
        /*0fc0*/ 	.short	0x010a
        /*0fc2*/ 	.byte	0x3f
	.zero		1


	//   ....[91]....
        /*0fc4*/ 	.word	0x0001ec50
        /*0fc8*/ 	.word	0x00000000
        /*0fcc*/ 	.word	0x00013280
        /*0fd0*/ 	.short	0x010a
        /*0fd2*/ 	.byte	0x3f
	.zero		1


	//   ....[92]....
        /*0fd4*/ 	.word	0x0001f310
        /*0fd8*/ 	.word	0x00000000
        /*0fdc*/ 	.word	0x00013240
        /*0fe0*/ 	.short	0x010a
        /*0fe2*/ 	.byte	0x3f
	.zero		1


	//   ....[93]....
        /*0fe4*/ 	.word	0x0001f8d0
        /*0fe8*/ 	.word	0x00000002
        /*0fec*/ 	.word	0x00013270
        /*0ff0*/ 	.short	0x010a
        /*0ff2*/ 	.byte	0x3f
	.zero		1


	//   ....[94]....
        /*0ff4*/ 	.word	0x0001f920
        /*0ff8*/ 	.word	0x00000002
        /*0ffc*/ 	.word	0x00013260
        /*1000*/ 	.short	0x010a
        /*1002*/ 	.byte	0x3f
	.zero		1


	//   ....[95]....
        /*1004*/ 	.word	0x0001f970
        /*1008*/ 	.word	0x00000003
        /*100c*/ 	.word	0x00013270
        /*1010*/ 	.short	0x010a
        /*1012*/ 	.byte	0x3f
	.zero		1


	//   ....[96]....
        /*1014*/ 	.word	0x0001f9c0
        /*1018*/ 	.word	0x00000003
        /*101c*/ 	.word	0x00013260
        /*1020*/ 	.short	0x010a
        /*1022*/ 	.byte	0x3f
	.zero		1


	//   ....[97]....
        /*1024*/ 	.word	0x0001fa10
        /*1028*/ 	.word	0x00000005
        /*102c*/ 	.word	0x00013220
        /*1030*/ 	.short	0x010a
        /*1032*/ 	.byte	0x3f
	.zero		1


	//   ....[98]....
        /*1034*/ 	.word	0x0001fbb0
        /*1038*/ 	.word	0x00000003
        /*103c*/ 	.word	0x00013240
        /*1040*/ 	.short	0x010a
        /*1042*/ 	.byte	0x3f
	.zero		1


	//   ....[99]....
        /*1044*/ 	.word	0x0001fc00
        /*1048*/ 	.word	0x00000005
        /*104c*/ 	.word	0x00013240
        /*1050*/ 	.short	0x010a
        /*1052*/ 	.byte	0x3f
	.zero		1


	//   ....[100]....
        /*1054*/ 	.word	0x0001fc50
        /*1058*/ 	.word	0x00000003
        /*105c*/ 	.word	0x00013260
        /*1060*/ 	.short	0x010a
        /*1062*/ 	.byte	0x3f
	.zero		1


	//   ....[101]....
        /*1064*/ 	.word	0x0001fca0
        /*1068*/ 	.word	0x00000005
        /*106c*/ 	.word	0x00013260
        /*1070*/ 	.short	0x010a
        /*1072*/ 	.byte	0x3f
	.zero		1


	//   ....[102]....
        /*1074*/ 	.word	0x0001fcf0
        /*1078*/ 	.word	0x00000003
        /*107c*/ 	.word	0x00013280
        /*1080*/ 	.short	0x010a
        /*1082*/ 	.byte	0x3f
	.zero		1


	//----- nvinfo : EIATTR_NUM_MBARRIERS
	.align		4
.L_209:
        /*1084*/ 	.byte	0x03, 0x38
        /*1086*/ 	.short	0x0016


	//----- nvinfo : EIATTR_EXIT_INSTR_OFFSETS
	.align		4
        /*1088*/ 	.byte	0x04, 0x1c
        /*108a*/ 	.short	(.L_211 - .L_210)


	//   ....[0]....
.L_210:
        /*108c*/ 	.word	0x00000980


	//   ....[1]....
        /*1090*/ 	.word	0x00015c70


	//   ....[2]....
        /*1094*/ 	.word	0x0001d310


	//----- nvinfo : EIATTR_MAX_THREADS
	.align		4
.L_211:
        /*1098*/ 	.byte	0x04, 0x05
        /*109a*/ 	.short	(.L_213 - .L_212)
.L_212:
        /*109c*/ 	.word	0x00000200
        /*10a0*/ 	.word	0x00000001
        /*10a4*/ 	.word	0x00000001


	//----- nvinfo : EIATTR_CRS_STACK_SIZE
	.align		4
.L_213:
        /*10a8*/ 	.byte	0x04, 0x1e
        /*10aa*/ 	.short	(.L_215 - .L_214)
.L_214:
        /*10ac*/ 	.word	0x00000000


	//----- nvinfo : EIATTR_CBANK_PARAM_SIZE
	.align		4
.L_215:
        /*10b0*/ 	.byte	0x03, 0x19
        /*10b2*/ 	.short	0x0af0


	//----- nvinfo : EIATTR_PARAM_CBANK
	.align		4
        /*10b4*/ 	.byte	0x04, 0x0a
        /*10b6*/ 	.short	(.L_217 - .L_216)
	.align		4
.L_216:
        /*10b8*/ 	.word	index@(.nv.constant0._ZN7cutlass13device_kernelIN5flash11enable_sm90INS1_16FlashAttnFwdSm90INS1_25CollectiveMainloopFwdSm90ILi2EN4cute5tupleIJNS5_1CILi1EEES8_S8_EEENS6_IJNS7_ILi192EEENS7_ILi160EEENS7_ILi64EEEEEELi64ENS_12float_e4m3_tEfNS_4arch4Sm90ELb0ELb1ELb1ELb1ELb1ELb0ELb0ELb1ELb1ELb1ELb1ELb0EEENS1_21CollectiveEpilogueFwdINS6_IJSA_SC_SB_EEES9_NS_10bfloat16_tESG_Li384ELb1ELb1ELb1ELb1EEENS1_36VarlenDynamicPersistentTileSchedulerILi192ELi160ELi384ELi128ELb1ELb1ELb1ELb1ELb0ELb1EEEEEEEEEvNT_6ParamsE)
        /*10bc*/ 	.short	0x0210
        /*10be*/ 	.short	0x0af0


	//----- nvinfo : EIATTR_SW_WAR
	.align		4
.L_217:
        /*10c0*/ 	.byte	0x04, 0x36
        /*10c2*/ 	.short	(.L_219 - .L_218)
.L_218:
        /*10c4*/ 	.word	0x00000008
.L_219:


//--------------------- .nv.info._ZN7cutlass13device_kernelIN5flash11enable_sm90INS1_16FlashAttnFwdSm90INS1_25CollectiveMainloopFwdSm90ILi2EN4cute5tupleIJNS5_1CILi1EEES8_S8_EEENS6_IJNS7_ILi192EEENS7_ILi160EEENS7_ILi64EEEEEELi64ENS_12float_e4m3_tEfNS_4arch4Sm90ELb0ELb1ELb1ELb1ELb1ELb1ELb0ELb1ELb1ELb1ELb1ELb0EEENS1_21CollectiveEpilogueFwdINS6_IJSA_SC_SB_EEES9_NS_10bfloat16_tESG_Li384ELb1ELb1ELb1ELb1EEENS1_36VarlenDynamicPersistentTileSchedulerILi192ELi160ELi384ELi128ELb1ELb1ELb1ELb1ELb0ELb1EEEEEEEEEvNT_6ParamsE --------------------------
	.section	.nv.info._ZN7cutlass13device_kernelIN5flash11enable_sm90INS1_16FlashAttnFwdSm90INS1_25CollectiveMainloopFwdSm90ILi2EN4cute5tupleIJNS5_1CILi1EEES8_S8_EEENS6_IJNS7_ILi192EEENS7_ILi160EEENS7_ILi64EEEEEELi64ENS_12float_e4m3_tEfNS_4arch4Sm90ELb0ELb1ELb1ELb1ELb1ELb1ELb0ELb1ELb1ELb1ELb1ELb0EEENS1_21CollectiveEpilogueFwdINS6_IJSA_SC_SB_EEES9_NS_10bfloat16_tESG_Li384ELb1ELb1ELb1ELb1EEENS1_36VarlenDynamicPersistentTileSchedulerILi192ELi160ELi384ELi128ELb1ELb1ELb1ELb1ELb0ELb1EEEEEEEEEvNT_6ParamsE,"",@"SHT_CUDA_INFO"
	.sectionflags	@""
	.align	4


	//----- nvinfo : EIATTR_CUDA_API_VERSION
	.align		4
        /*0000*/ 	.byte	0x04, 0x37
        /*0002*/ 	.short	(.L_221 - .L_220)
.L_220:
        /*0004*/ 	.word	0x00000082


	//----- nvinfo : EIATTR_KPARAM_INFO
	.align		4
.L_221:
        /*0008*/ 	.byte	0x04, 0x17
        /*000a*/ 	.short	(.L_223 - .L_222)
.L_222:
        /*000c*/ 	.word	0x00000000
        /*0010*/ 	.short	0x0000
        /*0012*/ 	.short	0x0070
        /*0014*/ 	.byte	0x00, 0xf0, 0x01, 0x2a


	//----- nvinfo : EIATTR_SPARSE_MMA_MASK
	.align		4
.L_223:
        /*0018*/ 	.byte	0x03, 0x50
        /*001a*/ 	.short	0x0000


	//----- nvinfo : EIATTR_MAXREG_COUNT
	.align		4
        /*001c*/ 	.byte	0x03, 0x1b
        /*001e*/ 	.short	0x0080


	//----- nvinfo : EIATTR_NUM_BARRIERS
	.align		4
        /*0020*/ 	.byte	0x02, 0x4c
        /*0022*/ 	.byte	0x10
	.zero		1


	//----- nvinfo : EIATTR_EXTERNS
	.align		4
        /*0024*/ 	.byte	0x04, 0x0f
        /*0026*/ 	.short	(.L_225 - .L_224)


	//   ....[0]....
	.align		4
.L_224:
        /*0028*/ 	.word	index@(__assertfail)


	//----- nvinfo : EIATTR_ANNOTATIONS
	.align		4
.L_225:
        /*002c*/ 	.byte	0x04, 0x55
        /*002e*/ 	.short	(.L_227 - .L_226)


	//   ....[0]....
.L_226:
        /* <DEDUP_REMOVED lines=127> */
        /*0814*/ 	.byte	0x80, 0x74, 0x02, 0x00, 0x01, 0x00, 0x00, 0x00, 0x90, 0x7b, 0x02, 0x00


	//----- nvinfo : EIATTR_MERCURY_ISA_VERSION
	.align		4
.L_227:
        /*0820*/ 	.byte	0x03, 0x5f
        /*0822*/ 	.short	0x0101


	//----- nvinfo : EIATTR_UNUSED_LOAD_BYTE_OFFSET
	.align		4
        /*0824*/ 	.byte	0x04, 0x44
        /*0826*/ 	.short	(.L_229 - .L_228)


	//   ....[0]....
.L_228:
        /*0828*/ 	.word	0x00000a40
        /*082c*/ 	.word	0x0000fff0


	//   ....[1]....
        /*0830*/ 	.word	0x0001b290
        /*0834*/ 	.word	0x0000fff0


	//----- nvinfo : EIATTR_INT_WARP_WIDE_INSTR_OFFSETS
	.align		4
.L_229:
        /*0838*/ 	.byte	0x04, 0x31
        /*083a*/ 	.short	(.L_231 - .L_230)


	//   ....[0]....
.L_230:
        /*083c*/ 	.word	0x00000120


	//   ....[1]....
        /*0840*/ 	.word	0x00000160


	//   ....[2]....
        /*0844*/ 	.word	0x00000220


	//   ....[3]....
        /*0848*/ 	.word	0x000210c0


	//   ....[4]....
        /*084c*/ 	.word	0x00021150


	//   ....[5]....
        /*0850*/ 	.word	0x00024b10


	//   ....[6]....
        /*0854*/ 	.word	0x00024ba0


	//----- nvinfo : EIATTR_COOP_GROUP_MASK_REGIDS
	.align		4
.L_231:
        /*0858*/ 	.byte	0x04, 0x29
        /*085a*/ 	.short	(.L_233 - .L_232)


	//   ....[0]....
.L_232:
        /*085c*/ 	.word	0xffffffff


	//   ....[1]....
        /*0860*/ 	.word	0xffffffff


	//   ....[2]....
        /*0864*/ 	.word	0xffffffff


	//   ....[3]....
        /*0868*/ 	.word	0xffffffff


	//   ....[4]....
        /*086c*/ 	.word	0xffffffff


	//   ....[5]....
        /*0870*/ 	.word	0xffffffff


	//   ....[6]....
        /*0874*/ 	.word	0xffffffff


	//   ....[7]....
        /*0878*/ 	.word	0xffffffff


	//   ....[8]....
        /*087c*/ 	.word	0xffffffff


	//   ....[9]....
        /*0880*/ 	.word	0xffffffff


	//   ....[10]....
        /*0884*/ 	.word	0xffffffff


	//   ....[11]....
        /*0888*/ 	.word	0xffffffff


	//   ....[12]....
        /*088c*/ 	.word	0xffffffff


	//   ....[13]....
        /*0890*/ 	.word	0xffffffff


	//   ....[14]....
        /*0894*/ 	.word	0xffffffff


	//   ....[15]....
        /*0898*/ 	.word	0xffffffff


	//   ....[16]....
        /*089c*/ 	.word	0xffffffff


	//   ....[17]....
        /*08a0*/ 	.word	0xffffffff


	//   ....[18]....
        /*08a4*/ 	.word	0xffffffff


	//   ....[19]....
        /*08a8*/ 	.word	0xffffffff


	//   ....[20]....
        /*08ac*/ 	.word	0xffffffff


	//   ....[21]....
        /*08b0*/ 	.word	0xffffffff


	//   ....[22]....
        /*08b4*/ 	.word	0xffffffff


	//   ....[23]....
        /*08b8*/ 	.word	0xffffffff


	//   ....[24]....
        /*08bc*/ 	.word	0xffffffff


	//   ....[25]....
        /*08c0*/ 	.word	0xffffffff


	//   ....[26]....
        /*08c4*/ 	.word	0xffffffff


	//   ....[27]....
        /*08c8*/ 	.word	0xffffffff


	//   ....[28]....
        /*08cc*/ 	.word	0xffffffff


	//   ....[29]....
        /*08d0*/ 	.word	0xffffffff


	//   ....[30]....
        /*08d4*/ 	.word	0xffffffff


	//   ....[31]....
        /*08d8*/ 	.word	0xffffffff


	//   ....[32]....
        /*08dc*/ 	.word	0xffffffff


	//   ....[33]....
        /*08e0*/ 	.word	0xffffffff


	//   ....[34]....
        /*08e4*/ 	.word	0xffffffff


	//   ....[35]....
        /*08e8*/ 	.word	0xffffffff


	//   ....[36]....
        /*08ec*/ 	.word	0xffffffff


	//   ....[37]....
        /*08f0*/ 	.word	0xffffffff


	//   ....[38]....
        /*08f4*/ 	.word	0xffffffff


	//   ....[39]....
        /*08f8*/ 	.word	0xffffffff


	//   ....[40]....
        /*08fc*/ 	.word	0xffffffff


	//   ....[41]....
        /*0900*/ 	.word	0xffffffff


	//   ....[42]....
        /*0904*/ 	.word	0xffffffff


	//   ....[43]....
        /*0908*/ 	.word	0xffffffff


	//   ....[44]....
        /*090c*/ 	.word	0xffffffff


	//   ....[45]....
        /*0910*/ 	.word	0xffffffff


	//   ....[46]....
        /*0914*/ 	.word	0xffffffff


	//   ....[47]....
        /*0918*/ 	.word	0xffffffff


	//   ....[48]....
        /*091c*/ 	.word	0xffffffff


	//   ....[49]....
        /*0920*/ 	.word	0xffffffff


	//   ....[50]....
        /*0924*/ 	.word	0xffffffff


	//   ....[51]....
        /*0928*/ 	.word	0xffffffff


	//   ....[52]....
        /*092c*/ 	.word	0xffffffff


	//   ....[53]....
        /*0930*/ 	.word	0xffffffff


	//   ....[54]....
        /*0934*/ 	.word	0xffffffff


	//   ....[55]....
        /*0938*/ 	.word	0xffffffff


	//   ....[56]....
        /*093c*/ 	.word	0xffffffff


	//   ....[57]....
        /*0940*/ 	.word	0xffffffff


	//   ....[58]....
        /*0944*/ 	.word	0xffffffff


	//   ....[59]....
        /*0948*/ 	.word	0xffffffff


	//   ....[60]....
        /*094c*/ 	.word	0xffffffff


	//   ....[61]....
        /*0950*/ 	.word	0xffffffff


	//   ....[62]....
        /*0954*/ 	.word	0xffffffff


	//   ....[63]....
        /*0958*/ 	.word	0xffffffff


	//   ....[64]....
        /*095c*/ 	.word	0xffffffff


	//   ....[65]....
        /*0960*/ 	.word	0xffffffff


	//   ....[66]....
        /*0964*/ 	.word	0xffffffff


	//   ....[67]....
        /*0968*/ 	.word	0xffffffff


	//   ....[68]....
        /*096c*/ 	.word	0xffffffff


	//   ....[69]....
        /*0970*/ 	.word	0xffffffff


	//   ....[70]....
        /*0974*/ 	.word	0xffffffff


	//   ....[71]....
        /*0978*/ 	.word	0xffffffff


	//   ....[72]....
        /*097c*/ 	.word	0xffffffff


	//   ....[73]....
        /*0980*/ 	.word	0xffffffff


	//   ....[74]....
        /*0984*/ 	.word	0xffffffff


	//   ....[75]....
        /*0988*/ 	.word	0xffffffff


	//   ....[76]....
        /*098c*/ 	.word	0xffffffff


	//   ....[77]....
        /*0990*/ 	.word	0xffffffff


	//   ....[78]....
        /*0994*/ 	.word	0xffffffff


	//   ....[79]....
        /*0998*/ 	.word	0xffffffff


	//   ....[80]....
        /*099c*/ 	.word	0xffffffff


	//   ....[81]....
        /*09a0*/ 	.word	0xffffffff


	//   ....[82]....
        /*09a4*/ 	.word	0xffffffff


	//   ....[83]....
        /*09a8*/ 	.word	0xffffffff


	//   ....[84]....
        /*09ac*/ 	.word	0xffffffff


	//   ....[85]....
        /*09b0*/ 	.word	0xffffffff


	//   ....[86]....
        /*09b4*/ 	.word	0xffffffff


	//   ....[87]....
        /*09b8*/ 	.word	0xffffffff


	//   ....[88]....
        /*09bc*/ 	.word	0xffffffff


	//   ....[89]....
        /*09c0*/ 	.word	0xffffffff


	//   ....[90]....
        /*09c4*/ 	.word	0xffffffff


	//   ....[91]....
        /*09c8*/ 	.word	0xffffffff


	//   ....[92]....
        /*09cc*/ 	.word	0xffffffff


	//   ....[93]....
        /*09d0*/ 	.word	0xffffffff


	//   ....[94]....
        /*09d4*/ 	.word	0xffffffff


	//   ....[95]....
        /*09d8*/ 	.word	0xffffffff


	//   ....[96]....
        /*09dc*/ 	.word	0xffffffff


	//   ....[97]....
        /*09e0*/ 	.word	0xffffffff


	//   ....[98]....
        /*09e4*/ 	.word	0xffffffff


	//   ....[99]....
        /*09e8*/ 	.word	0xffffffff


	//   ....[100]....
        /*09ec*/ 	.word	0xffffffff


	//   ....[101]....
        /*09f0*/ 	.word	0xffffffff


	//   ....[102]....
        /*09f4*/ 	.word	0xffffffff


	//   ....[103]....
        /*09f8*/ 	.word	0xffffffff


	//   ....[104]....
        /*09fc*/ 	.word	0xffffffff


	//   ....[105]....
        /*0a00*/ 	.word	0xffffffff


	//   ....[106]....
        /*0a04*/ 	.word	0xffffffff


	//   ....[107]....
        /*0a08*/ 	.word	0xffffffff


	//   ....[108]....
        /*0a0c*/ 	.word	0xffffffff


	//   ....[109]....
        /*0a10*/ 	.word	0xffffffff


	//   ....[110]....
        /*0a14*/ 	.word	0xffffffff


	//   ....[111]....
        /*0a18*/ 	.word	0xffffffff


	//   ....[112]....
        /*0a1c*/ 	.word	0xffffffff


	//   ....[113]....
        /*0a20*/ 	.word	0xffffffff


	//   ....[114]....
        /*0a24*/ 	.word	0xffffffff


	//   ....[115]....
        /*0a28*/ 	.word	0xffffffff


	//   ....[116]....
        /*0a2c*/ 	.word	0xffffffff


	//   ....[117]....
        /*0a30*/ 	.word	0xffffffff


	//   ....[118]....
        /*0a34*/ 	.word	0xffffffff


	//   ....[119]....
        /*0a38*/ 	.word	0xffffffff


	//   ....[120]....
        /*0a3c*/ 	.word	0xffffffff


	//   ....[121]....
        /*0a40*/ 	.word	0xffffffff


	//   ....[122]....
        /*0a44*/ 	.word	0xffffffff


	//   ....[123]....
        /*0a48*/ 	.word	0xffffffff


	//   ....[124]....
        /*0a4c*/ 	.word	0xffffffff


	//   ....[125]....
        /*0a50*/ 	.word	0xffffffff


	//   ....[126]....
        /*0a54*/ 	.word	0xffffffff


	//   ....[127]....
        /*0a58*/ 	.word	0xffffffff


	//   ....[128]....
        /*0a5c*/ 	.word	0xffffffff


	//   ....[129]....
        /*0a60*/ 	.word	0xffffffff


	//   ....[130]....
        /*0a64*/ 	.word	0xffffffff


	//   ....[131]....
        /*0a68*/ 	.word	0xffffffff


	//   ....[132]....
        /*0a6c*/ 	.word	0xffffffff


	//   ....[133]....
        /*0a70*/ 	.word	0xffffffff


	//   ....[134]....
        /*0a74*/ 	.word	0xffffffff


	//   ....[135]....
        /*0a78*/ 	.word	0xffffffff


	//   ....[136]....
        /*0a7c*/ 	.word	0xffffffff


	//   ....[137]....
        /*0a80*/ 	.word	0xffffffff


	//   ....[138]....
        /*0a84*/ 	.word	0xffffffff


	//   ....[139]....
        /*0a88*/ 	.word	0xffffffff


	//   ....[140]....
        /*0a8c*/ 	.word	0xffffffff


	//   ....[141]....
        /*0a90*/ 	.word	0xffffffff


	//   ....[142]....
        /*0a94*/ 	.word	0xffffffff


	//   ....[143]....
        /*0a98*/ 	.word	0xffffffff


	//   ....[144]....
        /*0a9c*/ 	.word	0xffffffff


	//   ....[145]....
        /*0aa0*/ 	.word	0xffffffff


	//   ....[146]....
        /*0aa4*/ 	.word	0xffffffff


	//   ....[147]....
        /*0aa8*/ 	.word	0xffffffff


	//   ....[148]....
        /*0aac*/ 	.word	0xffffffff


	//   ....[149]....
        /*0ab0*/ 	.word	0xffffffff


	//   ....[150]....
        /*0ab4*/ 	.word	0xffffffff


	//   ....[151]....
        /*0ab8*/ 	.word	0xffffffff


	//   ....[152]....
        /*0abc*/ 	.word	0xffffffff


	//   ....[153]....
        /*0ac0*/ 	.word	0xffffffff


	//   ....[154]....
        /*0ac4*/ 	.word	0xffffffff


	//   ....[155]....
        /*0ac8*/ 	.word	0xffffffff


	//   ....[156]....
        /*0acc*/ 	.word	0xffffffff


	//   ....[157]....
        /*0ad0*/ 	.word	0xffffffff


	//   ....[158]....
        /*0ad4*/ 	.word	0xffffffff


	//   ....[159]....
        /*0ad8*/ 	.word	0xffffffff


	//   ....[160]....
        /*0adc*/ 	.word	0xffffffff


	//   ....[161]....
        /*0ae0*/ 	.word	0xffffffff


	//   ....[162]....
        /*0ae4*/ 	.word	0xffffffff


	//   ....[163]....
        /*0ae8*/ 	.word	0xffffffff


	//   ....[164]....
        /*0aec*/ 	.word	0xffffffff


	//   ....[165]....
        /*0af0*/ 	.word	0xffffffff


	//   ....[166]....
        /*0af4*/ 	.word	0xffffffff


	//   ....[167]....
        /*0af8*/ 	.word	0xffffffff


	//   ....[168]....
        /*0afc*/ 	.word	0xffffffff


	//   ....[169]....
        /*0b00*/ 	.word	0xffffffff


	//   ....[170]....
        /*0b04*/ 	.word	0xffffffff


	//   ....[171]....
        /*0b08*/ 	.word	0xffffffff


	//   ....[172]....
        /*0b0c*/ 	.word	0xffffffff


	//   ....[173]....
        /*0b10*/ 	.word	0xffffffff


	//   ....[174]....
        /*0b14*/ 	.word	0xffffffff


	//   ....[175]....
        /*0b18*/ 	.word	0xffffffff


	//   ....[176]....
        /*0b1c*/ 	.word	0xffffffff


	//   ....[177]....
        /*0b20*/ 	.word	0xffffffff


	//   ....[178]....
        /*0b24*/ 	.word	0xffffffff


	//   ....[179]....
        /*0b28*/ 	.word	0xffffffff


	//   ....[180]....
        /*0b2c*/ 	.word	0xffffffff


	//   ....[181]....
        /*0b30*/ 	.word	0xffffffff


	//   ....[182]....
        /*0b34*/ 	.word	0xffffffff


	//   ....[183]....
        /*0b38*/ 	.word	0xffffffff


	//   ....[184]....
        /*0b3c*/ 	.word	0xffffffff


	//   ....[185]....
        /*0b40*/ 	.word	0xffffffff


	//   ....[186]....
        /*0b44*/ 	.word	0xffffffff


	//   ....[187]....
        /*0b48*/ 	.word	0xffffffff


	//   ....[188]....
        /*0b4c*/ 	.word	0xffffffff


	//   ....[189]....
        /*0b50*/ 	.word	0xffffffff


	//   ....[190]....
        /*0b54*/ 	.word	0xffffffff


	//   ....[191]....
        /*0b58*/ 	.word	0xffffffff


	//   ....[192]....
        /*0b5c*/ 	.word	0xffffffff


	//   ....[193]....
        /*0b60*/ 	.word	0xffffffff


	//   ....[194]....
        /*0b64*/ 	.word	0xffffffff


	//   ....[195]....
        /*0b68*/ 	.word	0x0500000f


	//   ....[196]....
        /*0b6c*/ 	.word	0x0500000f


	//   ....[197]....
        /*0b70*/ 	.word	0x0500000f


	//   ....[198]....
        /*0b74*/ 	.word	0x0500000f


	//   ....[199]....
        /*0b78*/ 	.word	0x0500000f


	//   ....[200]....
        /*0b7c*/ 	.word	0x0500000f


	//   ....[201]....
        /*0b80*/ 	.word	0x0500000f


	//   ....[202]....
        /*0b84*/ 	.word	0x0500000f


	//   ....[203]....
        /*0b88*/ 	.word	0x0500000f


	//   ....[204]....
        /*0b8c*/ 	.word	0x0500000f


	//   ....[205]....
        /*0b90*/ 	.word	0x0500000f


	//   ....[206]....
        /*0b94*/ 	.word	0x0500000f


	//   ....[207]....
        /*0b98*/ 	.word	0x0500000f


	//   ....[208]....
        /*0b9c*/ 	.word	0x0500000f


	//   ....[209]....
        /*0ba0*/ 	.word	0x0500000f


	//   ....[210]....
        /*0ba4*/ 	.word	0x0500000f


	//   ....[211]....
        /*0ba8*/ 	.word	0x0500000f


	//   ....[212]....
        /*0bac*/ 	.word	0x0500000f


	//   ....[213]....
        /*0bb0*/ 	.word	0x0500000f


	//   ....[214]....
        /*0bb4*/ 	.word	0x0500000f


	//   ....[215]....
        /*0bb8*/ 	.word	0x0500000f


	//   ....[216]....
        /*0bbc*/ 	.word	0x0500000f


	//   ....[217]....
        /*0bc0*/ 	.word	0x0500000f


	//   ....[218]....
        /*0bc4*/ 	.word	0x0500000f


	//   ....[219]....
        /*0bc8*/ 	.word	0x0500000f


	//   ....[220]....
        /*0bcc*/ 	.word	0x0500000f


	//   ....[221]....
        /*0bd0*/ 	.word	0x0500000f


	//   ....[222]....
        /*0bd4*/ 	.word	0x0500000f


	//   ....[223]....
        /*0bd8*/ 	.word	0x0500000f


	//   ....[224]....
        /*0bdc*/ 	.word	0x0500000f


	//   ....[225]....
        /*0be0*/ 	.word	0x0500000f


	//   ....[226]....
        /*0be4*/ 	.word	0x0500000f


	//   ....[227]....
        /*0be8*/ 	.word	0x0500000f


	//   ....[228]....
        /*0bec*/ 	.word	0x0500000f


	//   ....[229]....
        /*0bf0*/ 	.word	0x0500000f


	//   ....[230]....
        /*0bf4*/ 	.word	0x0500000f


	//   ....[231]....
        /*0bf8*/ 	.word	0x0500000f


	//   ....[232]....
        /*0bfc*/ 	.word	0x0500000f


	//   ....[233]....
        /*0c00*/ 	.word	0x0500000f


	//   ....[234]....
        /*0c04*/ 	.word	0x0500000f


	//   ....[235]....
        /*0c08*/ 	.word	0x0500000f


	//   ....[236]....
        /*0c0c*/ 	.word	0x0500000f


	//   ....[237]....
        /*0c10*/ 	.word	0x0500000f


	//   ....[238]....
        /*0c14*/ 	.word	0x0500000f


	//   ....[239]....
        /*0c18*/ 	.word	0x0500000f


	//   ....[240]....
        /*0c1c*/ 	.word	0x0500000f


	//   ....[241]....
        /*0c20*/ 	.word	0x0500000f


	//   ....[242]....
        /*0c24*/ 	.word	0x0500000f


	//   ....[243]....
        /*0c28*/ 	.word	0x0500000f


	//   ....[244]....
        /*0c2c*/ 	.word	0x0500000f


	//   ....[245]....
        /*0c30*/ 	.word	0x0500000f


	//   ....[246]....
        /*0c34*/ 	.word	0x0500000f


	//   ....[247]....
        /*0c38*/ 	.word	0x0500000f


	//   ....[248]....
        /*0c3c*/ 	.word	0x0500000f


	//   ....[249]....
        /*0c40*/ 	.word	0x0500000f


	//   ....[250]....
        /*0c44*/ 	.word	0x0500000f


	//   ....[251]....
        /*0c48*/ 	.word	0x0500000f


	//   ....[252]....
        /*0c4c*/ 	.word	0x0500000f


	//   ....[253]....
        /*0c50*/ 	.word	0x0500000f


	//   ....[254]....
        /*0c54*/ 	.word	0x0500000f


	//   ....[255]....
        /*0c58*/ 	.word	0x0500000f


	//   ....[0]....
        /*0c5c*/ 	.word	0x0500000f


	//   ....[1]....
        /*0c60*/ 	.word	0x0500000f


	//   ....[2]....
        /*0c64*/ 	.word	0x0500000f


	//   ....[3]....
        /*0c68*/ 	.word	0x0500000f


	//   ....[4]....
        /*0c6c*/ 	.word	0x0500000f


	//   ....[5]....
        /*0c70*/ 	.word	0x0500000f


	//   ....[6]....
        /*0c74*/ 	.word	0x0500000f


	//   ....[7]....
        /*0c78*/ 	.word	0x0500000f


	//   ....[8]....
        /*0c7c*/ 	.word	0x0500000f


	//   ....[9]....
        /*0c80*/ 	.word	0x0500000f


	//   ....[10]....
        /*0c84*/ 	.word	0x0500000f


	//   ....[11]....
        /*0c88*/ 	.word	0x0500000f


	//   ....[12]....
        /*0c8c*/ 	.word	0x0500000f


	//   ....[13]....
        /*0c90*/ 	.word	0x0500000f


	//   ....[14]....
        /*0c94*/ 	.word	0x0500000f


	//   ....[15]....
        /*0c98*/ 	.word	0x0500000f


	//   ....[16]....
        /*0c9c*/ 	.word	0x0500000f


	//   ....[17]....
        /*0ca0*/ 	.word	0x0500000f


	//   ....[18]....
        /*0ca4*/ 	.word	0x0500000f


	//   ....[19]....
        /*0ca8*/ 	.word	0x0500000f


	//   ....[20]....
        /*0cac*/ 	.word	0x0500000f


	//   ....[21]....
        /*0cb0*/ 	.word	0x0500000f


	//   ....[22]....
        /*0cb4*/ 	.word	0x0500000f


	//   ....[23]....
        /*0cb8*/ 	.word	0x0500000f


	//   ....[24]....
        /*0cbc*/ 	.word	0x0500000f


	//   ....[25]....
        /*0cc0*/ 	.word	0x0500000f


	//----- nvinfo : EIATTR_COOP_GROUP_INSTR_OFFSETS
	.align		4
.L_233:
        /*0cc4*/ 	.byte	0x04, 0x28
        /*0cc6*/ 	.short	(.L_235 - .L_234)


	//   ....[0]....
.L_234:
        /*0cc8*/ 	.word	0x00000060


	//   ....[1]....
        /*0ccc*/ 	.word	0x00000130


	//   ....[2]....
        /*0cd0*/ 	.word	0x00000230


	//   ....[3]....
        /*0cd4*/ 	.word	0x000003a0


	//   ....[4]....
        /*0cd8*/ 	.word	0x00000500


	//   ....[5]....
        /*0cdc*/ 	.word	0x00000620


	//   ....[6]....
        /*0ce0*/ 	.word	0x00000780


	//   ....[7]....
        /*0ce4*/ 	.word	0x00002c30


	//   ....[8]....
        /*0ce8*/ 	.word	0x00002c40


	//   ....[9]....
        /*0cec*/ 	.word	0x00003da0


	//   ....[10]....
        /*0cf0*/ 	.word	0x00003db0


	//   ....[11]....
        /*0cf4*/ 	.word	0x00004f20


	//   ....[12]....
        /*0cf8*/ 	.word	0x00004f30


	//   ....[13]....
        /*0cfc*/ 	.word	0x000052d0


	//   ....[14]....
        /*0d00*/ 	.word	0x000052f0


	//   ....[15]....
        /*0d04*/ 	.word	0x00005e40


	//   ....[16]....
        /*0d08*/ 	.word	0x00006870


	//   ....[17]....
        /*0d0c*/ 	.word	0x00006880


	//   ....[18]....
        /*0d10*/ 	.word	0x00006890


	//   ....[19]....
        /*0d14*/ 	.word	0x000068a0


	//   ....[20]....
        /*0d18*/ 	.word	0x00007d20


	//   ....[21]....
        /*0d1c*/ 	.word	0x00007d30


	//   ....[22]....
        /*0d20*/ 	.word	0x00007d40


	//   ....[23]....
        /*0d24*/ 	.word	0x00007d50


	//   ....[24]....
        /*0d28*/ 	.word	0x00009f00


	//   ....[25]....
        /*0d2c*/ 	.word	0x0000a500


	//   ....[26]....
        /*0d30*/ 	.word	0x0000bca0


	//   ....[27]....
        /*0d34*/ 	.word	0x0000bdb0


	//   ....[28]....
        /*0d38*/ 	.word	0x0000c7d0


	//   ....[29]....
        /*0d3c*/ 	.word	0x0000c840


	//   ....[30]....
        /*0d40*/ 	.word	0x0000eb10


	//   ....[31]....
        /*0d44*/ 	.word	0x0000f1c0


	//   ....[32]....
        /*0d48*/ 	.word	0x00010bc0


	//   ....[33]....
        /*0d4c*/ 	.word	0x00010d20


	//   ....[34]....
        /*0d50*/ 	.word	0x00011610


	//   ....[35]....
        /*0d54*/ 	.word	0x00011670


	//   ....[36]....
        /*0d58*/ 	.word	0x00014100


	//   ....[37]....
        /*0d5c*/ 	.word	0x00014150


	//   ....[38]....
        /*0d60*/ 	.word	0x00014520


	//   ....[39]....
        /*0d64*/ 	.word	0x00014540


	//   ....[40]....
        /*0d68*/ 	.word	0x00016b80


	//   ....[41]....
        /*0d6c*/ 	.word	0x00017240


	//   ....[42]....
        /*0d70*/ 	.word	0x00018d40


	//   ....[43]....
        /*0d74*/ 	.word	0x00018f00


	//   ....[44]....
        /*0d78*/ 	.word	0x00019480


	//   ....[45]....
        /*0d7c*/ 	.word	0x000195f0


	//   ....[46]....
        /*0d80*/ 	.word	0x0001ac50


	//   ....[47]....
        /*0d84*/ 	.word	0x0001ac60


	//   ....[48]....
        /*0d88*/ 	.word	0x0001acf0


	//   ....[49]....
        /*0d8c*/ 	.word	0x0001ad10


	//   ....[50]....
        /*0d90*/ 	.word	0x0001b8e0


	//   ....[51]....
        /*0d94*/ 	.word	0x0001b8f0


	//   ....[52]....
        /*0d98*/ 	.word	0x0001b900


	//   ....[53]....
        /*0d9c*/ 	.word	0x0001b910


	//   ....[54]....
        /*0da0*/ 	.word	0x0001b920


	//   ....[55]....
        /*0da4*/ 	.word	0x0001b930


	//   ....[56]....
        /*0da8*/ 	.word	0x0001b940


	//   ....[57]....
        /*0dac*/ 	.word	0x0001b950


	//   ....[58]....
        /*0db0*/ 	.word	0x0001b960


	//   ....[59]....
        /*0db4*/ 	.word	0x0001b970


	//   ....[60]....
        /*0db8*/ 	.word	0x0001b980


	//   ....[61]....
        /*0dbc*/ 	.word	0x0001b990


	//   ....[62]....
        /*0dc0*/ 	.word	0x0001b9a0


	//   ....[63]....
        /*0dc4*/ 	.word	0x0001b9b0


	//   ....[64]....
        /*0dc8*/ 	.word	0x0001b9c0


	//   ....[65]....
        /*0dcc*/ 	.word	0x0001b9d0


	//   ....[66]....
        /*0dd0*/ 	.word	0x0001b9e0


	//   ....[67]....
        /*0dd4*/ 	.word	0x0001b9f0


	//   ....[68]....
        /*0dd8*/ 	.word	0x0001ba00


	//   ....[69]....
        /*0ddc*/ 	.word	0x0001ba10


	//   ....[70]....
        /*0de0*/ 	.word	0x0001ba20


	//   ....[71]....
        /*0de4*/ 	.word	0x0001ba30


	//   ....[72]....
        /*0de8*/ 	.word	0x0001ba40


	//   ....[73]....
        /*0dec*/ 	.word	0x0001ba50


	//   ....[74]....
        /*0df0*/ 	.word	0x0001ba60


	//   ....[75]....
        /*0df4*/ 	.word	0x0001ba70


	//   ....[76]....
        /*0df8*/ 	.word	0x0001ba80


	//   ....[77]....
        /*0dfc*/ 	.word	0x0001ba90


	//   ....[78]....
        /*0e00*/ 	.word	0x0001baa0


	//   ....[79]....
        /*0e04*/ 	.word	0x0001bab0


	//   ....[80]....
        /*0e08*/ 	.word	0x0001bac0


	//   ....[81]....
        /*0e0c*/ 	.word	0x0001bad0


	//   ....[82]....
        /*0e10*/ 	.word	0x0001c370


	//   ....[83]....
        /*0e14*/ 	.word	0x0001c3b0


	//   ....[84]....
        /*0e18*/ 	.word	0x0001c3d0


	//   ....[85]....
        /*0e1c*/ 	.word	0x0001c3f0


	//   ....[86]....
        /*0e20*/ 	.word	0x0001c8b0


	//   ....[87]....
        /*0e24*/ 	.word	0x0001c8f0


	//   ....[88]....
        /*0e28*/ 	.word	0x0001c910


	//   ....[89]....
        /*0e2c*/ 	.word	0x0001c950


	//   ....[90]....
        /*0e30*/ 	.word	0x0001c970


	//   ....[91]....
        /*0e34*/ 	.word	0x0001c990


	//   ....[92]....
        /*0e38*/ 	.word	0x0001c9c0


	//   ....[93]....
        /*0e3c*/ 	.word	0x0001ca20


	//   ....[94]....
        /*0e40*/ 	.word	0x0001cd90


	//   ....[95]....
        /*0e44*/ 	.word	0x0001cda0


	//   ....[96]....
        /*0e48*/ 	.word	0x0001d0c0


	//   ....[97]....
        /*0e4c*/ 	.word	0x0001d0d0


	//   ....[98]....
        /*0e50*/ 	.word	0x0001daf0


	//   ....[99]....
        /*0e54*/ 	.word	0x0001db20


	//   ....[100]....
        /*0e58*/ 	.word	0x0001db60


	//   ....[101]....
        /*0e5c*/ 	.word	0x0001db90


	//   ....[102]....
        /*0e60*/ 	.word	0x0001dbb0


	//   ....[103]....
        /*0e64*/ 	.word	0x0001dbc0


	//   ....[104]....
        /*0e68*/ 	.word	0x0001dbd0


	//   ....[105]....
        /*0e6c*/ 	.word	0x0001dbf0


	//   ....[106]....
        /*0e70*/ 	.word	0x0001dd50


	//   ....[107]....
        /*0e74*/ 	.word	0x0001df40


	//   ....[108]....
        /*0e78*/ 	.word	0x0001df70


	//   ....[109]....
        /*0e7c*/ 	.word	0x0001dfa0


	//   ....[110]....
        /*0e80*/ 	.word	0x0001dfd0


	//   ....[111]....
        /*0e84*/ 	.word	0x0001e000


	//   ....[112]....
        /*0e88*/ 	.word	0x0001e030


	//   ....[113]....
        /*0e8c*/ 	.word	0x0001e1c0


	//   ....[114]....
        /*0e90*/ 	.word	0x0001e1f0


	//   ....[115]....
        /*0e94*/ 	.word	0x0001e220


	//   ....[116]....
        /*0e98*/ 	.word	0x0001e250


	//   ....[117]....
        /*0e9c*/ 	.word	0x0001e280


	//   ....[118]....
        /*0ea0*/ 	.word	0x0001e2b0


	//   ....[119]....
        /*0ea4*/ 	.word	0x0001e340


	//   ....[120]....
        /*0ea8*/ 	.word	0x0001e370


	//   ....[121]....
        /*0eac*/ 	.word	0x0001e380


	//   ....[122]....
        /*0eb0*/ 	.word	0x0001e3c0


	//   ....[123]....
        /*0eb4*/ 	.word	0x0001fd00


	//   ....[124]....
        /*0eb8*/ 	.word	0x00022010


	//   ....[125]....
        /*0ebc*/ 	.word	0x00022040


	//   ....[126]....
        /*0ec0*/ 	.word	0x000220a0


	//   ....[127]....
        /*0ec4*/ 	.word	0x000220d0


	//   ....[128]....
        /*0ec8*/ 	.word	0x00022120


	//   ....[129]....
        /*0ecc*/ 	.word	0x00022130


	//   ....[130]....
        /*0ed0*/ 	.word	0x00022150


	//   ....[131]....
        /*0ed4*/ 	.word	0x00022160


	//   ....[132]....
        /*0ed8*/ 	.word	0x000221c0


	//   ....[133]....
        /*0edc*/ 	.word	0x00022210


	//   ....[134]....
        /*0ee0*/ 	.word	0x00022620


	//   ....[135]....
        /*0ee4*/ 	.word	0x00022640


	//   ....[136]....
        /*0ee8*/ 	.word	0x000226e0


	//   ....[137]....
        /*0eec*/ 	.word	0x000226f0


	//   ....[138]....
        /*0ef0*/ 	.word	0x00022760


	//   ....[139]....
        /*0ef4*/ 	.word	0x00022770


	//   ....[140]....
        /*0ef8*/ 	.word	0x00022780


	//   ....[141]....
        /*0efc*/ 	.word	0x00022790


	//   ....[142]....
        /*0f00*/ 	.word	0x00022840


	//   ....[143]....
        /*0f04*/ 	.word	0x00022860


	//   ....[144]....
        /*0f08*/ 	.word	0x000230d0


	//   ....[145]....
        /*0f0c*/ 	.word	0x00023100


	//   ....[146]....
        /*0f10*/ 	.word	0x00023170


	//   ....[147]....
        /*0f14*/ 	.word	0x00023190


	//   ....[148]....
        /*0f18*/ 	.word	0x00023210


	//   ....[149]....
        /*0f1c*/ 	.word	0x00023230


	//   ....[150]....
        /*0f20*/ 	.word	0x00023240


	//   ....[151]....
        /*0f24*/ 	.word	0x000232b0


	//   ....[152]....
        /*0f28*/ 	.word	0x00023300


	//   ....[153]....
        /*0f2c*/ 	.word	0x00023330


	//   ....[154]....
        /*0f30*/ 	.word	0x00023370


	//   ....[155]....
        /*0f34*/ 	.word	0x00023380


	//   ....[156]....
        /*0f38*/ 	.word	0x00023da0


	//   ....[157]....
        /*0f3c*/ 	.word	0x00023db0


	//   ....[158]....
        /*0f40*/ 	.word	0x00023dd0


	//   ....[159]....
        /*0f44*/ 	.word	0x00023e20


	//   ....[160]....
        /*0f48*/ 	.word	0x00023e30


	//   ....[161]....
        /*0f4c*/ 	.word	0x00023e70


	//   ....[162]....
        /*0f50*/ 	.word	0x00023e80


	//   ....[163]....
        /*0f54*/ 	.word	0x00023e90


	//   ....[164]....
        /*0f58*/ 	.word	0x00023ed0


	//   ....[165]....
        /*0f5c*/ 	.word	0x00023f10


	//   ....[166]....
        /*0f60*/ 	.word	0x00024320


	//   ....[167]....
        /*0f64*/ 	.word	0x00024330


	//   ....[168]....
        /*0f68*/ 	.word	0x00024340


	//   ....[169]....
        /*0f6c*/ 	.word	0x00024380


	//   ....[170]....
        /*0f70*/ 	.word	0x00024390


	//   ....[171]....
        /*0f74*/ 	.word	0x000243d0


	//   ....[172]....
        /*0f78*/ 	.word	0x000243e0


	//   ....[173]....
        /*0f7c*/ 	.word	0x000243f0


	//   ....[174]....
        /*0f80*/ 	.word	0x00024430


	//   ....[175]....
        /*0f84*/ 	.word	0x00024470


	//   ....[176]....
        /*0f88*/ 	.word	0x000252f0


	//   ....[177]....
        /*0f8c*/ 	.word	0x00025320


	//   ....[178]....
        /*0f90*/ 	.word	0x00025380


	//   ....[179]....
        /*0f94*/ 	.word	0x000253b0


	//   ....[180]....
        /*0f98*/ 	.word	0x000253e0


	//   ....[181]....
        /*0f9c*/ 	.word	0x00025410


	//   ....[182]....
        /*0fa0*/ 	.word	0x00025440


	//   ....[183]....
        /*0fa4*/ 	.word	0x00025470


	//   ....[184]....
        /*0fa8*/ 	.word	0x00025610


	//   ....[185]....
        /*0fac*/ 	.word	0x00025640


	//   ....[186]....
        /*0fb0*/ 	.word	0x00025670


	//   ....[187]....
        /*0fb4*/ 	.word	0x000256a0


	//   ....[188]....
        /*0fb8*/ 	.word	0x000256d0


	//   ....[189]....
        /*0fbc*/ 	.word	0x00025700


	//   ....[190]....
        /*0fc0*/ 	.word	0x000257c0


	//   ....[191]....
        /*0fc4*/ 	.word	0x000257e0


	//   ....[192]....
        /*0fc8*/ 	.word	0x00025800


	//   ....[193]....
        /*0fcc*/ 	.word	0x00025860


	//   ....[194]....
        /*0fd0*/ 	.word	0x000262c0


	//   ....[195]....
        /*0fd4*/ 	.word	0x00026680


	//   ....[196]....
        /*0fd8*/ 	.word	0x00026710


	//   ....[197]....
        /*0fdc*/ 	.word	0x000267e0


	//   ....[198]....
        /*0fe0*/ 	.word	0x00026870


	//   ....[199]....
        /*0fe4*/ 	.word	0x00026940


	//   ....[200]....
        /*0fe8*/ 	.word	0x000269d0


	//   ....[201]....
        /*0fec*/ 	.word	0x00026aa0


	//   ....[202]....
        /*0ff0*/ 	.word	0x00026b30


	//   ....[203]....
        /*0ff4*/ 	.word	0x00026b80


	//   ....[204]....
        /*0ff8*/ 	.word	0x00026bd0


	//   ....[205]....
        /*0ffc*/ 	.word	0x00026ca0


	//   ....[206]....
        /*1000*/ 	.word	0x00026d30


	//   ....[207]....
        /*1004*/ 	.word	0x00026d80


	//   ....[208]....
        /*1008*/ 	.word	0x00026dd0


	//   ....[209]....
        /*100c*/ 	.word	0x00027160


	//   ....[210]....
        /*1010*/ 	.word	0x00027440


	//   ....[211]....
        /*1014*/ 	.word	0x00027540


	//   ....[212]....
        /*1018*/ 	.word	0x00027610


	//   ....[213]....
        /*101c*/ 	.word	0x00027680


	//   ....[214]....
        /*1020*/ 	.word	0x00027760


	//   ....[215]....
        /*1024*/ 	.word	0x000277e0


	//   ....[216]....
        /*1028*/ 	.word	0x000278b0


	//   ....[217]....
        /*102c*/ 	.word	0x00027930


	//   ....[218]....
        /*1030*/ 	.word	0x00027a00


	//   ....[219]....
        /*1034*/ 	.word	0x00027a80


	//   ....[220]....
        /*1038*/ 	.word	0x00027b50


	//   ....[221]....
        /*103c*/ 	.word	0x00027c50


	//   ....[222]....
        /*1040*/ 	.word	0x00027d00


	//   ....[223]....
        /*1044*/ 	.word	0x00027d80


	//   ....[224]....
        /*1048*/ 	.word	0x00027e70


	//   ....[225]....
        /*104c*/ 	.word	0x00027ed0


	//   ....[226]....
        /*1050*/ 	.word	0x00027fb0


	//   ....[227]....
        /*1054*/ 	.word	0x00028010


	//   ....[228]....
        /*1058*/ 	.word	0x000280b0


	//   ....[229]....
        /*105c*/ 	.word	0x00028150


	//   ....[230]....
        /*1060*/ 	.word	0x00028220


	//   ....[231]....
        /*1064*/ 	.word	0x000282d0


	//   ....[232]....
        /*1068*/ 	.word	0x00028340


	//   ....[233]....
        /*106c*/ 	.word	0x000283a0


	//   ....[234]....
        /*1070*/ 	.word	0x00028460


	//   ....[235]....
        /*1074*/ 	.word	0x000284c0


	//   ....[236]....
        /*1078*/ 	.word	0x000285c0


	//   ....[237]....
        /*107c*/ 	.word	0x00028620


	//   ....[238]....
        /*1080*/ 	.word	0x000286d0


	//   ....[239]....
        /*1084*/ 	.word	0x00028780


	//   ....[240]....
        /*1088*/ 	.word	0x00028830


	//   ....[241]....
        /*108c*/ 	.word	0x000288b0


	//   ....[242]....
        /*1090*/ 	.word	0x00028980


	//   ....[243]....
        /*1094*/ 	.word	0x00028ac0


	//   ....[244]....
        /*1098*/ 	.word	0x00028b70


	//   ....[245]....
        /*109c*/ 	.word	0x00028c20


	//   ....[246]....
        /*10a0*/ 	.word	0x00028cc0


	//   ....[247]....
        /*10a4*/ 	.word	0x00028d70


	//   ....[248]....
        /*10a8*/ 	.word	0x00028e10


	//   ....[249]....
        /*10ac*/ 	.word	0x00028ec0


	//   ....[250]....
        /*10b0*/ 	.word	0x00028f60


	//   ....[251]....
        /*10b4*/ 	.word	0x00028fd0


	//   ....[252]....
        /*10b8*/ 	.word	0x00029090


	//   ....[253]....
        /*10bc*/ 	.word	0x00029180


	//   ....[254]....
        /*10c0*/ 	.word	0x00029210


	//   ....[255]....
        /*10c4*/ 	.word	0x00029270


	//   ....[0]....
        /*10c8*/ 	.word	0x00029320


	//   ....[1]....
        /*10cc*/ 	.word	0x00029380


	//   ....[2]....
        /*10d0*/ 	.word	0x00029430


	//   ....[3]....
        /*10d4*/ 	.word	0x00029490


	//   ....[4]....
        /*10d8*/ 	.word	0x00029540


	//   ....[5]....
        /*10dc*/ 	.word	0x000295a0


	//   ....[6]....
        /*10e0*/ 	.word	0x00029650


	//   ....[7]....
        /*10e4*/ 	.word	0x00029830


	//   ....[8]....
        /*10e8*/ 	.word	0x000298d0


	//   ....[9]....
        /*10ec*/ 	.word	0x00029a50


	//   ....[10]....
        /*10f0*/ 	.word	0x00029ad0


	//   ....[11]....
        /*10f4*/ 	.word	0x00029b50


	//   ....[12]....
        /*10f8*/ 	.word	0x00029bd0


	//   ....[13]....
        /*10fc*/ 	.word	0x00029c50


	//   ....[14]....
        /*1100*/ 	.word	0x00029ce0


	//   ....[15]....
        /*1104*/ 	.word	0x00029d80


	//   ....[16]....
        /*1108*/ 	.word	0x00029e30


	//   ....[17]....
        /*110c*/ 	.word	0x00029eb0


	//   ....[18]....
        /*1110*/ 	.word	0x00029f30


	//   ....[19]....
        /*1114*/ 	.word	0x00029fb0


	//   ....[20]....
        /*1118*/ 	.word	0x0002a040


	//   ....[21]....
        /*111c*/ 	.word	0x0002a0c0


	//   ....[22]....
        /*1120*/ 	.word	0x0002a170


	//   ....[23]....
        /*1124*/ 	.word	0x0002a1c0


	//   ....[24]....
        /*1128*/ 	.word	0x0002a260


	//   ....[25]....
        /*112c*/ 	.word	0x0002a390


	//----- nvinfo : EIATTR_REG_RECONFIG
	.align		4
.L_235:
        /*1130*/ 	.byte	0x01, 0x54
	.zero		2


	//----- nvinfo : EIATTR_SYSCALL_OFFSETS
	.align		4
        /*1134*/ 	.byte	0x04, 0x46
        /*1136*/ 	.short	(.L_237 - .L_236)


	//   ....[0]....
.L_236:
        /*1138*/ 	.word	0x00001df0


	//   ....[1]....
        /*113c*/ 	.word	0x00001f40


	//   ....[2]....
        /*1140*/ 	.word	0x00005fb0


	//   ....[3]....
        /*1144*/ 	.word	0x00006530


	//   ....[4]....
        /*1148*/ 	.word	0x000212b0


	//   ....[5]....
        /*114c*/ 	.word	0x00021420


	//   ....[6]....
        /*1150*/ 	.word	0x00021570


	//   ....[7]....
        /*1154*/ 	.word	0x000216b0


	//   ....[8]....
        /*1158*/ 	.word	0x00022c60


	//----- nvinfo : EIATTR_MBARRIER_INSTR_OFFSETS
	.align		4
.L_237:
        /*115c*/ 	.byte	0x04, 0x39
        /*115e*/ 	.short	(.L_239 - .L_238)


	//   ....[0]....
.L_238:
        /*1160*/ 	.word	0x00000250
        /*1164*/ 	.word	0x000000ff
        /*1168*/ 	.word	0x00013200
        /*116c*/ 	.short	0x0100
        /*116e*/ 	.byte	0x08
	.zero		1


	//   ....[1]....
        /*1170*/ 	.word	0x00000260
        /*1174*/ 	.word	0x000000ff
        /*1178*/ 	.word	0x00013220
        /*117c*/ 	.short	0x0100
        /*117e*/ 	.byte	0x08
	.zero		1


	//   ....[2]....
        /*1180*/ 	.word	0x00000350
        /*1184*/ 	.word	0x000000ff
        /*1188*/ 	.word	0x00013230
        /*118c*/ 	.short	0x0100
        /*118e*/ 	.byte	0x08
	.zero		1


	//   ....[3]....
        /*1190*/ 	.word	0x00000360
        /*1194*/ 	.word	0x000000ff
        /*1198*/ 	.word	0x00013240
        /*119c*/ 	.short	0x0100
        /*119e*/ 	.byte	0x08
	.zero		1


	//   ....[4]....
        /*11a0*/ 	.word	0x00000370
        /*11a4*/ 	.word	0x000000ff
        /*11a8*/ 	.word	0x00013238
        /*11ac*/ 	.short	0x0100
        /*11ae*/ 	.byte	0x08
	.zero		1


	//   ....[5]....
        /*11b0*/ 	.word	0x00000380
        /*11b4*/ 	.word	0x000000ff
        /*11b8*/ 	.word	0x00013248
        /*11bc*/ 	.short	0x0100
        /*11be*/ 	.byte	0x08
	.zero		1


	//   ....[6]....
        /*11c0*/ 	.word	0x000004b0
        /*11c4*/ 	.word	0x000000ff
        /*11c8*/ 	.word	0x00013250
        /*11cc*/ 	.short	0x0100
        /*11ce*/ 	.byte	0x08
	.zero		1


	//   ....[7]....
        /*11d0*/ 	.word	0x000004c0
        /*11d4*/ 	.word	0x000000ff
        /*11d8*/ 	.word	0x00013260
        /*11dc*/ 	.short	0x0100
        /*11de*/ 	.byte	0x08
	.zero		1


	//   ....[8]....
        /*11e0*/ 	.word	0x000004d0
        /*11e4*/ 	.word	0x000000ff
        /*11e8*/ 	.word	0x00013258
        /*11ec*/ 	.short	0x0100
        /*11ee*/ 	.byte	0x08
	.zero		1


	//   ....[9]....
        /*11f0*/ 	.word	0x000004e0
        /*11f4*/ 	.word	0x000000ff
        /*11f8*/ 	.word	0x00013268
        /*11fc*/ 	.short	0x0100
        /*11fe*/ 	.byte	0x08
	.zero		1


	//   ....[10]....
        /*1200*/ 	.word	0x000005d0
        /*1204*/ 	.word	0x000000ff
        /*1208*/ 	.word	0x00013270
        /*120c*/ 	.short	0x0100
        /*120e*/ 	.byte	0x06
	.zero		1


	//   ....[11]....
        /*1210*/ 	.word	0x000005e0
        /*1214*/ 	.word	0x000000ff
        /*1218*/ 	.word	0x00013280
        /*121c*/ 	.short	0x0100
        /*121e*/ 	.byte	0x06
	.zero		1


	//   ....[12]....
        /*1220*/ 	.word	0x000005f0
        /*1224*/ 	.word	0x000000ff
        /*1228*/ 	.word	0x00013278
        /*122c*/ 	.short	0x0100
        /*122e*/ 	.byte	0x06
	.zero		1


	//   ....[13]....
        /*1230*/ 	.word	0x00000600
        /*1234*/ 	.word	0x000000ff
        /*1238*/ 	.word	0x00013288
        /*123c*/ 	.short	0x0100
        /*123e*/ 	.byte	0x06
	.zero		1


	//   ....[14]....
        /*1240*/ 	.word	0x00000730
        /*1244*/ 	.word	0x000000ff
        /*1248*/ 	.word	0x00013290
        /*124c*/ 	.short	0x0100
        /*124e*/ 	.byte	0x08
	.zero		1


	//   ....[15]....
        /*1250*/ 	.word	0x00000740
        /*1254*/ 	.word	0x000000ff
        /*1258*/ 	.word	0x000132a0
        /*125c*/ 	.short	0x0100
        /*125e*/ 	.byte	0x08
	.zero		1


	//   ....[16]....
        /*1260*/ 	.word	0x00000750
        /*1264*/ 	.word	0x000000ff
        /*1268*/ 	.word	0x00013298
        /*126c*/ 	.short	0x0100
        /*126e*/ 	.byte	0x08
	.zero		1


	//   ....[17]....
        /*1270*/ 	.word	0x00000760
        /*1274*/ 	.word	0x000000ff
        /*1278*/ 	.word	0x000132a8
        /*127c*/ 	.short	0x0100
        /*127e*/ 	.byte	0x08
	.zero		1


	//   ....[18]....
        /*1280*/ 	.word	0x000008a0
        /*1284*/ 	.word	0x000000ff
        /*1288*/ 	.word	0x000132b0
        /*128c*/ 	.short	0x0100
        /*128e*/ 	.byte	0x08
	.zero		1


	//   ....[19]....
        /*1290*/ 	.word	0x000008b0
        /*1294*/ 	.word	0x000000ff
        /*1298*/ 	.word	0x000132c0
        /*129c*/ 	.short	0x0100
        /*129e*/ 	.byte	0x08
	.zero		1


	//   ....[20]....
        /*12a0*/ 	.word	0x000008c0
        /*12a4*/ 	.word	0x000000ff
        /*12a8*/ 	.word	0x000132b8
        /*12ac*/ 	.short	0x0100
        /*12ae*/ 	.byte	0x08
	.zero		1


	//   ....[21]....
        /*12b0*/ 	.word	0x000008d0
        /*12b4*/ 	.word	0x000000ff
        /*12b8*/ 	.word	0x000132c8
        /*12bc*/ 	.short	0x0100
        /*12be*/ 	.byte	0x08
	.zero		1


	//   ....[22]....
        /*12c0*/ 	.word	0x00002be0
        /*12c4*/ 	.word	0x00000032
        /*12c8*/ 	.word	0x00013290
        /*12cc*/ 	.short	0x010a
        /*12ce*/ 	.byte	0x3f
	.zero		1


	//   ....[23]....
        /*12d0*/ 	.word	0x00003d50
        /*12d4*/ 	.word	0x00000032
        /*12d8*/ 	.word	0x00013290
        /*12dc*/ 	.short	0x010a
        /*12de*/ 	.byte	0x3f
	.zero		1


	//   ....[24]....
        /*12e0*/ 	.word	0x00004d30
        /*12e4*/ 	.word	0x00000032
        /*12e8*/ 	.word	0x00013290
        /*12ec*/ 	.short	0x010a
        /*12ee*/ 	.byte	0x3f
	.zero		1


	//   ....[25]....
        /*12f0*/ 	.word	0x00005100
        /*12f4*/ 	.word	0x00000000
        /*12f8*/ 	.word	0x00000000
        /*12fc*/ 	.short	0x0101
        /*12fe*/ 	.byte	0x3f
	.zero		1


	//   ....[26]....
        /*1300*/ 	.word	0x00005140
        /*1304*/ 	.word	0x00000032
        /*1308*/ 	.word	0x000132b0
        /*130c*/ 	.short	0x010a
        /*130e*/ 	.byte	0x3f
	.zero		1


	//   ....[27]....
        /*1310*/ 	.word	0x000054f0
        /*1314*/ 	.word	0x00000032
        /*1318*/ 	.word	0x00000000
        /*131c*/ 	.short	0x0101
        /*131e*/ 	.byte	0x3f
	.zero		1


	//   ....[28]....
        /*1320*/ 	.word	0x000062b0
        /*1324*/ 	.word	0x00000016
        /*1328*/ 	.word	0x00013200
        /*132c*/ 	.short	0x010a
        /*132e*/ 	.byte	0x3f
	.zero		1


	//   ....[29]....
        /*1330*/ 	.word	0x00006300
        /*1334*/ 	.word	0x00000016
        /*1338*/ 	.word	0x00013200
        /*133c*/ 	.short	0x010a
        /*133e*/ 	.byte	0x3f
	.zero		1


	//   ....[30]....
        /*1340*/ 	.word	0x00006b00
        /*1344*/ 	.word	0x00000016
        /*1348*/ 	.word	0x00013200
        /*134c*/ 	.short	0x010a
        /*134e*/ 	.byte	0x3f
	.zero		1


	//   ....[31]....
        /*1350*/ 	.word	0x00007f10
        /*1354*/ 	.word	0x00000016
        /*1358*/ 	.word	0x00013200
        /*135c*/ 	.short	0x010a
        /*135e*/ 	.byte	0x3f
	.zero		1


	//   ....[32]....
        /*1360*/ 	.word	0x000090b0
        /*1364*/ 	.word	0x0000000c
        /*1368*/ 	.word	0x00013230
        /*136c*/ 	.short	0x010a
        /*136e*/ 	.byte	0x3f
	.zero		1


	//   ....[33]....
        /*1370*/ 	.word	0x00009150
        /*1374*/ 	.word	0x0000000c
        /*1378*/ 	.word	0x00013230
        /*137c*/ 	.short	0x010a
        /*137e*/ 	.byte	0x3f
	.zero		1


	//   ....[34]....
        /*1380*/ 	.word	0x00009f30
        /*1384*/ 	.word	0x0000000c
        /*1388*/ 	.word	0x00000000
        /*138c*/ 	.short	0x0101
        /*138e*/ 	.byte	0x3f
	.zero		1


	//   ....[35]....
        /*1390*/ 	.word	0x0000db50
        /*1394*/ 	.word	0x00000000
        /*1398*/ 	.word	0x00013230
        /*139c*/ 	.short	0x010a
        /*139e*/ 	.byte	0x3f
	.zero		1


	//   ....[36]....
        /*13a0*/ 	.word	0x0000dbe0
        /*13a4*/ 	.word	0x00000000
        /*13a8*/ 	.word	0x00013230
        /*13ac*/ 	.short	0x010a
        /*13ae*/ 	.byte	0x3f
	.zero		1


	//   ....[37]....
        /*13b0*/ 	.word	0x0000e1a0
        /*13b4*/ 	.word	0x00000014
        /*13b8*/ 	.word	0x00013250
        /*13bc*/ 	.short	0x010a
        /*13be*/ 	.byte	0x3f
	.zero		1


	//   ....[38]....
        /*13c0*/ 	.word	0x0000e1f0
        /*13c4*/ 	.word	0x00000014
        /*13c8*/ 	.word	0x00013250
        /*13cc*/ 	.short	0x010a
        /*13ce*/ 	.byte	0x3f
	.zero		1


	//   ....[39]....
        /*13d0*/ 	.word	0x0000ec90
        /*13d4*/ 	.word	0x00000000
        /*13d8*/ 	.word	0x00000000
        /*13dc*/ 	.short	0x0101
        /*13de*/ 	.byte	0x3f
	.zero		1


	//   ....[40]....
        /*13e0*/ 	.word	0x00012290
        /*13e4*/ 	.word	0x00000014
        /*13e8*/ 	.word	0x00000000
        /*13ec*/ 	.short	0x0101
        /*13ee*/ 	.byte	0x3f
	.zero		1


	//   ....[41]....
        /*13f0*/ 	.word	0x00012bf0
        /*13f4*/ 	.word	0x00000000
        /*13f8*/ 	.word	0x00013230
        /*13fc*/ 	.short	0x010a
        /*13fe*/ 	.byte	0x3f
	.zero		1


	//   ....[42]....
        /*1400*/ 	.word	0x00012c80
        /*1404*/ 	.word	0x00000000
        /*1408*/ 	.word	0x00013230
        /*140c*/ 	.short	0x010a
        /*140e*/ 	.byte	0x3f
	.zero		1


	//   ....[43]....
        /*1410*/ 	.word	0x00013240
        /*1414*/ 	.word	0x0000000f
        /*1418*/ 	.word	0x00013250
        /*141c*/ 	.short	0x010a
        /*141e*/ 	.byte	0x3f
	.zero		1


	//   ....[44]....
        /*1420*/ 	.word	0x00013290
        /*1424*/ 	.word	0x0000000f
        /*1428*/ 	.word	0x00013250
        /*142c*/ 	.short	0x010a
        /*142e*/ 	.byte	0x3f
	.zero		1


	//   ....[45]....
        /*1430*/ 	.word	0x00013cf0
        /*1434*/ 	.word	0x00000000
        /*1438*/ 	.word	0x00000000
        /*143c*/ 	.short	0x0101
        /*143e*/ 	.byte	0x3f
	.zero		1


	//   ....[46]....
        /*1440*/ 	.word	0x00015a30
        /*1444*/ 	.word	0x0000000f
        /*1448*/ 	.word	0x00000000
        /*144c*/ 	.short	0x0101
        /*144e*/ 	.byte	0x3f
	.zero		1


	//   ....[47]....
        /*1450*/ 	.word	0x00015bb0
        /*1454*/ 	.word	0x0000000b
        /*1458*/ 	.word	0x00013230
        /*145c*/ 	.short	0x010a
        /*145e*/ 	.byte	0x3f
	.zero		1


	//   ....[48]....
        /*1460*/ 	.word	0x00015c40
        /*1464*/ 	.word	0x0000000b
        /*1468*/ 	.word	0x00013230
        /*146c*/ 	.short	0x010a
        /*146e*/ 	.byte	0x3f
	.zero		1


	//   ....[49]....
        /*1470*/ 	.word	0x00016200
        /*1474*/ 	.word	0x00000014
        /*1478*/ 	.word	0x00013250
        /*147c*/ 	.short	0x010a
        /*147e*/ 	.byte	0x3f
	.zero		1


	//   ....[50]....
        /*1480*/ 	.word	0x00016250
        /*1484*/ 	.word	0x00000014
        /*1488*/ 	.word	0x00013250
        /*148c*/ 	.short	0x010a
        /*148e*/ 	.byte	0x3f
	.zero		1


	//   ....[51]....
        /*1490*/ 	.word	0x00016d10
        /*1494*/ 	.word	0x00000038
        /*1498*/ 	.word	0x00000000
        /*149c*/ 	.short	0x0101
        /*149e*/ 	.byte	0x3f
	.zero		1


	//   ....[52]....
        /*14a0*/ 	.word	0x0001a350
        /*14a4*/ 	.word	0x00000014
        /*14a8*/ 	.word	0x00000000
        /*14ac*/ 	.short	0x0101
        /*14ae*/ 	.byte	0x3f
	.zero		1


	//   ....[53]....
        /*14b0*/ 	.word	0x0001a8c0
        /*14b4*/ 	.word	0x00000002
        /*14b8*/ 	.word	0x00013250
        /*14bc*/ 	.short	0x010a
        /*14be*/ 	.byte	0x3f
	.zero		1


	//   ....[54]....
        /*14c0*/ 	.word	0x0001a910
        /*14c4*/ 	.word	0x00000002
        /*14c8*/ 	.word	0x00013250
        /*14cc*/ 	.short	0x010a
        /*14ce*/ 	.byte	0x3f
	.zero		1


	//   ....[55]....
        /*14d0*/ 	.word	0x0001af70
        /*14d4*/ 	.word	0x00000002
        /*14d8*/ 	.word	0x00000000
        /*14dc*/ 	.short	0x0101
        /*14de*/ 	.byte	0x3f
	.zero		1


	//   ....[56]....
        /*14e0*/ 	.word	0x0001c980
        /*14e4*/ 	.word	0x00000015
        /*14e8*/ 	.word	0x00000000
        /*14ec*/ 	.short	0x0101
        /*14ee*/ 	.byte	0x3f
	.zero		1


	//   ....[57]....
        /*14f0*/ 	.word	0x0001cd80
        /*14f4*/ 	.word	0x00000004
        /*14f8*/ 	.word	0x00000000
        /*14fc*/ 	.short	0x0101
        /*14fe*/ 	.byte	0x3f
	.zero		1


	//   ....[58]....
        /*1500*/ 	.word	0x0001fde0
        /*1504*/ 	.word	0x00000012
        /*1508*/ 	.word	0x00013220
        /*150c*/ 	.short	0x010a
        /*150e*/ 	.byte	0x3f
	.zero		1


	//   ....[59]....
        /*1510*/ 	.word	0x0001feb0
        /*1514*/ 	.word	0x00000006
        /*1518*/ 	.word	0x000132a0
        /*151c*/ 	.short	0x010a
        /*151e*/ 	.byte	0x3f
	.zero		1


	//   ....[60]....
        /*1520*/ 	.word	0x000200f0
        /*1524*/ 	.word	0x00000006
        /*1528*/ 	.word	0x000132c0
        /*152c*/ 	.short	0x010a
        /*152e*/ 	.byte	0x3f
	.zero		1


	//   ....[61]....
        /*1530*/ 	.word	0x000204a0
        /*1534*/ 	.word	0x00000006
        /*1538*/ 	.word	0x000132a0
        /*153c*/ 	.short	0x010a
        /*153e*/ 	.byte	0x3f
	.zero		1


	//   ....[62]....
        /*1540*/ 	.word	0x000206d0
        /*1544*/ 	.word	0x00000006
        /*1548*/ 	.word	0x000132c0
        /*154c*/ 	.short	0x010a
        /*154e*/ 	.byte	0x3f
	.zero		1


	//   ....[63]....
        /*1550*/ 	.word	0x00021c60
        /*1554*/ 	.word	0x00000006
        /*1558*/ 	.word	0x00013280
        /*155c*/ 	.short	0x010a
        /*155e*/ 	.byte	0x3f
	.zero		1


	//   ....[64]....
        /*1560*/ 	.word	0x000222d0
        /*1564*/ 	.word	0x00000006
        /*1568*/ 	.word	0x00013270
        /*156c*/ 	.short	0x0107
        /*156e*/ 	.byte	0x3f
	.zero		1


	//   ....[65]....
        /*1570*/ 	.word	0x00022390
        /*1574*/ 	.word	0x00000006
        /*1578*/ 	.word	0x00013270
        /*157c*/ 	.short	0x0101
        /*157e*/ 	.byte	0x3f
	.zero		1


	//   ....[66]....
        /*1580*/ 	.word	0x000223e0
        /*1584*/ 	.word	0x00000006
        /*1588*/ 	.word	0x00013240
        /*158c*/ 	.short	0x010a
        /*158e*/ 	.byte	0x3f
	.zero		1


	//   ....[67]....
        /*1590*/ 	.word	0x00022960
        /*1594*/ 	.word	0x00000006
        /*1598*/ 	.word	0x00013230
        /*159c*/ 	.short	0x0107
        /*159e*/ 	.byte	0x3f
	.zero		1


	//   ....[68]....
        /*15a0*/ 	.word	0x00022a50
        /*15a4*/ 	.word	0x00000006
        /*15a8*/ 	.word	0x00013230
        /*15ac*/ 	.short	0x0101
        /*15ae*/ 	.byte	0x3f
	.zero		1


	//   ....[69]....
        /*15b0*/ 	.word	0x00023450
        /*15b4*/ 	.word	0x00000012
        /*15b8*/ 	.word	0x00013200
        /*15bc*/ 	.short	0x0107
        /*15be*/ 	.byte	0x3f
	.zero		1


	//   ....[70]....
        /*15c0*/ 	.word	0x00023540
        /*15c4*/ 	.word	0x00000012
        /*15c8*/ 	.word	0x00013200
        /*15cc*/ 	.short	0x0101
        /*15ce*/ 	.byte	0x3f
	.zero		1


	//   ....[71]....
        /*15d0*/ 	.word	0x00023560
        /*15d4*/ 	.word	0x00000012
        /*15d8*/ 	.word	0x00013220
        /*15dc*/ 	.short	0x010a
        /*15de*/ 	.byte	0x3f
	.zero		1


	//   ....[72]....
        /*15e0*/ 	.word	0x00023ad0
        /*15e4*/ 	.word	0x00000006
        /*15e8*/ 	.word	0x00013280
        /*15ec*/ 	.short	0x010a
        /*15ee*/ 	.byte	0x3f
	.zero		1


	//   ....[73]....
        /*15f0*/ 	.word	0x00023fc0
        /*15f4*/ 	.word	0x00000006
        /*15f8*/ 	.word	0x00013270
        /*15fc*/ 	.short	0x0107
        /*15fe*/ 	.byte	0x3f
	.zero		1


	//   ....[74]....
        /*1600*/ 	.word	0x00024080
        /*1604*/ 	.word	0x00000006
        /*1608*/ 	.word	0x00013270
        /*160c*/ 	.short	0x0101
        /*160e*/ 	.byte	0x3f
	.zero		1


	//   ....[75]....
        /*1610*/ 	.word	0x000240b0
        /*1614*/ 	.word	0x00000006
        /*1618*/ 	.word	0x00013240
        /*161c*/ 	.short	0x010a
        /*161e*/ 	.byte	0x3f
	.zero		1


	//   ....[76]....
        /*1620*/ 	.word	0x000244f0
        /*1624*/ 	.word	0x00000006
        /*1628*/ 	.word	0x00013230
        /*162c*/ 	.short	0x0107
        /*162e*/ 	.byte	0x3f
	.zero		1


	//   ....[77]....
        /*1630*/ 	.word	0x000245c0
        /*1634*/ 	.word	0x00000006
        /*1638*/ 	.word	0x00013230
        /*163c*/ 	.short	0x0101
        /*163e*/ 	.byte	0x3f
	.zero		1


	//   ....[78]....
        /*1640*/ 	.word	0x00024640
        /*1644*/ 	.word	0x00000002
        /*1648*/ 	.word	0x00013270
        /*164c*/ 	.short	0x010a
        /*164e*/ 	.byte	0x3f
	.zero		1


	//   ....[79]....
        /*1650*/ 	.word	0x000246d0
        /*1654*/ 	.word	0x00000002
        /*1658*/ 	.word	0x00013260
        /*165c*/ 	.short	0x010a
        /*165e*/ 	.byte	0x3f
	.zero		1


	//   ....[80]....
        /*1660*/ 	.word	0x000249e0
        /*1664*/ 	.word	0x00000002
        /*1668*/ 	.word	0x00013250
        /*166c*/ 	.short	0x0101
        /*166e*/ 	.byte	0x3f
	.zero		1


	//   ....[81]....
        /*1670*/ 	.word	0x00024a70
        /*1674*/ 	.word	0x00000002
        /*1678*/ 	.word	0x00000000
        /*167c*/ 	.short	0x0101
        /*167e*/ 	.byte	0x3f
	.zero		1


	//   ....[82]....
        /*1680*/ 	.word	0x00024c50
        /*1684*/ 	.word	0x00000003
        /*1688*/ 	.word	0x00013270
        /*168c*/ 	.short	0x010a
        /*168e*/ 	.byte	0x3f
	.zero		1


	//   ....[83]....
        /*1690*/ 	.word	0x00024ce0
        /*1694*/ 	.word	0x00000003
        /*1698*/ 	.word	0x00013260
        /*169c*/ 	.short	0x010a
        /*169e*/ 	.byte	0x3f
	.zero		1


	//   ....[84]....
        /*16a0*/ 	.word	0x00025010
        /*16a4*/ 	.word	0x00000003
        /*16a8*/ 	.word	0x00013250
        /*16ac*/ 	.short	0x0101
        /*16ae*/ 	.byte	0x3f
	.zero		1


	//   ....[85]....
        /*16b0*/ 	.word	0x000250a0
        /*16b4*/ 	.word	0x00000003
        /*16b8*/ 	.word	0x00000000
        /*16bc*/ 	.short	0x0101
        /*16be*/ 	.byte	0x3f
	.zero		1


	//   ....[86]....
        /*16c0*/ 	.word	0x00026240
        /*16c4*/ 	.word	0x00000005
        /*16c8*/ 	.word	0x00013220
        /*16cc*/ 	.short	0x010a
        /*16ce*/ 	.byte	0x3f
	.zero		1


	//   ....[87]....
        /*16d0*/ 	.word	0x000263d0
        /*16d4*/ 	.word	0x00000004
        /*16d8*/ 	.word	0x00013240
        /*16dc*/ 	.short	0x010a
        /*16de*/ 	.byte	0x3f
	.zero		1


	//   ....[88]....
        /*16e0*/ 	.word	0x00026480
        /*16e4*/ 	.word	0x00000005
        /*16e8*/ 	.word	0x00013240
        /*16ec*/ 	.short	0x010a
        /*16ee*/ 	.byte	0x3f
	.zero		1


	//   ....[89]....
        /*16f0*/ 	.word	0x000264c0
        /*16f4*/ 	.word	0x00000004
        /*16f8*/ 	.word	0x00013260
        /*16fc*/ 	.short	0x010a
        /*16fe*/ 	.byte	0x3f
	.zero		1


	//   ....[90]....
        /*1700*/ 	.word	0x00026500
        /*1704*/ 	.word	0x00000005
        /*1708*/ 	.word	0x00013260
        /*170c*/ 	.short	0x010a
        /*170e*/ 	.byte	0x3f
	.zero		1


	//   ....[91]....
        /*1710*/ 	.word	0x00026540
        /*1714*/ 	.word	0x00000004
        /*1718*/ 	.word	0x00013280
        /*171c*/ 	.short	0x010a
        /*171e*/ 	.byte	0x3f
	.zero		1


	//   ....[92]....
        /*1720*/ 	.word	0x00026580
        /*1724*/ 	.word	0x00000005
        /*1728*/ 	.word	0x00013280
        /*172c*/ 	.short	0x010a
        /*172e*/ 	.byte	0x3f
	.zero		1


	//   ....[93]....
        /*1730*/ 	.word	0x000265e0
        /*1734*/ 	.word	0x00000032
        /*1738*/ 	.word	0x00013290
        /*173c*/ 	.short	0x010a
        /*173e*/ 	.byte	0x3f
	.zero		1


	//   ....[94]....
        /*1740*/ 	.word	0x00026740
        /*1744*/ 	.word	0x00000032
        /*1748*/ 	.word	0x00013290
        /*174c*/ 	.short	0x010a
        /*174e*/ 	.byte	0x3f
	.zero		1


	//   ....[95]....
        /*1750*/ 	.word	0x000268a0
        /*1754*/ 	.word	0x00000032
        /*1758*/ 	.word	0x00013290
        /*175c*/ 	.short	0x010a
        /*175e*/ 	.byte	0x3f
	.zero		1


	//   ....[96]....
        /*1760*/ 	.word	0x00026a00
        /*1764*/ 	.word	0x00000032
        /*1768*/ 	.word	0x000132b0
        /*176c*/ 	.short	0x010a
        /*176e*/ 	.byte	0x3f
	.zero		1


	//   ....[97]....
        /*1770*/ 	.word	0x00026c00
        /*1774*/ 	.word	0x00000016
        /*1778*/ 	.word	0x00013200
        /*177c*/ 	.short	0x010a
        /*177e*/ 	.byte	0x3f
	.zero		1


	//   ....[98]....
        /*1780*/ 	.word	0x00026e00
        /*1784*/ 	.word	0x00000016
        /*1788*/ 	.word	0x00013200
        /*178c*/ 	.short	0x010a
        /*178e*/ 	.byte	0x3f
	.zero		1


	//   ....[99]....
        /*1790*/ 	.word	0x00026e50
        /*1794*/ 	.word	0x0000000c
        /*1798*/ 	.word	0x00013230
        /*179c*/ 	.short	0x010a
        /*179e*/ 	.byte	0x3f
	.zero		1


	//   ....[100]....
        /*17a0*/ 	.word	0x00026ea0
        /*17a4*/ 	.word	0x00000000
        /*17a8*/ 	.word	0x00013230
        /*17ac*/ 	.short	0x010a
        /*17ae*/ 	.byte	0x3f
	.zero		1


	//   ....[101]....
        /*17b0*/ 	.word	0x00026ef0
        /*17b4*/ 	.word	0x00000014
        /*17b8*/ 	.word	0x00013250
        /*17bc*/ 	.short	0x010a
        /*17be*/ 	.byte	0x3f
	.zero		1


	//   ....[102]....
        /*17c0*/ 	.word	0x00026f40
        /*17c4*/ 	.word	0x00000000
        /*17c8*/ 	.word	0x00013230
        /*17cc*/ 	.short	0x010a
        /*17ce*/ 	.byte	0x3f
	.zero		1


	//   ....[103]....
        /*17d0*/ 	.word	0x00026f90
        /*17d4*/ 	.word	0x0000000f
        /*17d8*/ 	.word	0x00013250
        /*17dc*/ 	.short	0x010a
        /*17de*/ 	.byte	0x3f
	.zero		1


	//   ....[104]....
        /*17e0*/ 	.word	0x00026fe0
        /*17e4*/ 	.word	0x0000000b
        /*17e8*/ 	.word	0x00013230
        /*17ec*/ 	.short	0x010a
        /*17ee*/ 	.byte	0x3f
	.zero		1


	//   ....[105]....
        /*17f0*/ 	.word	0x00027030
        /*17f4*/ 	.word	0x00000014
        /*17f8*/ 	.word	0x00013250
        /*17fc*/ 	.short	0x010a
        /*17fe*/ 	.byte	0x3f
	.zero		1


	//   ....[106]....
        /*1800*/ 	.word	0x00027080
        /*1804*/ 	.word	0x00000002
        /*1808*/ 	.word	0x00013250
        /*180c*/ 	.short	0x010a
        /*180e*/ 	.byte	0x3f
	.zero		1


	//   ....[107]....
        /*1810*/ 	.word	0x00027220
        /*1814*/ 	.word	0x00000012
        /*1818*/ 	.word	0x00013220
        /*181c*/ 	.short	0x010a
        /*181e*/ 	.byte	0x3f
	.zero		1


	//   ....[108]....
        /*1820*/ 	.word	0x00027270
        /*1824*/ 	.word	0x00000006
        /*1828*/ 	.word	0x000132a0
        /*182c*/ 	.short	0x010a
        /*182e*/ 	.byte	0x3f
	.zero		1


	//   ....[109]....
        /*1830*/ 	.word	0x000272c0
        /*1834*/ 	.word	0x00000006
        /*1838*/ 	.word	0x000132c0
        /*183c*/ 	.short	0x010a
        /*183e*/ 	.byte	0x3f
	.zero		1


	//   ....[110]....
        /*1840*/ 	.word	0x00027310
        /*1844*/ 	.word	0x00000006
        /*1848*/ 	.word	0x000132a0
        /*184c*/ 	.short	0x010a
        /*184e*/ 	.byte	0x3f
	.zero		1


	//   ....[111]....
        /*1850*/ 	.word	0x00027360
        /*1854*/ 	.word	0x00000006
        /*1858*/ 	.word	0x000132c0
        /*185c*/ 	.short	0x010a
        /*185e*/ 	.byte	0x3f
	.zero		1


	//   ....[112]....
        /*1860*/ 	.word	0x00027490
        /*1864*/ 	.word	0x00000006
        /*1868*/ 	.word	0x00013280
        /*186c*/ 	.short	0x010a
        /*186e*/ 	.byte	0x3f
	.zero		1


	//   ....[113]....
        /*1870*/ 	.word	0x00027ba0
        /*1874*/ 	.word	0x00000006
        /*1878*/ 	.word	0x00013240
        /*187c*/ 	.short	0x010a
        /*187e*/ 	.byte	0x3f
	.zero		1


	//   ....[114]....
        /*1880*/ 	.word	0x000289c0
        /*1884*/ 	.word	0x00000012
        /*1888*/ 	.word	0x00013220
        /*188c*/ 	.short	0x010a
        /*188e*/ 	.byte	0x3f
	.zero		1


	//   ....[115]....
        /*1890*/ 	.word	0x00028a10
        /*1894*/ 	.word	0x00000006
        /*1898*/ 	.word	0x00013280
        /*189c*/ 	.short	0x010a
        /*189e*/ 	.byte	0x3f
	.zero		1


	//   ....[116]....
        /*18a0*/ 	.word	0x000290d0
        /*18a4*/ 	.word	0x00000006
        /*18a8*/ 	.word	0x00013240
        /*18ac*/ 	.short	0x010a
        /*18ae*/ 	.byte	0x3f
	.zero		1


	//   ....[117]....
        /*18b0*/ 	.word	0x00029690
        /*18b4*/ 	.word	0x00000002
        /*18b8*/ 	.word	0x00013270
        /*18bc*/ 	.short	0x010a
        /*18be*/ 	.byte	0x3f
	.zero		1


	//   ....[118]....
        /*18c0*/ 	.word	0x000296e0
        /*18c4*/ 	.word	0x00000002
        /*18c8*/ 	.word	0x00013260
        /*18cc*/ 	.short	0x010a
        /*18ce*/ 	.byte	0x3f
	.zero		1


	//   ....[119]....
        /*18d0*/ 	.word	0x00029730
        /*18d4*/ 	.word	0x00000003
        /*18d8*/ 	.word	0x00013270
        /*18dc*/ 	.short	0x010a
        /*18de*/ 	.byte	0x3f
	.zero		1


	//   ....[120]....
        /*18e0*/ 	.word	0x00029780
        /*18e4*/ 	.word	0x00000003
        /*18e8*/ 	.word	0x00013260
        /*18ec*/ 	.short	0x010a
        /*18ee*/ 	.byte	0x3f
	.zero		1


	//   ....[121]....
        /*18f0*/ 	.word	0x0002a2b0
        /*18f4*/ 	.word	0x00000005
        /*18f8*/ 	.word	0x00013220
        /*18fc*/ 	.short	0x010a
        /*18fe*/ 	.byte	0x3f
	.zero		1


	//   ....[122]....
        /*1900*/ 	.word	0x0002a450
        /*1904*/ 	.word	0x00000004
        /*1908*/ 	.word	0x00013240
        /*190c*/ 	.short	0x010a
        /*190e*/ 	.byte	0x3f
	.zero		1


	//   ....[123]....
        /*1910*/ 	.word	0x0002a4a0
        /*1914*/ 	.word	0x00000005
        /*1918*/ 	.word	0x00013240
        /*191c*/ 	.short	0x010a
        /*191e*/ 	.byte	0x3f
	.zero		1


	//   ....[124]....
        /*1920*/ 	.word	0x0002a4f0
        /*1924*/ 	.word	0x00000004
        /*1928*/ 	.word	0x00013260
        /*192c*/ 	.short	0x010a
        /*192e*/ 	.byte	0x3f
	.zero		1


	//   ....[125]....
        /*1930*/ 	.word	0x0002a540
        /*1934*/ 	.word	0x00000005
        /*1938*/ 	.word	0x00013260
        /*193c*/ 	.short	0x010a
        /*193e*/ 	.byte	0x3f
	.zero		1


	//   ....[126]....
        /*1940*/ 	.word	0x0002a590
        /*1944*/ 	.word	0x00000004
        /*1948*/ 	.word	0x00013280
        /*194c*/ 	.short	0x010a
        /*194e*/ 	.byte	0x3f
	.zero		1


	//----- nvinfo : EIATTR_NUM_MBARRIERS
	.align		4
.L_239:
        /*1950*/ 	.byte	0x03, 0x38
        /*1952*/ 	.short	0x0016


	//----- nvinfo : EIATTR_EXIT_INSTR_OFFSETS
	.align		4
        /*1954*/ 	.byte	0x04, 0x1c
        /*1956*/ 	.short	(.L_241 - .L_240)


	//   ....[0]....
.L_240:
        /*1958*/ 	.word	0x000265d0


	//----- nvinfo : EIATTR_MAX_THREADS
	.align		4
.L_241:
        /*195c*/ 	.byte	0x04, 0x05
        /*195e*/ 	.short	(.L_243 - .L_242)
.L_242:
        /*1960*/ 	.word	0x00000200
        /*1964*/ 	.word	0x00000001
        /*1968*/ 	.word	0x00000001


	//----- nvinfo : EIATTR_CRS_STACK_SIZE
	.align		4
.L_243:
        /*196c*/ 	.byte	0x04, 0x1e
        /*196e*/ 	.short	(.L_245 - .L_244)
.L_244:
        /*1970*/ 	.word	0x00000000


	//----- nvinfo : EIATTR_CBANK_PARAM_SIZE
	.align		4
.L_245:
        /*1974*/ 	.byte	0x03, 0x19
        /*1976*/ 	.short	0x0af0


	//----- nvinfo : EIATTR_PARAM_CBANK
	.align		4
        /*1978*/ 	.byte	0x04, 0x0a
        /*197a*/ 	.short	(.L_247 - .L_246)
	.align		4
.L_246:
        /*197c*/ 	.word	index@(.nv.constant0._ZN7cutlass13device_kernelIN5flash11enable_sm90INS1_16FlashAttnFwdSm90INS1_25CollectiveMainloopFwdSm90ILi2EN4cute5tupleIJNS5_1CILi1EEES8_S8_EEENS6_IJNS7_ILi192EEENS7_ILi160EEENS7_ILi64EEEEEELi64ENS_12float_e4m3_tEfNS_4arch4Sm90ELb0ELb1ELb1ELb1ELb1ELb1ELb0ELb1ELb1ELb1ELb1ELb0EEENS1_21CollectiveEpilogueFwdINS6_IJSA_SC_SB_EEES9_NS_10bfloat16_tESG_Li384ELb1ELb1ELb1ELb1EEENS1_36VarlenDynamicPersistentTileSchedulerILi192ELi160ELi384ELi128ELb1ELb1ELb1ELb1ELb0ELb1EEEEEEEEEvNT_6ParamsE)
        /*1980*/ 	.short	0x0210
        /*1982*/ 	.short	0x0af0


	//----- nvinfo : EIATTR_SW_WAR
	.align		4
.L_247:
        /*1984*/ 	.byte	0x04, 0x36
        /*1986*/ 	.short	(.L_249 - .L_248)
.L_248:
        /*1988*/ 	.word	0x00000008
.L_249:


//--------------------- .nv.info._ZN7cutlass13device_kernelIN5flash11enable_sm90INS1_16FlashAttnFwdSm90INS1_25CollectiveMainloopFwdSm90ILi2EN4cute5tupleIJNS5_1CILi1EEES8_S8_EEENS6_IJNS7_ILi192EEENS7_ILi160EEENS7_ILi64EEEEEELi64ENS_12float_e4m3_tEfNS_4arch4Sm90ELb1ELb0ELb1ELb0ELb1ELb0ELb0ELb1ELb1ELb1ELb1ELb0EEENS1_21CollectiveEpilogueFwdINS6_IJSA_SC_SB_EEES9_NS_10bfloat16_tESG_Li384ELb0ELb1ELb1ELb1EEENS1_19SingleTileSchedulerILb0ELb1ELb1ELi192EEEEEEEEEvNT_6ParamsE --------------------------
	.section	.nv.info._ZN7cutlass13device_kernelIN5flash11enable_sm90INS1_16FlashAttnFwdSm90INS1_25CollectiveMainloopFwdSm90ILi2EN4cute5tupleIJNS5_1CILi1EEES8_S8_EEENS6_IJNS7_ILi192EEENS7_ILi160EEENS7_ILi64EEEEEELi64ENS_12float_e4m3_tEfNS_4arch4Sm90ELb1ELb0ELb1ELb0ELb1ELb0ELb0ELb1ELb1ELb1ELb1ELb0EEENS1_21CollectiveEpilogueFwdINS6_IJSA_SC_SB_EEES9_NS_10bfloat16_tESG_Li384ELb0ELb1ELb1ELb1EEENS1_19SingleTileSchedulerILb0ELb1ELb1ELi192EEEEEEEEEvNT_6ParamsE,"",@"SHT_CUDA_INFO"
	.sectionflags	@""
	.align	4


	//----- nvinfo : EIATTR_CUDA_API_VERSION
	.align		4
        /*0000*/ 	.byte	0x04, 0x37
        /*0002*/ 	.short	(.L_251 - .L_250)
.L_250:
        /*0004*/ 	.word	0x00000082


	//----- nvinfo : EIATTR_KPARAM_INFO
	.align		4
.L_251:
        /*0008*/ 	.byte	0x04, 0x17
        /*000a*/ 	.short	(.L_253 - .L_252)
.L_252:
        /*000c*/ 	.word	0x00000000
        /*0010*/ 	.short	0x0000
        /*0012*/ 	.short	0x0070
        /*0014*/ 	.byte	0x00, 0xf0, 0x01, 0x28


	//----- nvinfo : EIATTR_SPARSE_MMA_MASK
	.align		4
.L_253:
        /*0018*/ 	.byte	0x03, 0x50
        /*001a*/ 	.short	0x0000


	//----- nvinfo : EIATTR_MAXREG_COUNT
	.align		4
        /*001c*/ 	.byte	0x03, 0x1b
        /*001e*/ 	.short	0x0080


	//----- nvinfo : EIATTR_NUM_BARRIERS
	.align		4
        /*0020*/ 	.byte	0x02, 0x4c
        /*0022*/ 	.byte	0x09
	.zero		1


	//----- nvinfo : EIATTR_EXTERNS
	.align		4
        /*0024*/ 	.byte	0x04, 0x0f
        /*0026*/ 	.short	(.L_255 - .L_254)


	//   ....[0]....
	.align		4
.L_254:
        /*0028*/ 	.word	index@(__assertfail)


	//----- nvinfo : EIATTR_ANNOTATIONS
	.align		4
.L_255:
        /*002c*/ 	.byte	0x04, 0x55
        /*002e*/ 	.short	(.L_257 - .L_256)


	//   ....[0]....
.L_256:
        /* <DEDUP_REMOVED lines=13> */


	//----- nvinfo : EIATTR_MERCURY_ISA_VERSION
	.align		4
.L_257:
        /*00e8*/ 	.byte	0x03, 0x5f
        /*00ea*/ 	.short	0x0101


	//----- nvinfo : EIATTR_INT_WARP_WIDE_INSTR_OFFSETS
	.align		4
        /*00ec*/ 	.byte	0x04, 0x31
        /*00ee*/ 	.short	(.L_259 - .L_258)


	//   ....[0]....
.L_258:
        /*00f0*/ 	.word	0x000000c0


	//   ....[1]....
        /*00f4*/ 	.word	0x000000d0


	//   ....[2]....
        /*00f8*/ 	.word	0x00000170


	//----- nvinfo : EIATTR_COOP_GROUP_MASK_REGIDS
	.align		4
.L_259:
        /*00fc*/ 	.byte	0x04, 0x29
        /*00fe*/ 	.short	(.L_261 - .L_260)


	//   ....[0]....
.L_260:
        /*0100*/ 	.word	0xffffffff


	//   ....[1]....
        /*0104*/ 	.word	0xffffffff


	//   ....[2]....
        /*0108*/ 	.word	0xffffffff


	//   ....[3]....
        /*010c*/ 	.word	0xffffffff


	//   ....[4]....
        /*0110*/ 	.word	0xffffffff


	//   ....[5]....
        /*0114*/ 	.word	0xffffffff


	//   ....[6]....
        /*0118*/ 	.word	0xffffffff


	//   ....[7]....
        /*011c*/ 	.word	0xffffffff


	//   ....[8]....
        /*0120*/ 	.word	0xffffffff


	//   ....[9]....
        /*0124*/ 	.word	0xffffffff


	//   ....[10]....
        /*0128*/ 	.word	0xffffffff


	//   ....[11]....
        /*012c*/ 	.word	0xffffffff


	//   ....[12]....
        /*0130*/ 	.word	0xffffffff


	//   ....[13]....
        /*0134*/ 	.word	0xffffffff


	//   ....[14]....
        /*0138*/ 	.word	0xffffffff


	//   ....[15]....
        /*013c*/ 	.word	0xffffffff


	//   ....[16]....
        /*0140*/ 	.word	0xffffffff


	//   ....[17]....
        /*0144*/ 	.word	0xffffffff


	//   ....[18]....
        /*0148*/ 	.word	0xffffffff


	//   ....[19]....
        /*014c*/ 	.word	0xffffffff


	//   ....[20]....
        /*0150*/ 	.word	0xffffffff


	//   ....[21]....
        /*0154*/ 	.word	0xffffffff


	//   ....[22]....
        /*0158*/ 	.word	0xffffffff


	//   ....[23]....
        /*015c*/ 	.word	0xffffffff


	//   ....[24]....
        /*0160*/ 	.word	0xffffffff


	//   ....[25]....
        /*0164*/ 	.word	0xffffffff


	//   ....[26]....
        /*0168*/ 	.word	0xffffffff


	//   ....[27]....
        /*016c*/ 	.word	0xffffffff


	//   ....[28]....
        /*0170*/ 	.word	0xffffffff


	//   ....[29]....
        /*0174*/ 	.word	0xffffffff


	//   ....[30]....
        /*0178*/ 	.word	0xffffffff


	//   ....[31]....
        /*017c*/ 	.word	0xffffffff


	//   ....[32]....
        /*0180*/ 	.word	0xffffffff


	//   ....[33]....
        /*0184*/ 	.word	0xffffffff


	//   ....[34]....
        /*0188*/ 	.word	0xffffffff


	//   ....[35]....
        /*018c*/ 	.word	0xffffffff


	//   ....[36]....
        /*0190*/ 	.word	0xffffffff


	//   ....[37]....
        /*0194*/ 	.word	0xffffffff


	//   ....[38]....
        /*0198*/ 	.word	0xffffffff


	//   ....[39]....
        /*019c*/ 	.word	0xffffffff


	//   ....[40]....
        /*01a0*/ 	.word	0xffffffff


	//   ....[41]....
        /*01a4*/ 	.word	0xffffffff


	//   ....[42]....
        /*01a8*/ 	.word	0xffffffff


	//   ....[43]....
        /*01ac*/ 	.word	0xffffffff


	//   ....[44]....
        /*01b0*/ 	.word	0xffffffff


	//   ....[45]....
        /*01b4*/ 	.word	0xffffffff


	//   ....[46]....
        /*01b8*/ 	.word	0xffffffff


	//   ....[47]....
        /*01bc*/ 	.word	0xffffffff


	//   ....[48]....
        /*01c0*/ 	.word	0xffffffff


	//   ....[49]....
        /*01c4*/ 	.word	0xffffffff


	//   ....[50]....
        /*01c8*/ 	.word	0xffffffff


	//   ....[51]....
        /*01cc*/ 	.word	0xffffffff


	//   ....[52]....
        /*01d0*/ 	.word	0xffffffff


	//   ....[53]....
        /*01d4*/ 	.word	0xffffffff


	//   ....[54]....
        /*01d8*/ 	.word	0xffffffff


	//   ....[55]....
        /*01dc*/ 	.word	0xffffffff


	//   ....[56]....
        /*01e0*/ 	.word	0xffffffff


	//   ....[57]....
        /*01e4*/ 	.word	0xffffffff


	//   ....[58]....
        /*01e8*/ 	.word	0xffffffff


	//   ....[59]....
        /*01ec*/ 	.word	0xffffffff


	//   ....[60]....
        /*01f0*/ 	.word	0xffffffff


	//   ....[61]....
        /*01f4*/ 	.word	0xffffffff


	//   ....[62]....
        /*01f8*/ 	.word	0xffffffff


	//   ....[63]....
        /*01fc*/ 	.word	0xffffffff


	//   ....[64]....
        /*0200*/ 	.word	0xffffffff


	//   ....[65]....
        /*0204*/ 	.word	0xffffffff


	//   ....[66]....
        /*0208*/ 	.word	0xffffffff


	//   ....[67]....
        /*020c*/ 	.word	0xffffffff


	//   ....[68]....
        /*0210*/ 	.word	0xffffffff


	//   ....[69]....
        /*0214*/ 	.word	0xffffffff


	//   ....[70]....
        /*0218*/ 	.word	0xffffffff


	//   ....[71]....
        /*021c*/ 	.word	0xffffffff


	//   ....[72]....
        /*0220*/ 	.word	0xffffffff


	//   ....[73]....
        /*0224*/ 	.word	0xffffffff


	//   ....[74]....
        /*0228*/ 	.word	0xffffffff


	//   ....[75]....
        /*022c*/ 	.word	0xffffffff


	//   ....[76]....
        /*0230*/ 	.word	0xffffffff


	//   ....[77]....
        /*0234*/ 	.word	0xffffffff


	//   ....[78]....
        /*0238*/ 	.word	0xffffffff


	//   ....[79]....
        /*023c*/ 	.word	0xffffffff


	//   ....[80]....
        /*0240*/ 	.word	0xffffffff


	//   ....[81]....
        /*0244*/ 	.word	0xffffffff


	//   ....[82]....
        /*0248*/ 	.word	0xffffffff


	//   ....[83]....
        /*024c*/ 	.word	0xffffffff


	//   ....[84]....
        /*0250*/ 	.word	0xffffffff


	//   ....[85]....
        /*0254*/ 	.word	0xffffffff


	//   ....[86]....
        /*0258*/ 	.word	0xffffffff


	//   ....[87]....
        /*025c*/ 	.word	0xffffffff


	//   ....[88]....
        /*0260*/ 	.word	0xffffffff


	//   ....[89]....
        /*0264*/ 	.word	0xffffffff


	//   ....[90]....
        /*0268*/ 	.word	0xffffffff


	//   ....[91]....
        /*026c*/ 	.word	0xffffffff


	//   ....[92]....
        /*0270*/ 	.word	0xffffffff


	//   ....[93]....
        /*0274*/ 	.word	0xffffffff


	//   ....[94]....
        /*0278*/ 	.word	0xffffffff


	//   ....[95]....
        /*027c*/ 	.word	0xffffffff


	//   ....[96]....
        /*0280*/ 	.word	0xffffffff


	//   ....[97]....
        /*0284*/ 	.word	0xffffffff


	//   ....[98]....
        /*0288*/ 	.word	0xffffffff


	//   ....[99]....
        /*028c*/ 	.word	0xffffffff


	//   ....[100]....
        /*0290*/ 	.word	0xffffffff


	//   ....[101]....
        /*0294*/ 	.word	0xffffffff


	//   ....[102]....
        /*0298*/ 	.word	0xffffffff


	//   ....[103]....
        /*029c*/ 	.word	0xffffffff


	//   ....[104]....
        /*02a0*/ 	.word	0xffffffff


	//   ....[105]....
        /*02a4*/ 	.word	0xffffffff


	//   ....[106]....
        /*02a8*/ 	.word	0xffffffff


	//   ....[107]....
        /*02ac*/ 	.word	0xffffffff


	//   ....[108]....
        /*02b0*/ 	.word	0xffffffff


	//   ....[109]....
        /*02b4*/ 	.word	0xffffffff


	//   ....[110]....
        /*02b8*/ 	.word	0xffffffff


	//   ....[111]....
        /*02bc*/ 	.word	0xffffffff


	//   ....[112]....
        /*02c0*/ 	.word	0xffffffff


	//   ....[113]....
        /*02c4*/ 	.word	0xffffffff


	//   ....[114]....
        /*02c8*/ 	.word	0xffffffff


	//   ....[115]....
        /*02cc*/ 	.word	0xffffffff


	//   ....[116]....
        /*02d0*/ 	.word	0xffffffff


	//   ....[117]....
        /*02d4*/ 	.word	0xffffffff


	//   ....[118]....
        /*02d8*/ 	.word	0xffffffff


	//   ....[119]....
        /*02dc*/ 	.word	0xffffffff


	//   ....[120]....
        /*02e0*/ 	.word	0xffffffff


	//   ....[121]....
        /*02e4*/ 	.word	0x0500000f


	//   ....[122]....
        /*02e8*/ 	.word	0x0500000f


	//   ....[123]....
        /*02ec*/ 	.word	0x0500000f


	//   ....[124]....
        /*02f0*/ 	.word	0x0500000f


	//   ....[125]....
        /*02f4*/ 	.word	0x0500000f


	//   ....[126]....
        /*02f8*/ 	.word	0x0500000f


	//   ....[127]....
        /*02fc*/ 	.word	0x0500000f


	//   ....[128]....
        /*0300*/ 	.word	0x0500000f


	//   ....[129]....
        /*0304*/ 	.word	0x0500000f


	//   ....[130]....
        /*0308*/ 	.word	0x0500000f


	//   ....[131]....
        /*030c*/ 	.word	0x0500000f


	//   ....[132]....
        /*0310*/ 	.word	0x0500000f


	//   ....[133]....
        /*0314*/ 	.word	0x0500000f


	//   ....[134]....
        /*0318*/ 	.word	0x0500000f


	//   ....[135]....
        /*031c*/ 	.word	0x0500000f


	//   ....[136]....
        /*0320*/ 	.word	0x0500000f


	//   ....[137]....
        /*0324*/ 	.word	0x0500000f


	//   ....[138]....
        /*0328*/ 	.word	0x0500000f


	//   ....[139]....
        /*032c*/ 	.word	0x0500000f


	//   ....[140]....
        /*0330*/ 	.word	0x0500000f


	//   ....[141]....
        /*0334*/ 	.word	0x0500000f


	//   ....[142]....
        /*0338*/ 	.word	0x0500000f


	//   ....[143]....
        /*033c*/ 	.word	0x0500000f


	//   ....[144]....
        /*0340*/ 	.word	0x0500000f


	//   ....[145]....
        /*0344*/ 	.word	0x0500000f


	//   ....[146]....
        /*0348*/ 	.word	0x0500000f


	//   ....[147]....
        /*034c*/ 	.word	0x0500000f


	//   ....[148]....
        /*0350*/ 	.word	0x0500000f


	//   ....[149]....
        /*0354*/ 	.word	0x0500000f


	//   ....[150]....
        /*0358*/ 	.word	0x0500000f


	//   ....[151]....
        /*035c*/ 	.word	0x0500000f


	//   ....[152]....
        /*0360*/ 	.word	0x0500000f


	//   ....[153]....
        /*0364*/ 	.word	0x0500000f


	//   ....[154]....
        /*0368*/ 	.word	0x0500000f


	//   ....[155]....
        /*036c*/ 	.word	0x0500000f


	//   ....[156]....
        /*0370*/ 	.word	0x0500000f


	//   ....[157]....
        /*0374*/ 	.word	0x0500000f


	//   ....[158]....
        /*0378*/ 	.word	0x0500000f


	//   ....[159]....
        /*037c*/ 	.word	0x0500000f


	//   ....[160]....
        /*0380*/ 	.word	0x0500000f


	//   ....[161]....
        /*0384*/ 	.word	0x0500000f


	//   ....[162]....
        /*0388*/ 	.word	0x0500000f


	//   ....[163]....
        /*038c*/ 	.word	0x0500000f


	//   ....[164]....
        /*0390*/ 	.word	0x0500000f


	//   ....[165]....
        /*0394*/ 	.word	0x0500000f


	//   ....[166]....
        /*0398*/ 	.word	0x0500000f


	//   ....[167]....
        /*039c*/ 	.word	0x0500000f


	//   ....[168]....
        /*03a0*/ 	.word	0x0500000f


	//   ....[169]....
        /*03a4*/ 	.word	0x0500000f


	//   ....[170]....
        /*03a8*/ 	.word	0x0500000f


	//   ....[171]....
        /*03ac*/ 	.word	0x0500000f


	//   ....[172]....
        /*03b0*/ 	.word	0x0500000f


	//   ....[173]....
        /*03b4*/ 	.word	0x0500000f


	//----- nvinfo : EIATTR_COOP_GROUP_INSTR_OFFSETS
	.align		4
.L_261:
        /*03b8*/ 	.byte	0x04, 0x28
        /*03ba*/ 	.short	(.L_263 - .L_262)


	//   ....[0]....
.L_262:
        /*03bc*/ 	.word	0x00000070


	//   ....[1]....
        /*03c0*/ 	.word	0x000000b0


	//   ....[2]....
        /*03c4*/ 	.word	0x000002d0


	//   ....[3]....
        /*03c8*/ 	.word	0x00000430


	//   ....[4]....
        /*03cc*/ 	.word	0x00000550


	//   ....[5]....
        /*03d0*/ 	.word	0x000006b0


	//   ....[6]....
        /*03d4*/ 	.word	0x00001080


	//   ....[7]....
        /*03d8*/ 	.word	0x00001ec0


	//   ....[8]....
        /*03dc*/ 	.word	0x000029d0


	//   ....[9]....
        /*03e0*/ 	.word	0x00002e30


	//   ....[10]....
        /*03e4*/ 	.word	0x00002e90


	//   ....[11]....
        /*03e8*/ 	.word	0x00003b10


	//   ....[12]....
        /*03ec*/ 	.word	0x00003ba0


	//   ....[13]....
        /*03f0*/ 	.word	0x00005600


	//   ....[14]....
        /*03f4*/ 	.word	0x00006440


	//   ....[15]....
        /*03f8*/ 	.word	0x000064b0


	//   ....[16]....
        /*03fc*/ 	.word	0x00006570


	//   ....[17]....
        /*0400*/ 	.word	0x000071e0


	//   ....[18]....
        /*0404*/ 	.word	0x00007290


	//   ....[19]....
        /*0408*/ 	.word	0x00009bb0


	//   ....[20]....
        /*040c*/ 	.word	0x00009bc0


	//   ....[21]....
        /*0410*/ 	.word	0x00009bf0


	//   ....[22]....
        /*0414*/ 	.word	0x00009c00


	//   ....[23]....
        /*0418*/ 	.word	0x0000b4a0


	//   ....[24]....
        /*041c*/ 	.word	0x0000b4b0


	//   ....[25]....
        /*0420*/ 	.word	0x0000b530


	//   ....[26]....
        /*0424*/ 	.word	0x0000b550


	//   ....[27]....
        /*0428*/ 	.word	0x0000c090


	//   ....[28]....
        /*042c*/ 	.word	0x0000c0a0


	//   ....[29]....
        /*0430*/ 	.word	0x0000c0b0


	//   ....[30]....
        /*0434*/ 	.word	0x0000c0c0


	//   ....[31]....
        /*0438*/ 	.word	0x0000c0d0


	//   ....[32]....
        /*043c*/ 	.word	0x0000c0e0


	//   ....[33]....
        /*0440*/ 	.word	0x0000c0f0


	//   ....[34]....
        /*0444*/ 	.word	0x0000c110


	//   ....[35]....
        /*0448*/ 	.word	0x0000c130


	//   ....[36]....
        /*044c*/ 	.word	0x0000c150


	//   ....[37]....
        /*0450*/ 	.word	0x0000c180


	//   ....[38]....
        /*0454*/ 	.word	0x0000c1a0


	//   ....[39]....
        /*0458*/ 	.word	0x0000c1b0


	//   ....[40]....
        /*045c*/ 	.word	0x0000c1c0


	//   ....[41]....
        /*0460*/ 	.word	0x0000c1d0


	//   ....[42]....
        /*0464*/ 	.word	0x0000c1f0


	//   ....[43]....
        /*0468*/ 	.word	0x0000c200


	//   ....[44]....
        /*046c*/ 	.word	0x0000c210


	//   ....[45]....
        /*0470*/ 	.word	0x0000c220


	//   ....[46]....
        /*0474*/ 	.word	0x0000c230


	//   ....[47]....
        /*0478*/ 	.word	0x0000c260


	//   ....[48]....
        /*047c*/ 	.word	0x0000c2c0


	//   ....[49]....
        /*0480*/ 	.word	0x0000c2f0


	//   ....[50]....
        /*0484*/ 	.word	0x0000c310


	//   ....[51]....
        /*0488*/ 	.word	0x0000c340


	//   ....[52]....
        /*048c*/ 	.word	0x0000c350


	//   ....[53]....
        /*0490*/ 	.word	0x0000c360


	//   ....[54]....
        /*0494*/ 	.word	0x0000c370


	//   ....[55]....
        /*0498*/ 	.word	0x0000c380


	//   ....[56]....
        /*049c*/ 	.word	0x0000c390


	//   ....[57]....
        /*04a0*/ 	.word	0x0000c3a0


	//   ....[58]....
        /*04a4*/ 	.word	0x0000c3b0


	//   ....[59]....
        /*04a8*/ 	.word	0x0000c650


	//   ....[60]....
        /*04ac*/ 	.word	0x0000c690


	//   ....[61]....
        /*04b0*/ 	.word	0x0000c6d0


	//   ....[62]....
        /*04b4*/ 	.word	0x0000c700


	//   ....[63]....
        /*04b8*/ 	.word	0x0000c740


	//   ....[64]....
        /*04bc*/ 	.word	0x0000c770


	//   ....[65]....
        /*04c0*/ 	.word	0x0000cb30


	//   ....[66]....
        /*04c4*/ 	.word	0x0000cb60


	//   ....[67]....
        /*04c8*/ 	.word	0x0000d350


	//   ....[68]....
        /*04cc*/ 	.word	0x0000ea00


	//   ....[69]....
        /*04d0*/ 	.word	0x0000ea10


	//   ....[70]....
        /*04d4*/ 	.word	0x0000ea20


	//   ....[71]....
        /*04d8*/ 	.word	0x0000eab0


	//   ....[72]....
        /*04dc*/ 	.word	0x0000eac0


	//   ....[73]....
        /*04e0*/ 	.word	0x0000eb10


	//   ....[74]....
        /*04e4*/ 	.word	0x0000eb20


	//   ....[75]....
        /*04e8*/ 	.word	0x0000eb30


	//   ....[76]....
        /*04ec*/ 	.word	0x0000eb80


	//   ....[77]....
        /*04f0*/ 	.word	0x0000ebe0


	//   ....[78]....
        /*04f4*/ 	.word	0x0000f000


	//   ....[79]....
        /*04f8*/ 	.word	0x0000f010


	//   ....[80]....
        /*04fc*/ 	.word	0x0000f020


	//   ....[81]....
        /*0500*/ 	.word	0x0000f060


	//   ....[82]....
        /*0504*/ 	.word	0x0000f080


	//   ....[83]....
        /*0508*/ 	.word	0x0000f0c0


	//   ....[84]....
        /*050c*/ 	.word	0x0000f0e0


	//   ....[85]....
        /*0510*/ 	.word	0x0000f0f0


	//   ....[86]....
        /*0514*/ 	.word	0x0000f110


	//   ....[87]....
        /*0518*/ 	.word	0x0000f1a0


	//   ....[88]....
        /*051c*/ 	.word	0x0000f8a0


	//   ....[89]....
        /*0520*/ 	.word	0x0000f8d0


	//   ....[90]....
        /*0524*/ 	.word	0x0000f900


	//   ....[91]....
        /*0528*/ 	.word	0x0000f930


	//   ....[92]....
        /*052c*/ 	.word	0x0000f940


	//   ....[93]....
        /*0530*/ 	.word	0x0000f950


	//   ....[94]....
        /*0534*/ 	.word	0x0000f970


	//   ....[95]....
        /*0538*/ 	.word	0x0000f9b0


	//   ....[96]....
        /*053c*/ 	.word	0x0000fa70


	//   ....[97]....
        /*0540*/ 	.word	0x0000fa90


	//   ....[98]....
        /*0544*/ 	.word	0x0000faa0


	//   ....[99]....
        /*0548*/ 	.word	0x0000fac0


	//   ....[100]....
        /*054c*/ 	.word	0x000103e0


	//   ....[101]....
        /*0550*/ 	.word	0x000103f0


	//   ....[102]....
        /*0554*/ 	.word	0x00010400


	//   ....[103]....
        /*0558*/ 	.word	0x00010460


	//   ....[104]....
        /*055c*/ 	.word	0x00010470


	//   ....[105]....
        /*0560*/ 	.word	0x000104b0


	//   ....[106]....
        /*0564*/ 	.word	0x000104c0


	//   ....[107]....
        /*0568*/ 	.word	0x000104d0


	//   ....[108]....
        /*056c*/ 	.word	0x00010510


	//   ....[109]....
        /*0570*/ 	.word	0x00010550


	//   ....[110]....
        /*0574*/ 	.word	0x00010960


	//   ....[111]....
        /*0578*/ 	.word	0x00010970


	//   ....[112]....
        /*057c*/ 	.word	0x00010980


	//   ....[113]....
        /*0580*/ 	.word	0x000109a0


	//   ....[114]....
        /*0584*/ 	.word	0x000109f0


	//   ....[115]....
        /*0588*/ 	.word	0x00010a10


	//   ....[116]....
        /*058c*/ 	.word	0x00010a40


	//   ....[117]....
        /*0590*/ 	.word	0x00010a50


	//   ....[118]....
        /*0594*/ 	.word	0x00010a60


	//   ....[119]....
        /*0598*/ 	.word	0x00010a70


	//   ....[120]....
        /*059c*/ 	.word	0x000116b0


	//   ....[121]....
        /*05a0*/ 	.word	0x00011c70


	//   ....[122]....
        /*05a4*/ 	.word	0x00011d60


	//   ....[123]....
        /*05a8*/ 	.word	0x00011e30


	//   ....[124]....
        /*05ac*/ 	.word	0x00011f10


	//   ....[125]....
        /*05b0*/ 	.word	0x00011fc0


	//   ....[126]....
        /*05b4*/ 	.word	0x00012080


	//   ....[127]....
        /*05b8*/ 	.word	0x00012120


	//   ....[128]....
        /*05bc*/ 	.word	0x000121e0


	//   ....[129]....
        /*05c0*/ 	.word	0x00012290


	//   ....[130]....
        /*05c4*/ 	.word	0x00012300


	//   ....[131]....
        /*05c8*/ 	.word	0x000123e0


	//   ....[132]....
        /*05cc*/ 	.word	0x000124e0


	//   ....[133]....
        /*05d0*/ 	.word	0x00012570


	//   ....[134]....
        /*05d4*/ 	.word	0x000125f0


	//   ....[135]....
        /*05d8*/ 	.word	0x00012680


	//   ....[136]....
        /*05dc*/ 	.word	0x00012700


	//   ....[137]....
        /*05e0*/ 	.word	0x00012790


	//   ....[138]....
        /*05e4*/ 	.word	0x000127f0


	//   ....[139]....
        /*05e8*/ 	.word	0x000128b0


	//   ....[140]....
        /*05ec*/ 	.word	0x00012920


	//   ....[141]....
        /*05f0*/ 	.word	0x000129d0


	//   ....[142]....
        /*05f4*/ 	.word	0x00012a60


	//   ....[143]....
        /*05f8*/ 	.word	0x00012ad0


	//   ....[144]....
        /*05fc*/ 	.word	0x00012b80


	//   ....[145]....
        /*0600*/ 	.word	0x00012c20


	//   ....[146]....
        /*0604*/ 	.word	0x00012cb0


	//   ....[147]....
        /*0608*/ 	.word	0x00012d60


	//   ....[148]....
        /*060c*/ 	.word	0x00012de0


	//   ....[149]....
        /*0610*/ 	.word	0x00012e90


	//   ....[150]....
        /*0614*/ 	.word	0x00012ef0


	//   ....[151]....
        /*0618*/ 	.word	0x00012fa0


	//   ....[152]....
        /*061c*/ 	.word	0x00013010


	//   ....[153]....
        /*0620*/ 	.word	0x000130e0


	//   ....[154]....
        /*0624*/ 	.word	0x00013220


	//   ....[155]....
        /*0628*/ 	.word	0x000132b0


	//   ....[156]....
        /*062c*/ 	.word	0x00013310


	//   ....[157]....
        /*0630*/ 	.word	0x000133d0


	//   ....[158]....
        /*0634*/ 	.word	0x00013490


	//   ....[159]....
        /*0638*/ 	.word	0x00013520


	//   ....[160]....
        /*063c*/ 	.word	0x000135e0


	//   ....[161]....
        /*0640*/ 	.word	0x00013680


	//   ....[162]....
        /*0644*/ 	.word	0x000136f0


	//   ....[163]....
        /*0648*/ 	.word	0x000137b0


	//   ....[164]....
        /*064c*/ 	.word	0x000138a0


	//   ....[165]....
        /*0650*/ 	.word	0x00013940


	//   ....[166]....
        /*0654*/ 	.word	0x000139a0


	//   ....[167]....
        /*0658*/ 	.word	0x00013a60


	//   ....[168]....
        /*065c*/ 	.word	0x00013ac0


	//   ....[169]....
        /*0660*/ 	.word	0x00013b60


	//   ....[170]....
        /*0664*/ 	.word	0x00013bc0


	//   ....[171]....
        /*0668*/ 	.word	0x00013c70


	//   ....[172]....
        /*066c*/ 	.word	0x00013cd0


	//   ....[173]....
        /*0670*/ 	.word	0x00013d80


	//----- nvinfo : EIATTR_REG_RECONFIG
	.align		4
.L_263:
        /*0674*/ 	.byte	0x01, 0x54
	.zero		2


	//----- nvinfo : EIATTR_SYSCALL_OFFSETS
	.align		4
        /*0678*/ 	.byte	0x04, 0x46
        /*067a*/ 	.short	(.L_265 - .L_264)


	//   ....[0]....
.L_264:
        /*067c*/ 	.word	0x00001250


	//   ....[1]....
        /*0680*/ 	.word	0x0000dbb0


	//   ....[2]....
        /*0684*/ 	.word	0x0000dcf0


	//   ....[3]....
        /*0688*/ 	.word	0x0000de30


	//   ....[4]....
        /*068c*/ 	.word	0x0000df50


	//   ....[5]....
        /*0690*/ 	.word	0x0000f4c0


	//----- nvinfo : EIATTR_MBARRIER_INSTR_OFFSETS
	.align		4
.L_265:
        /*0694*/ 	.byte	0x04, 0x39
        /*0696*/ 	.short	(.L_267 - .L_266)


	//   ....[0]....
.L_266:
        /*0698*/ 	.word	0x00000180
        /*069c*/ 	.word	0x000000ff
        /*06a0*/ 	.word	0x00012400
        /*06a4*/ 	.short	0x0100
        /*06a6*/ 	.byte	0x08
	.zero		1


	//   ....[1]....
        /*06a8*/ 	.word	0x00000190
        /*06ac*/ 	.word	0x000000ff
        /*06b0*/ 	.word	0x00012420
        /*06b4*/ 	.short	0x0100
        /*06b6*/ 	.byte	0x08
	.zero		1


	//   ....[2]....
        /*06b8*/ 	.word	0x00000280
        /*06bc*/ 	.word	0x000000ff
        /*06c0*/ 	.word	0x00012430
        /*06c4*/ 	.short	0x0100
        /*06c6*/ 	.byte	0x08
	.zero		1


	//   ....[3]....
        /*06c8*/ 	.word	0x00000290
        /*06cc*/ 	.word	0x000000ff
        /*06d0*/ 	.word	0x00012440
        /*06d4*/ 	.short	0x0100
        /*06d6*/ 	.byte	0x08
	.zero		1


	//   ....[4]....
        /*06d8*/ 	.word	0x000002a0
        /*06dc*/ 	.word	0x000000ff
        /*06e0*/ 	.word	0x00012438
        /*06e4*/ 	.short	0x0100
        /*06e6*/ 	.byte	0x08
	.zero		1


	//   ....[5]....
        /*06e8*/ 	.word	0x000002b0
        /*06ec*/ 	.word	0x000000ff
        /*06f0*/ 	.word	0x00012448
        /*06f4*/ 	.short	0x0100
        /*06f6*/ 	.byte	0x08
	.zero		1


	//   ....[6]....
        /*06f8*/ 	.word	0x000003e0
        /*06fc*/ 	.word	0x000000ff
        /*0700*/ 	.word	0x00012450
        /*0704*/ 	.short	0x0100
        /*0706*/ 	.byte	0x08
	.zero		1


	//   ....[7]....
        /*0708*/ 	.word	0x000003f0
        /*070c*/ 	.word	0x000000ff
        /*0710*/ 	.word	0x00012460
        /*0714*/ 	.short	0x0100
        /*0716*/ 	.byte	0x08
	.zero		1


	//   ....[8]....
        /*0718*/ 	.word	0x00000400
        /*071c*/ 	.word	0x000000ff
        /*0720*/ 	.word	0x00012458
        /*0724*/ 	.short	0x0100
        /*0726*/ 	.byte	0x08
	.zero		1


	//   ....[9]....
        /*0728*/ 	.word	0x00000410
        /*072c*/ 	.word	0x000000ff
        /*0730*/ 	.word	0x00012468
        /*0734*/ 	.short	0x0100
        /*0736*/ 	.byte	0x08
	.zero		1


	//   ....[10]....
        /*0738*/ 	.word	0x00000500
        /*073c*/ 	.word	0x000000ff
        /*0740*/ 	.word	0x00012470
        /*0744*/ 	.short	0x0100
        /*0746*/ 	.byte	0x06
	.zero		1


	//   ....[11]....
        /*0748*/ 	.word	0x00000510
        /*074c*/ 	.word	0x000000ff
        /*0750*/ 	.word	0x00012480
        /*0754*/ 	.short	0x0100
        /*0756*/ 	.byte	0x06
	.zero		1


	//   ....[12]....
        /*0758*/ 	.word	0x00000520
        /*075c*/ 	.word	0x000000ff
        /*0760*/ 	.word	0x00012478
        /*0764*/ 	.short	0x0100
        /*0766*/ 	.byte	0x06
	.zero		1


	//   ....[13]....
        /*0768*/ 	.word	0x00000530
        /*076c*/ 	.word	0x000000ff
        /*0770*/ 	.word	0x00012488
        /*0774*/ 	.short	0x0100
        /*0776*/ 	.byte	0x06
	.zero		1


	//   ....[14]....
        /*0778*/ 	.word	0x00000660
        /*077c*/ 	.word	0x000000ff
        /*0780*/ 	.word	0x00012490
        /*0784*/ 	.short	0x0100
        /*0786*/ 	.byte	0x08
	.zero		1


	//   ....[15]....
        /*0788*/ 	.word	0x00000670
        /*078c*/ 	.word	0x000000ff
        /*0790*/ 	.word	0x000124a0
        /*0794*/ 	.short	0x0100
        /*0796*/ 	.byte	0x08
	.zero		1


	//   ....[16]....
        /*0798*/ 	.word	0x00000680
        /*079c*/ 	.word	0x000000ff
        /*07a0*/ 	.word	0x00012498
        /*07a4*/ 	.short	0x0100
        /*07a6*/ 	.byte	0x08
	.zero		1


	//   ....[17]....
        /*07a8*/ 	.word	0x00000690
        /*07ac*/ 	.word	0x000000ff
        /*07b0*/ 	.word	0x000124a8
        /*07b4*/ 	.short	0x0100
        /*07b6*/ 	.byte	0x08
	.zero		1


	//   ....[18]....
        /*07b8*/ 	.word	0x000007d0
        /*07bc*/ 	.word	0x000000ff
        /*07c0*/ 	.word	0x000124b0
        /*07c4*/ 	.short	0x0100
        /*07c6*/ 	.byte	0x08
	.zero		1


	//   ....[19]....
        /*07c8*/ 	.word	0x000007e0
        /*07cc*/ 	.word	0x000000ff
        /*07d0*/ 	.word	0x000124c0
        /*07d4*/ 	.short	0x0100
        /*07d6*/ 	.byte	0x08
	.zero		1


	//   ....[20]....
        /*07d8*/ 	.word	0x000007f0
        /*07dc*/ 	.word	0x000000ff
        /*07e0*/ 	.word	0x000124b8
        /*07e4*/ 	.short	0x0100
        /*07e6*/ 	.byte	0x08
	.zero		1


	//   ....[21]....
        /*07e8*/ 	.word	0x00000800
        /*07ec*/ 	.word	0x000000ff
        /*07f0*/ 	.word	0x000124c8
        /*07f4*/ 	.short	0x0100
        /*07f6*/ 	.byte	0x08
	.zero		1


	//   ....[22]....
        /*07f8*/ 	.word	0x00001520
        /*07fc*/ 	.word	0x000000ff
        /*0800*/ 	.word	0x00012400
        /*0804*/ 	.short	0x010a
        /*0806*/ 	.byte	0x2e
	.zero		1


	//   ....[23]....
        /*0808*/ 	.word	0x000015b0
        /*080c*/ 	.word	0x000000ff
        /*0810*/ 	.word	0x00012430
        /*0814*/ 	.short	0x010a
        /*0816*/ 	.byte	0x2e
	.zero		1


	//   ....[24]....
        /*0818*/ 	.word	0x000015f0
        /*081c*/ 	.word	0x000000ff
        /*0820*/ 	.word	0x00012430
        /*0824*/ 	.short	0x010a
        /*0826*/ 	.byte	0x2e
	.zero		1


	//   ....[25]....
        /*0828*/ 	.word	0x00002540
        /*082c*/ 	.word	0x000000ff
        /*0830*/ 	.word	0x00000000
        /*0834*/ 	.short	0x0101
        /*0836*/ 	.byte	0x0a
	.zero		1


	//   ....[26]....
        /*0838*/ 	.word	0x00004d40
        /*083c*/ 	.word	0x000000ff
        /*0840*/ 	.word	0x00012430
        /*0844*/ 	.short	0x010a
        /*0846*/ 	.byte	0x14
	.zero		1


	//   ....[27]....
        /*0848*/ 	.word	0x00004d80
        /*084c*/ 	.word	0x000000ff
        /*0850*/ 	.word	0x00012430
        /*0854*/ 	.short	0x010a
        /*0856*/ 	.byte	0x14
	.zero		1


	//   ....[28]....
        /*0858*/ 	.word	0x000051d0
        /*085c*/ 	.word	0x000000ff
        /*0860*/ 	.word	0x00012450
        /*0864*/ 	.short	0x010a
        /*0866*/ 	.byte	0x0d
	.zero		1


	//   ....[29]....
        /*0868*/ 	.word	0x00005210
        /*086c*/ 	.word	0x000000ff
        /*0870*/ 	.word	0x00012450
        /*0874*/ 	.short	0x010a
        /*0876*/ 	.byte	0x0d
	.zero		1


	//   ....[30]....
        /*0878*/ 	.word	0x00005c00
        /*087c*/ 	.word	0x000000ff
        /*0880*/ 	.word	0x00000000
        /*0884*/ 	.short	0x0101
        /*0886*/ 	.byte	0x14
	.zero		1


	//   ....[31]....
        /*0888*/ 	.word	0x00008020
        /*088c*/ 	.word	0x000000ff
        /*0890*/ 	.word	0x00000000
        /*0894*/ 	.short	0x0101
        /*0896*/ 	.byte	0x06
	.zero		1


	//   ....[32]....
        /*0898*/ 	.word	0x00008590
        /*089c*/ 	.word	0x000000ff
        /*08a0*/ 	.word	0x00012430
        /*08a4*/ 	.short	0x010a
        /*08a6*/ 	.byte	0x12
	.zero		1


	//   ....[33]....
        /*08a8*/ 	.word	0x000085d0
        /*08ac*/ 	.word	0x000000ff
        /*08b0*/ 	.word	0x00012430
        /*08b4*/ 	.short	0x010a
        /*08b6*/ 	.byte	0x12
	.zero		1


	//   ....[34]....
        /*08b8*/ 	.word	0x00008a10
        /*08bc*/ 	.word	0x000000ff
        /*08c0*/ 	.word	0x00012450
        /*08c4*/ 	.short	0x010a
        /*08c6*/ 	.byte	0x0d
	.zero		1


	//   ....[35]....
        /*08c8*/ 	.word	0x00008a50
        /*08cc*/ 	.word	0x000000ff
        /*08d0*/ 	.word	0x00012450
        /*08d4*/ 	.short	0x010a
        /*08d6*/ 	.byte	0x0d
	.zero		1


	//   ....[36]....
        /*08d8*/ 	.word	0x000092e0
        /*08dc*/ 	.word	0x000000ff
        /*08e0*/ 	.word	0x00000000
        /*08e4*/ 	.short	0x0101
        /*08e6*/ 	.byte	0x12
	.zero		1


	//   ....[37]....
        /*08e8*/ 	.word	0x0000ace0
        /*08ec*/ 	.word	0x000000ff
        /*08f0*/ 	.word	0x00000000
        /*08f4*/ 	.short	0x0101
        /*08f6*/ 	.byte	0x06
	.zero		1


	//   ....[38]....
        /*08f8*/ 	.word	0x0000b170
        /*08fc*/ 	.word	0x000000ff
        /*0900*/ 	.word	0x00012450
        /*0904*/ 	.short	0x010a
        /*0906*/ 	.byte	0x10
	.zero		1


	//   ....[39]....
        /*0908*/ 	.word	0x0000b1b0
        /*090c*/ 	.word	0x000000ff
        /*0910*/ 	.word	0x00012450
        /*0914*/ 	.short	0x010a
        /*0916*/ 	.byte	0x10
	.zero		1


	//   ....[40]....
        /*0918*/ 	.word	0x0000b830
        /*091c*/ 	.word	0x000000ff
        /*0920*/ 	.word	0x00000000
        /*0924*/ 	.short	0x0101
        /*0926*/ 	.byte	0x04
	.zero		1


	//   ....[41]....
        /*0928*/ 	.word	0x0000c730
        /*092c*/ 	.word	0x000000ff
        /*0930*/ 	.word	0x00000000
        /*0934*/ 	.short	0x0101
        /*0936*/ 	.byte	0x04
	.zero		1


	//   ....[42]....
        /*0938*/ 	.word	0x0000e640
        /*093c*/ 	.word	0x000000ff
        /*0940*/ 	.word	0x00012480
        /*0944*/ 	.short	0x010a
        /*0946*/ 	.byte	0x2b
	.zero		1


	//   ....[43]....
        /*0948*/ 	.word	0x0000ec90
        /*094c*/ 	.word	0x000000ff
        /*0950*/ 	.word	0x00012470
        /*0954*/ 	.short	0x0107
        /*0956*/ 	.byte	0x2b
	.zero		1


	//   ....[44]....
        /*0958*/ 	.word	0x0000ed20
        /*095c*/ 	.word	0x000000ff
        /*0960*/ 	.word	0x00012470
        /*0964*/ 	.short	0x0101
        /*0966*/ 	.byte	0x2b
	.zero		1


	//   ....[45]....
        /*0968*/ 	.word	0x0000ed50
        /*096c*/ 	.word	0x000000ff
        /*0970*/ 	.word	0x00012440
        /*0974*/ 	.short	0x010a
        /*0976*/ 	.byte	0x2b
	.zero		1


	//   ....[46]....
        /*0978*/ 	.word	0x0000f260
        /*097c*/ 	.word	0x000000ff
        /*0980*/ 	.word	0x00012430
        /*0984*/ 	.short	0x0107
        /*0986*/ 	.byte	0x2b
	.zero		1


	//   ....[47]....
        /*0988*/ 	.word	0x0000f2f0
        /*098c*/ 	.word	0x000000ff
        /*0990*/ 	.word	0x00012430
        /*0994*/ 	.short	0x0101
        /*0996*/ 	.byte	0x2b
	.zero		1


	//   ....[48]....
        /*0998*/ 	.word	0x0000fbf0
        /*099c*/ 	.word	0x000000ff
        /*09a0*/ 	.word	0x00012400
        /*09a4*/ 	.short	0x0107
        /*09a6*/ 	.byte	0x2b
	.zero		1


	//   ....[49]....
        /*09a8*/ 	.word	0x0000fc30
        /*09ac*/ 	.word	0x000000ff
        /*09b0*/ 	.word	0x00012400
        /*09b4*/ 	.short	0x0101
        /*09b6*/ 	.byte	0x2b
	.zero		1


	//   ....[50]....
        /*09b8*/ 	.word	0x0000fc40
        /*09bc*/ 	.word	0x000000ff
        /*09c0*/ 	.word	0x00012420
        /*09c4*/ 	.short	0x010a
        /*09c6*/ 	.byte	0x2b
	.zero		1


	//   ....[51]....
        /*09c8*/ 	.word	0x000100a0
        /*09cc*/ 	.word	0x00000005
        /*09d0*/ 	.word	0x00012480
        /*09d4*/ 	.short	0x010a
        /*09d6*/ 	.byte	0x3f
	.zero		1


	//   ....[52]....
        /*09d8*/ 	.word	0x00010600
        /*09dc*/ 	.word	0x00000005
        /*09e0*/ 	.word	0x00012470
        /*09e4*/ 	.short	0x0107
        /*09e6*/ 	.byte	0x3f
	.zero		1


	//   ....[53]....
        /*09e8*/ 	.word	0x00010690
        /*09ec*/ 	.word	0x00000005
        /*09f0*/ 	.word	0x00012470
        /*09f4*/ 	.short	0x0101
        /*09f6*/ 	.byte	0x3f
	.zero		1


	//   ....[54]....
        /*09f8*/ 	.word	0x000106c0
        /*09fc*/ 	.word	0x00000005
        /*0a00*/ 	.word	0x00012440
        /*0a04*/ 	.short	0x010a
        /*0a06*/ 	.byte	0x3f
	.zero		1


	//   ....[55]....
        /*0a08*/ 	.word	0x00010b50
        /*0a0c*/ 	.word	0x00000005
        /*0a10*/ 	.word	0x00012430
        /*0a14*/ 	.short	0x0107
        /*0a16*/ 	.byte	0x3f
	.zero		1


	//   ....[56]....
        /*0a18*/ 	.word	0x00010bf0
        /*0a1c*/ 	.word	0x00000005
        /*0a20*/ 	.word	0x00012430
        /*0a24*/ 	.short	0x0101
        /*0a26*/ 	.byte	0x3f
	.zero		1


	//   ....[57]....
        /*0a28*/ 	.word	0x00010c70
        /*0a2c*/ 	.word	0x00000003
        /*0a30*/ 	.word	0x00012470
        /*0a34*/ 	.short	0x010a
        /*0a36*/ 	.byte	0x3f
	.zero		1


	//   ....[58]....
        /*0a38*/ 	.word	0x00010d00
        /*0a3c*/ 	.word	0x00000003
        /*0a40*/ 	.word	0x00012460
        /*0a44*/ 	.short	0x010a
        /*0a46*/ 	.byte	0x3f
	.zero		1


	//   ....[59]....
        /*0a48*/ 	.word	0x00011010
        /*0a4c*/ 	.word	0x00000003
        /*0a50*/ 	.word	0x00012450
        /*0a54*/ 	.short	0x0101
        /*0a56*/ 	.byte	0x3f
	.zero		1


	//   ....[60]....
        /*0a58*/ 	.word	0x000110b0
        /*0a5c*/ 	.word	0x00000003
        /*0a60*/ 	.word	0x00000000
        /*0a64*/ 	.short	0x0101
        /*0a66*/ 	.byte	0x3f
	.zero		1


	//   ....[61]....
        /*0a68*/ 	.word	0x00011190
        /*0a6c*/ 	.word	0x00000002
        /*0a70*/ 	.word	0x00012470
        /*0a74*/ 	.short	0x010a
        /*0a76*/ 	.byte	0x3f
	.zero		1


	//   ....[62]....
        /*0a78*/ 	.word	0x00011240
        /*0a7c*/ 	.word	0x00000002
        /*0a80*/ 	.word	0x00012460
        /*0a84*/ 	.short	0x010a
        /*0a86*/ 	.byte	0x3f
	.zero		1


	//   ....[63]....
        /*0a88*/ 	.word	0x00011540
        /*0a8c*/ 	.word	0x00000002
        /*0a90*/ 	.word	0x00012450
        /*0a94*/ 	.short	0x0101
        /*0a96*/ 	.byte	0x3f
	.zero		1


	//   ....[64]....
        /*0a98*/ 	.word	0x000115c0
        /*0a9c*/ 	.word	0x00000002
        /*0aa0*/ 	.word	0x00000000
        /*0aa4*/ 	.short	0x0101
        /*0aa6*/ 	.byte	0x3f
	.zero		1


	//   ....[65]....
        /*0aa8*/ 	.word	0x00011660
        /*0aac*/ 	.word	0x00000007
        /*0ab0*/ 	.word	0x00012420
        /*0ab4*/ 	.short	0x010a
        /*0ab6*/ 	.byte	0x3f
	.zero		1


	//   ....[66]....
        /*0ab8*/ 	.word	0x00011780
        /*0abc*/ 	.word	0x00000005
        /*0ac0*/ 	.word	0x00012440
        /*0ac4*/ 	.short	0x010a
        /*0ac6*/ 	.byte	0x3f
	.zero		1


	//   ....[67]....
        /*0ac8*/ 	.word	0x00011820
        /*0acc*/ 	.word	0x00000007
        /*0ad0*/ 	.word	0x00012440
        /*0ad4*/ 	.short	0x010a
        /*0ad6*/ 	.byte	0x3f
	.zero		1


	//   ....[68]....
        /*0ad8*/ 	.word	0x00011860
        /*0adc*/ 	.word	0x00000005
        /*0ae0*/ 	.word	0x00012460
        /*0ae4*/ 	.short	0x010a
        /*0ae6*/ 	.byte	0x3f
	.zero		1


	//   ....[69]....
        /*0ae8*/ 	.word	0x000118a0
        /*0aec*/ 	.word	0x00000007
        /*0af0*/ 	.word	0x00012460
        /*0af4*/ 	.short	0x010a
        /*0af6*/ 	.byte	0x3f
	.zero		1


	//   ....[70]....
        /*0af8*/ 	.word	0x000118e0
        /*0afc*/ 	.word	0x00000005
        /*0b00*/ 	.word	0x00012480
        /*0b04*/ 	.short	0x010a
        /*0b06*/ 	.byte	0x3f
	.zero		1


	//   ....[71]....
        /*0b08*/ 	.word	0x00011920
        /*0b0c*/ 	.word	0x00000007
        /*0b10*/ 	.word	0x00012480
        /*0b14*/ 	.short	0x010a
        /*0b16*/ 	.byte	0x3f
	.zero		1


	//   ....[72]....
        /*0b18*/ 	.word	0x00011990
        /*0b1c*/ 	.word	0x00000003
        /*0b20*/ 	.word	0x00012400
        /*0b24*/ 	.short	0x010a
        /*0b26*/ 	.byte	0x3f
	.zero		1


	//   ....[73]....
        /*0b28*/ 	.word	0x000119f0
        /*0b2c*/ 	.word	0x00000003
        /*0b30*/ 	.word	0x00012430
        /*0b34*/ 	.short	0x010a
        /*0b36*/ 	.byte	0x3f
	.zero		1


	//   ....[74]....
        /*0b38*/ 	.word	0x00011a50
        /*0b3c*/ 	.word	0x00000009
        /*0b40*/ 	.word	0x00012430
        /*0b44*/ 	.short	0x010a
        /*0b46*/ 	.byte	0x3f
	.zero		1


	//   ....[75]....
        /*0b48*/ 	.word	0x00011ab0
        /*0b4c*/ 	.word	0x00000009
        /*0b50*/ 	.word	0x00012450
        /*0b54*/ 	.short	0x010a
        /*0b56*/ 	.byte	0x3f
	.zero		1


	//   ....[76]....
        /*0b58*/ 	.word	0x00011b10
        /*0b5c*/ 	.word	0x00000003
        /*0b60*/ 	.word	0x00012430
        /*0b64*/ 	.short	0x010a
        /*0b66*/ 	.byte	0x3f
	.zero		1


	//   ....[77]....
        /*0b68*/ 	.word	0x00011b70
        /*0b6c*/ 	.word	0x00000003
        /*0b70*/ 	.word	0x00012450
        /*0b74*/ 	.short	0x010a
        /*0b76*/ 	.byte	0x3f
	.zero		1


	//   ....[78]....
        /*0b78*/ 	.word	0x00011bd0
        /*0b7c*/ 	.word	0x00000007
        /*0b80*/ 	.word	0x00012450
        /*0b84*/ 	.short	0x010a
        /*0b86*/ 	.byte	0x3f
	.zero		1


	//   ....[79]....
        /*0b88*/ 	.word	0x00011cb0
        /*0b8c*/ 	.word	0x00000003
        /*0b90*/ 	.word	0x00012480
        /*0b94*/ 	.short	0x010a
        /*0b96*/ 	.byte	0x3f
	.zero		1


	//   ....[80]....
        /*0b98*/ 	.word	0x00012430
        /*0b9c*/ 	.word	0x00000003
        /*0ba0*/ 	.word	0x00012440
        /*0ba4*/ 	.short	0x010a
        /*0ba6*/ 	.byte	0x3f
	.zero		1


	//   ....[81]....
        /*0ba8*/ 	.word	0x00013120
        /*0bac*/ 	.word	0x00000003
        /*0bb0*/ 	.word	0x00012420
        /*0bb4*/ 	.short	0x010a
        /*0bb6*/ 	.byte	0x3f
	.zero		1


	//   ....[82]....
        /*0bb8*/ 	.word	0x00013170
        /*0bbc*/ 	.word	0x00000005
        /*0bc0*/ 	.word	0x00012480
        /*0bc4*/ 	.short	0x010a
        /*0bc6*/ 	.byte	0x3f
	.zero		1


	//   ....[83]....
        /*0bc8*/ 	.word	0x000137f0
        /*0bcc*/ 	.word	0x00000005
        /*0bd0*/ 	.word	0x00012440
        /*0bd4*/ 	.short	0x010a
        /*0bd6*/ 	.byte	0x3f
	.zero		1


	//   ....[84]....
        /*0bd8*/ 	.word	0x00013db0
        /*0bdc*/ 	.word	0x00000003
        /*0be0*/ 	.word	0x00012470
        /*0be4*/ 	.short	0x010a
        /*0be6*/ 	.byte	0x3f
	.zero		1


	//   ....[85]....
        /*0be8*/ 	.word	0x00013e00
        /*0bec*/ 	.word	0x00000003
        /*0bf0*/ 	.word	0x00012460
        /*0bf4*/ 	.short	0x010a
        /*0bf6*/ 	.byte	0x3f
	.zero		1


	//   ....[86]....
        /*0bf8*/ 	.word	0x00013e50
        /*0bfc*/ 	.word	0x00000002
        /*0c00*/ 	.word	0x00012470
        /*0c04*/ 	.short	0x010a
        /*0c06*/ 	.byte	0x3f
	.zero		1


	//   ....[87]....
        /*0c08*/ 	.word	0x00013ea0
        /*0c0c*/ 	.word	0x00000002
        /*0c10*/ 	.word	0x00012460
        /*0c14*/ 	.short	0x010a
        /*0c16*/ 	.byte	0x3f
	.zero		1


	//   ....[88]....
        /*0c18*/ 	.word	0x00013ef0
        /*0c1c*/ 	.word	0x00000007
        /*0c20*/ 	.word	0x00012420
        /*0c24*/ 	.short	0x010a
        /*0c26*/ 	.byte	0x3f
	.zero		1


	//   ....[89]....
        /*0c28*/ 	.word	0x00013f40
        /*0c2c*/ 	.word	0x00000005
        /*0c30*/ 	.word	0x00012440
        /*0c34*/ 	.short	0x010a
        /*0c36*/ 	.byte	0x3f
	.zero		1


	//   ....[90]....
        /*0c38*/ 	.word	0x00013f90
        /*0c3c*/ 	.word	0x00000007
        /*0c40*/ 	.word	0x00012440
        /*0c44*/ 	.short	0x010a
        /*0c46*/ 	.byte	0x3f
	.zero		1


	//   ....[91]....
        /*0c48*/ 	.word	0x00013fe0
        /*0c4c*/ 	.word	0x00000005
        /*0c50*/ 	.word	0x00012460
        /*0c54*/ 	.short	0x010a
        /*0c56*/ 	.byte	0x3f
	.zero		1


	//   ....[92]....
        /*0c58*/ 	.word	0x00014030
        /*0c5c*/ 	.word	0x00000007
        /*0c60*/ 	.word	0x00012460
        /*0c64*/ 	.short	0x010a
        /*0c66*/ 	.byte	0x3f
	.zero		1


	//   ....[93]....
        /*0c68*/ 	.word	0x00014080
        /*0c6c*/ 	.word	0x00000005
        /*0c70*/ 	.word	0x00012480
        /*0c74*/ 	.short	0x010a
        /*0c76*/ 	.byte	0x3f
	.zero		1


	//----- nvinfo : EIATTR_NUM_MBARRIERS
	.align		4
.L_267:
        /*0c78*/ 	.byte	0x03, 0x38
        /*0c7a*/ 	.short	0x0016


	//----- nvinfo : EIATTR_EXIT_INSTR_OFFSETS
	.align		4
        /*0c7c*/ 	.byte	0x04, 0x1c
        /*0c7e*/ 	.short	(.L_269 - .L_268)


	//   ....[0]....
.L_268:
        /*0c80*/ 	.word	0x00011970


	//----- nvinfo : EIATTR_MAX_THREADS
	.align		4
.L_269:
        /*0c84*/ 	.byte	0x04, 0x05
        /*0c86*/ 	.short	(.L_271 - .L_270)
.L_270:
        /*0c88*/ 	.word	0x00000200
        /*0c8c*/ 	.word	0x00000001
        /*0c90*/ 	.word	0x00000001


	//----- nvinfo : EIATTR_CRS_STACK_SIZE
	.align		4
.L_271:
        /*0c94*/ 	.byte	0x04, 0x1e
        /*0c96*/ 	.short	(.L_273 - .L_272)
.L_272:
        /*0c98*/ 	.word	0x00000000


	//----- nvinfo : EIATTR_CBANK_PARAM_SIZE
	.align		4
.L_273:
        /*0c9c*/ 	.byte	0x03, 0x19
        /*0c9e*/ 	.short	0x0a70


	//----- nvinfo : EIATTR_PARAM_CBANK
	.align		4
        /*0ca0*/ 	.byte	0x04, 0x0a
        /*0ca2*/ 	.short	(.L_275 - .L_274)
	.align		4
.L_274:
        /*0ca4*/ 	.word	index@(.nv.constant0._ZN7cutlass13device_kernelIN5flash11enable_sm90INS1_16FlashAttnFwdSm90INS1_25CollectiveMainloopFwdSm90ILi2EN4cute5tupleIJNS5_1CILi1EEES8_S8_EEENS6_IJNS7_ILi192EEENS7_ILi160EEENS7_ILi64EEEEEELi64ENS_12float_e4m3_tEfNS_4arch4Sm90ELb1ELb0ELb1ELb0ELb1ELb0ELb0ELb1ELb1ELb1ELb1ELb0EEENS1_21CollectiveEpilogueFwdINS6_IJSA_SC_SB_EEES9_NS_10bfloat16_tESG_Li384ELb0ELb1ELb1ELb1EEENS1_19SingleTileSchedulerILb0ELb1ELb1ELi192EEEEEEEEEvNT_6ParamsE)
        /*0ca8*/ 	.short	0x0210
        /*0caa*/ 	.short	0x0a70


	//----- nvinfo : EIATTR_SW_WAR
	.align		4
.L_275:
        /*0cac*/ 	.byte	0x04, 0x36
        /*0cae*/ 	.short	(.L_277 - .L_276)
.L_276:
        /*0cb0*/ 	.word	0x00000008
.L_277:


//--------------------- .nv.info._ZN7cutlass13device_kernelIN5flash11enable_sm90INS1_16FlashAttnFwdSm90INS1_25CollectiveMainloopFwdSm90ILi2EN4cute5tupleIJNS5_1CILi1EEES8_S8_EEENS6_IJNS7_ILi192EEENS7_ILi160EEENS7_ILi64EEEEEELi64ENS_12float_e4m3_tEfNS_4arch4Sm90ELb1ELb0ELb1ELb1ELb1ELb0ELb0ELb1ELb1ELb1ELb1ELb0EEENS1_21CollectiveEpilogueFwdINS6_IJSA_SC_SB_EEES9_NS_10bfloat16_tESG_Li384ELb1ELb1ELb1ELb1EEENS1_36VarlenDynamicPersistentTileSchedulerILi192ELi160ELi384ELi128ELb1ELb1ELb1ELb1ELb1ELb1EEEEEEEEEvNT_6ParamsE --------------------------
	.section	.nv.info._ZN7cutlass13device_kernelIN5flash11enable_sm90INS1_16FlashAttnFwdSm90INS1_25CollectiveMainloopFwdSm90ILi2EN4cute5tupleIJNS5_1CILi1EEES8_S8_EEENS6_IJNS7_ILi192EEENS7_ILi160EEENS7_ILi64EEEEEELi64ENS_12float_e4m3_tEfNS_4arch4Sm90ELb1ELb0ELb1ELb1ELb1ELb0ELb0ELb1ELb1ELb1ELb1ELb0EEENS1_21CollectiveEpilogueFwdINS6_IJSA_SC_SB_EEES9_NS_10bfloat16_tESG_Li384ELb1ELb1ELb1ELb1EEENS1_36VarlenDynamicPersistentTileSchedulerILi192ELi160ELi384ELi128ELb1ELb1ELb1ELb1ELb1ELb1EEEEEEEEEvNT_6ParamsE,"",@"SHT_CUDA_INFO"
	.sectionflags	@""
	.align	4


	//----- nvinfo : EIATTR_CUDA_API_VERSION
	.align		4
        /*0000*/ 	.byte	0x04, 0x37
        /*0002*/ 	.short	(.L_279 - .L_278)
.L_278:
        /*0004*/ 	.word	0x00000082


	//----- nvinfo : EIATTR_KPARAM_INFO
	.align		4
.L_279:
        /*0008*/ 	.byte	0x04, 0x17
        /*000a*/ 	.short	(.L_281 - .L_280)
.L_280:
        /*000c*/ 	.word	0x00000000
        /*0010*/ 	.short	0x0000
        /*0012*/ 	.short	0x0070
        /*0014*/ 	.byte	0x00, 0xf0, 0x01, 0x2a


	//----- nvinfo : EIATTR_SPARSE_MMA_MASK
	.align		4
.L_281:
        /*0018*/ 	.byte	0x03, 0x50
        /*001a*/ 	.short	0x0000


	//----- nvinfo : EIATTR_MAXREG_COUNT
	.align		4
        /*001c*/ 	.byte	0x03, 0x1b
        /*001e*/ 	.short	0x0080


	//----- nvinfo : EIATTR_NUM_BARRIERS
	.align		4
        /*0020*/ 	.byte	0x02, 0x4c
        /*0022*/ 	.byte	0x09
	.zero		1


	//----- nvinfo : EIATTR_EXTERNS
	.align		4
        /*0024*/ 	.byte	0x04, 0x0f
        /*0026*/ 	.short	(.L_283 - .L_282)


	//   ....[0]....
	.align		4
.L_282:
        /*0028*/ 	.word	index@(__assertfail)


	//----- nvinfo : EIATTR_ANNOTATIONS
	.align		4
.L_283:
        /*002c*/ 	.byte	0x04, 0x55
        /*002e*/ 	.short	(.L_285 - .L_284)


	//   ....[0]....
.L_284:
        /* <DEDUP_REMOVED lines=48> */


	//----- nvinfo : EIATTR_MERCURY_ISA_VERSION
	.align		4
.L_285:
        /*0320*/ 	.byte	0x03, 0x5f
        /*0322*/ 	.short	0x0101


	//----- nvinfo : EIATTR_UNUSED_LOAD_BYTE_OFFSET
	.align		4
        /*0324*/ 	.byte	0x04, 0x44
        /*0326*/ 	.short	(.L_287 - .L_286)


	//   ....[0]....
.L_286:
        /*0328*/ 	.word	0x00000940
        /*032c*/ 	.word	0x0000fff0


	//   ....[1]....
        /*0330*/ 	.word	0x0000bfe0
        /*0334*/ 	.word	0x0000fff0


	//----- nvinfo : EIATTR_INT_WARP_WIDE_INSTR_OFFSETS
	.align		4
.L_287:
        /*0338*/ 	.byte	0x04, 0x31
        /*033a*/ 	.short	(.L_289 - .L_288)


	//   ....[0]....
.L_288:
        /*033c*/ 	.word	0x000000c0


	//   ....[1]....
        /*0340*/ 	.word	0x000000d0


	//   ....[2]....
        /*0344*/ 	.word	0x00000170


	//   ....[3]....
        /*0348*/ 	.word	0x00010730


	//   ....[4]....
        /*034c*/ 	.word	0x000107c0


	//   ....[5]....
        /*0350*/ 	.word	0x00014180


	//   ....[6]....
        /*0354*/ 	.word	0x00014210


	//----- nvinfo : EIATTR_COOP_GROUP_MASK_REGIDS
	.align		4
.L_289:
        /*0358*/ 	.byte	0x04, 0x29
        /*035a*/ 	.short	(.L_291 - .L_290)


	//   ....[0]....
.L_290:
        /*035c*/ 	.word	0xffffffff


	//   ....[1]....
        /*0360*/ 	.word	0xffffffff


	//   ....[2]....
        /*0364*/ 	.word	0xffffffff


	//   ....[3]....
        /*0368*/ 	.word	0xffffffff


	//   ....[4]....
        /*036c*/ 	.word	0xffffffff


	//   ....[5]....
        /*0370*/ 	.word	0xffffffff


	//   ....[6]....
        /*0374*/ 	.word	0xffffffff


	//   ....[7]....
        /*0378*/ 	.word	0xffffffff


	//   ....[8]....
        /*037c*/ 	.word	0xffffffff


	//   ....[9]....
        /*0380*/ 	.word	0xffffffff


	//   ....[10]....
        /*0384*/ 	.word	0xffffffff


	//   ....[11]....
        /*0388*/ 	.word	0xffffffff


	//   ....[12]....
        /*038c*/ 	.word	0xffffffff


	//   ....[13]....
        /*0390*/ 	.word	0xffffffff


	//   ....[14]....
        /*0394*/ 	.word	0xffffffff


	//   ....[15]....
        /*0398*/ 	.word	0xffffffff


	//   ....[16]....
        /*039c*/ 	.word	0xffffffff


	//   ....[17]....
        /*03a0*/ 	.word	0xffffffff


	//   ....[18]....
        /*03a4*/ 	.word	0xffffffff


	//   ....[19]....
        /*03a8*/ 	.word	0xffffffff


	//   ....[20]....
        /*03ac*/ 	.word	0xffffffff


	//   ....[21]....
        /*03b0*/ 	.word	0xffffffff


	//   ....[22]....
        /*03b4*/ 	.word	0xffffffff


	//   ....[23]....
        /*03b8*/ 	.word	0xffffffff


	//   ....[24]....
        /*03bc*/ 	.word	0xffffffff


	//   ....[25]....
        /*03c0*/ 	.word	0xffffffff


	//   ....[26]....
        /*03c4*/ 	.word	0xffffffff


	//   ....[27]....
        /*03c8*/ 	.word	0xffffffff


	//   ....[28]....
        /*03cc*/ 	.word	0xffffffff


	//   ....[29]....
        /*03d0*/ 	.word	0xffffffff


	//   ....[30]....
        /*03d4*/ 	.word	0xffffffff


	//   ....[31]....
        /*03d8*/ 	.word	0xffffffff


	//   ....[32]....
        /*03dc*/ 	.word	0xffffffff


	//   ....[33]....
        /*03e0*/ 	.word	0xffffffff


	//   ....[34]....
        /*03e4*/ 	.word	0xffffffff


	//   ....[35]....
        /*03e8*/ 	.word	0xffffffff


	//   ....[36]....
        /*03ec*/ 	.word	0xffffffff


	//   ....[37]....
        /*03f0*/ 	.word	0xffffffff


	//   ....[38]....
        /*03f4*/ 	.word	0xffffffff


	//   ....[39]....
        /*03f8*/ 	.word	0xffffffff


	//   ....[40]....
        /*03fc*/ 	.word	0xffffffff


	//   ....[41]....
        /*0400*/ 	.word	0xffffffff


	//   ....[42]....
        /*0404*/ 	.word	0xffffffff


	//   ....[43]....
        /*0408*/ 	.word	0xffffffff


	//   ....[44]....
        /*040c*/ 	.word	0xffffffff


	//   ....[45]....
        /*0410*/ 	.word	0xffffffff


	//   ....[46]....
        /*0414*/ 	.word	0xffffffff


	//   ....[47]....
        /*0418*/ 	.word	0xffffffff


	//   ....[48]....
        /*041c*/ 	.word	0xffffffff


	//   ....[49]....
        /*0420*/ 	.word	0xffffffff


	//   ....[50]....
        /*0424*/ 	.word	0xffffffff


	//   ....[51]....
        /*0428*/ 	.word	0xffffffff


	//   ....[52]....
        /*042c*/ 	.word	0xffffffff


	//   ....[53]....
        /*0430*/ 	.word	0xffffffff


	//   ....[54]....
        /*0434*/ 	.word	0xffffffff


	//   ....[55]....
        /*0438*/ 	.word	0xffffffff


	//   ....[56]....
        /*043c*/ 	.word	0xffffffff


	//   ....[57]....
        /*0440*/ 	.word	0xffffffff


	//   ....[58]....
        /*0444*/ 	.word	0xffffffff


	//   ....[59]....
        /*0448*/ 	.word	0xffffffff


	//   ....[60]....
        /*044c*/ 	.word	0xffffffff


	//   ....[61]....
        /*0450*/ 	.word	0xffffffff


	//   ....[62]....
        /*0454*/ 	.word	0xffffffff


	//   ....[63]....
        /*0458*/ 	.word	0xffffffff


	//   ....[64]....
        /*045c*/ 	.word	0xffffffff


	//   ....[65]....
        /*0460*/ 	.word	0xffffffff


	//   ....[66]....
        /*0464*/ 	.word	0xffffffff


	//   ....[67]....
        /*0468*/ 	.word	0xffffffff


	//   ....[68]....
        /*046c*/ 	.word	0xffffffff


	//   ....[69]....
        /*0470*/ 	.word	0xffffffff


	//   ....[70]....
        /*0474*/ 	.word	0xffffffff


	//   ....[71]....
        /*0478*/ 	.word	0xffffffff


	//   ....[72]....
        /*047c*/ 	.word	0xffffffff


	//   ....[73]....
        /*0480*/ 	.word	0xffffffff


	//   ....[74]....
        /*0484*/ 	.word	0xffffffff


	//   ....[75]....
        /*0488*/ 	.word	0xffffffff


	//   ....[76]....
        /*048c*/ 	.word	0xffffffff


	//   ....[77]....
        /*0490*/ 	.word	0xffffffff


	//   ....[78]....
        /*0494*/ 	.word	0xffffffff


	//   ....[79]....
        /*0498*/ 	.word	0xffffffff


	//   ....[80]....
        /*049c*/ 	.word	0xffffffff


	//   ....[81]....
        /*04a0*/ 	.word	0xffffffff


	//   ....[82]....
        /*04a4*/ 	.word	0xffffffff


	//   ....[83]....
        /*04a8*/ 	.word	0xffffffff


	//   ....[84]....
        /*04ac*/ 	.word	0xffffffff


	//   ....[85]....
        /*04b0*/ 	.word	0xffffffff


	//   ....[86]....
        /*04b4*/ 	.word	0xffffffff


	//   ....[87]....
        /*04b8*/ 	.word	0xffffffff


	//   ....[88]....
        /*04bc*/ 	.word	0xffffffff


	//   ....[89]....
        /*04c0*/ 	.word	0xffffffff


	//   ....[90]....
        /*04c4*/ 	.word	0xffffffff


	//   ....[91]....
        /*04c8*/ 	.word	0xffffffff


	//   ....[92]....
        /*04cc*/ 	.word	0xffffffff


	//   ....[93]....
        /*04d0*/ 	.word	0xffffffff


	//   ....[94]....
        /*04d4*/ 	.word	0xffffffff


	//   ....[95]....
        /*04d8*/ 	.word	0xffffffff


	//   ....[96]....
        /*04dc*/ 	.word	0xffffffff


	//   ....[97]....
        /*04e0*/ 	.word	0xffffffff


	//   ....[98]....
        /*04e4*/ 	.word	0xffffffff


	//   ....[99]....
        /*04e8*/ 	.word	0xffffffff


	//   ....[100]....
        /*04ec*/ 	.word	0xffffffff


	//   ....[101]....
        /*04f0*/ 	.word	0xffffffff


	//   ....[102]....
        /*04f4*/ 	.word	0xffffffff


	//   ....[103]....
        /*04f8*/ 	.word	0xffffffff


	//   ....[104]....
        /*04fc*/ 	.word	0xffffffff


	//   ....[105]....
        /*0500*/ 	.word	0xffffffff


	//   ....[106]....
        /*0504*/ 	.word	0xffffffff


	//   ....[107]....
        /*0508*/ 	.word	0xffffffff


	//   ....[108]....
        /*050c*/ 	.word	0xffffffff


	//   ....[109]....
        /*0510*/ 	.word	0xffffffff


	//   ....[110]....
        /*0514*/ 	.word	0xffffffff


	//   ....[111]....
        /*0518*/ 	.word	0xffffffff


	//   ....[112]....
        /*051c*/ 	.word	0xffffffff


	//   ....[113]....
        /*0520*/ 	.word	0xffffffff


	//   ....[114]....
        /*0524*/ 	.word	0xffffffff


	//   ....[115]....
        /*0528*/ 	.word	0xffffffff


	//   ....[116]....
        /*052c*/ 	.word	0xffffffff


	//   ....[117]....
        /*0530*/ 	.word	0xffffffff


	//   ....[118]....
        /*0534*/ 	.word	0xffffffff


	//   ....[119]....
        /*0538*/ 	.word	0xffffffff


	//   ....[120]....
        /*053c*/ 	.word	0xffffffff


	//   ....[121]....
        /*0540*/ 	.word	0xffffffff


	//   ....[122]....
        /*0544*/ 	.word	0xffffffff


	//   ....[123]....
        /*0548*/ 	.word	0xffffffff


	//   ....[124]....
        /*054c*/ 	.word	0xffffffff


	//   ....[125]....
        /*0550*/ 	.word	0xffffffff


	//   ....[126]....
        /*0554*/ 	.word	0xffffffff


	//   ....[127]....
        /*0558*/ 	.word	0xffffffff


	//   ....[128]....
        /*055c*/ 	.word	0xffffffff


	//   ....[129]....
        /*0560*/ 	.word	0xffffffff


	//   ....[130]....
        /*0564*/ 	.word	0xffffffff


	//   ....[131]....
        /*0568*/ 	.word	0xffffffff


	//   ....[132]....
        /*056c*/ 	.word	0xffffffff


	//   ....[133]....
        /*0570*/ 	.word	0xffffffff


	//   ....[134]....
        /*0574*/ 	.word	0xffffffff


	//   ....[135]....
        /*0578*/ 	.word	0xffffffff


	//   ....[136]....
        /*057c*/ 	.word	0xffffffff


	//   ....[137]....
        /*0580*/ 	.word	0xffffffff


	//   ....[138]....
        /*0584*/ 	.word	0xffffffff


	//   ....[139]....
        /*0588*/ 	.word	0xffffffff


	//   ....[140]....
        /*058c*/ 	.word	0xffffffff


	//   ....[141]....
        /*0590*/ 	.word	0xffffffff


	//   ....[142]....
        /*0594*/ 	.word	0xffffffff


	//   ....[143]....
        /*0598*/ 	.word	0xffffffff


	//   ....[144]....
        /*059c*/ 	.word	0xffffffff


	//   ....[145]....
        /*05a0*/ 	.word	0xffffffff


	//   ....[146]....
        /*05a4*/ 	.word	0xffffffff


	//   ....[147]....
        /*05a8*/ 	.word	0xffffffff


	//   ....[148]....
        /*05ac*/ 	.word	0xffffffff


	//   ....[149]....
        /*05b0*/ 	.word	0xffffffff


	//   ....[150]....
        /*05b4*/ 	.word	0xffffffff


	//   ....[151]....
        /*05b8*/ 	.word	0xffffffff


	//   ....[152]....
        /*05bc*/ 	.word	0xffffffff


	//   ....[153]....
        /*05c0*/ 	.word	0xffffffff


	//   ....[154]....
        /*05c4*/ 	.word	0xffffffff


	//   ....[155]....
        /*05c8*/ 	.word	0xffffffff


	//   ....[156]....
        /*05cc*/ 	.word	0xffffffff


	//   ....[157]....
        /*05d0*/ 	.word	0xffffffff


	//   ....[158]....
        /*05d4*/ 	.word	0xffffffff


	//   ....[159]....
        /*05d8*/ 	.word	0xffffffff


	//   ....[160]....
        /*05dc*/ 	.word	0xffffffff


	//   ....[161]....
        /*05e0*/ 	.word	0xffffffff


	//   ....[162]....
        /*05e4*/ 	.word	0xffffffff


	//   ....[163]....
        /*05e8*/ 	.word	0xffffffff


	//   ....[164]....
        /*05ec*/ 	.word	0xffffffff


	//   ....[165]....
        /*05f0*/ 	.word	0xffffffff


	//   ....[166]....
        /*05f4*/ 	.word	0xffffffff


	//   ....[167]....
        /*05f8*/ 	.word	0xffffffff


	//   ....[168]....
        /*05fc*/ 	.word	0xffffffff


	//   ....[169]....
        /*0600*/ 	.word	0xffffffff


	//   ....[170]....
        /*0604*/ 	.word	0xffffffff


	//   ....[171]....
        /*0608*/ 	.word	0x0500000f


	//   ....[172]....
        /*060c*/ 	.word	0x0500000f


	//   ....[173]....
        /*0610*/ 	.word	0x0500000f


	//   ....[174]....
        /*0614*/ 	.word	0x0500000f


	//   ....[175]....
        /*0618*/ 	.word	0x0500000f


	//   ....[176]....
        /*061c*/ 	.word	0x0500000f


	//   ....[177]....
        /*0620*/ 	.word	0x0500000f


	//   ....[178]....
        /*0624*/ 	.word	0x0500000f


	//   ....[179]....
        /*0628*/ 	.word	0x0500000f


	//   ....[180]....
        /*062c*/ 	.word	0x0500000f


	//   ....[181]....
        /*0630*/ 	.word	0x0500000f


	//   ....[182]....
        /*0634*/ 	.word	0x0500000f


	//   ....[183]....
        /*0638*/ 	.word	0x0500000f


	//   ....[184]....
        /*063c*/ 	.word	0x0500000f


	//   ....[185]....
        /*0640*/ 	.word	0x0500000f


	//   ....[186]....
        /*0644*/ 	.word	0x0500000f


	//   ....[187]....
        /*0648*/ 	.word	0x0500000f


	//   ....[188]....
        /*064c*/ 	.word	0x0500000f


	//   ....[189]....
        /*0650*/ 	.word	0x0500000f


	//   ....[190]....
        /*0654*/ 	.word	0x0500000f


	//   ....[191]....
        /*0658*/ 	.word	0x0500000f


	//   ....[192]....
        /*065c*/ 	.word	0x0500000f


	//   ....[193]....
        /*0660*/ 	.word	0x0500000f


	//   ....[194]....
        /*0664*/ 	.word	0x0500000f


	//   ....[195]....
        /*0668*/ 	.word	0x0500000f


	//   ....[196]....
        /*066c*/ 	.word	0x0500000f


	//   ....[197]....
        /*0670*/ 	.word	0x0500000f


	//   ....[198]....
        /*0674*/ 	.word	0x0500000f


	//   ....[199]....
        /*0678*/ 	.word	0x0500000f


	//   ....[200]....
        /*067c*/ 	.word	0x0500000f


	//   ....[201]....
        /*0680*/ 	.word	0x0500000f


	//   ....[202]....
        /*0684*/ 	.word	0x0500000f


	//   ....[203]....
        /*0688*/ 	.word	0x0500000f


	//   ....[204]....
        /*068c*/ 	.word	0x0500000f


	//   ....[205]....
        /*0690*/ 	.word	0x0500000f


	//   ....[206]....
        /*0694*/ 	.word	0x0500000f


	//   ....[207]....
        /*0698*/ 	.word	0x0500000f


	//   ....[208]....
        /*069c*/ 	.word	0x0500000f


	//   ....[209]....
        /*06a0*/ 	.word	0x0500000f


	//   ....[210]....
        /*06a4*/ 	.word	0x0500000f


	//   ....[211]....
        /*06a8*/ 	.word	0x0500000f


	//   ....[212]....
        /*06ac*/ 	.word	0x0500000f


	//   ....[213]....
        /*06b0*/ 	.word	0x0500000f


	//   ....[214]....
        /*06b4*/ 	.word	0x0500000f


	//   ....[215]....
        /*06b8*/ 	.word	0x0500000f


	//   ....[216]....
        /*06bc*/ 	.word	0x0500000f


	//   ....[217]....
        /*06c0*/ 	.word	0x0500000f


	//   ....[218]....
        /*06c4*/ 	.word	0x0500000f


	//   ....[219]....
        /*06c8*/ 	.word	0x0500000f


	//   ....[220]....
        /*06cc*/ 	.word	0x0500000f


	//   ....[221]....
        /*06d0*/ 	.word	0x0500000f


	//   ....[222]....
        /*06d4*/ 	.word	0x0500000f


	//   ....[223]....
        /*06d8*/ 	.word	0x0500000f


	//   ....[224]....
        /*06dc*/ 	.word	0x0500000f


	//----- nvinfo : EIATTR_COOP_GROUP_INSTR_OFFSETS
	.align		4
.L_291:
        /*06e0*/ 	.byte	0x04, 0x28
        /*06e2*/ 	.short	(.L_293 - .L_292)


	//   ....[0]....
.L_292:
        /*06e4*/ 	.word	0x00000070


	//   ....[1]....
        /*06e8*/ 	.word	0x000000b0


	//   ....[2]....
        /*06ec*/ 	.word	0x000002d0


	//   ....[3]....
        /*06f0*/ 	.word	0x00000430


	//   ....[4]....
        /*06f4*/ 	.word	0x00000550


	//   ....[5]....
        /*06f8*/ 	.word	0x000006b0


	//   ....[6]....
        /*06fc*/ 	.word	0x000018e0


	//   ....[7]....
        /*0700*/ 	.word	0x00002460


	//   ....[8]....
        /*0704*/ 	.word	0x000028d0


	//   ....[9]....
        /*0708*/ 	.word	0x00003450


	//   ....[10]....
        /*070c*/ 	.word	0x000034c0


	//   ....[11]....
        /*0710*/ 	.word	0x00004160


	//   ....[12]....
        /*0714*/ 	.word	0x000041c0


	//   ....[13]....
        /*0718*/ 	.word	0x00005bc0


	//   ....[14]....
        /*071c*/ 	.word	0x000067f0


	//   ....[15]....
        /*0720*/ 	.word	0x00006c20


	//   ....[16]....
        /*0724*/ 	.word	0x00006d50


	//   ....[17]....
        /*0728*/ 	.word	0x00007850


	//   ....[18]....
        /*072c*/ 	.word	0x000078c0


	//   ....[19]....
        /*0730*/ 	.word	0x0000a190


	//   ....[20]....
        /*0734*/ 	.word	0x0000a1b0


	//   ....[21]....
        /*0738*/ 	.word	0x0000a1f0


	//   ....[22]....
        /*073c*/ 	.word	0x0000a200


	//   ....[23]....
        /*0740*/ 	.word	0x0000ba20


	//   ....[24]....
        /*0744*/ 	.word	0x0000ba30


	//   ....[25]....
        /*0748*/ 	.word	0x0000bab0


	//   ....[26]....
        /*074c*/ 	.word	0x0000bac0


	//   ....[27]....
        /*0750*/ 	.word	0x0000c4c0


	//   ....[28]....
        /*0754*/ 	.word	0x0000c4d0


	//   ....[29]....
        /*0758*/ 	.word	0x0000c4e0


	//   ....[30]....
        /*075c*/ 	.word	0x0000c4f0


	//   ....[31]....
        /*0760*/ 	.word	0x0000c500


	//   ....[32]....
        /*0764*/ 	.word	0x0000c510


	//   ....[33]....
        /*0768*/ 	.word	0x0000c520


	//   ....[34]....
        /*076c*/ 	.word	0x0000c530


	//   ....[35]....
        /*0770*/ 	.word	0x0000c540


	//   ....[36]....
        /*0774*/ 	.word	0x0000c560


	//   ....[37]....
        /*0778*/ 	.word	0x0000c580


	//   ....[38]....
        /*077c*/ 	.word	0x0000c590


	//   ....[39]....
        /*0780*/ 	.word	0x0000c5c0


	//   ....[40]....
        /*0784*/ 	.word	0x0000c5d0


	//   ....[41]....
        /*0788*/ 	.word	0x0000c5e0


	//   ....[42]....
        /*078c*/ 	.word	0x0000c5f0


	//   ....[43]....
        /*0790*/ 	.word	0x0000c600


	//   ....[44]....
        /*0794*/ 	.word	0x0000c630


	//   ....[45]....
        /*0798*/ 	.word	0x0000c650


	//   ....[46]....
        /*079c*/ 	.word	0x0000c680


	//   ....[47]....
        /*07a0*/ 	.word	0x0000c6a0


	//   ....[48]....
        /*07a4*/ 	.word	0x0000c6c0


	//   ....[49]....
        /*07a8*/ 	.word	0x0000c6d0


	//   ....[50]....
        /*07ac*/ 	.word	0x0000c6e0


	//   ....[51]....
        /*07b0*/ 	.word	0x0000c700


	//   ....[52]....
        /*07b4*/ 	.word	0x0000c730


	//   ....[53]....
        /*07b8*/ 	.word	0x0000c750


	//   ....[54]....
        /*07bc*/ 	.word	0x0000c780


	//   ....[55]....
        /*07c0*/ 	.word	0x0000c7b0


	//   ....[56]....
        /*07c4*/ 	.word	0x0000c7e0


	//   ....[57]....
        /*07c8*/ 	.word	0x0000c810


	//   ....[58]....
        /*07cc*/ 	.word	0x0000c840


	//   ....[59]....
        /*07d0*/ 	.word	0x0000ced0


	//   ....[60]....
        /*07d4*/ 	.word	0x0000cee0


	//   ....[61]....
        /*07d8*/ 	.word	0x0000cef0


	//   ....[62]....
        /*07dc*/ 	.word	0x0000cf30


	//   ....[63]....
        /*07e0*/ 	.word	0x0000d550


	//   ....[64]....
        /*07e4*/ 	.word	0x0000d590


	//   ....[65]....
        /*07e8*/ 	.word	0x0000d5b0


	//   ....[66]....
        /*07ec*/ 	.word	0x0000d5f0


	//   ....[67]....
        /*07f0*/ 	.word	0x0000d610


	//   ....[68]....
        /*07f4*/ 	.word	0x0000d620


	//   ....[69]....
        /*07f8*/ 	.word	0x0000d640


	//   ....[70]....
        /*07fc*/ 	.word	0x0000d660


	//   ....[71]....
        /*0800*/ 	.word	0x0000dae0


	//   ....[72]....
        /*0804*/ 	.word	0x0000daf0


	//   ....[73]....
        /*0808*/ 	.word	0x0000dd20


	//   ....[74]....
        /*080c*/ 	.word	0x0000dd30


	//   ....[75]....
        /*0810*/ 	.word	0x0000e840


	//   ....[76]....
        /*0814*/ 	.word	0x0000e870


	//   ....[77]....
        /*0818*/ 	.word	0x0000e8b0


	//   ....[78]....
        /*081c*/ 	.word	0x0000e8e0


	//   ....[79]....
        /*0820*/ 	.word	0x0000e8f0


	//   ....[80]....
        /*0824*/ 	.word	0x0000e900


	//   ....[81]....
        /*0828*/ 	.word	0x0000e910


	//   ....[82]....
        /*082c*/ 	.word	0x0000e930


	//   ....[83]....
        /*0830*/ 	.word	0x0000ea80


	//   ....[84]....
        /*0834*/ 	.word	0x0000eca0


	//   ....[85]....
        /*0838*/ 	.word	0x0000ecd0


	//   ....[86]....
        /*083c*/ 	.word	0x0000ed00


	//   ....[87]....
        /*0840*/ 	.word	0x0000ed30


	//   ....[88]....
        /*0844*/ 	.word	0x0000ed60


	//   ....[89]....
        /*0848*/ 	.word	0x0000edb0


	//   ....[90]....
        /*084c*/ 	.word	0x0000ef20


	//   ....[91]....
        /*0850*/ 	.word	0x0000ef50


	//   ....[92]....
        /*0854*/ 	.word	0x0000ef80


	//   ....[93]....
        /*0858*/ 	.word	0x0000efb0


	//   ....[94]....
        /*085c*/ 	.word	0x0000efe0


	//   ....[95]....
        /*0860*/ 	.word	0x0000f010


	//   ....[96]....
        /*0864*/ 	.word	0x0000f0a0


	//   ....[97]....
        /*0868*/ 	.word	0x0000f100


	//   ....[98]....
        /*086c*/ 	.word	0x0000f110


	//   ....[99]....
        /*0870*/ 	.word	0x0000f160


	//   ....[100]....
        /*0874*/ 	.word	0x000116d0


	//   ....[101]....
        /*0878*/ 	.word	0x000116e0


	//   ....[102]....
        /*087c*/ 	.word	0x00011750


	//   ....[103]....
        /*0880*/ 	.word	0x00011770


	//   ....[104]....
        /*0884*/ 	.word	0x000117b0


	//   ....[105]....
        /*0888*/ 	.word	0x000117d0


	//   ....[106]....
        /*088c*/ 	.word	0x000117e0


	//   ....[107]....
        /*0890*/ 	.word	0x000117f0


	//   ....[108]....
        /*0894*/ 	.word	0x00011880


	//   ....[109]....
        /*0898*/ 	.word	0x000118a0


	//   ....[110]....
        /*089c*/ 	.word	0x00011cf0


	//   ....[111]....
        /*08a0*/ 	.word	0x00011d00


	//   ....[112]....
        /*08a4*/ 	.word	0x00011d20


	//   ....[113]....
        /*08a8*/ 	.word	0x00011db0


	//   ....[114]....
        /*08ac*/ 	.word	0x00011dc0


	//   ....[115]....
        /*08b0*/ 	.word	0x00011e30


	//   ....[116]....
        /*08b4*/ 	.word	0x00011e40


	//   ....[117]....
        /*08b8*/ 	.word	0x00011e50


	//   ....[118]....
        /*08bc*/ 	.word	0x00011e60


	//   ....[119]....
        /*08c0*/ 	.word	0x00011f20


	//   ....[120]....
        /*08c4*/ 	.word	0x00012790


	//   ....[121]....
        /*08c8*/ 	.word	0x000127c0


	//   ....[122]....
        /*08cc*/ 	.word	0x00012860


	//   ....[123]....
        /*08d0*/ 	.word	0x00012870


	//   ....[124]....
        /*08d4*/ 	.word	0x000128e0


	//   ....[125]....
        /*08d8*/ 	.word	0x000128f0


	//   ....[126]....
        /*08dc*/ 	.word	0x00012900


	//   ....[127]....
        /*08e0*/ 	.word	0x00012910


	//   ....[128]....
        /*08e4*/ 	.word	0x000129f0


	//   ....[129]....
        /*08e8*/ 	.word	0x00012a00


	//   ....[130]....
        /*08ec*/ 	.word	0x00012a10


	//   ....[131]....
        /*08f0*/ 	.word	0x00012a20


	//   ....[132]....
        /*08f4*/ 	.word	0x00013400


	//   ....[133]....
        /*08f8*/ 	.word	0x00013410


	//   ....[134]....
        /*08fc*/ 	.word	0x00013480


	//   ....[135]....
        /*0900*/ 	.word	0x00013490


	//   ....[136]....
        /*0904*/ 	.word	0x000134d0


	//   ....[137]....
        /*0908*/ 	.word	0x000134e0


	//   ....[138]....
        /*090c*/ 	.word	0x00013520


	//   ....[139]....
        /*0910*/ 	.word	0x00013530


	//   ....[140]....
        /*0914*/ 	.word	0x00013570


	//   ....[141]....
        /*0918*/ 	.word	0x00013580


	//   ....[142]....
        /*091c*/ 	.word	0x00013990


	//   ....[143]....
        /*0920*/ 	.word	0x000139a0


	//   ....[144]....
        /*0924*/ 	.word	0x000139b0


	//   ....[145]....
        /*0928*/ 	.word	0x000139f0


	//   ....[146]....
        /*092c*/ 	.word	0x00013a00


	//   ....[147]....
        /*0930*/ 	.word	0x00013a40


	//   ....[148]....
        /*0934*/ 	.word	0x00013a50


	//   ....[149]....
        /*0938*/ 	.word	0x00013a60


	//   ....[150]....
        /*093c*/ 	.word	0x00013aa0


	//   ....[151]....
        /*0940*/ 	.word	0x00013ae0


	//   ....[152]....
        /*0944*/ 	.word	0x000149d0


	//   ....[153]....
        /*0948*/ 	.word	0x000149f0


	//   ....[154]....
        /*094c*/ 	.word	0x00014a20


	//   ....[155]....
        /*0950*/ 	.word	0x00014a50


	//   ....[156]....
        /*0954*/ 	.word	0x00014a90


	//   ....[157]....
        /*0958*/ 	.word	0x00014aa0


	//   ....[158]....
        /*095c*/ 	.word	0x00014ad0


	//   ....[159]....
        /*0960*/ 	.word	0x00014b00


	//   ....[160]....
        /*0964*/ 	.word	0x00014c70


	//   ....[161]....
        /*0968*/ 	.word	0x00014ca0


	//   ....[162]....
        /*096c*/ 	.word	0x00014cd0


	//   ....[163]....
        /*0970*/ 	.word	0x00014d10


	//   ....[164]....
        /*0974*/ 	.word	0x00014d40


	//   ....[165]....
        /*0978*/ 	.word	0x00014d70


	//   ....[166]....
        /*097c*/ 	.word	0x00014e10


	//   ....[167]....
        /*0980*/ 	.word	0x00014e60


	//   ....[168]....
        /*0984*/ 	.word	0x00014e70


	//   ....[169]....
        /*0988*/ 	.word	0x00014eb0


	//   ....[170]....
        /*098c*/ 	.word	0x000159b0


	//   ....[171]....
        /*0990*/ 	.word	0x00015fe0


	//   ....[172]....
        /*0994*/ 	.word	0x000160d0


	//   ....[173]....
        /*0998*/ 	.word	0x00016160


	//   ....[174]....
        /*099c*/ 	.word	0x00016230


	//   ....[175]....
        /*09a0*/ 	.word	0x000162e0


	//   ....[176]....
        /*09a4*/ 	.word	0x00016390


	//   ....[177]....
        /*09a8*/ 	.word	0x00016430


	//   ....[178]....
        /*09ac*/ 	.word	0x000164d0


	//   ....[179]....
        /*09b0*/ 	.word	0x00016580


	//   ....[180]....
        /*09b4*/ 	.word	0x00016600


	//   ....[181]....
        /*09b8*/ 	.word	0x000166d0


	//   ....[182]....
        /*09bc*/ 	.word	0x00016800


	//   ....[183]....
        /*09c0*/ 	.word	0x000168b0


	//   ....[184]....
        /*09c4*/ 	.word	0x00016920


	//   ....[185]....
        /*09c8*/ 	.word	0x00016a20


	//   ....[186]....
        /*09cc*/ 	.word	0x00016a80


	//   ....[187]....
        /*09d0*/ 	.word	0x00016b60


	//   ....[188]....
        /*09d4*/ 	.word	0x00016bc0


	//   ....[189]....
        /*09d8*/ 	.word	0x00016c60


	//   ....[190]....
        /*09dc*/ 	.word	0x00016d00


	//   ....[191]....
        /*09e0*/ 	.word	0x00016dd0


	//   ....[192]....
        /*09e4*/ 	.word	0x00016e80


	//   ....[193]....
        /*09e8*/ 	.word	0x00016ee0


	//   ....[194]....
        /*09ec*/ 	.word	0x00016f40


	//   ....[195]....
        /*09f0*/ 	.word	0x00017030


	//   ....[196]....
        /*09f4*/ 	.word	0x00017090


	//   ....[197]....
        /*09f8*/ 	.word	0x00017170


	//   ....[198]....
        /*09fc*/ 	.word	0x000171d0


	//   ....[199]....
        /*0a00*/ 	.word	0x000172b0


	//   ....[200]....
        /*0a04*/ 	.word	0x00017310


	//   ....[201]....
        /*0a08*/ 	.word	0x000173e0


	//   ....[202]....
        /*0a0c*/ 	.word	0x00017460


	//   ....[203]....
        /*0a10*/ 	.word	0x00017520


	//   ....[204]....
        /*0a14*/ 	.word	0x00017660


	//   ....[205]....
        /*0a18*/ 	.word	0x00017710


	//   ....[206]....
        /*0a1c*/ 	.word	0x000177c0


	//   ....[207]....
        /*0a20*/ 	.word	0x00017860


	//   ....[208]....
        /*0a24*/ 	.word	0x00017910


	//   ....[209]....
        /*0a28*/ 	.word	0x000179b0


	//   ....[210]....
        /*0a2c*/ 	.word	0x00017a60


	//   ....[211]....
        /*0a30*/ 	.word	0x00017b00


	//   ....[212]....
        /*0a34*/ 	.word	0x00017b70


	//   ....[213]....
        /*0a38*/ 	.word	0x00017c30


	//   ....[214]....
        /*0a3c*/ 	.word	0x00017d20


	//   ....[215]....
        /*0a40*/ 	.word	0x00017db0


	//   ....[216]....
        /*0a44*/ 	.word	0x00017e10


	//   ....[217]....
        /*0a48*/ 	.word	0x00017ec0


	//   ....[218]....
        /*0a4c*/ 	.word	0x00017f20


	//   ....[219]....
        /*0a50*/ 	.word	0x00017fd0


	//   ....[220]....
        /*0a54*/ 	.word	0x00018030


	//   ....[221]....
        /*0a58*/ 	.word	0x000180e0


	//   ....[222]....
        /*0a5c*/ 	.word	0x00018140


	//   ....[223]....
        /*0a60*/ 	.word	0x000181f0


	//   ....[224]....
        /*0a64*/ 	.word	0x00018450


	//----- nvinfo : EIATTR_REG_RECONFIG
	.align		4
.L_293:
        /*0a68*/ 	.byte	0x01, 0x54
	.zero		2


	//----- nvinfo : EIATTR_SYSCALL_OFFSETS
	.align		4
        /*0a6c*/ 	.byte	0x04, 0x46
        /*0a6e*/ 	.short	(.L_295 - .L_294)


	//   ....[0]....
.L_294:
        /*0a70*/ 	.word	0x00001a90


	//   ....[1]....
        /*0a74*/ 	.word	0x00010930


	//   ....[2]....
        /*0a78*/ 	.word	0x00010ab0


	//   ....[3]....
        /*0a7c*/ 	.word	0x00010c00


	//   ....[4]....
        /*0a80*/ 	.word	0x00010d50


	//   ....[5]....
        /*0a84*/ 	.word	0x000122f0


	//----- nvinfo : EIATTR_MBARRIER_INSTR_OFFSETS
	.align		4
.L_295:
        /*0a88*/ 	.byte	0x04, 0x39
        /*0a8a*/ 	.short	(.L_297 - .L_296)


	//   ....[0]....
.L_296:
        /*0a8c*/ 	.word	0x00000180
        /*0a90*/ 	.word	0x000000ff
        /*0a94*/ 	.word	0x00013200
        /*0a98*/ 	.short	0x0100
        /*0a9a*/ 	.byte	0x08
	.zero		1


	//   ....[1]....
        /*0a9c*/ 	.word	0x00000190
        /*0aa0*/ 	.word	0x000000ff
        /*0aa4*/ 	.word	0x00013220
        /*0aa8*/ 	.short	0x0100
        /*0aaa*/ 	.byte	0x08
	.zero		1


	//   ....[2]....
        /*0aac*/ 	.word	0x00000280
        /*0ab0*/ 	.word	0x000000ff
        /*0ab4*/ 	.word	0x00013230
        /*0ab8*/ 	.short	0x0100
        /*0aba*/ 	.byte	0x08
	.zero		1


	//   ....[3]....
        /*0abc*/ 	.word	0x00000290
        /*0ac0*/ 	.word	0x000000ff
        /*0ac4*/ 	.word	0x00013240
        /*0ac8*/ 	.short	0x0100
        /*0aca*/ 	.byte	0x08
	.zero		1


	//   ....[4]....
        /*0acc*/ 	.word	0x000002a0
        /*0ad0*/ 	.word	0x000000ff
        /*0ad4*/ 	.word	0x00013238
        /*0ad8*/ 	.short	0x0100
        /*0ada*/ 	.byte	0x08
	.zero		1


	//   ....[5]....
        /*0adc*/ 	.word	0x000002b0
        /*0ae0*/ 	.word	0x000000ff
        /*0ae4*/ 	.word	0x00013248
        /*0ae8*/ 	.short	0x0100
        /*0aea*/ 	.byte	0x08
	.zero		1


	//   ....[6]....
        /*0aec*/ 	.word	0x000003e0
        /*0af0*/ 	.word	0x000000ff
        /*0af4*/ 	.word	0x00013250
        /*0af8*/ 	.short	0x0100
        /*0afa*/ 	.byte	0x08
	.zero		1


	//   ....[7]....
        /*0afc*/ 	.word	0x000003f0
        /*0b00*/ 	.word	0x000000ff
        /*0b04*/ 	.word	0x00013260
        /*0b08*/ 	.short	0x0100
        /*0b0a*/ 	.byte	0x08
	.zero		1


	//   ....[8]....
        /*0b0c*/ 	.word	0x00000400
        /*0b10*/ 	.word	0x000000ff
        /*0b14*/ 	.word	0x00013258
        /*0b18*/ 	.short	0x0100
        /*0b1a*/ 	.byte	0x08
	.zero		1


	//   ....[9]....
        /*0b1c*/ 	.word	0x00000410
        /*0b20*/ 	.word	0x000000ff
        /*0b24*/ 	.word	0x00013268
        /*0b28*/ 	.short	0x0100
        /*0b2a*/ 	.byte	0x08
	.zero		1


	//   ....[10]....
        /*0b2c*/ 	.word	0x00000500
        /*0b30*/ 	.word	0x000000ff
        /*0b34*/ 	.word	0x00013270
        /*0b38*/ 	.short	0x0100
        /*0b3a*/ 	.byte	0x06
	.zero		1


	//   ....[11]....
        /*0b3c*/ 	.word	0x00000510
        /*0b40*/ 	.word	0x000000ff
        /*0b44*/ 	.word	0x00013280
        /*0b48*/ 	.short	0x0100
        /*0b4a*/ 	.byte	0x06
	.zero		1


	//   ....[12]....
        /*0b4c*/ 	.word	0x00000520
        /*0b50*/ 	.word	0x000000ff
        /*0b54*/ 	.word	0x00013278
        /*0b58*/ 	.short	0x0100
        /*0b5a*/ 	.byte	0x06
	.zero		1


	//   ....[13]....
        /*0b5c*/ 	.word	0x00000530
        /*0b60*/ 	.word	0x000000ff
        /*0b64*/ 	.word	0x00013288
        /*0b68*/ 	.short	0x0100
        /*0b6a*/ 	.byte	0x06
	.zero		1


	//   ....[14]....
        /*0b6c*/ 	.word	0x00000660
        /*0b70*/ 	.word	0x000000ff
        /*0b74*/ 	.word	0x00013290
        /*0b78*/ 	.short	0x0100
        /*0b7a*/ 	.byte	0x08
	.zero		1


	//   ....[15]....
        /*0b7c*/ 	.word	0x00000670
        /*0b80*/ 	.word	0x000000ff
        /*0b84*/ 	.word	0x000132a0
        /*0b88*/ 	.short	0x0100
        /*0b8a*/ 	.byte	0x08
	.zero		1


	//   ....[16]....
        /*0b8c*/ 	.word	0x00000680
        /*0b90*/ 	.word	0x000000ff
        /*0b94*/ 	.word	0x00013298
        /*0b98*/ 	.short	0x0100
        /*0b9a*/ 	.byte	0x08
	.zero		1


	//   ....[17]....
        /*0b9c*/ 	.word	0x00000690
        /*0ba0*/ 	.word	0x000000ff
        /*0ba4*/ 	.word	0x000132a8
        /*0ba8*/ 	.short	0x0100
        /*0baa*/ 	.byte	0x08
	.zero		1


	//   ....[18]....
        /*0bac*/ 	.word	0x000007e0
        /*0bb0*/ 	.word	0x000000ff
        /*0bb4*/ 	.word	0x000132b0
        /*0bb8*/ 	.short	0x0100
        /*0bba*/ 	.byte	0x08
	.zero		1


	//   ....[19]....
        /*0bbc*/ 	.word	0x000007f0
        /*0bc0*/ 	.word	0x000000ff
        /*0bc4*/ 	.word	0x000132c0
        /*0bc8*/ 	.short	0x0100
        /*0bca*/ 	.byte	0x08
	.zero		1


	//   ....[20]....
        /*0bcc*/ 	.word	0x00000800
        /*0bd0*/ 	.word	0x000000ff
        /*0bd4*/ 	.word	0x000132b8
        /*0bd8*/ 	.short	0x0100
        /*0bda*/ 	.byte	0x08
	.zero		1


	//   ....[21]....
        /*0bdc*/ 	.word	0x00000810
        /*0be0*/ 	.word	0x000000ff
        /*0be4*/ 	.word	0x000132c8
        /*0be8*/ 	.short	0x0100
        /*0bea*/ 	.byte	0x08
	.zero		1


	//   ....[22]....
        /*0bec*/ 	.word	0x00001ce0
        /*0bf0*/ 	.word	0x000000ff
        /*0bf4*/ 	.word	0x00013200
        /*0bf8*/ 	.short	0x010a
        /*0bfa*/ 	.byte	0x2d
	.zero		1


	//   ....[23]....
        /*0bfc*/ 	.word	0x00001da0
        /*0c00*/ 	.word	0x00000004
        /*0c04*/ 	.word	0x00013230
        /*0c08*/ 	.short	0x010a
        /*0c0a*/ 	.byte	0x3f
	.zero		1


	//   ....[24]....
        /*0c0c*/ 	.word	0x00001de0
        /*0c10*/ 	.word	0x00000004
        /*0c14*/ 	.word	0x00013230
        /*0c18*/ 	.short	0x010a
        /*0c1a*/ 	.byte	0x3f
	.zero		1


	//   ....[25]....
        /*0c1c*/ 	.word	0x00002d30
        /*0c20*/ 	.word	0x000000ff
        /*0c24*/ 	.word	0x00000000
        /*0c28*/ 	.short	0x0101
        /*0c2a*/ 	.byte	0x06
	.zero		1


	//   ....[26]....
        /*0c2c*/ 	.word	0x00005300
        /*0c30*/ 	.word	0x000000ff
        /*0c34*/ 	.word	0x00013230
        /*0c38*/ 	.short	0x010a
        /*0c3a*/ 	.byte	0x16
	.zero		1


	//   ....[27]....
        /*0c3c*/ 	.word	0x00005340
        /*0c40*/ 	.word	0x000000ff
        /*0c44*/ 	.word	0x00013230
        /*0c48*/ 	.short	0x010a
        /*0c4a*/ 	.byte	0x16
	.zero		1


	//   ....[28]....
        /*0c4c*/ 	.word	0x00005790
        /*0c50*/ 	.word	0x000000ff
        /*0c54*/ 	.word	0x00013250
        /*0c58*/ 	.short	0x010a
        /*0c5a*/ 	.byte	0x0b
	.zero		1


	//   ....[29]....
        /*0c5c*/ 	.word	0x000057d0
        /*0c60*/ 	.word	0x000000ff
        /*0c64*/ 	.word	0x00013250
        /*0c68*/ 	.short	0x010a
        /*0c6a*/ 	.byte	0x0b
	.zero		1


	//   ....[30]....
        /*0c6c*/ 	.word	0x00006340
        /*0c70*/ 	.word	0x000000ff
        /*0c74*/ 	.word	0x00000000
        /*0c78*/ 	.short	0x0101
        /*0c7a*/ 	.byte	0x16
	.zero		1


	//   ....[31]....
        /*0c7c*/ 	.word	0x000085e0
        /*0c80*/ 	.word	0x000000ff
        /*0c84*/ 	.word	0x00000000
        /*0c88*/ 	.short	0x0101
        /*0c8a*/ 	.byte	0x06
	.zero		1


	//   ....[32]....
        /*0c8c*/ 	.word	0x00008b70
        /*0c90*/ 	.word	0x000000ff
        /*0c94*/ 	.word	0x00013230
        /*0c98*/ 	.short	0x010a
        /*0c9a*/ 	.byte	0x06
	.zero		1


	//   ....[33]....
        /*0c9c*/ 	.word	0x00008bb0
        /*0ca0*/ 	.word	0x000000ff
        /*0ca4*/ 	.word	0x00013230
        /*0ca8*/ 	.short	0x010a
        /*0caa*/ 	.byte	0x06
	.zero		1


	//   ....[34]....
        /*0cac*/ 	.word	0x00009000
        /*0cb0*/ 	.word	0x000000ff
        /*0cb4*/ 	.word	0x00013250
        /*0cb8*/ 	.short	0x010a
        /*0cba*/ 	.byte	0x0b
	.zero		1


	//   ....[35]....
        /*0cbc*/ 	.word	0x00009040
        /*0cc0*/ 	.word	0x000000ff
        /*0cc4*/ 	.word	0x00013250
        /*0cc8*/ 	.short	0x010a
        /*0cca*/ 	.byte	0x0b
	.zero		1


	//   ....[36]....
        /*0ccc*/ 	.word	0x00009950
        /*0cd0*/ 	.word	0x000000ff
        /*0cd4*/ 	.word	0x00000000
        /*0cd8*/ 	.short	0x0101
        /*0cda*/ 	.byte	0x06
	.zero		1


	//   ....[37]....
        /*0cdc*/ 	.word	0x0000b2e0
        /*0ce0*/ 	.word	0x000000ff
        /*0ce4*/ 	.word	0x00000000
        /*0ce8*/ 	.short	0x0101
        /*0cea*/ 	.byte	0x06
	.zero		1


	//   ....[38]....
        /*0cec*/ 	.word	0x0000b780
        /*0cf0*/ 	.word	0x000000ff
        /*0cf4*/ 	.word	0x00013250
        /*0cf8*/ 	.short	0x010a
        /*0cfa*/ 	.byte	0x05
	.zero		1


	//   ....[39]....
        /*0cfc*/ 	.word	0x0000b7c0
        /*0d00*/ 	.word	0x000000ff
        /*0d04*/ 	.word	0x00013250
        /*0d08*/ 	.short	0x010a
        /*0d0a*/ 	.byte	0x05
	.zero		1


	//   ....[40]....
        /*0d0c*/ 	.word	0x0000bda0
        /*0d10*/ 	.word	0x000000ff
        /*0d14*/ 	.word	0x00000000
        /*0d18*/ 	.short	0x0101
        /*0d1a*/ 	.byte	0x04
	.zero		1


	//   ....[41]....
        /*0d1c*/ 	.word	0x0000d420
        /*0d20*/ 	.word	0x00000000
        /*0d24*/ 	.word	0x00000000
        /*0d28*/ 	.short	0x0101
        /*0d2a*/ 	.byte	0x3f
	.zero		1


	//   ....[42]....
        /*0d2c*/ 	.word	0x0000dad0
        /*0d30*/ 	.word	0x00000006
        /*0d34*/ 	.word	0x00000000
        /*0d38*/ 	.short	0x0101
        /*0d3a*/ 	.byte	0x3f
	.zero		1


	//   ....[43]....
        /*0d3c*/ 	.word	0x00011340
        /*0d40*/ 	.word	0x00000007
        /*0d44*/ 	.word	0x00013280
        /*0d48*/ 	.short	0x010a
        /*0d4a*/ 	.byte	0x3f
	.zero		1


	//   ....[44]....
        /*0d4c*/ 	.word	0x000119c0
        /*0d50*/ 	.word	0x00000007
        /*0d54*/ 	.word	0x00013270
        /*0d58*/ 	.short	0x0107
        /*0d5a*/ 	.byte	0x3f
	.zero		1


	//   ....[45]....
        /*0d5c*/ 	.word	0x00011a80
        /*0d60*/ 	.word	0x00000007
        /*0d64*/ 	.word	0x00013270
        /*0d68*/ 	.short	0x0101
        /*0d6a*/ 	.byte	0x3f
	.zero		1


	//   ....[46]....
        /*0d6c*/ 	.word	0x00011ad0
        /*0d70*/ 	.word	0x00000007
        /*0d74*/ 	.word	0x00013240
        /*0d78*/ 	.short	0x010a
        /*0d7a*/ 	.byte	0x3f
	.zero		1


	//   ....[47]....
        /*0d7c*/ 	.word	0x00012030
        /*0d80*/ 	.word	0x00000007
        /*0d84*/ 	.word	0x00013230
        /*0d88*/ 	.short	0x0107
        /*0d8a*/ 	.byte	0x3f
	.zero		1


	//   ....[48]....
        /*0d8c*/ 	.word	0x00012100
        /*0d90*/ 	.word	0x00000007
        /*0d94*/ 	.word	0x00013230
        /*0d98*/ 	.short	0x0101
        /*0d9a*/ 	.byte	0x3f
	.zero		1


	//   ....[49]....
        /*0d9c*/ 	.word	0x00012b00
        /*0da0*/ 	.word	0x00000010
        /*0da4*/ 	.word	0x00013200
        /*0da8*/ 	.short	0x0107
        /*0daa*/ 	.byte	0x3f
	.zero		1


	//   ....[50]....
        /*0dac*/ 	.word	0x00012bf0
        /*0db0*/ 	.word	0x00000010
        /*0db4*/ 	.word	0x00013200
        /*0db8*/ 	.short	0x0101
        /*0dba*/ 	.byte	0x3f
	.zero		1


	//   ....[51]....
        /*0dbc*/ 	.word	0x00012c10
        /*0dc0*/ 	.word	0x00000010
        /*0dc4*/ 	.word	0x00013220
        /*0dc8*/ 	.short	0x010a
        /*0dca*/ 	.byte	0x3f
	.zero		1


	//   ....[52]....
        /*0dcc*/ 	.word	0x00013140
        /*0dd0*/ 	.word	0x00000000
        /*0dd4*/ 	.word	0x00013280
        /*0dd8*/ 	.short	0x010a
        /*0dda*/ 	.byte	0x3f
	.zero		1


	//   ....[53]....
        /*0ddc*/ 	.word	0x00013630
        /*0de0*/ 	.word	0x00000000
        /*0de4*/ 	.word	0x00013270
        /*0de8*/ 	.short	0x0107
        /*0dea*/ 	.byte	0x3f
	.zero		1


	//   ....[54]....
        /*0dec*/ 	.word	0x000136f0
        /*0df0*/ 	.word	0x00000000
        /*0df4*/ 	.word	0x00013270
        /*0df8*/ 	.short	0x0101
        /*0dfa*/ 	.byte	0x3f
	.zero		1


	//   ....[55]....
        /*0dfc*/ 	.word	0x00013720
        /*0e00*/ 	.word	0x00000000
        /*0e04*/ 	.word	0x00013240
        /*0e08*/ 	.short	0x010a
        /*0e0a*/ 	.byte	0x3f
	.zero		1


	//   ....[56]....
        /*0e0c*/ 	.word	0x00013b60
        /*0e10*/ 	.word	0x00000000
        /*0e14*/ 	.word	0x00013230
        /*0e18*/ 	.short	0x0107
        /*0e1a*/ 	.byte	0x3f
	.zero		1


	//   ....[57]....
        /*0e1c*/ 	.word	0x00013c20
        /*0e20*/ 	.word	0x00000000
        /*0e24*/ 	.word	0x00013230
        /*0e28*/ 	.short	0x0101
        /*0e2a*/ 	.byte	0x3f
	.zero		1


	//   ....[58]....
        /*0e2c*/ 	.word	0x00013cb0
        /*0e30*/ 	.word	0x00000002
        /*0e34*/ 	.word	0x00013270
        /*0e38*/ 	.short	0x010a
        /*0e3a*/ 	.byte	0x3f
	.zero		1


	//   ....[59]....
        /*0e3c*/ 	.word	0x00013d40
        /*0e40*/ 	.word	0x00000002
        /*0e44*/ 	.word	0x00013260
        /*0e48*/ 	.short	0x010a
        /*0e4a*/ 	.byte	0x3f
	.zero		1


	//   ....[60]....
        /*0e4c*/ 	.word	0x00014050
        /*0e50*/ 	.word	0x00000002
        /*0e54*/ 	.word	0x00013250
        /*0e58*/ 	.short	0x0101
        /*0e5a*/ 	.byte	0x3f
	.zero		1


	//   ....[61]....
        /*0e5c*/ 	.word	0x000140e0
        /*0e60*/ 	.word	0x00000002
        /*0e64*/ 	.word	0x00000000
        /*0e68*/ 	.short	0x0101
        /*0e6a*/ 	.byte	0x3f
	.zero		1


	//   ....[62]....
        /*0e6c*/ 	.word	0x000142c0
        /*0e70*/ 	.word	0x00000003
        /*0e74*/ 	.word	0x00013270
        /*0e78*/ 	.short	0x010a
        /*0e7a*/ 	.byte	0x3f
	.zero		1


	//   ....[63]....
        /*0e7c*/ 	.word	0x00014350
        /*0e80*/ 	.word	0x00000003
        /*0e84*/ 	.word	0x00013260
        /*0e88*/ 	.short	0x010a
        /*0e8a*/ 	.byte	0x3f
	.zero		1


	//   ....[64]....
        /*0e8c*/ 	.word	0x00014670
        /*0e90*/ 	.word	0x00000003
        /*0e94*/ 	.word	0x00013250
        /*0e98*/ 	.short	0x0101
        /*0e9a*/ 	.byte	0x3f
	.zero		1


	//   ....[65]....
        /*0e9c*/ 	.word	0x00014730
        /*0ea0*/ 	.word	0x00000003
        /*0ea4*/ 	.word	0x00000000
        /*0ea8*/ 	.short	0x0101
        /*0eaa*/ 	.byte	0x3f
	.zero		1


	//   ....[66]....
        /*0eac*/ 	.word	0x00015930
        /*0eb0*/ 	.word	0x00000005
        /*0eb4*/ 	.word	0x00013220
        /*0eb8*/ 	.short	0x010a
        /*0eba*/ 	.byte	0x3f
	.zero		1


	//   ....[67]....
        /*0ebc*/ 	.word	0x00015ae0
        /*0ec0*/ 	.word	0x00000003
        /*0ec4*/ 	.word	0x00013240
        /*0ec8*/ 	.short	0x010a
        /*0eca*/ 	.byte	0x3f
	.zero		1


	//   ....[68]....
        /*0ecc*/ 	.word	0x00015b70
        /*0ed0*/ 	.word	0x0000001b
        /*0ed4*/ 	.word	0x00013240
        /*0ed8*/ 	.short	0x010a
        /*0eda*/ 	.byte	0x3f
	.zero		1


	//   ....[69]....
        /*0edc*/ 	.word	0x00015bb0
        /*0ee0*/ 	.word	0x00000003
        /*0ee4*/ 	.word	0x00013260
        /*0ee8*/ 	.short	0x010a
        /*0eea*/ 	.byte	0x3f
	.zero		1


	//   ....[70]....
        /*0eec*/ 	.word	0x00015bf0
        /*0ef0*/ 	.word	0x0000001b
        /*0ef4*/ 	.word	0x00013260
        /*0ef8*/ 	.short	0x010a
        /*0efa*/ 	.byte	0x3f
	.zero		1


	//   ....[71]....
        /*0efc*/ 	.word	0x00015c30
        /*0f00*/ 	.word	0x00000003
        /*0f04*/ 	.word	0x00013280
        /*0f08*/ 	.short	0x010a
        /*0f0a*/ 	.byte	0x3f
	.zero		1


	//   ....[72]....
        /*0f0c*/ 	.word	0x00015c70
        /*0f10*/ 	.word	0x0000001b
        /*0f14*/ 	.word	0x00013280
        /*0f18*/ 	.short	0x010a
        /*0f1a*/ 	.byte	0x3f
	.zero		1


	//   ....[73]....
        /*0f1c*/ 	.word	0x00015ce0
        /*0f20*/ 	.word	0x00000003
        /*0f24*/ 	.word	0x00013200
        /*0f28*/ 	.short	0x010a
        /*0f2a*/ 	.byte	0x3f
	.zero		1


	//   ....[74]....
        /*0f2c*/ 	.word	0x00015d30
        /*0f30*/ 	.word	0x00000004
        /*0f34*/ 	.word	0x00013230
        /*0f38*/ 	.short	0x010a
        /*0f3a*/ 	.byte	0x3f
	.zero		1


	//   ....[75]....
        /*0f3c*/ 	.word	0x00015d90
        /*0f40*/ 	.word	0x00000007
        /*0f44*/ 	.word	0x00013230
        /*0f48*/ 	.short	0x010a
        /*0f4a*/ 	.byte	0x3f
	.zero		1


	//   ....[76]....
        /*0f4c*/ 	.word	0x00015df0
        /*0f50*/ 	.word	0x00000007
        /*0f54*/ 	.word	0x00013250
        /*0f58*/ 	.short	0x010a
        /*0f5a*/ 	.byte	0x3f
	.zero		1


	//   ....[77]....
        /*0f5c*/ 	.word	0x00015e50
        /*0f60*/ 	.word	0x00000003
        /*0f64*/ 	.word	0x00013230
        /*0f68*/ 	.short	0x010a
        /*0f6a*/ 	.byte	0x3f
	.zero		1


	//   ....[78]....
        /*0f6c*/ 	.word	0x00015eb0
        /*0f70*/ 	.word	0x00000003
        /*0f74*/ 	.word	0x00013250
        /*0f78*/ 	.short	0x010a
        /*0f7a*/ 	.byte	0x3f
	.zero		1


	//   ....[79]....
        /*0f7c*/ 	.word	0x00015f10
        /*0f80*/ 	.word	0x00000007
        /*0f84*/ 	.word	0x00013250
        /*0f88*/ 	.short	0x010a
        /*0f8a*/ 	.byte	0x3f
	.zero		1


	//   ....[80]....
        /*0f8c*/ 	.word	0x00016020
        /*0f90*/ 	.word	0x00000007
        /*0f94*/ 	.word	0x00013280
        /*0f98*/ 	.short	0x010a
        /*0f9a*/ 	.byte	0x3f
	.zero		1


	//   ....[81]....
        /*0f9c*/ 	.word	0x00016750
        /*0fa0*/ 	.word	0x00000007
        /*0fa4*/ 	.word	0x00013240
        /*0fa8*/ 	.short	0x010a
        /*0faa*/ 	.byte	0x3f
	.zero		1


	//   ....[82]....
        /*0fac*/ 	.word	0x00017560
        /*0fb0*/ 	.word	0x00000010
        /*0fb4*/ 	.word	0x00013220
        /*0fb8*/ 	.short	0x010a
        /*0fba*/ 	.byte	0x3f
	.zero		1


	//   ....[83]....
        /*0fbc*/ 	.word	0x000175b0
        /*0fc0*/ 	.word	0x00000000
        /*0fc4*/ 	.word	0x00013280
        /*0fc8*/ 	.short	0x010a
        /*0fca*/ 	.byte	0x3f
	.zero		1


	//   ....[84]....
        /*0fcc*/ 	.word	0x00017c70
        /*0fd0*/ 	.word	0x00000000
        /*0fd4*/ 	.word	0x00013240
        /*0fd8*/ 	.short	0x010a
        /*0fda*/ 	.byte	0x3f
	.zero		1


	//   ....[85]....
        /*0fdc*/ 	.word	0x00018230
        /*0fe0*/ 	.word	0x00000002
        /*0fe4*/ 	.word	0x00013270
        /*0fe8*/ 	.short	0x010a
        /*0fea*/ 	.byte	0x3f
	.zero		1


	//   ....[86]....
        /*0fec*/ 	.word	0x00018280
        /*0ff0*/ 	.word	0x00000002
        /*0ff4*/ 	.word	0x00013260
        /*0ff8*/ 	.short	0x010a
        /*0ffa*/ 	.byte	0x3f
	.zero		1


	//   ....[87]....
        /*0ffc*/ 	.word	0x000182d0
        /*1000*/ 	.word	0x00000003
        /*1004*/ 	.word	0x00013270
        /*1008*/ 	.short	0x010a
        /*100a*/ 	.byte	0x3f
	.zero		1


	//   ....[88]....
        /*100c*/ 	.word	0x00018320
        /*1010*/ 	.word	0x00000003
        /*1014*/ 	.word	0x00013260
        /*1018*/ 	.short	0x010a
        /*101a*/ 	.byte	0x3f
	.zero		1


	//   ....[89]....
        /*101c*/ 	.word	0x00018370
        /*1020*/ 	.word	0x00000005
        /*1024*/ 	.word	0x00013220
        /*1028*/ 	.short	0x010a
        /*102a*/ 	.byte	0x3f
	.zero		1


	//   ....[90]....
        /*102c*/ 	.word	0x00018510
        /*1030*/ 	.word	0x00000003
        /*1034*/ 	.word	0x00013240
        /*1038*/ 	.short	0x010a
        /*103a*/ 	.byte	0x3f
	.zero		1


	//   ....[91]....
        /*103c*/ 	.word	0x00018560
        /*1040*/ 	.word	0x0000001b
        /*1044*/ 	.word	0x00013240
        /*1048*/ 	.short	0x010a
        /*104a*/ 	.byte	0x3f
	.zero		1


	//   ....[92]....
        /*104c*/ 	.word	0x000185b0
        /*1050*/ 	.word	0x00000003
        /*1054*/ 	.word	0x00013260
        /*1058*/ 	.short	0x010a
        /*105a*/ 	.byte	0x3f
	.zero		1


	//   ....[93]....
        /*105c*/ 	.word	0x00018600
        /*1060*/ 	.word	0x0000001b
        /*1064*/ 	.word	0x00013260
        /*1068*/ 	.short	0x010a
        /*106a*/ 	.byte	0x3f
	.zero		1


	//   ....[94]....
        /*106c*/ 	.word	0x00018650
        /*1070*/ 	.word	0x00000003
        /*1074*/ 	.word	0x00013280
        /*1078*/ 	.short	0x010a
        /*107a*/ 	.byte	0x3f
	.zero		1


	//----- nvinfo : EIATTR_NUM_MBARRIERS
	.align		4
.L_297:
        /*107c*/ 	.byte	0x03, 0x38
        /*107e*/ 	.short	0x0016


	//----- nvinfo : EIATTR_EXIT_INSTR_OFFSETS
	.align		4
        /*1080*/ 	.byte	0x04, 0x1c
        /*1082*/ 	.short	(.L_299 - .L_298)


	//   ....[0]....
.L_298:
        /*1084*/ 	.word	0x00000980


	//   ....[1]....
        /*1088*/ 	.word	0x0000ea30


	//   ....[2]....
        /*108c*/ 	.word	0x00015cc0


	//----- nvinfo : EIATTR_MAX_THREADS
	.align		4
.L_299:
        /*1090*/ 	.byte	0x04, 0x05
        /*1092*/ 	.short	(.L_301 - .L_300)
.L_300:
        /*1094*/ 	.word	0x00000200
        /*1098*/ 	.word	0x00000001
        /*109c*/ 	.word	0x00000001


	//----- nvinfo : EIATTR_CRS_STACK_SIZE
	.align		4
.L_301:
        /*10a0*/ 	.byte	0x04, 0x1e
        /*10a2*/ 	.short	(.L_303 - .L_302)
.L_302:
        /*10a4*/ 	.word	0x00000000


	//----- nvinfo : EIATTR_CBANK_PARAM_SIZE
	.align		4
.L_303:
        /*10a8*/ 	.byte	0x03, 0x19
        /*10aa*/ 	.short	0x0af0


	//----- nvinfo : EIATTR_PARAM_CBANK
	.align		4
        /*10ac*/ 	.byte	0x04, 0x0a
        /*10ae*/ 	.short	(.L_305 - .L_304)
	.align		4
.L_304:
        /*10b0*/ 	.word	index@(.nv.constant0._ZN7cutlass13device_kernelIN5flash11enable_sm90INS1_16FlashAttnFwdSm90INS1_25CollectiveMainloopFwdSm90ILi2EN4cute5tupleIJNS5_1CILi1EEES8_S8_EEENS6_IJNS7_ILi192EEENS7_ILi160EEENS7_ILi64EEEEEELi64ENS_12float_e4m3_tEfNS_4arch4Sm90ELb1ELb0ELb1ELb1ELb1ELb0ELb0ELb1ELb1ELb1ELb1ELb0EEENS1_21CollectiveEpilogueFwdINS6_IJSA_SC_SB_EEES9_NS_10bfloat16_tESG_Li384ELb1ELb1ELb1ELb1EEENS1_36VarlenDynamicPersistentTileSchedulerILi192ELi160ELi384ELi128ELb1ELb1ELb1ELb1ELb1ELb1EEEEEEEEEvNT_6ParamsE)
        /*10b4*/ 	.short	0x0210
        /*10b6*/ 	.short	0x0af0


	//----- nvinfo : EIATTR_SW_WAR
	.align		4
.L_305:
        /*10b8*/ 	.byte	0x04, 0x36
        /*10ba*/ 	.short	(.L_307 - .L_306)
.L_306:
        /*10bc*/ 	.word	0x00000008
.L_307:


//--------------------- .nv.info._ZN7cutlass13device_kernelIN5flash11enable_sm90INS1_16FlashAttnFwdSm90INS1_25CollectiveMainloopFwdSm90ILi2EN4cute5tupleIJNS5_1CILi1EEES8_S8_EEENS6_IJNS7_ILi192EEENS7_ILi160EEENS7_ILi64EEEEEELi64ENS_12float_e4m3_tEfNS_4arch4Sm90ELb1ELb0ELb1ELb1ELb1ELb1ELb0ELb1ELb1ELb1ELb1ELb0EEENS1_21CollectiveEpilogueFwdINS6_IJSA_SC_SB_EEES9_NS_10bfloat16_tESG_Li384ELb1ELb1ELb1ELb1EEENS1_36VarlenDynamicPersistentTileSchedulerILi192ELi160ELi384ELi128ELb1ELb1ELb1ELb1ELb1ELb1EEEEEEEEEvNT_6ParamsE --------------------------
	.section	.nv.info._ZN7cutlass13device_kernelIN5flash11enable_sm90INS1_16FlashAttnFwdSm90INS1_25CollectiveMainloopFwdSm90ILi2EN4cute5tupleIJNS5_1CILi1EEES8_S8_EEENS6_IJNS7_ILi192EEENS7_ILi160EEENS7_ILi64EEEEEELi64ENS_12float_e4m3_tEfNS_4arch4Sm90ELb1ELb0ELb1ELb1ELb1ELb1ELb0ELb1ELb1ELb1ELb1ELb0EEENS1_21CollectiveEpilogueFwdINS6_IJSA_SC_SB_EEES9_NS_10bfloat16_tESG_Li384ELb1ELb1ELb1ELb1EEENS1_36VarlenDynamicPersistentTileSchedulerILi192ELi160ELi384ELi128ELb1ELb1ELb1ELb1ELb1ELb1EEEEEEEEEvNT_6ParamsE,"",@"SHT_CUDA_INFO"
	.sectionflags	@""
	.align	4


	//----- nvinfo : EIATTR_CUDA_API_VERSION
	.align		4
        /*0000*/ 	.byte	0x04, 0x37
        /*0002*/ 	.short	(.L_309 - .L_308)
.L_308:
        /*0004*/ 	.word	0x00000082


	//----- nvinfo : EIATTR_KPARAM_INFO
	.align		4
.L_309:
        /*0008*/ 	.byte	0x04, 0x17
        /*000a*/ 	.short	(.L_311 - .L_310)
.L_310:
        /*000c*/ 	.word	0x00000000
        /*0010*/ 	.short	0x0000
        /*0012*/ 	.short	0x0070
        /*0014*/ 	.byte	0x00, 0xf0, 0x01, 0x2a


	//----- nvinfo : EIATTR_SPARSE_MMA_MASK
	.align		4
.L_311:
        /*0018*/ 	.byte	0x03, 0x50
        /*001a*/ 	.short	0x0000


	//----- nvinfo : EIATTR_MAXREG_COUNT
	.align		4
        /*001c*/ 	.byte	0x03, 0x1b
        /*001e*/ 	.short	0x0080


	//----- nvinfo : EIATTR_NUM_BARRIERS
	.align		4
        /*0020*/ 	.byte	0x02, 0x4c
        /*0022*/ 	.byte	0x10
	.zero		1


	//----- nvinfo : EIATTR_EXTERNS
	.align		4
        /*0024*/ 	.byte	0x04, 0x0f
        /*0026*/ 	.short	(.L_313 - .L_312)


	//   ....[0]....
	.align		4
.L_312:
        /*0028*/ 	.word	index@(__assertfail)


	//----- nvinfo : EIATTR_ANNOTATIONS
	.align		4
.L_313:
        /*002c*/ 	.byte	0x04, 0x55
        /*002e*/ 	.short	(.L_315 - .L_314)


	//   ....[0]....
.L_314:
        /* <DEDUP_REMOVED lines=138> */


	//----- nvinfo : EIATTR_MERCURY_ISA_VERSION
	.align		4
.L_315:
        /*08c0*/ 	.byte	0x03, 0x5f
        /*08c2*/ 	.short	0x0101


	//----- nvinfo : EIATTR_UNUSED_LOAD_BYTE_OFFSET
	.align		4
        /*08c4*/ 	.byte	0x04, 0x44
        /*08c6*/ 	.short	(.L_317 - .L_316)


	//   ....[0]....
.L_316:
        /*08c8*/ 	.word	0x00000a40
        /*08cc*/ 	.word	0x0000fff0


	//   ....[1]....
        /*08d0*/ 	.word	0x000136b0
        /*08d4*/ 	.word	0x0000fff0


	//----- nvinfo : EIATTR_INT_WARP_WIDE_INSTR_OFFSETS
	.align		4
.L_317:
        /*08d8*/ 	.byte	0x04, 0x31
        /*08da*/ 	.short	(.L_319 - .L_318)


	//   ....[0]....
.L_318:
        /*08dc*/ 	.word	0x00000120


	//   ....[1]....
        /*08e0*/ 	.word	0x000001c0


	//   ....[2]....
        /*08e4*/ 	.word	0x00000230


	//   ....[3]....
        /*08e8*/ 	.word	0x00018dc0


	//   ....[4]....
        /*08ec*/ 	.word	0x00018e50


	//   ....[5]....
        /*08f0*/ 	.word	0x0001c8a0


	//   ....[6]....
        /*08f4*/ 	.word	0x0001c930


	//----- nvinfo : EIATTR_COOP_GROUP_MASK_REGIDS
	.align		4
.L_319:
        /*08f8*/ 	.byte	0x04, 0x29
        /*08fa*/ 	.short	(.L_321 - .L_320)


	//   ....[0]....
.L_320:
        /*08fc*/ 	.word	0xffffffff


	//   ....[1]....
        /*0900*/ 	.word	0xffffffff


	//   ....[2]....
        /*0904*/ 	.word	0xffffffff


	//   ....[3]....
        /*0908*/ 	.word	0xffffffff


	//   ....[4]....
        /*090c*/ 	.word	0xffffffff


	//   ....[5]....
        /*0910*/ 	.word	0xffffffff


	//   ....[6]....
        /*0914*/ 	.word	0xffffffff


	//   ....[7]....
        /*0918*/ 	.word	0xffffffff


	//   ....[8]....
        /*091c*/ 	.word	0xffffffff


	//   ....[9]....
        /*0920*/ 	.word	0xffffffff


	//   ....[10]....
        /*0924*/ 	.word	0xffffffff


	//   ....[11]....
        /*0928*/ 	.word	0xffffffff


	//   ....[12]....
        /*092c*/ 	.word	0xffffffff


	//   ....[13]....
        /*0930*/ 	.word	0xffffffff


	//   ....[14]....
        /*0934*/ 	.word	0xffffffff


	//   ....[15]....
        /*0938*/ 	.word	0xffffffff


	//   ....[16]....
        /*093c*/ 	.word	0xffffffff


	//   ....[17]....
        /*0940*/ 	.word	0xffffffff


	//   ....[18]....
        /*0944*/ 	.word	0xffffffff


	//   ....[19]....
        /*0948*/ 	.word	0xffffffff


	//   ....[20]....
        /*094c*/ 	.word	0xffffffff


	//   ....[21]....
        /*0950*/ 	.word	0xffffffff


	//   ....[22]....
        /*0954*/ 	.word	0xffffffff


	//   ....[23]....
        /*0958*/ 	.word	0xffffffff


	//   ....[24]....
        /*095c*/ 	.word	0xffffffff


	//   ....[25]....
        /*0960*/ 	.word	0xffffffff


	//   ....[26]....
        /*0964*/ 	.word	0xffffffff


	//   ....[27]....
        /*0968*/ 	.word	0xffffffff


	//   ....[28]....
        /*096c*/ 	.word	0xffffffff


	//   ....[29]....
        /*0970*/ 	.word	0xffffffff


	//   ....[30]....
        /*0974*/ 	.word	0xffffffff


	//   ....[31]....
        /*0978*/ 	.word	0xffffffff


	//   ....[32]....
        /*097c*/ 	.word	0xffffffff


	//   ....[33]....
        /*0980*/ 	.word	0xffffffff


	//   ....[34]....
        /*0984*/ 	.word	0xffffffff


	//   ....[35]....
        /*0988*/ 	.word	0xffffffff


	//   ....[36]....
        /*098c*/ 	.word	0xffffffff


	//   ....[37]....
        /*0990*/ 	.word	0xffffffff


	//   ....[38]....
        /*0994*/ 	.word	0xffffffff


	//   ....[39]....
        /*0998*/ 	.word	0xffffffff


	//   ....[40]....
        /*099c*/ 	.word	0xffffffff


	//   ....[41]....
        /*09a0*/ 	.word	0xffffffff


	//   ....[42]....
        /*09a4*/ 	.word	0xffffffff


	//   ....[43]....
        /*09a8*/ 	.word	0xffffffff


	//   ....[44]....
        /*09ac*/ 	.word	0xffffffff


	//   ....[45]....
        /*09b0*/ 	.word	0xffffffff


	//   ....[46]....
        /*09b4*/ 	.word	0xffffffff


	//   ....[47]....
        /*09b8*/ 	.word	0xffffffff


	//   ....[48]....
        /*09bc*/ 	.word	0xffffffff


	//   ....[49]....
        /*09c0*/ 	.word	0xffffffff


	//   ....[50]....
        /*09c4*/ 	.word	0xffffffff


	//   ....[51]....
        /*09c8*/ 	.word	0xffffffff


	//   ....[52]....
        /*09cc*/ 	.word	0xffffffff


	//   ....[53]....
        /*09d0*/ 	.word	0xffffffff


	//   ....[54]....
        /*09d4*/ 	.word	0xffffffff


	//   ....[55]....
        /*09d8*/ 	.word	0xffffffff


	//   ....[56]....
        /*09dc*/ 	.word	0xffffffff


	//   ....[57]....
        /*09e0*/ 	.word	0xffffffff


	//   ....[58]....
        /*09e4*/ 	.word	0xffffffff


	//   ....[59]....
        /*09e8*/ 	.word	0xffffffff


	//   ....[60]....
        /*09ec*/ 	.word	0xffffffff


	//   ....[61]....
        /*09f0*/ 	.word	0xffffffff


	//   ....[62]....
        /*09f4*/ 	.word	0xffffffff


	//   ....[63]....
        /*09f8*/ 	.word	0xffffffff


	//   ....[64]....
        /*09fc*/ 	.word	0xffffffff


	//   ....[65]....
        /*0a00*/ 	.word	0xffffffff


	//   ....[66]....
        /*0a04*/ 	.word	0xffffffff


	//   ....[67]....
        /*0a08*/ 	.word	0xffffffff


	//   ....[68]....
        /*0a0c*/ 	.word	0xffffffff


	//   ....[69]....
        /*0a10*/ 	.word	0xffffffff


	//   ....[70]....
        /*0a14*/ 	.word	0xffffffff


	//   ....[71]....
        /*0a18*/ 	.word	0xffffffff


	//   ....[72]....
        /*0a1c*/ 	.word	0xffffffff


	//   ....[73]....
        /*0a20*/ 	.word	0xffffffff


	//   ....[74]....
        /*0a24*/ 	.word	0xffffffff


	//   ....[75]....
        /*0a28*/ 	.word	0xffffffff


	//   ....[76]....
        /*0a2c*/ 	.word	0xffffffff


	//   ....[77]....
        /*0a30*/ 	.word	0xffffffff


	//   ....[78]....
        /*0a34*/ 	.word	0xffffffff


	//   ....[79]....
        /*0a38*/ 	.word	0xffffffff


	//   ....[80]....
        /*0a3c*/ 	.word	0xffffffff


	//   ....[81]....
        /*0a40*/ 	.word	0xffffffff


	//   ....[82]....
        /*0a44*/ 	.word	0xffffffff


	//   ....[83]....
        /*0a48*/ 	.word	0xffffffff


	//   ....[84]....
        /*0a4c*/ 	.word	0xffffffff


	//   ....[85]....
        /*0a50*/ 	.word	0xffffffff


	//   ....[86]....
        /*0a54*/ 	.word	0xffffffff


	//   ....[87]....
        /*0a58*/ 	.word	0xffffffff


	//   ....[88]....
        /*0a5c*/ 	.word	0xffffffff


	//   ....[89]....
        /*0a60*/ 	.word	0xffffffff


	//   ....[90]....
        /*0a64*/ 	.word	0xffffffff


	//   ....[91]....
        /*0a68*/ 	.word	0xffffffff


	//   ....[92]....
        /*0a6c*/ 	.word	0xffffffff


	//   ....[93]....
        /*0a70*/ 	.word	0xffffffff


	//   ....[94]....
        /*0a74*/ 	.word	0xffffffff


	//   ....[95]....
        /*0a78*/ 	.word	0xffffffff


	//   ....[96]....
        /*0a7c*/ 	.word	0xffffffff


	//   ....[97]....
        /*0a80*/ 	.word	0xffffffff


	//   ....[98]....
        /*0a84*/ 	.word	0xffffffff


	//   ....[99]....
        /*0a88*/ 	.word	0xffffffff


	//   ....[100]....
        /*0a8c*/ 	.word	0xffffffff


	//   ....[101]....
        /*0a90*/ 	.word	0xffffffff


	//   ....[102]....
        /*0a94*/ 	.word	0xffffffff


	//   ....[103]....
        /*0a98*/ 	.word	0xffffffff


	//   ....[104]....
        /*0a9c*/ 	.word	0xffffffff


	//   ....[105]....
        /*0aa0*/ 	.word	0xffffffff


	//   ....[106]....
        /*0aa4*/ 	.word	0xffffffff


	//   ....[107]....
        /*0aa8*/ 	.word	0xffffffff


	//   ....[108]....
        /*0aac*/ 	.word	0xffffffff


	//   ....[109]....
        /*0ab0*/ 	.word	0xffffffff


	//   ....[110]....
        /*0ab4*/ 	.word	0xffffffff


	//   ....[111]....
        /*0ab8*/ 	.word	0xffffffff


	//   ....[112]....
        /*0abc*/ 	.word	0xffffffff


	//   ....[113]....
        /*0ac0*/ 	.word	0xffffffff


	//   ....[114]....
        /*0ac4*/ 	.word	0xffffffff


	//   ....[115]....
        /*0ac8*/ 	.word	0xffffffff


	//   ....[116]....
        /*0acc*/ 	.word	0xffffffff


	//   ....[117]....
        /*0ad0*/ 	.word	0xffffffff


	//   ....[118]....
        /*0ad4*/ 	.word	0xffffffff


	//   ....[119]....
        /*0ad8*/ 	.word	0xffffffff


	//   ....[120]....
        /*0adc*/ 	.word	0xffffffff


	//   ....[121]....
        /*0ae0*/ 	.word	0xffffffff


	//   ....[122]....
        /*0ae4*/ 	.word	0xffffffff


	//   ....[123]....
        /*0ae8*/ 	.word	0xffffffff


	//   ....[124]....
        /*0aec*/ 	.word	0xffffffff


	//   ....[125]....
        /*0af0*/ 	.word	0xffffffff


	//   ....[126]....
        /*0af4*/ 	.word	0xffffffff


	//   ....[127]....
        /*0af8*/ 	.word	0xffffffff


	//   ....[128]....
        /*0afc*/ 	.word	0xffffffff


	//   ....[129]....
        /*0b00*/ 	.word	0xffffffff


	//   ....[130]....
        /*0b04*/ 	.word	0xffffffff


	//   ....[131]....
        /*0b08*/ 	.word	0xffffffff


	//   ....[132]....
        /*0b0c*/ 	.word	0xffffffff


	//   ....[133]....
        /*0b10*/ 	.word	0xffffffff


	//   ....[134]....
        /*0b14*/ 	.word	0xffffffff


	//   ....[135]....
        /*0b18*/ 	.word	0xffffffff


	//   ....[136]....
        /*0b1c*/ 	.word	0xffffffff


	//   ....[137]....
        /*0b20*/ 	.word	0xffffffff


	//   ....[138]....
        /*0b24*/ 	.word	0xffffffff


	//   ....[139]....
        /*0b28*/ 	.word	0xffffffff


	//   ....[140]....
        /*0b2c*/ 	.word	0xffffffff


	//   ....[141]....
        /*0b30*/ 	.word	0xffffffff


	//   ....[142]....
        /*0b34*/ 	.word	0xffffffff


	//   ....[143]....
        /*0b38*/ 	.word	0xffffffff


	//   ....[144]....
        /*0b3c*/ 	.word	0xffffffff


	//   ....[145]....
        /*0b40*/ 	.word	0xffffffff


	//   ....[146]....
        /*0b44*/ 	.word	0xffffffff


	//   ....[147]....
        /*0b48*/ 	.word	0xffffffff


	//   ....[148]....
        /*0b4c*/ 	.word	0xffffffff


	//   ....[149]....
        /*0b50*/ 	.word	0xffffffff


	//   ....[150]....
        /*0b54*/ 	.word	0xffffffff


	//   ....[151]....
        /*0b58*/ 	.word	0xffffffff


	//   ....[152]....
        /*0b5c*/ 	.word	0xffffffff


	//   ....[153]....
        /*0b60*/ 	.word	0xffffffff


	//   ....[154]....
        /*0b64*/ 	.word	0xffffffff


	//   ....[155]....
        /*0b68*/ 	.word	0xffffffff


	//   ....[156]....
        /*0b6c*/ 	.word	0xffffffff


	//   ....[157]....
        /*0b70*/ 	.word	0xffffffff


	//   ....[158]....
        /*0b74*/ 	.word	0xffffffff


	//   ....[159]....
        /*0b78*/ 	.word	0xffffffff


	//   ....[160]....
        /*0b7c*/ 	.word	0xffffffff


	//   ....[161]....
        /*0b80*/ 	.word	0xffffffff


	//   ....[162]....
        /*0b84*/ 	.word	0xffffffff


	//   ....[163]....
        /*0b88*/ 	.word	0xffffffff


	//   ....[164]....
        /*0b8c*/ 	.word	0xffffffff


	//   ....[165]....
        /*0b90*/ 	.word	0xffffffff


	//   ....[166]....
        /*0b94*/ 	.word	0xffffffff


	//   ....[167]....
        /*0b98*/ 	.word	0xffffffff


	//   ....[168]....
        /*0b9c*/ 	.word	0xffffffff


	//   ....[169]....
        /*0ba0*/ 	.word	0xffffffff


	//   ....[170]....
        /*0ba4*/ 	.word	0xffffffff


	//   ....[171]....
        /*0ba8*/ 	.word	0xffffffff


	//   ....[172]....
        /*0bac*/ 	.word	0xffffffff


	//   ....[173]....
        /*0bb0*/ 	.word	0xffffffff


	//   ....[174]....
        /*0bb4*/ 	.word	0xffffffff


	//   ....[175]....
        /*0bb8*/ 	.word	0xffffffff


	//   ....[176]....
        /*0bbc*/ 	.word	0xffffffff


	//   ....[177]....
        /*0bc0*/ 	.word	0xffffffff


	//   ....[178]....
        /*0bc4*/ 	.word	0xffffffff


	//   ....[179]....
        /*0bc8*/ 	.word	0xffffffff


	//   ....[180]....
        /*0bcc*/ 	.word	0xffffffff


	//   ....[181]....
        /*0bd0*/ 	.word	0xffffffff


	//   ....[182]....
        /*0bd4*/ 	.word	0xffffffff


	//   ....[183]....
        /*0bd8*/ 	.word	0xffffffff


	//   ....[184]....
        /*0bdc*/ 	.word	0xffffffff


	//   ....[185]....
        /*0be0*/ 	.word	0xffffffff


	//   ....[186]....
        /*0be4*/ 	.word	0xffffffff


	//   ....[187]....
        /*0be8*/ 	.word	0xffffffff


	//   ....[188]....
        /*0bec*/ 	.word	0xffffffff


	//   ....[189]....
        /*0bf0*/ 	.word	0x0500000f


	//   ....[190]....
        /*0bf4*/ 	.word	0x0500000f


	//   ....[191]....
        /*0bf8*/ 	.word	0x0500000f


	//   ....[192]....
        /*0bfc*/ 	.word	0x0500000f


	//   ....[193]....
        /*0c00*/ 	.word	0x0500000f


	//   ....[194]....
        /*0c04*/ 	.word	0x0500000f


	//   ....[195]....
        /*0c08*/ 	.word	0x0500000f


	//   ....[196]....
        /*0c0c*/ 	.word	0x0500000f


	//   ....[197]....
        /*0c10*/ 	.word	0x0500000f


	//   ....[198]....
        /*0c14*/ 	.word	0x0500000f


	//   ....[199]....
        /*0c18*/ 	.word	0x0500000f


	//   ....[200]....
        /*0c1c*/ 	.word	0x0500000f


	//   ....[201]....
        /*0c20*/ 	.word	0x0500000f


	//   ....[202]....
        /*0c24*/ 	.word	0x0500000f


	//   ....[203]....
        /*0c28*/ 	.word	0x0500000f


	//   ....[204]....
        /*0c2c*/ 	.word	0x0500000f


	//   ....[205]....
        /*0c30*/ 	.word	0x0500000f


	//   ....[206]....
        /*0c34*/ 	.word	0x0500000f


	//   ....[207]....
        /*0c38*/ 	.word	0x0500000f


	//   ....[208]....
        /*0c3c*/ 	.word	0x0500000f


	//   ....[209]....
        /*0c40*/ 	.word	0x0500000f


	//   ....[210]....
        /*0c44*/ 	.word	0x0500000f


	//   ....[211]....
        /*0c48*/ 	.word	0x0500000f


	//   ....[212]....
        /*0c4c*/ 	.word	0x0500000f


	//   ....[213]....
        /*0c50*/ 	.word	0x0500000f


	//   ....[214]....
        /*0c54*/ 	.word	0x0500000f


	//   ....[215]....
        /*0c58*/ 	.word	0x0500000f


	//   ....[216]....
        /*0c5c*/ 	.word	0x0500000f


	//   ....[217]....
        /*0c60*/ 	.word	0x0500000f


	//   ....[218]....
        /*0c64*/ 	.word	0x0500000f


	//   ....[219]....
        /*0c68*/ 	.word	0x0500000f


	//   ....[220]....
        /*0c6c*/ 	.word	0x0500000f


	//   ....[221]....
        /*0c70*/ 	.word	0x0500000f


	//   ....[222]....
        /*0c74*/ 	.word	0x0500000f


	//   ....[223]....
        /*0c78*/ 	.word	0x0500000f


	//   ....[224]....
        /*0c7c*/ 	.word	0x0500000f


	//   ....[225]....
        /*0c80*/ 	.word	0x0500000f


	//   ....[226]....
        /*0c84*/ 	.word	0x0500000f


	//   ....[227]....
        /*0c88*/ 	.word	0x0500000f


	//   ....[228]....
        /*0c8c*/ 	.word	0x0500000f


	//   ....[229]....
        /*0c90*/ 	.word	0x0500000f


	//   ....[230]....
        /*0c94*/ 	.word	0x0500000f


	//   ....[231]....
        /*0c98*/ 	.word	0x0500000f


	//   ....[232]....
        /*0c9c*/ 	.word	0x0500000f


	//   ....[233]....
        /*0ca0*/ 	.word	0x0500000f


	//   ....[234]....
        /*0ca4*/ 	.word	0x0500000f


	//   ....[235]....
        /*0ca8*/ 	.word	0x0500000f


	//   ....[236]....
        /*0cac*/ 	.word	0x0500000f


	//   ....[237]....
        /*0cb0*/ 	.word	0x0500000f


	//   ....[238]....
        /*0cb4*/ 	.word	0x0500000f


	//   ....[239]....
        /*0cb8*/ 	.word	0x0500000f


	//   ....[240]....
        /*0cbc*/ 	.word	0x0500000f


	//   ....[241]....
        /*0cc0*/ 	.word	0x0500000f


	//   ....[242]....
        /*0cc4*/ 	.word	0x0500000f


	//   ....[243]....
        /*0cc8*/ 	.word	0x0500000f


	//   ....[244]....
        /*0ccc*/ 	.word	0x0500000f


	//   ....[245]....
        /*0cd0*/ 	.word	0x0500000f


	//   ....[246]....
        /*0cd4*/ 	.word	0x0500000f


	//   ....[247]....
        /*0cd8*/ 	.word	0x0500000f


	//   ....[248]....
        /*0cdc*/ 	.word	0x0500000f


	//   ....[249]....
        /*0ce0*/ 	.word	0x0500000f


	//   ....[250]....
        /*0ce4*/ 	.word	0x0500000f


	//   ....[251]....
        /*0ce8*/ 	.word	0x0500000f


	//   ....[252]....
        /*0cec*/ 	.word	0x0500000f


	//   ....[253]....
        /*0cf0*/ 	.word	0x0500000f


	//   ....[254]....
        /*0cf4*/ 	.word	0x0500000f


	//   ....[255]....
        /*0cf8*/ 	.word	0x0500000f


	//   ....[0]....
        /*0cfc*/ 	.word	0x0500000f


	//   ....[1]....
        /*0d00*/ 	.word	0x0500000f


	//   ....[2]....
        /*0d04*/ 	.word	0x0500000f


	//   ....[3]....
        /*0d08*/ 	.word	0x0500000f


	//   ....[4]....
        /*0d0c*/ 	.word	0x0500000f


	//   ....[5]....
        /*0d10*/ 	.word	0x0500000f


	//   ....[6]....
        /*0d14*/ 	.word	0x0500000f


	//   ....[7]....
        /*0d18*/ 	.word	0x0500000f


	//   ....[8]....
        /*0d1c*/ 	.word	0x0500000f


	//   ....[9]....
        /*0d20*/ 	.word	0x0500000f


	//   ....[10]....
        /*0d24*/ 	.word	0x0500000f


	//   ....[11]....
        /*0d28*/ 	.word	0x0500000f


	//   ....[12]....
        /*0d2c*/ 	.word	0x0500000f


	//   ....[13]....
        /*0d30*/ 	.word	0x0500000f


	//   ....[14]....
        /*0d34*/ 	.word	0x0500000f


	//   ....[15]....
        /*0d38*/ 	.word	0x0500000f


	//   ....[16]....
        /*0d3c*/ 	.word	0x0500000f


	//   ....[17]....
        /*0d40*/ 	.word	0x0500000f


	//   ....[18]....
        /*0d44*/ 	.word	0x0500000f


	//   ....[19]....
        /*0d48*/ 	.word	0x0500000f


	//----- nvinfo : EIATTR_COOP_GROUP_INSTR_OFFSETS
	.align		4
.L_321:
        /*0d4c*/ 	.byte	0x04, 0x28
        /*0d4e*/ 	.short	(.L_323 - .L_322)


	//   ....[0]....
.L_322:
        /*0d50*/ 	.word	0x00000060


	//   ....[1]....
        /*0d54*/ 	.word	0x00000130


	//   ....[2]....
        /*0d58*/ 	.word	0x000001e0


	//   ....[3]....
        /*0d5c*/ 	.word	0x000003a0


	//   ....[4]....
        /*0d60*/ 	.word	0x00000500


	//   ....[5]....
        /*0d64*/ 	.word	0x00000620


	//   ....[6]....
        /*0d68*/ 	.word	0x00000780


	//   ....[7]....
        /*0d6c*/ 	.word	0x00002ab0


	//   ....[8]....
        /*0d70*/ 	.word	0x00002ac0


	//   ....[9]....
        /*0d74*/ 	.word	0x00003c30


	//   ....[10]....
        /*0d78*/ 	.word	0x00003c40


	//   ....[11]....
        /*0d7c*/ 	.word	0x00004db0


	//   ....[12]....
        /*0d80*/ 	.word	0x00004dc0


	//   ....[13]....
        /*0d84*/ 	.word	0x00005140


	//   ....[14]....
        /*0d88*/ 	.word	0x00005170


	//   ....[15]....
        /*0d8c*/ 	.word	0x00005910


	//   ....[16]....
        /*0d90*/ 	.word	0x00006250


	//   ....[17]....
        /*0d94*/ 	.word	0x00006260


	//   ....[18]....
        /*0d98*/ 	.word	0x00006270


	//   ....[19]....
        /*0d9c*/ 	.word	0x00006280


	//   ....[20]....
        /*0da0*/ 	.word	0x00007740


	//   ....[21]....
        /*0da4*/ 	.word	0x00007750


	//   ....[22]....
        /*0da8*/ 	.word	0x00007760


	//   ....[23]....
        /*0dac*/ 	.word	0x00007770


	//   ....[24]....
        /*0db0*/ 	.word	0x000096b0


	//   ....[25]....
        /*0db4*/ 	.word	0x0000a2e0


	//   ....[26]....
        /*0db8*/ 	.word	0x0000a2f0


	//   ....[27]....
        /*0dbc*/ 	.word	0x0000a310


	//   ....[28]....
        /*0dc0*/ 	.word	0x0000adf0


	//   ....[29]....
        /*0dc4*/ 	.word	0x0000ae10


	//   ....[30]....
        /*0dc8*/ 	.word	0x0000cf00


	//   ....[31]....
        /*0dcc*/ 	.word	0x0000cf30


	//   ....[32]....
        /*0dd0*/ 	.word	0x0000da10


	//   ....[33]....
        /*0dd4*/ 	.word	0x0000db00


	//   ....[34]....
        /*0dd8*/ 	.word	0x0000e930


	//   ....[35]....
        /*0ddc*/ 	.word	0x0000e950


	//   ....[36]....
        /*0de0*/ 	.word	0x00011300


	//   ....[37]....
        /*0de4*/ 	.word	0x00011350


	//   ....[38]....
        /*0de8*/ 	.word	0x00011720


	//   ....[39]....
        /*0dec*/ 	.word	0x00011740


	//   ....[40]....
        /*0df0*/ 	.word	0x00013040


	//   ....[41]....
        /*0df4*/ 	.word	0x00013090


	//   ....[42]....
        /*0df8*/ 	.word	0x000130f0


	//   ....[43]....
        /*0dfc*/ 	.word	0x00013100


	//   ....[44]....
        /*0e00*/ 	.word	0x00013bc0


	//   ....[45]....
        /*0e04*/ 	.word	0x00013bf0


	//   ....[46]....
        /*0e08*/ 	.word	0x00013c20


	//   ....[47]....
        /*0e0c*/ 	.word	0x00013c40


	//   ....[48]....
        /*0e10*/ 	.word	0x00013c50


	//   ....[49]....
        /*0e14*/ 	.word	0x00013c60


	//   ....[50]....
        /*0e18*/ 	.word	0x00013c70


	//   ....[51]....
        /*0e1c*/ 	.word	0x00013c80


	//   ....[52]....
        /*0e20*/ 	.word	0x00013c90


	//   ....[53]....
        /*0e24*/ 	.word	0x00013ca0


	//   ....[54]....
        /*0e28*/ 	.word	0x00013cb0


	//   ....[55]....
        /*0e2c*/ 	.word	0x00013cd0


	//   ....[56]....
        /*0e30*/ 	.word	0x00013ce0


	//   ....[57]....
        /*0e34*/ 	.word	0x00013cf0


	//   ....[58]....
        /*0e38*/ 	.word	0x00013d00


	//   ....[59]....
        /*0e3c*/ 	.word	0x00013d10


	//   ....[60]....
        /*0e40*/ 	.word	0x00013d20


	//   ....[61]....
        /*0e44*/ 	.word	0x00013d30


	//   ....[62]....
        /*0e48*/ 	.word	0x00013d40


	//   ....[63]....
        /*0e4c*/ 	.word	0x00013d50


	//   ....[64]....
        /*0e50*/ 	.word	0x00013d60


	//   ....[65]....
        /*0e54*/ 	.word	0x00013d70


	//   ....[66]....
        /*0e58*/ 	.word	0x00013d80


	//   ....[67]....
        /*0e5c*/ 	.word	0x00013d90


	//   ....[68]....
        /*0e60*/ 	.word	0x00013da0


	//   ....[69]....
        /*0e64*/ 	.word	0x00013db0


	//   ....[70]....
        /*0e68*/ 	.word	0x00013dc0


	//   ....[71]....
        /*0e6c*/ 	.word	0x00013dd0


	//   ....[72]....
        /*0e70*/ 	.word	0x00013de0


	//   ....[73]....
        /*0e74*/ 	.word	0x00013df0


	//   ....[74]....
        /*0e78*/ 	.word	0x00013e00


	//   ....[75]....
        /*0e7c*/ 	.word	0x00013e10


	//   ....[76]....
        /*0e80*/ 	.word	0x000145b0


	//   ....[77]....
        /*0e84*/ 	.word	0x000145c0


	//   ....[78]....
        /*0e88*/ 	.word	0x000145d0


	//   ....[79]....
        /*0e8c*/ 	.word	0x00014620


	//   ....[80]....
        /*0e90*/ 	.word	0x00014b70


	//   ....[81]....
        /*0e94*/ 	.word	0x00014bb0


	//   ....[82]....
        /*0e98*/ 	.word	0x00014bd0


	//   ....[83]....
        /*0e9c*/ 	.word	0x00014c10


	//   ....[84]....
        /*0ea0*/ 	.word	0x00014c30


	//   ....[85]....
        /*0ea4*/ 	.word	0x00014c50


	//   ....[86]....
        /*0ea8*/ 	.word	0x00014c70


	//   ....[87]....
        /*0eac*/ 	.word	0x00014c90


	//   ....[88]....
        /*0eb0*/ 	.word	0x000150c0


	//   ....[89]....
        /*0eb4*/ 	.word	0x000150d0


	//   ....[90]....
        /*0eb8*/ 	.word	0x00015380


	//   ....[91]....
        /*0ebc*/ 	.word	0x00015390


	//   ....[92]....
        /*0ec0*/ 	.word	0x00015e00


	//   ....[93]....
        /*0ec4*/ 	.word	0x00015e30


	//   ....[94]....
        /*0ec8*/ 	.word	0x00015e70


	//   ....[95]....
        /*0ecc*/ 	.word	0x00015ea0


	//   ....[96]....
        /*0ed0*/ 	.word	0x00015ec0


	//   ....[97]....
        /*0ed4*/ 	.word	0x00015ed0


	//   ....[98]....
        /*0ed8*/ 	.word	0x00015ee0


	//   ....[99]....
        /*0edc*/ 	.word	0x00015f00


	//   ....[100]....
        /*0ee0*/ 	.word	0x00016050


	//   ....[101]....
        /*0ee4*/ 	.word	0x00016260


	//   ....[102]....
        /*0ee8*/ 	.word	0x00016290


	//   ....[103]....
        /*0eec*/ 	.word	0x000162c0


	//   ....[104]....
        /*0ef0*/ 	.word	0x000162f0


	//   ....[105]....
        /*0ef4*/ 	.word	0x00016320


	//   ....[106]....
        /*0ef8*/ 	.word	0x00016350


	//   ....[107]....
        /*0efc*/ 	.word	0x000164e0


	//   ....[108]....
        /*0f00*/ 	.word	0x00016510


	//   ....[109]....
        /*0f04*/ 	.word	0x00016540


	//   ....[110]....
        /*0f08*/ 	.word	0x00016570


	//   ....[111]....
        /*0f0c*/ 	.word	0x000165a0


	//   ....[112]....
        /*0f10*/ 	.word	0x000165d0


	//   ....[113]....
        /*0f14*/ 	.word	0x00016660


	//   ....[114]....
        /*0f18*/ 	.word	0x00016690


	//   ....[115]....
        /*0f1c*/ 	.word	0x000166a0


	//   ....[116]....
        /*0f20*/ 	.word	0x000166e0


	//   ....[117]....
        /*0f24*/ 	.word	0x00017d40


	//   ....[118]....
        /*0f28*/ 	.word	0x00019d70


	//   ....[119]....
        /*0f2c*/ 	.word	0x00019d80


	//   ....[120]....
        /*0f30*/ 	.word	0x00019de0


	//   ....[121]....
        /*0f34*/ 	.word	0x00019df0


	//   ....[122]....
        /*0f38*/ 	.word	0x00019e50


	//   ....[123]....
        /*0f3c*/ 	.word	0x00019e70


	//   ....[124]....
        /*0f40*/ 	.word	0x00019e80


	//   ....[125]....
        /*0f44*/ 	.word	0x00019e90


	//   ....[126]....
        /*0f48*/ 	.word	0x00019f20


	//   ....[127]....
        /*0f4c*/ 	.word	0x00019f40


	//   ....[128]....
        /*0f50*/ 	.word	0x0001a3c0


	//   ....[129]....
        /*0f54*/ 	.word	0x0001a3e0


	//   ....[130]....
        /*0f58*/ 	.word	0x0001a480


	//   ....[131]....
        /*0f5c*/ 	.word	0x0001a490


	//   ....[132]....
        /*0f60*/ 	.word	0x0001a500


	//   ....[133]....
        /*0f64*/ 	.word	0x0001a510


	//   ....[134]....
        /*0f68*/ 	.word	0x0001a520


	//   ....[135]....
        /*0f6c*/ 	.word	0x0001a530


	//   ....[136]....
        /*0f70*/ 	.word	0x0001a5e0


	//   ....[137]....
        /*0f74*/ 	.word	0x0001a600


	//   ....[138]....
        /*0f78*/ 	.word	0x0001ae80


	//   ....[139]....
        /*0f7c*/ 	.word	0x0001aeb0


	//   ....[140]....
        /*0f80*/ 	.word	0x0001af20


	//   ....[141]....
        /*0f84*/ 	.word	0x0001af40


	//   ....[142]....
        /*0f88*/ 	.word	0x0001afc0


	//   ....[143]....
        /*0f8c*/ 	.word	0x0001afe0


	//   ....[144]....
        /*0f90*/ 	.word	0x0001aff0


	//   ....[145]....
        /*0f94*/ 	.word	0x0001b060


	//   ....[146]....
        /*0f98*/ 	.word	0x0001b0b0


	//   ....[147]....
        /*0f9c*/ 	.word	0x0001b0e0


	//   ....[148]....
        /*0fa0*/ 	.word	0x0001b120


	//   ....[149]....
        /*0fa4*/ 	.word	0x0001b130


	//   ....[150]....
        /*0fa8*/ 	.word	0x0001bb30


	//   ....[151]....
        /*0fac*/ 	.word	0x0001bb40


	//   ....[152]....
        /*0fb0*/ 	.word	0x0001bb60


	//   ....[153]....
        /*0fb4*/ 	.word	0x0001bbb0


	//   ....[154]....
        /*0fb8*/ 	.word	0x0001bbc0


	//   ....[155]....
        /*0fbc*/ 	.word	0x0001bc00


	//   ....[156]....
        /*0fc0*/ 	.word	0x0001bc10


	//   ....[157]....
        /*0fc4*/ 	.word	0x0001bc20


	//   ....[158]....
        /*0fc8*/ 	.word	0x0001bc60


	//   ....[159]....
        /*0fcc*/ 	.word	0x0001bca0


	//   ....[160]....
        /*0fd0*/ 	.word	0x0001c0b0


	//   ....[161]....
        /*0fd4*/ 	.word	0x0001c0c0


	//   ....[162]....
        /*0fd8*/ 	.word	0x0001c0d0


	//   ....[163]....
        /*0fdc*/ 	.word	0x0001c110


	//   ....[164]....
        /*0fe0*/ 	.word	0x0001c120


	//   ....[165]....
        /*0fe4*/ 	.word	0x0001c160


	//   ....[166]....
        /*0fe8*/ 	.word	0x0001c170


	//   ....[167]....
        /*0fec*/ 	.word	0x0001c180


	//   ....[168]....
        /*0ff0*/ 	.word	0x0001c1c0


	//   ....[169]....
        /*0ff4*/ 	.word	0x0001c200


	//   ....[170]....
        /*0ff8*/ 	.word	0x0001d060


	//   ....[171]....
        /*0ffc*/ 	.word	0x0001d090


	//   ....[172]....
        /*1000*/ 	.word	0x0001d0f0


	//   ....[173]....
        /*1004*/ 	.word	0x0001d120


	//   ....[174]....
        /*1008*/ 	.word	0x0001d150


	//   ....[175]....
        /*100c*/ 	.word	0x0001d180


	//   ....[176]....
        /*1010*/ 	.word	0x0001d1b0


	//   ....[177]....
        /*1014*/ 	.word	0x0001d1e0


	//   ....[178]....
        /*1018*/ 	.word	0x0001d380


	//   ....[179]....
        /*101c*/ 	.word	0x0001d3b0


	//   ....[180]....
        /*1020*/ 	.word	0x0001d3e0


	//   ....[181]....
        /*1024*/ 	.word	0x0001d410


	//   ....[182]....
        /*1028*/ 	.word	0x0001d440


	//   ....[183]....
        /*102c*/ 	.word	0x0001d470


	//   ....[184]....
        /*1030*/ 	.word	0x0001d530


	//   ....[185]....
        /*1034*/ 	.word	0x0001d550


	//   ....[186]....
        /*1038*/ 	.word	0x0001d570


	//   ....[187]....
        /*103c*/ 	.word	0x0001d5d0


	//   ....[188]....
        /*1040*/ 	.word	0x0001e030


	//   ....[189]....
        /*1044*/ 	.word	0x0001e3e0


	//   ....[190]....
        /*1048*/ 	.word	0x0001e470


	//   ....[191]....
        /*104c*/ 	.word	0x0001e540


	//   ....[192]....
        /*1050*/ 	.word	0x0001e5d0


	//   ....[193]....
        /*1054*/ 	.word	0x0001e6b0


	//   ....[194]....
        /*1058*/ 	.word	0x0001e740


	//   ....[195]....
        /*105c*/ 	.word	0x0001e810


	//   ....[196]....
        /*1060*/ 	.word	0x0001e8a0


	//   ....[197]....
        /*1064*/ 	.word	0x0001e8f0


	//   ....[198]....
        /*1068*/ 	.word	0x0001e940


	//   ....[199]....
        /*106c*/ 	.word	0x0001ea10


	//   ....[200]....
        /*1070*/ 	.word	0x0001eaa0


	//   ....[201]....
        /*1074*/ 	.word	0x0001eaf0


	//   ....[202]....
        /*1078*/ 	.word	0x0001eb40


	//   ....[203]....
        /*107c*/ 	.word	0x0001ee30


	//   ....[204]....
        /*1080*/ 	.word	0x0001f110


	//   ....[205]....
        /*1084*/ 	.word	0x0001f210


	//   ....[206]....
        /*1088*/ 	.word	0x0001f2a0


	//   ....[207]....
        /*108c*/ 	.word	0x0001f300


	//   ....[208]....
        /*1090*/ 	.word	0x0001f3e0


	//   ....[209]....
        /*1094*/ 	.word	0x0001f460


	//   ....[210]....
        /*1098*/ 	.word	0x0001f530


	//   ....[211]....
        /*109c*/ 	.word	0x0001f620


	//   ....[212]....
        /*10a0*/ 	.word	0x0001f6c0


	//   ....[213]....
        /*10a4*/ 	.word	0x0001f740


	//   ....[214]....
        /*10a8*/ 	.word	0x0001f810


	//   ....[215]....
        /*10ac*/ 	.word	0x0001f940


	//   ....[216]....
        /*10b0*/ 	.word	0x0001f9f0


	//   ....[217]....
        /*10b4*/ 	.word	0x0001fa70


	//   ....[218]....
        /*10b8*/ 	.word	0x0001fb60


	//   ....[219]....
        /*10bc*/ 	.word	0x0001fbc0


	//   ....[220]....
        /*10c0*/ 	.word	0x0001fca0


	//   ....[221]....
        /*10c4*/ 	.word	0x0001fd00


	//   ....[222]....
        /*10c8*/ 	.word	0x0001fda0


	//   ....[223]....
        /*10cc*/ 	.word	0x0001fe40


	//   ....[224]....
        /*10d0*/ 	.word	0x0001ff10


	//   ....[225]....
        /*10d4*/ 	.word	0x0001ffc0


	//   ....[226]....
        /*10d8*/ 	.word	0x00020030


	//   ....[227]....
        /*10dc*/ 	.word	0x00020090


	//   ....[228]....
        /*10e0*/ 	.word	0x00020150


	//   ....[229]....
        /*10e4*/ 	.word	0x000201b0


	//   ....[230]....
        /*10e8*/ 	.word	0x000202b0


	//   ....[231]....
        /*10ec*/ 	.word	0x00020310


	//   ....[232]....
        /*10f0*/ 	.word	0x000203c0


	//   ....[233]....
        /*10f4*/ 	.word	0x00020470


	//   ....[234]....
        /*10f8*/ 	.word	0x00020520


	//   ....[235]....
        /*10fc*/ 	.word	0x000205a0


	//   ....[236]....
        /*1100*/ 	.word	0x00020670


	//   ....[237]....
        /*1104*/ 	.word	0x000207b0


	//   ....[238]....
        /*1108*/ 	.word	0x00020860


	//   ....[239]....
        /*110c*/ 	.word	0x00020910


	//   ....[240]....
        /*1110*/ 	.word	0x000209b0


	//   ....[241]....
        /*1114*/ 	.word	0x00020a60


	//   ....[242]....
        /*1118*/ 	.word	0x00020b00


	//   ....[243]....
        /*111c*/ 	.word	0x00020bb0


	//   ....[244]....
        /*1120*/ 	.word	0x00020c50


	//   ....[245]....
        /*1124*/ 	.word	0x00020cc0


	//   ....[246]....
        /*1128*/ 	.word	0x00020d80


	//   ....[247]....
        /*112c*/ 	.word	0x00020e70


	//   ....[248]....
        /*1130*/ 	.word	0x00020f00


	//   ....[249]....
        /*1134*/ 	.word	0x00020f60


	//   ....[250]....
        /*1138*/ 	.word	0x00021010


	//   ....[251]....
        /*113c*/ 	.word	0x00021070


	//   ....[252]....
        /*1140*/ 	.word	0x00021120


	//   ....[253]....
        /*1144*/ 	.word	0x00021180


	//   ....[254]....
        /*1148*/ 	.word	0x00021230


	//   ....[255]....
        /*114c*/ 	.word	0x00021290


	//   ....[0]....
        /*1150*/ 	.word	0x00021340


	//   ....[1]....
        /*1154*/ 	.word	0x00021520


	//   ....[2]....
        /*1158*/ 	.word	0x000215c0


	//   ....[3]....
        /*115c*/ 	.word	0x00021740


	//   ....[4]....
        /*1160*/ 	.word	0x000217c0


	//   ....[5]....
        /*1164*/ 	.word	0x00021840


	//   ....[6]....
        /*1168*/ 	.word	0x000218c0


	//   ....[7]....
        /*116c*/ 	.word	0x00021940


	//   ....[8]....
        /*1170*/ 	.word	0x000219d0


	//   ....[9]....
        /*1174*/ 	.word	0x00021a70


	//   ....[10]....
        /*1178*/ 	.word	0x00021b20


	//   ....[11]....
        /*117c*/ 	.word	0x00021ba0


	//   ....[12]....
        /*1180*/ 	.word	0x00021c20


	//   ....[13]....
        /*1184*/ 	.word	0x00021ca0


	//   ....[14]....
        /*1188*/ 	.word	0x00021d30


	//   ....[15]....
        /*118c*/ 	.word	0x00021db0


	//   ....[16]....
        /*1190*/ 	.word	0x00021e60


	//   ....[17]....
        /*1194*/ 	.word	0x00021eb0


	//   ....[18]....
        /*1198*/ 	.word	0x00021f50


	//   ....[19]....
        /*119c*/ 	.word	0x00022080


	//----- nvinfo : EIATTR_REG_RECONFIG
	.align		4
.L_323:
        /*11a0*/ 	.byte	0x01, 0x54
	.zero		2


	//----- nvinfo : EIATTR_SYSCALL_OFFSETS
	.align		4
        /*11a4*/ 	.byte	0x04, 0x46
        /*11a6*/ 	.short	(.L_325 - .L_324)


	//   ....[0]....
.L_324:
        /*11a8*/ 	.word	0x00001cf0


	//   ....[1]....
        /*11ac*/ 	.word	0x00001e40


	//   ....[2]....
        /*11b0*/ 	.word	0x00005a80


	//   ....[3]....
        /*11b4*/ 	.word	0x00005fd0


	//   ....[4]....
        /*11b8*/ 	.word	0x00018fb0


	//   ....[5]....
        /*11bc*/ 	.word	0x00019140


	//   ....[6]....
        /*11c0*/ 	.word	0x00019290


	//   ....[7]....
        /*11c4*/ 	.word	0x000193e0


	//   ....[8]....
        /*11c8*/ 	.word	0x0001aa10


	//----- nvinfo : EIATTR_MBARRIER_INSTR_OFFSETS
	.align		4
.L_325:
        /*11cc*/ 	.byte	0x04, 0x39
        /*11ce*/ 	.short	(.L_327 - .L_326)


	//   ....[0]....
.L_326:
        /*11d0*/ 	.word	0x00000250
        /*11d4*/ 	.word	0x000000ff
        /*11d8*/ 	.word	0x00013200
        /*11dc*/ 	.short	0x0100
        /*11de*/ 	.byte	0x08
	.zero		1


	//   ....[1]....
        /*11e0*/ 	.word	0x00000260
        /*11e4*/ 	.word	0x000000ff
        /*11e8*/ 	.word	0x00013220
        /*11ec*/ 	.short	0x0100
        /*11ee*/ 	.byte	0x08
	.zero		1


	//   ....[2]....
        /*11f0*/ 	.word	0x00000350
        /*11f4*/ 	.word	0x000000ff
        /*11f8*/ 	.word	0x00013230
        /*11fc*/ 	.short	0x0100
        /*11fe*/ 	.byte	0x08
	.zero		1


	//   ....[3]....
        /*1200*/ 	.word	0x00000360
        /*1204*/ 	.word	0x000000ff
        /*1208*/ 	.word	0x00013240
        /*120c*/ 	.short	0x0100
        /*120e*/ 	.byte	0x08
	.zero		1


	//   ....[4]....
        /*1210*/ 	.word	0x00000370
        /*1214*/ 	.word	0x000000ff
        /*1218*/ 	.word	0x00013238
        /*121c*/ 	.short	0x0100
        /*121e*/ 	.byte	0x08
	.zero		1


	//   ....[5]....
        /*1220*/ 	.word	0x00000380
        /*1224*/ 	.word	0x000000ff
        /*1228*/ 	.word	0x00013248
        /*122c*/ 	.short	0x0100
        /*122e*/ 	.byte	0x08
	.zero		1


	//   ....[6]....
        /*1230*/ 	.word	0x000004b0
        /*1234*/ 	.word	0x000000ff
        /*1238*/ 	.word	0x00013250
        /*123c*/ 	.short	0x0100
        /*123e*/ 	.byte	0x08
	.zero		1


	//   ....[7]....
        /*1240*/ 	.word	0x000004c0
        /*1244*/ 	.word	0x000000ff
        /*1248*/ 	.word	0x00013260
        /*124c*/ 	.short	0x0100
        /*124e*/ 	.byte	0x08
	.zero		1


	//   ....[8]....
        /*1250*/ 	.word	0x000004d0
        /*1254*/ 	.word	0x000000ff
        /*1258*/ 	.word	0x00013258
        /*125c*/ 	.short	0x0100
        /*125e*/ 	.byte	0x08
	.zero		1


	//   ....[9]....
        /*1260*/ 	.word	0x000004e0
        /*1264*/ 	.word	0x000000ff
        /*1268*/ 	.word	0x00013268
        /*126c*/ 	.short	0x0100
        /*126e*/ 	.byte	0x08
	.zero		1


	//   ....[10]....
        /*1270*/ 	.word	0x000005d0
        /*1274*/ 	.word	0x000000ff
        /*1278*/ 	.word	0x00013270
        /*127c*/ 	.short	0x0100
        /*127e*/ 	.byte	0x06
	.zero		1


	//   ....[11]....
        /*1280*/ 	.word	0x000005e0
        /*1284*/ 	.word	0x000000ff
        /*1288*/ 	.word	0x00013280
        /*128c*/ 	.short	0x0100
        /*128e*/ 	.byte	0x06
	.zero		1


	//   ....[12]....
        /*1290*/ 	.word	0x000005f0
        /*1294*/ 	.word	0x000000ff
        /*1298*/ 	.word	0x00013278
        /*129c*/ 	.short	0x0100
        /*129e*/ 	.byte	0x06
	.zero		1


	//   ....[13]....
        /*12a0*/ 	.word	0x00000600
        /*12a4*/ 	.word	0x000000ff
        /*12a8*/ 	.word	0x00013288
        /*12ac*/ 	.short	0x0100
        /*12ae*/ 	.byte	0x06
	.zero		1


	//   ....[14]....
        /*12b0*/ 	.word	0x00000730
        /*12b4*/ 	.word	0x000000ff
        /*12b8*/ 	.word	0x00013290
        /*12bc*/ 	.short	0x0100
        /*12be*/ 	.byte	0x08
	.zero		1


	//   ....[15]....
        /*12c0*/ 	.word	0x00000740
        /*12c4*/ 	.word	0x000000ff
        /*12c8*/ 	.word	0x000132a0
        /*12cc*/ 	.short	0x0100
        /*12ce*/ 	.byte	0x08
	.zero		1


	//   ....[16]....
        /*12d0*/ 	.word	0x00000750
        /*12d4*/ 	.word	0x000000ff
        /*12d8*/ 	.word	0x00013298
        /*12dc*/ 	.short	0x0100
        /*12de*/ 	.byte	0x08
	.zero		1


	//   ....[17]....
        /*12e0*/ 	.word	0x00000760
        /*12e4*/ 	.word	0x000000ff
        /*12e8*/ 	.word	0x000132a8
        /*12ec*/ 	.short	0x0100
        /*12ee*/ 	.byte	0x08
	.zero		1


	//   ....[18]....
        /*12f0*/ 	.word	0x000008a0
        /*12f4*/ 	.word	0x000000ff
        /*12f8*/ 	.word	0x000132b0
        /*12fc*/ 	.short	0x0100
        /*12fe*/ 	.byte	0x08
	.zero		1


	//   ....[19]....
        /*1300*/ 	.word	0x000008b0
        /*1304*/ 	.word	0x000000ff
        /*1308*/ 	.word	0x000132c0
        /*130c*/ 	.short	0x0100
        /*130e*/ 	.byte	0x08
	.zero		1


	//   ....[20]....
        /*1310*/ 	.word	0x000008c0
        /*1314*/ 	.word	0x000000ff
        /*1318*/ 	.word	0x000132b8
        /*131c*/ 	.short	0x0100
        /*131e*/ 	.byte	0x08
	.zero		1


	//   ....[21]....
        /*1320*/ 	.word	0x000008d0
        /*1324*/ 	.word	0x000000ff
        /*1328*/ 	.word	0x000132c8
        /*132c*/ 	.short	0x0100
        /*132e*/ 	.byte	0x08
	.zero		1


	//   ....[22]....
        /*1330*/ 	.word	0x00002a60
        /*1334*/ 	.word	0x00000042
        /*1338*/ 	.word	0x00013290
        /*133c*/ 	.short	0x010a
        /*133e*/ 	.byte	0x3f
	.zero		1


	//   ....[23]....
        /*1340*/ 	.word	0x00003be0
        /*1344*/ 	.word	0x00000042
        /*1348*/ 	.word	0x00013290
        /*134c*/ 	.short	0x010a
        /*134e*/ 	.byte	0x3f
	.zero		1


	//   ....[24]....
        /*1350*/ 	.word	0x00004be0
        /*1354*/ 	.word	0x00000042
        /*1358*/ 	.word	0x00013290
        /*135c*/ 	.short	0x010a
        /*135e*/ 	.byte	0x3f
	.zero		1


	//   ....[25]....
        /*1360*/ 	.word	0x00004f90
        /*1364*/ 	.word	0x00000004
        /*1368*/ 	.word	0x00000000
        /*136c*/ 	.short	0x0101
        /*136e*/ 	.byte	0x3f
	.zero		1


	//   ....[26]....
        /*1370*/ 	.word	0x00004fd0
        /*1374*/ 	.word	0x00000042
        /*1378*/ 	.word	0x000132b0
        /*137c*/ 	.short	0x010a
        /*137e*/ 	.byte	0x3f
	.zero		1


	//   ....[27]....
        /*1380*/ 	.word	0x00005360
        /*1384*/ 	.word	0x00000042
        /*1388*/ 	.word	0x00000000
        /*138c*/ 	.short	0x0101
        /*138e*/ 	.byte	0x3f
	.zero		1


	//   ....[28]....
        /*1390*/ 	.word	0x00005d50
        /*1394*/ 	.word	0x00000012
        /*1398*/ 	.word	0x00013200
        /*139c*/ 	.short	0x010a
        /*139e*/ 	.byte	0x3f
	.zero		1


	//   ....[29]....
        /*13a0*/ 	.word	0x00005da0
        /*13a4*/ 	.word	0x00000012
        /*13a8*/ 	.word	0x00013200
        /*13ac*/ 	.short	0x010a
        /*13ae*/ 	.byte	0x3f
	.zero		1


	//   ....[30]....
        /*13b0*/ 	.word	0x000064f0
        /*13b4*/ 	.word	0x00000012
        /*13b8*/ 	.word	0x00013200
        /*13bc*/ 	.short	0x010a
        /*13be*/ 	.byte	0x3f
	.zero		1


	//   ....[31]....
        /*13c0*/ 	.word	0x00007930
        /*13c4*/ 	.word	0x00000012
        /*13c8*/ 	.word	0x00013200
        /*13cc*/ 	.short	0x010a
        /*13ce*/ 	.byte	0x3f
	.zero		1


	//   ....[32]....
        /*13d0*/ 	.word	0x00008a90
        /*13d4*/ 	.word	0x0000000c
        /*13d8*/ 	.word	0x00013230
        /*13dc*/ 	.short	0x010a
        /*13de*/ 	.byte	0x3f
	.zero		1


	//   ....[33]....
        /*13e0*/ 	.word	0x00008b30
        /*13e4*/ 	.word	0x0000000c
        /*13e8*/ 	.word	0x00013230
        /*13ec*/ 	.short	0x010a
        /*13ee*/ 	.byte	0x3f
	.zero		1


	//   ....[34]....
        /*13f0*/ 	.word	0x0000aff0
        /*13f4*/ 	.word	0x0000003f
        /*13f8*/ 	.word	0x00000000
        /*13fc*/ 	.short	0x0101
        /*13fe*/ 	.byte	0x3f
	.zero		1


	//   ....[35]....
        /*1400*/ 	.word	0x0000c230
        /*1404*/ 	.word	0x00000009
        /*1408*/ 	.word	0x00013230
        /*140c*/ 	.short	0x010a
        /*140e*/ 	.byte	0x3f
	.zero		1


	//   ....[36]....
        /*1410*/ 	.word	0x0000c2c0
        /*1414*/ 	.word	0x00000009
        /*1418*/ 	.word	0x00013230
        /*141c*/ 	.short	0x010a
        /*141e*/ 	.byte	0x3f
	.zero		1


	//   ....[37]....
        /*1420*/ 	.word	0x0000c880
        /*1424*/ 	.word	0x00000014
        /*1428*/ 	.word	0x00013250
        /*142c*/ 	.short	0x010a
        /*142e*/ 	.byte	0x3f
	.zero		1


	//   ....[38]....
        /*1430*/ 	.word	0x0000c8d0
        /*1434*/ 	.word	0x00000014
        /*1438*/ 	.word	0x00013250
        /*143c*/ 	.short	0x010a
        /*143e*/ 	.byte	0x3f
	.zero		1


	//   ....[39]....
        /*1440*/ 	.word	0x0000ce90
        /*1444*/ 	.word	0x00000009
        /*1448*/ 	.word	0x00000000
        /*144c*/ 	.short	0x0101
        /*144e*/ 	.byte	0x3f
	.zero		1


	//   ....[40]....
        /*1450*/ 	.word	0x0000f770
        /*1454*/ 	.word	0x00000014
        /*1458*/ 	.word	0x00000000
        /*145c*/ 	.short	0x0101
        /*145e*/ 	.byte	0x3f
	.zero		1


	//   ....[41]....
        /*1460*/ 	.word	0x0000fdf0
        /*1464*/ 	.word	0x00000003
        /*1468*/ 	.word	0x00013230
        /*146c*/ 	.short	0x010a
        /*146e*/ 	.byte	0x3f
	.zero		1


	//   ....[42]....
        /*1470*/ 	.word	0x0000fe80
        /*1474*/ 	.word	0x00000003
        /*1478*/ 	.word	0x00013230
        /*147c*/ 	.short	0x010a
        /*147e*/ 	.byte	0x3f
	.zero		1


	//   ....[43]....
        /*1480*/ 	.word	0x00010440
        /*1484*/ 	.word	0x0000000f
        /*1488*/ 	.word	0x00013250
        /*148c*/ 	.short	0x010a
        /*148e*/ 	.byte	0x3f
	.zero		1


	//   ....[44]....
        /*1490*/ 	.word	0x00010490
        /*1494*/ 	.word	0x0000000f
        /*1498*/ 	.word	0x00013250
        /*149c*/ 	.short	0x010a
        /*149e*/ 	.byte	0x3f
	.zero		1


	//   ....[45]....
        /*14a0*/ 	.word	0x00010f20
        /*14a4*/ 	.word	0x00000000
        /*14a8*/ 	.word	0x00000000
        /*14ac*/ 	.short	0x0101
        /*14ae*/ 	.byte	0x3f
	.zero		1


	//   ....[46]....
        /*14b0*/ 	.word	0x00012780
        /*14b4*/ 	.word	0x0000000f
        /*14b8*/ 	.word	0x00000000
        /*14bc*/ 	.short	0x0101
        /*14be*/ 	.byte	0x3f
	.zero		1


	//   ....[47]....
        /*14c0*/ 	.word	0x00012cc0
        /*14c4*/ 	.word	0x00000002
        /*14c8*/ 	.word	0x00013250
        /*14cc*/ 	.short	0x010a
        /*14ce*/ 	.byte	0x3f
	.zero		1


	//   ....[48]....
        /*14d0*/ 	.word	0x00012d10
        /*14d4*/ 	.word	0x00000002
        /*14d8*/ 	.word	0x00013250
        /*14dc*/ 	.short	0x010a
        /*14de*/ 	.byte	0x3f
	.zero		1


	//   ....[49]....
        /*14e0*/ 	.word	0x00013580
        /*14e4*/ 	.word	0x00000002
        /*14e8*/ 	.word	0x00000000
        /*14ec*/ 	.short	0x0101
        /*14ee*/ 	.byte	0x3f
	.zero		1


	//   ....[50]....
        /*14f0*/ 	.word	0x00014c40
        /*14f4*/ 	.word	0x00000015
        /*14f8*/ 	.word	0x00000000
        /*14fc*/ 	.short	0x0101
        /*14fe*/ 	.byte	0x3f
	.zero		1


	//   ....[51]....
        /*1500*/ 	.word	0x000150b0
        /*1504*/ 	.word	0x00000004
        /*1508*/ 	.word	0x00000000
        /*150c*/ 	.short	0x0101
        /*150e*/ 	.byte	0x3f
	.zero		1


	//   ....[52]....
        /*1510*/ 	.word	0x00017e20
        /*1514*/ 	.word	0x00000011
        /*1518*/ 	.word	0x00013220
        /*151c*/ 	.short	0x010a
        /*151e*/ 	.byte	0x3f
	.zero		1


	//   ....[53]....
        /*1520*/ 	.word	0x00017ef0
        /*1524*/ 	.word	0x00000006
        /*1528*/ 	.word	0x000132a0
        /*152c*/ 	.short	0x010a
        /*152e*/ 	.byte	0x3f
	.zero		1


	//   ....[54]....
        /*1530*/ 	.word	0x00018130
        /*1534*/ 	.word	0x00000006
        /*1538*/ 	.word	0x000132c0
        /*153c*/ 	.short	0x010a
        /*153e*/ 	.byte	0x3f
	.zero		1


	//   ....[55]....
        /*1540*/ 	.word	0x000184e0
        /*1544*/ 	.word	0x00000006
        /*1548*/ 	.word	0x000132a0
        /*154c*/ 	.short	0x010a
        /*154e*/ 	.byte	0x3f
	.zero		1


	//   ....[56]....
        /*1550*/ 	.word	0x00018710
        /*1554*/ 	.word	0x00000006
        /*1558*/ 	.word	0x000132c0
        /*155c*/ 	.short	0x010a
        /*155e*/ 	.byte	0x3f
	.zero		1


	//   ....[57]....
        /*1560*/ 	.word	0x000199b0
        /*1564*/ 	.word	0x00000006
        /*1568*/ 	.word	0x00013280
        /*156c*/ 	.short	0x010a
        /*156e*/ 	.byte	0x3f
	.zero		1


	//   ....[58]....
        /*1570*/ 	.word	0x0001a060
        /*1574*/ 	.word	0x00000006
        /*1578*/ 	.word	0x00013270
        /*157c*/ 	.short	0x0107
        /*157e*/ 	.byte	0x3f
	.zero		1


	//   ....[59]....
        /*1580*/ 	.word	0x0001a120
        /*1584*/ 	.word	0x00000006
        /*1588*/ 	.word	0x00013270
        /*158c*/ 	.short	0x0101
        /*158e*/ 	.byte	0x3f
	.zero		1


	//   ....[60]....
        /*1590*/ 	.word	0x0001a170
        /*1594*/ 	.word	0x00000006
        /*1598*/ 	.word	0x00013240
        /*159c*/ 	.short	0x010a
        /*159e*/ 	.byte	0x3f
	.zero		1


	//   ....[61]....
        /*15a0*/ 	.word	0x0001a710
        /*15a4*/ 	.word	0x00000006
        /*15a8*/ 	.word	0x00013230
        /*15ac*/ 	.short	0x0107
        /*15ae*/ 	.byte	0x3f
	.zero		1


	//   ....[62]....
        /*15b0*/ 	.word	0x0001a7f0
        /*15b4*/ 	.word	0x00000006
        /*15b8*/ 	.word	0x00013230
        /*15bc*/ 	.short	0x0101
        /*15be*/ 	.byte	0x3f
	.zero		1


	//   ....[63]....
        /*15c0*/ 	.word	0x0001b200
        /*15c4*/ 	.word	0x00000011
        /*15c8*/ 	.word	0x00013200
        /*15cc*/ 	.short	0x0107
        /*15ce*/ 	.byte	0x3f
	.zero		1


	//   ....[64]....
        /*15d0*/ 	.word	0x0001b2f0
        /*15d4*/ 	.word	0x00000011
        /*15d8*/ 	.word	0x00013200
        /*15dc*/ 	.short	0x0101
        /*15de*/ 	.byte	0x3f
	.zero		1


	//   ....[65]....
        /*15e0*/ 	.word	0x0001b310
        /*15e4*/ 	.word	0x00000011
        /*15e8*/ 	.word	0x00013220
        /*15ec*/ 	.short	0x010a
        /*15ee*/ 	.byte	0x3f
	.zero		1


	//   ....[66]....
        /*15f0*/ 	.word	0x0001b870
        /*15f4*/ 	.word	0x00000006
        /*15f8*/ 	.word	0x00013280
        /*15fc*/ 	.short	0x010a
        /*15fe*/ 	.byte	0x3f
	.zero		1


	//   ....[67]....
        /*1600*/ 	.word	0x0001bd50
        /*1604*/ 	.word	0x00000006
        /*1608*/ 	.word	0x00013270
        /*160c*/ 	.short	0x0107
        /*160e*/ 	.byte	0x3f
	.zero		1


	//   ....[68]....
        /*1610*/ 	.word	0x0001be10
        /*1614*/ 	.word	0x00000006
        /*1618*/ 	.word	0x00013270
        /*161c*/ 	.short	0x0101
        /*161e*/ 	.byte	0x3f
	.zero		1


	//   ....[69]....
        /*1620*/ 	.word	0x0001be40
        /*1624*/ 	.word	0x00000006
        /*1628*/ 	.word	0x00013240
        /*162c*/ 	.short	0x010a
        /*162e*/ 	.byte	0x3f
	.zero		1


	//   ....[70]....
        /*1630*/ 	.word	0x0001c280
        /*1634*/ 	.word	0x00000006
        /*1638*/ 	.word	0x00013230
        /*163c*/ 	.short	0x0107
        /*163e*/ 	.byte	0x3f
	.zero		1


	//   ....[71]....
        /*1640*/ 	.word	0x0001c350
        /*1644*/ 	.word	0x00000006
        /*1648*/ 	.word	0x00013230
        /*164c*/ 	.short	0x0101
        /*164e*/ 	.byte	0x3f
	.zero		1


	//   ....[72]....
        /*1650*/ 	.word	0x0001c3d0
        /*1654*/ 	.word	0x00000002
        /*1658*/ 	.word	0x00013270
        /*165c*/ 	.short	0x010a
        /*165e*/ 	.byte	0x3f
	.zero		1


	//   ....[73]....
        /*1660*/ 	.word	0x0001c460
        /*1664*/ 	.word	0x00000002
        /*1668*/ 	.word	0x00013260
        /*166c*/ 	.short	0x010a
        /*166e*/ 	.byte	0x3f
	.zero		1


	//   ....[74]....
        /*1670*/ 	.word	0x0001c770
        /*1674*/ 	.word	0x00000002
        /*1678*/ 	.word	0x00013250
        /*167c*/ 	.short	0x0101
        /*167e*/ 	.byte	0x3f
	.zero		1


	//   ....[75]....
        /*1680*/ 	.word	0x0001c800
        /*1684*/ 	.word	0x00000002
        /*1688*/ 	.word	0x00000000
        /*168c*/ 	.short	0x0101
        /*168e*/ 	.byte	0x3f
	.zero		1


	//   ....[76]....
        /*1690*/ 	.word	0x0001c9d0
        /*1694*/ 	.word	0x00000003
        /*1698*/ 	.word	0x00013270
        /*169c*/ 	.short	0x010a
        /*169e*/ 	.byte	0x3f
	.zero		1


	//   ....[77]....
        /*16a0*/ 	.word	0x0001ca60
        /*16a4*/ 	.word	0x00000003
        /*16a8*/ 	.word	0x00013260
        /*16ac*/ 	.short	0x010a
        /*16ae*/ 	.byte	0x3f
	.zero		1


	//   ....[78]....
        /*16b0*/ 	.word	0x0001cd80
        /*16b4*/ 	.word	0x00000003
        /*16b8*/ 	.word	0x00013250
        /*16bc*/ 	.short	0x0101
        /*16be*/ 	.byte	0x3f
	.zero		1


	//   ....[79]....
        /*16c0*/ 	.word	0x0001ce40
        /*16c4*/ 	.word	0x00000003
        /*16c8*/ 	.word	0x00000000
        /*16cc*/ 	.short	0x0101
        /*16ce*/ 	.byte	0x3f
	.zero		1


	//   ....[80]....
        /*16d0*/ 	.word	0x0001dfb0
        /*16d4*/ 	.word	0x00000005
        /*16d8*/ 	.word	0x00013220
        /*16dc*/ 	.short	0x010a
        /*16de*/ 	.byte	0x3f
	.zero		1


	//   ....[81]....
        /*16e0*/ 	.word	0x0001e150
        /*16e4*/ 	.word	0x00000003
        /*16e8*/ 	.word	0x00013240
        /*16ec*/ 	.short	0x010a
        /*16ee*/ 	.byte	0x3f
	.zero		1


	//   ....[82]....
        /*16f0*/ 	.word	0x0001e1e0
        /*16f4*/ 	.word	0x0000001d
        /*16f8*/ 	.word	0x00013240
        /*16fc*/ 	.short	0x010a
        /*16fe*/ 	.byte	0x3f
	.zero		1


	//   ....[83]....
        /*1700*/ 	.word	0x0001e220
        /*1704*/ 	.word	0x00000003
        /*1708*/ 	.word	0x00013260
        /*170c*/ 	.short	0x010a
        /*170e*/ 	.byte	0x3f
	.zero		1


	//   ....[84]....
        /*1710*/ 	.word	0x0001e260
        /*1714*/ 	.word	0x0000001d
        /*1718*/ 	.word	0x00013260
        /*171c*/ 	.short	0x010a
        /*171e*/ 	.byte	0x3f
	.zero		1


	//   ....[85]....
        /*1720*/ 	.word	0x0001e2a0
        /*1724*/ 	.word	0x00000003
        /*1728*/ 	.word	0x00013280
        /*172c*/ 	.short	0x010a
        /*172e*/ 	.byte	0x3f
	.zero		1


	//   ....[86]....
        /*1730*/ 	.word	0x0001e2e0
        /*1734*/ 	.word	0x0000001d
        /*1738*/ 	.word	0x00013280
        /*173c*/ 	.short	0x010a
        /*173e*/ 	.byte	0x3f
	.zero		1


	//   ....[87]....
        /*1740*/ 	.word	0x0001e340
        /*1744*/ 	.word	0x00000042
        /*1748*/ 	.word	0x00013290
        /*174c*/ 	.short	0x010a
        /*174e*/ 	.byte	0x3f
	.zero		1


	//   ....[88]....
        /*1750*/ 	.word	0x0001e4a0
        /*1754*/ 	.word	0x00000042
        /*1758*/ 	.word	0x00013290
        /*175c*/ 	.short	0x010a
        /*175e*/ 	.byte	0x3f
	.zero		1


	//   ....[89]....
        /*1760*/ 	.word	0x0001e610
        /*1764*/ 	.word	0x00000042
        /*1768*/ 	.word	0x00013290
        /*176c*/ 	.short	0x010a
        /*176e*/ 	.byte	0x3f
	.zero		1


	//   ....[90]....
        /*1770*/ 	.word	0x0001e770
        /*1774*/ 	.word	0x00000042
        /*1778*/ 	.word	0x000132b0
        /*177c*/ 	.short	0x010a
        /*177e*/ 	.byte	0x3f
	.zero		1


	//   ....[91]....
        /*1780*/ 	.word	0x0001e970
        /*1784*/ 	.word	0x00000012
        /*1788*/ 	.word	0x00013200
        /*178c*/ 	.short	0x010a
        /*178e*/ 	.byte	0x3f
	.zero		1


	//   ....[92]....
        /*1790*/ 	.word	0x0001eb70
        /*1794*/ 	.word	0x00000012
        /*1798*/ 	.word	0x00013200
        /*179c*/ 	.short	0x010a
        /*179e*/ 	.byte	0x3f
	.zero		1


	//   ....[93]....
        /*17a0*/ 	.word	0x0001ebc0
        /*17a4*/ 	.word	0x0000000c
        /*17a8*/ 	.word	0x00013230
        /*17ac*/ 	.short	0x010a
        /*17ae*/ 	.byte	0x3f
	.zero		1


	//   ....[94]....
        /*17b0*/ 	.word	0x0001ec10
        /*17b4*/ 	.word	0x00000009
        /*17b8*/ 	.word	0x00013230
        /*17bc*/ 	.short	0x010a
        /*17be*/ 	.byte	0x3f
	.zero		1


	//   ....[95]....
        /*17c0*/ 	.word	0x0001ec60
        /*17c4*/ 	.word	0x00000014
        /*17c8*/ 	.word	0x00013250
        /*17cc*/ 	.short	0x010a
        /*17ce*/ 	.byte	0x3f
	.zero		1


	//   ....[96]....
        /*17d0*/ 	.word	0x0001ecb0
        /*17d4*/ 	.word	0x00000003
        /*17d8*/ 	.word	0x00013230
        /*17dc*/ 	.short	0x010a
        /*17de*/ 	.byte	0x3f
	.zero		1


	//   ....[97]....
        /*17e0*/ 	.word	0x0001ed00
        /*17e4*/ 	.word	0x0000000f
        /*17e8*/ 	.word	0x00013250
        /*17ec*/ 	.short	0x010a
        /*17ee*/ 	.byte	0x3f
	.zero		1


	//   ....[98]....
        /*17f0*/ 	.word	0x0001ed50
        /*17f4*/ 	.word	0x00000002
        /*17f8*/ 	.word	0x00013250
        /*17fc*/ 	.short	0x010a
        /*17fe*/ 	.byte	0x3f
	.zero		1


	//   ....[99]....
        /*1800*/ 	.word	0x0001eef0
        /*1804*/ 	.word	0x00000011
        /*1808*/ 	.word	0x00013220
        /*180c*/ 	.short	0x010a
        /*180e*/ 	.byte	0x3f
	.zero		1


	//   ....[100]....
        /*1810*/ 	.word	0x0001ef40
        /*1814*/ 	.word	0x00000006
        /*1818*/ 	.word	0x000132a0
        /*181c*/ 	.short	0x010a
        /*181e*/ 	.byte	0x3f
	.zero		1


	//   ....[101]....
        /*1820*/ 	.word	0x0001ef90
        /*1824*/ 	.word	0x00000006
        /*1828*/ 	.word	0x000132c0
        /*182c*/ 	.short	0x010a
        /*182e*/ 	.byte	0x3f
	.zero		1


	//   ....[102]....
        /*1830*/ 	.word	0x0001efe0
        /*1834*/ 	.word	0x00000006
        /*1838*/ 	.word	0x000132a0
        /*183c*/ 	.short	0x010a
        /*183e*/ 	.byte	0x3f
	.zero		1


	//   ....[103]....
        /*1840*/ 	.word	0x0001f030
        /*1844*/ 	.word	0x00000006
        /*1848*/ 	.word	0x000132c0
        /*184c*/ 	.short	0x010a
        /*184e*/ 	.byte	0x3f
	.zero		1


	//   ....[104]....
        /*1850*/ 	.word	0x0001f160
        /*1854*/ 	.word	0x00000006
        /*1858*/ 	.word	0x00013280
        /*185c*/ 	.short	0x010a
        /*185e*/ 	.byte	0x3f
	.zero		1


	//   ....[105]....
        /*1860*/ 	.word	0x0001f890
        /*1864*/ 	.word	0x00000006
        /*1868*/ 	.word	0x00013240
        /*186c*/ 	.short	0x010a
        /*186e*/ 	.byte	0x3f
	.zero		1


	//   ....[106]....
        /*1870*/ 	.word	0x000206b0
        /*1874*/ 	.word	0x00000011
        /*1878*/ 	.word	0x00013220
        /*187c*/ 	.short	0x010a
        /*187e*/ 	.byte	0x3f
	.zero		1


	//   ....[107]....
        /*1880*/ 	.word	0x00020700
        /*1884*/ 	.word	0x00000006
        /*1888*/ 	.word	0x00013280
        /*188c*/ 	.short	0x010a
        /*188e*/ 	.byte	0x3f
	.zero		1


	//   ....[108]....
        /*1890*/ 	.word	0x00020dc0
        /*1894*/ 	.word	0x00000006
        /*1898*/ 	.word	0x00013240
        /*189c*/ 	.short	0x010a
        /*189e*/ 	.byte	0x3f
	.zero		1


	//   ....[109]....
        /*18a0*/ 	.word	0x00021380
        /*18a4*/ 	.word	0x00000002
        /*18a8*/ 	.word	0x00013270
        /*18ac*/ 	.short	0x010a
        /*18ae*/ 	.byte	0x3f
	.zero		1


	//   ....[110]....
        /*18b0*/ 	.word	0x000213d0
        /*18b4*/ 	.word	0x00000002
        /*18b8*/ 	.word	0x00013260
        /*18bc*/ 	.short	0x010a
        /*18be*/ 	.byte	0x3f
	.zero		1


	//   ....[111]....
        /*18c0*/ 	.word	0x00021420
        /*18c4*/ 	.word	0x00000003
        /*18c8*/ 	.word	0x00013270
        /*18cc*/ 	.short	0x010a
        /*18ce*/ 	.byte	0x3f
	.zero		1


	//   ....[112]....
        /*18d0*/ 	.word	0x00021470
        /*18d4*/ 	.word	0x00000003
        /*18d8*/ 	.word	0x00013260
        /*18dc*/ 	.short	0x010a
        /*18de*/ 	.byte	0x3f
	.zero		1


	//   ....[113]....
        /*18e0*/ 	.word	0x00021fa0
        /*18e4*/ 	.word	0x00000005
        /*18e8*/ 	.word	0x00013220
        /*18ec*/ 	.short	0x010a
        /*18ee*/ 	.byte	0x3f
	.zero		1


	//   ....[114]....
        /*18f0*/ 	.word	0x00022140
        /*18f4*/ 	.word	0x00000003
        /*18f8*/ 	.word	0x00013240
        /*18fc*/ 	.short	0x010a
        /*18fe*/ 	.byte	0x3f
	.zero		1


	//   ....[115]....
        /*1900*/ 	.word	0x00022190
        /*1904*/ 	.word	0x0000001d
        /*1908*/ 	.word	0x00013240
        /*190c*/ 	.short	0x010a
        /*190e*/ 	.byte	0x3f
	.zero		1


	//   ....[116]....
        /*1910*/ 	.word	0x000221e0
        /*1914*/ 	.word	0x00000003
        /*1918*/ 	.word	0x00013260
        /*191c*/ 	.short	0x010a
        /*191e*/ 	.byte	0x3f
	.zero		1


	//   ....[117]....
        /*1920*/ 	.word	0x00022230
        /*1924*/ 	.word	0x0000001d
        /*1928*/ 	.word	0x00013260
        /*192c*/ 	.short	0x010a
        /*192e*/ 	.byte	0x3f
	.zero		1


	//   ....[118]....
        /*1930*/ 	.word	0x00022280
        /*1934*/ 	.word	0x00000003
        /*1938*/ 	.word	0x00013280
        /*193c*/ 	.short	0x010a
        /*193e*/ 	.byte	0x3f
	.zero		1


	//----- nvinfo : EIATTR_NUM_MBARRIERS
	.align		4
.L_327:
        /*1940*/ 	.byte	0x03, 0x38
        /*1942*/ 	.short	0x0016


	//----- nvinfo : EIATTR_EXIT_INSTR_OFFSETS
	.align		4
        /*1944*/ 	.byte	0x04, 0x1c
        /*1946*/ 	.short	(.L_329 - .L_328)


	//   ....[0]....
.L_328:
        /*1948*/ 	.word	0x0001e330


	//----- nvinfo : EIATTR_MAX_THREADS
	.align		4
.L_329:
        /*194c*/ 	.byte	0x04, 0x05
        /*194e*/ 	.short	(.L_331 - .L_330)
.L_330:
        /*1950*/ 	.word	0x00000200
        /*1954*/ 	.word	0x00000001
        /*1958*/ 	.word	0x00000001


	//----- nvinfo : EIATTR_CRS_STACK_SIZE
	.align		4
.L_331:
        /*195c*/ 	.byte	0x04, 0x1e
        /*195e*/ 	.short	(.L_333 - .L_332)
.L_332:
        /*1960*/ 	.word	0x00000000


	//----- nvinfo : EIATTR_CBANK_PARAM_SIZE
	.align		4
.L_333:
        /*1964*/ 	.byte	0x03, 0x19
        /*1966*/ 	.short	0x0af0


	//----- nvinfo : EIATTR_PARAM_CBANK
	.align		4
        /*1968*/ 	.byte	0x04, 0x0a
        /*196a*/ 	.short	(.L_335 - .L_334)
	.align		4
.L_334:
        /*196c*/ 	.word	index@(.nv.constant0._ZN7cutlass13device_kernelIN5flash11enable_sm90INS1_16FlashAttnFwdSm90INS1_25CollectiveMainloopFwdSm90ILi2EN4cute5tupleIJNS5_1CILi1EEES8_S8_EEENS6_IJNS7_ILi192EEENS7_ILi160EEENS7_ILi64EEEEEELi64ENS_12float_e4m3_tEfNS_4arch4Sm90ELb1ELb0ELb1ELb1ELb1ELb1ELb0ELb1ELb1ELb1ELb1ELb0EEENS1_21CollectiveEpilogueFwdINS6_IJSA_SC_SB_EEES9_NS_10bfloat16_tESG_Li384ELb1ELb1ELb1ELb1EEENS1_36VarlenDynamicPersistentTileSchedulerILi192ELi160ELi384ELi128ELb1ELb1ELb1ELb1ELb1ELb1EEEEEEEEEvNT_6ParamsE)
        /*1970*/ 	.short	0x0210
        /*1972*/ 	.short	0x0af0


	//----- nvinfo : EIATTR_SW_WAR
	.align		4
.L_335:
        /*1974*/ 	.byte	0x04, 0x36
        /*1976*/ 	.short	(.L_337 - .L_336)
.L_336:
        /*1978*/ 	.word	0x00000008
.L_337:


//--------------------- .nv.callgraph             --------------------------
	.section	.nv.callgraph,"",@"SHT_CUDA_CALLGRAPH"
	.align	4
	.sectionentsize	8
	.align		4
        /*0000*/ 	.word	0x00000000
	.align		4
        /*0004*/ 	.word	0xffffffff
	.align		4
        /*0008*/ 	.word	index@(_ZN7cutlass13device_kernelIN5flash11enable_sm90INS1_16FlashAttnFwdSm90INS1_25CollectiveMainloopFwdSm90ILi2EN4cute5tupleIJNS5_1CILi1EEES8_S8_EEENS6_IJNS7_ILi192EEENS7_ILi160EEENS7_ILi64EEEEEELi64ENS_12float_e4m3_tEfNS_4arch4Sm90ELb0ELb0ELb1ELb0ELb1ELb0ELb0ELb1ELb1ELb1ELb1ELb0EEENS1_21CollectiveEpilogueFwdINS6_IJSA_SC_SB_EEES9_NS_10bfloat16_tESG_Li384ELb0ELb1ELb1ELb1EEENS1_19SingleTileSchedulerILb0ELb1ELb1ELi192EEEEEEEEEvNT_6ParamsE)
	.align		4
        /*000c*/ 	.word	index@(__assertfail)
	.align		4
        /*0010*/ 	.word	index@(_ZN7cutlass13device_kernelIN5flash11enable_sm90INS1_16FlashAttnFwdSm90INS1_25CollectiveMainloopFwdSm90ILi2EN4cute5tupleIJNS5_1CILi1EEES8_S8_EEENS6_IJNS7_ILi192EEENS7_ILi160EEENS7_ILi64EEEEEELi64ENS_12float_e4m3_tEfNS_4arch4Sm90ELb0ELb0ELb1ELb1ELb1ELb0ELb0ELb1ELb1ELb1ELb1ELb0EEENS1_21CollectiveEpilogueFwdINS6_IJSA_SC_SB_EEES9_NS_10bfloat16_tESG_Li384ELb1ELb1ELb1ELb1EEENS1_36VarlenDynamicPersistentTileSchedulerILi192ELi160ELi384ELi128ELb1ELb1ELb1ELb0ELb1ELb1EEEEEEEEEvNT_6ParamsE)
	.align		4
        /*0014*/ 	.word	index@(__assertfail)
	.align		4
        /*0018*/ 	.word	index@(_ZN7cutlass13device_kernelIN5flash11enable_sm90INS1_16FlashAttnFwdSm90INS1_25CollectiveMainloopFwdSm90ILi2EN4cute5tupleIJNS5_1CILi1EEES8_S8_EEENS6_IJNS7_ILi192EEENS7_ILi160EEENS7_ILi64EEEEEELi64ENS_12float_e4m3_tEfNS_4arch4Sm90ELb0ELb0ELb1ELb1ELb1ELb1ELb0ELb1ELb1ELb1ELb1ELb0EEENS1_21CollectiveEpilogueFwdINS6_IJSA_SC_SB_EEES9_NS_10bfloat16_tESG_Li384ELb1ELb1ELb1ELb1EEENS1_36VarlenDynamicPersistentTileSchedulerILi192ELi160ELi384ELi128ELb1ELb1ELb1ELb0ELb1ELb1EEEEEEEEEvNT_6ParamsE)
	.align		4
        /*001c*/ 	.word	index@(__assertfail)
	.align		4
        /*0020*/ 	.word	index@(_ZN7cutlass13device_kernelIN5flash11enable_sm90INS1_16FlashAttnFwdSm90INS1_25CollectiveMainloopFwdSm90ILi2EN4cute5tupleIJNS5_1CILi1EEES8_S8_EEENS6_IJNS7_ILi192EEENS7_ILi160EEENS7_ILi64EEEEEELi64ENS_12float_e4m3_tEfNS_4arch4Sm90ELb0ELb1ELb1ELb0ELb1ELb0ELb0ELb1ELb1ELb1ELb1ELb0EEENS1_21CollectiveEpilogueFwdINS6_IJSA_SC_SB_EEES9_NS_10bfloat16_tESG_Li384ELb0ELb1ELb1ELb1EEENS1_19SingleTileSchedulerILb0ELb1ELb1ELi192EEEEEEEEEvNT_6ParamsE)
	.align		4
        /*0024*/ 	.word	index@(__assertfail)
	.align		4
        /*0028*/ 	.word	index@(_ZN7cutlass13device_kernelIN5flash11enable_sm90INS1_16FlashAttnFwdSm90INS1_25CollectiveMainloopFwdSm90ILi2EN4cute5tupleIJNS5_1CILi1EEES8_S8_EEENS6_IJNS7_ILi192EEENS7_ILi160EEENS7_ILi64EEEEEELi64ENS_12float_e4m3_tEfNS_4arch4Sm90ELb0ELb1ELb1ELb1ELb1ELb0ELb0ELb1ELb1ELb1ELb1ELb0EEENS1_21CollectiveEpilogueFwdINS6_IJSA_SC_SB_EEES9_NS_10bfloat16_tESG_Li384ELb1ELb1ELb1ELb1EEENS1_36VarlenDynamicPersistentTileSchedulerILi192ELi160ELi384ELi128ELb1ELb1ELb1ELb1ELb0ELb1EEEEEEEEEvNT_6ParamsE)
	.align		4
        /*002c*/ 	.word	index@(__assertfail)
	.align		4
        /*0030*/ 	.word	index@(_ZN7cutlass13device_kernelIN5flash11enable_sm90INS1_16FlashAttnFwdSm90INS1_25CollectiveMainloopFwdSm90ILi2EN4cute5tupleIJNS5_1CILi1EEES8_S8_EEENS6_IJNS7_ILi192EEENS7_ILi160EEENS7_ILi64EEEEEELi64ENS_12float_e4m3_tEfNS_4arch4Sm90ELb0ELb1ELb1ELb1ELb1ELb1ELb0ELb1ELb1ELb1ELb1ELb0EEENS1_21CollectiveEpilogueFwdINS6_IJSA_SC_SB_EEES9_NS_10bfloat16_tESG_Li384ELb1ELb1ELb1ELb1EEENS1_36VarlenDynamicPersistentTileSchedulerILi192ELi160ELi384ELi128ELb1ELb1ELb1ELb1ELb0ELb1EEEEEEEEEvNT_6ParamsE)
	.align		4
        /*0034*/ 	.word	index@(__assertfail)
	.align		4
        /*0038*/ 	.word	index@(_ZN7cutlass13device_kernelIN5flash11enable_sm90INS1_16FlashAttnFwdSm90INS1_25CollectiveMainloopFwdSm90ILi2EN4cute5tupleIJNS5_1CILi1EEES8_S8_EEENS6_IJNS7_ILi192EEENS7_ILi160EEENS7_ILi64EEEEEELi64ENS_12float_e4m3_tEfNS_4arch4Sm90ELb1ELb0ELb1ELb0ELb1ELb0ELb0ELb1ELb1ELb1ELb1ELb0EEENS1_21CollectiveEpilogueFwdINS6_IJSA_SC_SB_EEES9_NS_10bfloat16_tESG_Li384ELb0ELb1ELb1ELb1EEENS1_19SingleTileSchedulerILb0ELb1ELb1ELi192EEEEEEEEEvNT_6ParamsE)
	.align		4
        /*003c*/ 	.word	index@(__assertfail)
	.align		4
        /*0040*/ 	.word	index@(_ZN7cutlass13device_kernelIN5flash11enable_sm90INS1_16FlashAttnFwdSm90INS1_25CollectiveMainloopFwdSm90ILi2EN4cute5tupleIJNS5_1CILi1EEES8_S8_EEENS6_IJNS7_ILi192EEENS7_ILi160EEENS7_ILi64EEEEEELi64ENS_12float_e4m3_tEfNS_4arch4Sm90ELb1ELb0ELb1ELb1ELb1ELb0ELb0ELb1ELb1ELb1ELb1ELb0EEENS1_21CollectiveEpilogueFwdINS6_IJSA_SC_SB_EEES9_NS_10bfloat16_tESG_Li384ELb1ELb1ELb1ELb1EEENS1_36VarlenDynamicPersistentTileSchedulerILi192ELi160ELi384ELi128ELb1ELb1ELb1ELb1ELb1ELb1EEEEEEEEEvNT_6ParamsE)
	.align		4
        /*0044*/ 	.word	index@(__assertfail)
	.align		4
        /*0048*/ 	.word	index@(_ZN7cutlass13device_kernelIN5flash11enable_sm90INS1_16FlashAttnFwdSm90INS1_25CollectiveMainloopFwdSm90ILi2EN4cute5tupleIJNS5_1CILi1EEES8_S8_EEENS6_IJNS7_ILi192EEENS7_ILi160EEENS7_ILi64EEEEEELi64ENS_12float_e4m3_tEfNS_4arch4Sm90ELb1ELb0ELb1ELb1ELb1ELb1ELb0ELb1ELb1ELb1ELb1ELb0EEENS1_21CollectiveEpilogueFwdINS6_IJSA_SC_SB_EEES9_NS_10bfloat16_tESG_Li384ELb1ELb1ELb1ELb1EEENS1_36VarlenDynamicPersistentTileSchedulerILi192ELi160ELi384ELi128ELb1ELb1ELb1ELb1ELb1ELb1EEEEEEEEEvNT_6ParamsE)
	.align		4
        /*004c*/ 	.word	index@(__assertfail)
	.align		4
        /*0050*/ 	.word	0x00000000
	.align		4
        /*0054*/ 	.word	0xfffffffe
	.align		4
        /*0058*/ 	.word	0x00000000
	.align		4
        /*005c*/ 	.word	0xfffffffd
	.align		4
        /*0060*/ 	.word	0x00000000
	.align		4
        /*0064*/ 	.word	0xfffffffc


//--------------------- .nv.constant4             --------------------------
	.section	.nv.constant4,"a",@progbits
	.align	8
	.align		8
.nv.constant4:
        /*0000*/ 	.dword	__assertfail
	.align		8
        /*0008*/ 	.dword	__unnamed_1
	.align		8
        /*0010*/ 	.dword	__unnamed_2
	.align		8
        /*0018*/ 	.dword	__unnamed_3
	.align		8
        /*0020*/ 	.dword	__unnamed_4
	.align		8
        /*0028*/ 	.dword	__unnamed_5
	.align		8
        /*0030*/ 	.dword	__unnamed_6
	.align		8
        /*0038*/ 	.dword	_ZZN5flash28permute_output_fp8_VcolmajorIN4cute6TensorINS1_11ArrayEngineIfLm32EEENS1_6LayoutINS1_5tupleIJNS6_IJNS1_1CILi2EEES8_NS7_ILi8EEEEEENS7_ILi1EEESB_EEENS6_IJNS6_IJSB_S8_NS7_ILi4EEEEEENS7_ILi0EEESF_EEEEEEEEEvRT_E9upper_map
	.align		8
        /*0040*/ 	.dword	_ZN85_INTERNAL_62cbc170_49_flash_fwd_hdim64_e4m3_paged_split_softcap_sm90_cu_f3e6f9ee_35954cuda3std3__45__cpo5beginE
	.align		8
        /*0048*/ 	.dword	_ZN85_INTERNAL_62cbc170_49_flash_fwd_hdim64_e4m3_paged_split_softcap_sm90_cu_f3e6f9ee_35954cuda3std3__45__cpo3endE
	.align		8
        /*0050*/ 	.dword	_ZN85_INTERNAL_62cbc170_49_flash_fwd_hdim64_e4m3_paged_split_softcap_sm90_cu_f3e6f9ee_35954cuda3std3__45__cpo6cbeginE
	.align		8
        /*0058*/ 	.dword	_ZN85_INTERNAL_62cbc170_49_flash_fwd_hdim64_e4m3_paged_split_softcap_sm90_cu_f3e6f9ee_35954cuda3std3__45__cpo4cendE
	.align		8
        /*0060*/ 	.dword	_ZN85_INTERNAL_62cbc170_49_flash_fwd_hdim64_e4m3_paged_split_softcap_sm90_cu_f3e6f9ee_35954cuda3std3__487_GLOBAL__N__62cbc170_49_flash_fwd_hdim64_e4m3_paged_split_softcap_sm90_cu_f3e6f9ee_35956ignoreE
	.align		8
        /*0068*/ 	.dword	_ZN85_INTERNAL_62cbc170_49_flash_fwd_hdim64_e4m3_paged_split_softcap_sm90_cu_f3e6f9ee_35954cuda3std3__419piecewise_constructE
	.align		8
        /*0070*/ 	.dword	_ZN85_INTERNAL_62cbc170_49_flash_fwd_hdim64_e4m3_paged_split_softcap_sm90_cu_f3e6f9ee_35954cuda3std3__48in_placeE
	.align		8
        /*0078*/ 	.dword	_ZN85_INTERNAL_62cbc170_49_flash_fwd_hdim64_e4m3_paged_split_softcap_sm90_cu_f3e6f9ee_35954cuda3std6ranges3__45__cpo4swapE
	.align		8
        /*0080*/ 	.dword	_ZN85_INTERNAL_62cbc170_49_flash_fwd_hdim64_e4m3_paged_split_softcap_sm90_cu_f3e6f9ee_35954cuda3std6ranges3__45__cpo9iter_moveE
	.align		8
        /*0088*/ 	.dword	_ZN85_INTERNAL_62cbc170_49_flash_fwd_hdim64_e4m3_paged_split_softcap_sm90_cu_f3e6f9ee_35954cute7productE
	.align		8
        /*0090*/ 	.dword	_ZN85_INTERNAL_62cbc170_49_flash_fwd_hdim64_e4m3_paged_split_softcap_sm90_cu_f3e6f9ee_35954cute1_E
	.align		8
        /*0098*/ 	.dword	$str$23
	.align		8
        /*00a0*/ 	.dword	$str$24


//--------------------- .text._ZN7cutlass13device_kernelIN5flash11enable_sm90INS1_16FlashAttnFwdSm90INS1_25CollectiveMainloopFwdSm90ILi2EN4cute5tupleIJNS5_1CILi1EEES8_S8_EEENS6_IJNS7_ILi192EEENS7_ILi160EEENS7_ILi64EEEEEELi64ENS_12float_e4m3_tEfNS_4arch4Sm90ELb0ELb0ELb1ELb0ELb1ELb0ELb0ELb1ELb1ELb1ELb1ELb0EEENS1_21CollectiveEpilogueFwdINS6_IJSA_SC_SB_EEES9_NS_10bfloat16_tESG_Li384ELb0ELb1ELb1ELb1EEENS1_19SingleTileSchedulerILb0ELb1ELb1ELi192EEEEEEEEEvNT_6ParamsE --------------------------
	.section	.text._ZN7cutlass13device_kernelIN5flash11enable_sm90INS1_16FlashAttnFwdSm90INS1_25CollectiveMainloopFwdSm90ILi2EN4cute5tupleIJNS5_1CILi1EEES8_S8_EEENS6_IJNS7_ILi192EEENS7_ILi160EEENS7_ILi64EEEEEELi64ENS_12float_e4m3_tEfNS_4arch4Sm90ELb0ELb0ELb1ELb0ELb1ELb0ELb0ELb1ELb1ELb1ELb1ELb0EEENS1_21CollectiveEpilogueFwdINS6_IJSA_SC_SB_EEES9_NS_10bfloat16_tESG_Li384ELb0ELb1ELb1ELb1EEENS1_19SingleTileSchedulerILb0ELb1ELb1ELi192EEEEEEEEEvNT_6ParamsE,"ax",@progbits
	.align	128
.text._ZN7cutlass13device_kernelIN5flash11enable_sm90INS1_16FlashAttnFwdSm90INS1_25CollectiveMainloopFwdSm90ILi2EN4cute5tupleIJNS5_1CILi1EEES8_S8_EEENS6_IJNS7_ILi192EEENS7_ILi160EEENS7_ILi64EEEEEELi64ENS_12float_e4m3_tEfNS_4arch4Sm90ELb0ELb0ELb1ELb0ELb1ELb0ELb0ELb1ELb1ELb1ELb1ELb0EEENS1_21CollectiveEpilogueFwdINS6_IJSA_SC_SB_EEES9_NS_10bfloat16_tESG_Li384ELb0ELb1ELb1ELb1EEENS1_19SingleTileSchedulerILb0ELb1ELb1ELi192EEEEEEEEEvNT_6ParamsE:
        .type           _ZN7cutlass13device_kernelIN5flash11enable_sm90INS1_16FlashAttnFwdSm90INS1_25CollectiveMainloopFwdSm90ILi2EN4cute5tupleIJNS5_1CILi1EEES8_S8_EEENS6_IJNS7_ILi192EEENS7_ILi160EEENS7_ILi64EEEEEELi64ENS_12float_e4m3_tEfNS_4arch4Sm90ELb0ELb0ELb1ELb0ELb1ELb0ELb0ELb1ELb1ELb1ELb1ELb0EEENS1_21CollectiveEpilogueFwdINS6_IJSA_SC_SB_EEES9_NS_10bfloat16_tESG_Li384ELb0ELb1ELb1ELb1EEENS1_19SingleTileSchedulerILb0ELb1ELb1ELi192EEEEEEEEEvNT_6ParamsE,@function
        .size           _ZN7cutlass13device_kernelIN5flash11enable_sm90INS1_16FlashAttnFwdSm90INS1_25CollectiveMainloopFwdSm90ILi2EN4cute5tupleIJNS5_1CILi1EEES8_S8_EEENS6_IJNS7_ILi192EEENS7_ILi160EEENS7_ILi64EEEEEELi64ENS_12float_e4m3_tEfNS_4arch4Sm90ELb0ELb0ELb1ELb0ELb1ELb0ELb0ELb1ELb1ELb1ELb1ELb0EEENS1_21CollectiveEpilogueFwdINS6_IJSA_SC_SB_EEES9_NS_10bfloat16_tESG_Li384ELb0ELb1ELb1ELb1EEENS1_19SingleTileSchedulerILb0ELb1ELb1ELi192EEEEEEEEEvNT_6ParamsE,(.L_x_2719 - _ZN7cutlass13device_kernelIN5flash11enable_sm90INS1_16FlashAttnFwdSm90INS1_25CollectiveMainloopFwdSm90ILi2EN4cute5tupleIJNS5_1CILi1EEES8_S8_EEENS6_IJNS7_ILi192EEENS7_ILi160EEENS7_ILi64EEEEEELi64ENS_12float_e4m3_tEfNS_4arch4Sm90ELb0ELb0ELb1ELb0ELb1ELb0ELb0ELb1ELb1ELb1ELb1ELb0EEENS1_21CollectiveEpilogueFwdINS6_IJSA_SC_SB_EEES9_NS_10bfloat16_tESG_Li384ELb0ELb1ELb1ELb1EEENS1_19SingleTileSchedulerILb0ELb1ELb1ELi192EEEEEEEEEvNT_6ParamsE)
        .other          _ZN7cutlass13device_kernelIN5flash11enable_sm90INS1_16FlashAttnFwdSm90INS1_25CollectiveMainloopFwdSm90ILi2EN4cute5tupleIJNS5_1CILi1EEES8_S8_EEENS6_IJNS7_ILi192EEENS7_ILi160EEENS7_ILi64EEEEEELi64ENS_12float_e4m3_tEfNS_4arch4Sm90ELb0ELb0ELb1ELb0ELb1ELb0ELb0ELb1ELb1ELb1ELb1ELb0EEENS1_21CollectiveEpilogueFwdINS6_IJSA_SC_SB_EEES9_NS_10bfloat16_tESG_Li384ELb0ELb1ELb1ELb1EEENS1_19SingleTileSchedulerILb0ELb1ELb1ELi192EEEEEEEEEvNT_6ParamsE,@"STO_CUDA_ENTRY STV_DEFAULT"
_ZN7cutlass13device_kernelIN5flash11enable_sm90INS1_16FlashAttnFwdSm90INS1_25CollectiveMainloopFwdSm90ILi2EN4cute5tupleIJNS5_1CILi1EEES8_S8_EEENS6_IJNS7_ILi192EEENS7_ILi160EEENS7_ILi64EEEEEELi64ENS_12float_e4m3_tEfNS_4arch4Sm90ELb0ELb0ELb1ELb0ELb1ELb0ELb0ELb1ELb1ELb1ELb1ELb0EEENS1_21CollectiveEpilogueFwdINS6_IJSA_SC_SB_EEES9_NS_10bfloat16_tESG_Li384ELb0ELb1ELb1ELb1EEENS1_19SingleTileSchedulerILb0ELb1ELb1ELi192EEEEEEEEEvNT_6ParamsE:
[----:B------:R-:W0:Y:S02]  /*0000*/  LDC R1, c[0x0][0x28] ;  /* 0x00000a00ff017b82 */ /* 0x000e240000000800 */
[----:B0-----:R-:W-:Y:S01]  /*0010*/  VIADD R1, R1, 0xffffffe0 ;  /* 0xffffffe001017836 */ /* 0x001fe20000000000 */
[----:B------:R-:W0:Y:S01]  /*0020*/  S2R R17, SR_TID.X ;  /* 0x0000000000117919 */ /* 0x000e220000002100 */
[----:B------:R-:W-:Y:S01]  /*0030*/  ELECT P0, URZ, PT ;  /* 0x00000000003f782f */ /* 0x000fe20003800000 */
[----:B------:R-:W-:Y:S01]  /*0040*/  UMOV UR4, 0x80 ;  /* 0x0000008000047882 */ /* 0x000fe20000000000 */
[----:B------:R-:W-:Y:S01]  /*0050*/  UMOV UR7, 0x180 ;  /* 0x0000018000077882 */ /* 0x000fe20000000000 */
[----:B0-----:R-:W-:-:S05]  /*0060*/  SHF.R.U32.HI R0, RZ, 0x5, R17 ;  /* 0x00000005ff007819 */ /* 0x001fca0000011611 */
[----:B------:R-:W0:Y:S02]  /*0070*/  SHFL.IDX PT, R2, R0, RZ, 0x1f ;  /* 0x00001fff00027589 */ /* 0x000e2400000e0000 */
[C---:B0-----:R-:W-:Y:S02]  /*0080*/  ISETP.NE.OR P0, PT, R2.reuse, RZ, !P0 ;  /* 0x000000ff0200720c */ /* 0x041fe40004705670 */
[----:B------:R-:W-:Y:S02]  /*0090*/  ISETP.NE.AND P1, PT, R2, RZ, PT ;  /* 0x000000ff0200720c */ /* 0x000fe40003f25270 */
[----:B------:R-:W-:-:S06]  /*00a0*/  SHF.R.U32.HI R2, RZ, 0x7, R17 ;  /* 0x00000007ff027819 */ /* 0x000fcc0000011611 */
[----:B------:R-:W0:Y:S03]  /*00b0*/  SHFL.IDX PT, R2, R2, RZ, 0x1f ;  /* 0x00001fff02027589 */ /* 0x000e2600000e0000 */
[----:B------:R-:W-:Y:S01]  /*00c0*/  VOTEU.ALL UP0, P0 ;  /* 0x00000000003f7886 */ /* 0x000fe20000000000 */
[----:B------:R-:W-:-:S04]  /*00d0*/  VOTEU.ALL UP1, P0 ;  /* 0x00000000003f7886 */ /* 0x000fc80000020000 */
[----:B------:R-:W1:Y:S01]  /*00e0*/  @!UP0 S2UR UR8, SR_CgaCtaId ;  /* 0x00000000000889c3 */ /* 0x000e620000008800 */
[----:B------:R-:W-:Y:S01]  /*00f0*/  @!UP0 UMOV UR6, 0x400 ;  /* 0x0000040000068882 */ /* 0x000fe20000000000 */
[----:B------:R-:W-:-:S04]  /*0100*/  @!UP0 UIADD3 UR4, -UR4, 0x100000, URZ ;  /* 0x0010000004048890 */ /* 0x000fc8000fffe13f */
[----:B------:R-:W-:Y:S02]  /*0110*/  @!UP0 USHF.L.U32 UR5, UR4, 0xb, URZ ;  /* 0x0000000b04058899 */ /* 0x000fe4000800063f */
[----:B------:R-:W-:Y:S02]  /*0120*/  @!UP0 USHF.L.U32 UR4, UR4, 0x1, URZ ;  /* 0x0000000104048899 */ /* 0x000fe4000800063f */
[----:B-1----:R-:W-:Y:S02]  /*0130*/  @!UP0 ULEA UR8, UR8, UR6, 0x18 ;  /* 0x0000000608088291 */ /* 0x002fe4000f8ec03f */
[----:B------:R-:W-:-:S04]  /*0140*/  @!UP0 UIADD3 UR6, -UR7, 0x100000, URZ ;  /* 0x0010000007068890 */ /* 0x000fc8000fffe13f */
[----:B------:R-:W-:Y:S02]  /*0150*/  @!UP0 USHF.L.U32 UR7, UR6, 0xb, URZ ;  /* 0x0000000b06078899 */ /* 0x000fe4000800063f */
[----:B------:R-:W-:Y:S01]  /*0160*/  @!UP0 USHF.L.U32 UR6, UR6, 0x1, URZ ;  /* 0x0000000106068899 */ /* 0x000fe2000800063f */
[----:B------:R-:W-:-:S05]  /*0170*/  VOTEU.ALL UP0, P0 ;  /* 0x00000000003f7886 */ /* 0x000fca0000000000 */
[----:B------:R1:W2:Y:S06]  /*0180*/  @!UP0 SYNCS.EXCH.64 URZ, [UR8+0x12400], UR4 ;  /* 0x01240004083f85b2 */ /* 0x0002ac0008000100 */
[----:B------:R1:W3:Y:S02]  /*0190*/  @!UP1 SYNCS.EXCH.64 URZ, [UR8+0x12420], UR6 ;  /* 0x01242006083f95b2 */ /* 0x0002e40008000100 */
[----:B01----:R-:W-:Y:S05]  /*01a0*/  @P1 BRA `(.L_x_0) ;  /* 0x0000000000481947 */ /* 0x003fea0003800000 */
[----:B------:R-:W0:Y:S01]  /*01b0*/  S2UR UR5, SR_CgaCtaId ;  /* 0x00000000000579c3 */ /* 0x000e220000008800 */
[----:B------:R-:W-:Y:S01]  /*01c0*/  UMOV UR4, 0x400 ;  /* 0x0000040000047882 */ /* 0x000fe20000000000 */
[----:B------:R-:W-:Y:S01]  /*01d0*/  UMOV UR6, 0x80 ;  /* 0x0000008000067882 */ /* 0x000fe20000000000 */
[----:B------:R-:W-:Y:S01]  /*01e0*/  UMOV UR7, 0x180 ;  /* 0x0000018000077882 */ /* 0x000fe20000000000 */
[----:B------:R-:W-:Y:S01]  /*01f0*/  ELECT P0, URZ, PT ;  /* 0x00000000003f782f */ /* 0x000fe20003800000 */
[----:B0-----:R-:W-:Y:S02]  /*0200*/  ULEA UR8, UR5, UR4, 0x18 ;  /* 0x0000000405087291 */ /* 0x001fe4000f8ec03f */
[----:B------:R-:W-:-:S04]  /*0210*/  UIADD3 UR4, -UR6, 0x100000, URZ ;  /* 0x0010000006047890 */ /* 0x000fc8000fffe13f */
[----:B------:R-:W-:Y:S02]  /*0220*/  USHF.L.U32 UR5, UR4, 0xb, URZ ;  /* 0x0000000b04057899 */ /* 0x000fe4000800063f */
[----:B------:R-:W-:Y:S02]  /*0230*/  USHF.L.U32 UR4, UR4, 0x1, URZ ;  /* 0x0000000104047899 */ /* 0x000fe4000800063f */
[----:B------:R-:W-:-:S04]  /*0240*/  UIADD3 UR6, -UR7, 0x100000, URZ ;  /* 0x0010000007067890 */ /* 0x000fc8000fffe13f */
[----:B------:R-:W-:Y:S02]  /*0250*/  USHF.L.U32 UR7, UR6, 0xb, URZ ;  /* 0x0000000b06077899 */ /* 0x000fe4000800063f */
[----:B------:R-:W-:Y:S01]  /*0260*/  USHF.L.U32 UR6, UR6, 0x1, URZ ;  /* 0x0000000106067899 */ /* 0x000fe2000800063f */
[----:B------:R-:W0:Y:S03]  /*0270*/  FENCE.VIEW.ASYNC.S ;  /* 0x00000000000073c6 */ /* 0x000e260000000000 */
[----:B0-----:R0:W1:Y:S08]  /*0280*/  SYNCS.EXCH.64 URZ, [UR8+0x12430], UR4 ;  /* 0x01243004083f75b2 */ /* 0x0010700008000100 */
[----:B------:R0:W4:Y:S01]  /*0290*/  SYNCS.EXCH.64 URZ, [UR8+0x12440], UR6 ;  /* 0x01244006083f75b2 */ /* 0x0001220008000100 */
[----:B------:R0:W0:Y:S01]  /*02a0*/  SYNCS.EXCH.64 URZ, [UR8+0x12438], UR4 ;  /* 0x01243804083f75b2 */ /* 0x0000220008000100 */
[----:B------:R0:W0:Y:S01]  /*02b0*/  SYNCS.EXCH.64 URZ, [UR8+0x12448], UR6 ;  /* 0x01244806083f75b2 */ /* 0x0000220008000100 */
[----:B------:R-:W-:Y:S01]  /*02c0*/  NOP ;  /* 0x0000000000007918 */ /* 0x000fe20000000000 */
.L_x_0:
[----:B------:R-:W5:Y:S01]  /*02d0*/  SHFL.IDX PT, R3, R0, RZ, 0x1f ;  /* 0x00001fff00037589 */ /* 0x000f6200000e0000 */
[----:B------:R-:W-:Y:S01]  /*02e0*/  NOP ;  /* 0x0000000000007918 */ /* 0x000fe20000000000 */
[----:B-----5:R-:W-:-:S13]  /*02f0*/  ISETP.NE.AND P0, PT, R3, RZ, PT ;  /* 0x000000ff0300720c */ /* 0x020fda0003f05270 */
[----:B------:R-:W-:Y:S05]  /*0300*/  @P0 BRA `(.L_x_1) ;  /* 0x0000000000480947 */ /* 0x000fea0003800000 */
[----:B0-----:R-:W0:Y:S01]  /*0310*/  S2UR UR5, SR_CgaCtaId ;  /* 0x00000000000579c3 */ /* 0x001e220000008800 */
        /* <DEDUP_REMOVED lines=12> */
[----:B0-----:R0:W0:Y:S08]  /*03e0*/  SYNCS.EXCH.64 URZ, [UR8+0x12450], UR4 ;  /* 0x01245004083f75b2 */ /* 0x0010300008000100 */
[----:B------:R0:W0:Y:S01]  /*03f0*/  SYNCS.EXCH.64 URZ, [UR8+0x12460], UR6 ;  /* 0x01246006083f75b2 */ /* 0x0000220008000100 */
[----:B------:R0:W0:Y:S01]  /*0400*/  SYNCS.EXCH.64 URZ, [UR8+0x12458], UR4 ;  /* 0x01245804083f75b2 */ /* 0x0000220008000100 */
[----:B------:R0:W0:Y:S01]  /*0410*/  SYNCS.EXCH.64 URZ, [UR8+0x12468], UR6 ;  /* 0x01246806083f75b2 */ /* 0x0000220008000100 */
[----:B------:R-:W-:Y:S01]  /*0420*/  NOP ;  /* 0x0000000000007918 */ /* 0x000fe20000000000 */
.L_x_1:
[----:B------:R-:W5:Y:S01]  /*0430*/  SHFL.IDX PT, R3, R0, RZ, 0x1f ;  /* 0x00001fff00037589 */ /* 0x000f6200000e0000 */
[----:B------:R-:W-:Y:S01]  /*0440*/  NOP ;  /* 0x0000000000007918 */ /* 0x000fe20000000000 */
[----:B-----5:R-:W-:-:S13]  /*0450*/  ISETP.NE.AND P0, PT, R3, RZ, PT ;  /* 0x000000ff0300720c */ /* 0x020fda0003f05270 */
[----:B------:R-:W-:Y:S05]  /*0460*/  @P0 BRA `(.L_x_2) ;  /* 0x0000000000380947 */ /* 0x000fea0003800000 */
[----:B0-----:R-:W0:Y:S01]  /*0470*/  S2UR UR5, SR_CgaCtaId ;  /* 0x00000000000579c3 */ /* 0x001e220000008800 */
[----:B------:R-:W-:Y:S01]  /*0480*/  UMOV UR4, 0x400 ;  /* 0x0000040000047882 */ /* 0x000fe20000000000 */
[----:B------:R-:W-:Y:S01]  /*0490*/  UMOV UR7, 0x80 ;  /* 0x0000008000077882 */ /* 0x000fe20000000000 */
[----:B------:R-:W-:Y:S01]  /*04a0*/  ELECT P0, URZ, PT ;  /* 0x00000000003f782f */ /* 0x000fe20003800000 */
[----:B0-----:R-:W-:Y:S02]  /*04b0*/  ULEA UR6, UR5, UR4, 0x18 ;  /* 0x0000000405067291 */ /* 0x001fe4000f8ec03f */
[----:B------:R-:W-:-:S04]  /*04c0*/  UIADD3 UR4, -UR7, 0x100000, URZ ;  /* 0x0010000007047890 */ /* 0x000fc8000fffe13f */
[----:B------:R-:W-:Y:S02]  /*04d0*/  USHF.L.U32 UR5, UR4, 0xb, URZ ;  /* 0x0000000b04057899 */ /* 0x000fe4000800063f */
[----:B------:R-:W-:Y:S01]  /*04e0*/  USHF.L.U32 UR4, UR4, 0x1, URZ ;  /* 0x0000000104047899 */ /* 0x000fe2000800063f */
[----:B------:R-:W0:Y:S11]  /*04f0*/  FENCE.VIEW.ASYNC.S ;  /* 0x00000000000073c6 */ /* 0x000e360000000000 */
[----:B0-----:R0:W0:Y:S01]  /*0500*/  SYNCS.EXCH.64 URZ, [UR6+0x12470], UR4 ;  /* 0x01247004063f75b2 */ /* 0x0010220008000100 */
[----:B------:R0:W0:Y:S01]  /*0510*/  SYNCS.EXCH.64 URZ, [UR6+0x12480], UR4 ;  /* 0x01248004063f75b2 */ /* 0x0000220008000100 */
[----:B------:R0:W0:Y:S01]  /*0520*/  SYNCS.EXCH.64 URZ, [UR6+0x12478], UR4 ;  /* 0x01247804063f75b2 */ /* 0x0000220008000100 */
[----:B------:R0:W0:Y:S01]  /*0530*/  SYNCS.EXCH.64 URZ, [UR6+0x12488], UR4 ;  /* 0x01248804063f75b2 */ /* 0x0000220008000100 */
[----:B------:R-:W-:Y:S01]  /*0540*/  NOP ;  /* 0x0000000000007918 */ /* 0x000fe20000000000 */
.L_x_2:
        /* <DEDUP_REMOVED lines=22> */
.L_x_3:
[----:B------:R-:W5:Y:S01]  /*06b0*/  SHFL.IDX PT, R3, R0, RZ, 0x1f ;  /* 0x00001fff00037589 */ /* 0x000f6200000e0000 */
[----:B------:R-:W-:Y:S01]  /*06c0*/  R2UR UR9, R2 ;  /* 0x00000000020972ca */ /* 0x000fe200000e0000 */
        /* <DEDUP_REMOVED lines=21> */
.L_x_4:
[----:B------:R-:W-:Y:S01]  /*0820*/  UISETP.NE.AND UP0, UPT, UR9, URZ, UPT ;  /* 0x0000003f0900728c */ /* 0x000fe2000bf05270 */
[----:B------:R-:W-:Y:S01]  /*0830*/  NOP ;  /* 0x0000000000007918 */ /* 0x000fe20000000000 */
[----:B------:R-:W-:Y:S01]  /*0840*/  UMOV UR36, 0x1 ;  /* 0x0000000100247882 */ /* 0x000fe20000000000 */
[----:B------:R-:W-:Y:S01]  /*0850*/  ULDC.64 UR46, c[0x0][0x208] ;  /* 0x00008200002e7ab9 */ /* 0x000fe20000000a00 */
[----:B------:R-:W-:Y:S01]  /*0860*/  USEL UR36, UR36, 0x2, !UP0 ;  /* 0x0000000224247887 */ /* 0x000fe2000c000000 */
[----:B------:R-:W-:Y:S01]  /*0870*/  BSSY B6, `(.L_x_5) ;  /* 0x0000d24000067945 */ /* 0x000fe20003800000 */
[----:B01234-:R-:W-:Y:S01]  /*0880*/  BAR.SYNC.DEFER_BLOCKING 0x0 ;  /* 0x0000000000007b1d */ /* 0x01ffe20000010000 */
[----:B------:R-:W-:-:S13]  /*0890*/  PLOP3.LUT P0, PT, PT, PT, UP0, 0x80, 0x0 ;  /* 0x000000000000781c */ /* 0x000fda0003f0f008 */
[----:B------:R-:W-:Y:S05]  /*08a0*/  @!P0 BRA `(.L_x_6) ;  /* 0x0000008c00408947 */ /* 0x000fea0003800000 */
.L_x_7:
[----:B------:R-:W-:-:S08]  /*08b0*/  NOP ;  /* 0x0000000000007918 */ /* 0x000fd00000000000 */
[----:B------:R-:W0:Y:S02]  /*08c0*/  USETMAXREG.TRY_ALLOC.CTAPOOL UP0, 0xa0 ;  /* 0x000000a0000079c8 */ /* 0x000e240008000600 */
[----:B0-----:R-:W-:-:S13]  /*08d0*/  PLOP3.LUT P0, PT, PT, PT, UP0, 0x80, 0x0 ;  /* 0x000000000000781c */ /* 0x001fda0003f0f008 */
[----:B------:R-:W-:Y:S05]  /*08e0*/  @!P0 BRA `(.L_x_7) ;  /* 0xfffffffc00f08947 */ /* 0x000fea000383ffff */
[----:B------:R-:W0:Y:S01]  /*08f0*/  S2UR UR6, SR_CTAID.Y ;  /* 0x00000000000679c3 */ /* 0x000e220000002600 */
[----:B------:R-:W-:Y:S02]  /*0900*/  ULDC UR7, c[0x0][0xc50] ;  /* 0x0003140000077ab9 */ /* 0x000fe40000000800 */
[----:B------:R-:W-:-:S05]  /*0910*/  UISETP.NE.AND UP0, UPT, UR7, 0x1, UPT ;  /* 0x000000010700788c */ /* 0x000fca000bf05270 */
[----:B------:R-:W1:Y:S06]  /*0920*/  S2UR UR37, SR_CTAID.Z ;  /* 0x00000000002579c3 */ /* 0x000e6c0000002700 */
[----:B------:R-:W-:Y:S01]  /*0930*/  @UP0 ULDC UR4, c[0x0][0xc54] ;  /* 0x0003150000040ab9 */ /* 0x000fe20000000800 */
[----:B------:R-:W-:Y:S01]  /*0940*/  @UP0 ULDC UR8, c[0x0][0xc58] ;  /* 0x0003160000080ab9 */ /* 0x000fe20000000800 */
[----:B0-----:R-:W-:Y:S02]  /*0950*/  UIMAD.WIDE.U32 UR4, UR6, UR4, URZ ;  /* 0x00000004060472a5 */ /* 0x001fe4000f8e003f */
[----:B------:R-:W-:-:S02]  /*0960*/  UMOV UR38, UR6 ;  /* 0x0000000600267c82 */ /* 0x000fc40008000000 */
[----:B------:R-:W-:Y:S01]  /*0970*/  @UP0 USHF.R.U32.HI UR38, URZ, UR8, UR5 ;  /* 0x000000083f260299 */ /* 0x000fe20008011605 */
[----:B------:R-:W-:Y:S06]  /*0980*/  BAR.ARV 0x8, 0x200 ;  /* 0x0208000000007b1d */ /* 0x000fec0000002000 */
[----:B-1----:R-:W-:Y:S01]  /*0990*/  ISETP.LE.AND P0, PT, RZ, UR37, PT ;  /* 0x00000025ff007c0c */ /* 0x002fe2000bf03270 */
[----:B------:R-:W-:-:S04]  /*09a0*/  UIADD3 UR4, -UR38, URZ, URZ ;  /* 0x0000003f26047290 */ /* 0x000fc8000fffe13f */
[----:B------:R-:W-:-:S08]  /*09b0*/  UIMAD UR7, UR7, UR4, UR6 ;  /* 0x00000004070772a4 */ /* 0x000fd0000f8e0206 */
[----:B------:R-:W-:Y:S05]  /*09c0*/  @!P0 BRA `(.L_x_8) ;  /* 0x000000d000388947 */ /* 0x000fea0003800000 */
[----:B------:R-:W-:Y:S01]  /*09d0*/  ULDC.64 UR4, c[0x0][0x418] ;  /* 0x0001060000047ab9 */ /* 0x000fe20000000a00 */
[----:B------:R-:W-:Y:S01]  /*09e0*/  ULDC UR39, c[0x0][0x424] ;  /* 0x0001090000277ab9 */ /* 0x000fe20000000800 */
[----:B------:R-:W-:Y:S02]  /*09f0*/  UISETP.NE.U32.AND UP0, UPT, UR4, URZ, UPT ;  /* 0x0000003f0400728c */ /* 0x000fe4000bf05070 */
[----:B------:R-:W-:Y:S02]  /*0a00*/  ULOP3.LUT UR40, UR7, 0xffff, URZ, 0xc0, !UPT ;  /* 0x0000ffff07287892 */ /* 0x000fe4000f8ec03f */
[----:B------:R-:W-:Y:S01]  /*0a10*/  UISETP.NE.AND.EX UP0, UPT, UR5, URZ, UPT, UP0 ;  /* 0x0000003f0500728c */ /* 0x000fe2000bf05300 */
[----:B------:R-:W-:-:S03]  /*0a20*/  ULDC UR4, c[0x0][0x2f0] ;  /* 0x0000bc0000047ab9 */ /* 0x000fc60000000800 */
[----:B------:R-:W-:-:S04]  /*0a30*/  USEL UR39, UR39, 0x1, UP0 ;  /* 0x0000000127277887 */ /* 0x000fc80008000000 */
[----:B------:R-:W-:-:S04]  /*0a40*/  UIMAD UR39, UR39, UR4, URZ ;  /* 0x00000004272772a4 */ /* 0x000fc8000f8e023f */
[----:B------:R-:W-:Y:S02]  /*0a50*/  UISETP.GE.AND UP0, UPT, UR39, 0x1, UPT ;  /* 0x000000012700788c */ /* 0x000fe4000bf06270 */
[----:B------:R-:W-:-:S04]  /*0a60*/  UIADD3 UR4, UR39, 0x9f, URZ ;  /* 0x0000009f27047890 */ /* 0x000fc8000fffe03f */
[----:B------:R-:W-:Y:S01]  /*0a70*/  PLOP3.LUT P0, PT, PT, PT, UP0, 0x80, 0x0 ;  /* 0x000000000000781c */ /* 0x000fe20003f0f008 */
[----:B------:R-:W-:-:S04]  /*0a80*/  UIMAD.WIDE UR4, UR4, 0x66666667, URZ ;  /* 0x66666667040478a5 */ /* 0x000fc8000f8e023f */
[----:B------:R-:W-:-:S03]  /*0a90*/  USHF.R.U32.HI UR6, URZ, 0x1f, UR5 ;  /* 0x0000001f3f067899 */ /* 0x000fc60008011605 */
[----:B------:R-:W-:Y:S01]  /*0aa0*/  UMOV UR4, URZ ;  /* 0x0000003f00047c82 */ /* 0x000fe20008000000 */
[----:B------:R-:W-:-:S04]  /*0ab0*/  ULEA.HI.SX32 UR6, UR5, UR6, 0x1a ;  /* 0x0000000605067291 */ /* 0x000fc8000f8fd23f */
[----:B------:R-:W-:Y:S08]  /*0ac0*/  @!P0 BRA `(.L_x_9) ;  /* 0x0000000000908947 */ /* 0x000ff00003800000 */
[----:B------:R-:W-:Y:S01]  /*0ad0*/  USHF.R.U32.HI UR7, URZ, 0x10, UR7 ;  /* 0x000000103f077899 */ /* 0x000fe20008011607 */
[----:B------:R-:W-:-:S03]  /*0ae0*/  UMOV UR4, URZ ;  /* 0x0000003f00047c82 */ /* 0x000fc60008000000 */
[----:B------:R-:W-:-:S11]  /*0af0*/  UISETP.NE.AND UP0, UPT, UR7, URZ, UPT ;  /* 0x0000003f0700728c */ /* 0x000fd6000bf05270 */
[----:B------:R-:W-:Y:S02]  /*0b00*/  @!UP0 ULDC UR7, c[0x0][0x9f0] ;  /* 0x00027c0000078ab9 */ /* 0x000fe40000000800 */
[----:B------:R-:W-:Y:S01]  /*0b10*/  IMAD.U32 R3, RZ, RZ, UR7 ;  /* 0x00000007ff037e24 */ /* 0x000fe2000f8e00ff */
[----:B------:R-:W-:-:S04]  /*0b20*/  UIADD3 UR8, UR6, -0x1, UR7 ;  /* 0xffffffff06087890 */ /* 0x000fc8000fffe007 */
[-C--:B------:R-:W-:Y:S02]  /*0b30*/  IABS R0, R3.reuse ;  /* 0x0000000300007213 */ /* 0x080fe40000000000 */
[----:B------:R-:W-:Y:S01]  /*0b40*/  MOV R4, UR8 ;  /* 0x0000000800047c02 */ /* 0x000fe20008000f00 */
[----:B------:R-:W-:Y:S01]  /*0b50*/  ULOP3.LUT UR8, UR8, UR7, URZ, 0x3c, !UPT ;  /* 0x0000000708087292 */ /* 0x000fe2000f8e3c3f */
[----:B------:R-:W-:Y:S02]  /*0b60*/  R2UR UR11, R0 ;  /* 0x00000000000b72ca */ /* 0x000fe400000e0000 */
[----:B------:R-:W-:Y:S02]  /*0b70*/  IABS R4, R4 ;  /* 0x0000000400047213 */ /* 0x000fe40000000000 */
[----:B------:R-:W-:-:S03]  /*0b80*/  IABS R5, R3 ;  /* 0x0000000300057213 */ /* 0x000fc60000000000 */
[----:B------:R-:W-:-:S05]  /*0b90*/  IMAD.MOV.U32 R3, RZ, RZ, R4 ;  /* 0x000000ffff037224 */ /* 0x000fca00078e0004 */
[----:B------:R-:W-:Y:S01]  /*0ba0*/  R2UR UR10, R3 ;  /* 0x00000000030a72ca */ /* 0x000fe200000e0000 */
[----:B------:R-:W0:Y:S08]  /*0bb0*/  I2F.RP R0, UR11 ;  /* 0x0000000b00007d06 */ /* 0x000e300008209400 */
[----:B0-----:R-:W0:Y:S02]  /*0bc0*/  MUFU.RCP R0, R0 ;  /* 0x0000000000007308 */ /* 0x001e240000001000 */
[----:B0-----:R-:W-:-:S02]  /*0bd0*/  VIADD R2, R0, 0xffffffe ;  /* 0x0ffffffe00027836 */ /* 0x001fc40000000000 */
[----:B------:R-:W-:-:S04]  /*0be0*/  IMAD.MOV R0, RZ, RZ, -R5 ;  /* 0x000000ffff007224 */ /* 0x000fc800078e0a05 */
[----:B------:R-:W0:Y:S02]  /*0bf0*/  F2I.FTZ.U32.TRUNC.NTZ R2, R2 ;  /* 0x0000000200027305 */ /* 0x000e24000021f000 */
[----:B0-----:R-:W-:-:S13]  /*0c00*/  R2UR UR5, R2 ;  /* 0x00000000020572ca */ /* 0x001fda00000e0000 */
[----:B------:R-:W-:-:S04]  /*0c10*/  UIADD3 UR9, URZ, -UR5, URZ ;  /* 0x800000053f097290 */ /* 0x000fc8000fffe03f */
[----:B------:R-:W-:-:S04]  /*0c20*/  UIMAD UR9, UR9, UR11, URZ ;  /* 0x0000000b090972a4 */ /* 0x000fc8000f8e023f */
[----:B------:R-:W-:-:S03]  /*0c30*/  UIMAD.WIDE.U32 UR4, UR5, UR9, UR4 ;  /* 0x00000009050472a5 */ /* 0x000fc6000f8e0004 */
[----:B------:R-:W-:Y:S01]  /*0c40*/  R2UR UR9, R0 ;  /* 0x00000000000972ca */ /* 0x000fe200000e0000 */
[----:B------:R-:W-:-:S12]  /*0c50*/  UIMAD.WIDE.U32 UR4, UR5, UR10, URZ ;  /* 0x0000000a050472a5 */ /* 0x000fd8000f8e003f */
[----:B------:R-:W-:-:S04]  /*0c60*/  UIMAD UR4, UR5, UR9, UR10 ;  /* 0x00000009050472a4 */ /* 0x000fc8000f8e020a */
[----:B------:R-:W-:-:S11]  /*0c70*/  UISETP.GT.U32.AND UP1, UPT, UR11, UR4, UPT ;  /* 0x000000040b00728c */ /* 0x000fd6000bf24070 */
[----:B------:R-:W-:Y:S02]  /*0c80*/  @!UP1 UIADD3 UR4, UR4, -UR11, URZ ;  /* 0x8000000b04049290 */ /* 0x000fe4000fffe03f */
[----:B------:R-:W-:Y:S02]  /*0c90*/  @!UP1 UIADD3 UR5, UR5, 0x1, URZ ;  /* 0x0000000105059890 */ /* 0x000fe4000fffe03f */
[----:B------:R-:W-:Y:S02]  /*0ca0*/  UISETP.GE.U32.AND UP0, UPT, UR4, UR11, UPT ;  /* 0x0000000b0400728c */ /* 0x000fe4000bf06070 */
[----:B------:R-:W-:-:S09]  /*0cb0*/  UISETP.GE.AND UP1, UPT, UR8, URZ, UPT ;  /* 0x0000003f0800728c */ /* 0x000fd2000bf26270 */
[----:B------:R-:W-:Y:S02]  /*0cc0*/  @UP0 UIADD3 UR5, UR5, 0x1, URZ ;  /* 0x0000000105050890 */ /* 0x000fe4000fffe03f */
[----:B------:R-:W-:-:S05]  /*0cd0*/  UISETP.NE.AND UP0, UPT, UR7, URZ, UPT ;  /* 0x0000003f0700728c */ /* 0x000fca000bf05270 */
[----:B------:R-:W-:Y:S02]  /*0ce0*/  UMOV UR4, UR5 ;  /* 0x0000000500047c82 */ /* 0x000fe40008000000 */
[----:B------:R-:W-:-:S04]  /*0cf0*/  @!UP1 UIADD3 UR4, -UR4, URZ, URZ ;  /* 0x0000003f04049290 */ /* 0x000fc8000fffe13f */
[----:B------:R-:W-:-:S12]  /*0d00*/  @!UP0 ULOP3.LUT UR4, URZ, UR7, URZ, 0x33, !UPT ;  /* 0x000000073f048292 */ /* 0x000fd8000f8e333f */
.L_x_9:
[----:B------:R-:W-:Y:S01]  /*0d10*/  UIMAD UR40, UR40, UR4, URZ ;  /* 0x00000004282872a4 */ /* 0x000fe2000f8e023f */
[----:B------:R-:W-:Y:S01]  /*0d20*/  IMAD.U32 R0, RZ, RZ, UR6 ;  /* 0x00000006ff007e24 */ /* 0x000fe2000f8e00ff */
[----:B------:R-:W-:Y:S01]  /*0d30*/  MOV R3, UR4 ;  /* 0x0000000400037c02 */ /* 0x000fe20008000f00 */
[----:B------:R-:W-:Y:S01]  /*0d40*/  USHF.R.S32.HI UR41, URZ, 0x1f, UR37 ;  /* 0x0000001f3f297899 */ /* 0x000fe20008011425 */
[----:B------:R-:W-:Y:S01]  /*0d50*/  VIADD R17, R17, 0xffffff80 ;  /* 0xffffff8011117836 */ /* 0x000fe20000000000 */
[----:B------:R-:W-:Y:S02]  /*0d60*/  PLOP3.LUT P0, PT, PT, PT, PT, 0x80, 0x0 ;  /* 0x000000000000781c */ /* 0x000fe40003f0f070 */
[----:B------:R-:W-:Y:S02]  /*0d70*/  CS2R R6, SRZ ;  /* 0x0000000000067805 */ /* 0x000fe4000001ff00 */
[----:B------:R-:W-:Y:S02]  /*0d80*/  VIADDMNMX R0, R3, UR40, R0, PT ;  /* 0x0000002803007c46 */ /* 0x000fe4000b800100 */
[----:B------:R-:W-:-:S02]  /*0d90*/  CS2R R2, SRZ ;  /* 0x0000000000027805 */ /* 0x000fc4000001ff00 */
[----:B------:R-:W-:Y:S02]  /*0da0*/  CS2R R30, SRZ ;  /* 0x00000000001e7805 */ /* 0x000fe4000001ff00 */
[----:B------:R-:W-:Y:S02]  /*0db0*/  CS2R R26, SRZ ;  /* 0x00000000001a7805 */ /* 0x000fe4000001ff00 */
[----:B------:R-:W-:Y:S01]  /*0dc0*/  R2UR UR42, R0 ;  /* 0x00000000002a72ca */ /* 0x000fe200000e0000 */
[----:B------:R-:W-:Y:S01]  /*0dd0*/  IMAD.MOV.U32 R0, RZ, RZ, RZ ;  /* 0x000000ffff007224 */ /* 0x000fe200078e00ff */
[----:B------:R-:W-:Y:S01]  /*0de0*/  CS2R R8, SRZ ;  /* 0x0000000000087805 */ /* 0x000fe2000001ff00 */
[----:B------:R-:W-:Y:S01]  /*0df0*/  IMAD.MOV.U32 R36, RZ, RZ, RZ ;  /* 0x000000ffff247224 */ /* 0x000fe200078e00ff */
[----:B------:R-:W-:Y:S02]  /*0e00*/  CS2R R38, SRZ ;  /* 0x0000000000267805 */ /* 0x000fe4000001ff00 */
[----:B------:R-:W-:-:S02]  /*0e10*/  CS2R R34, SRZ ;  /* 0x0000000000227805 */ /* 0x000fc4000001ff00 */
[----:B------:R-:W-:Y:S02]  /*0e20*/  CS2R R10, SRZ ;  /* 0x00000000000a7805 */ /* 0x000fe4000001ff00 */
[----:B------:R-:W-:Y:S02]  /*0e30*/  MOV R44, RZ ;  /* 0x000000ff002c7202 */ /* 0x000fe40000000f00 */
[----:B------:R-:W-:Y:S02]  /*0e40*/  CS2R R12, SRZ ;  /* 0x00000000000c7805 */ /* 0x000fe4000001ff00 */
[----:B------:R-:W-:Y:S02]  /*0e50*/  CS2R R46, SRZ ;  /* 0x00000000002e7805 */ /* 0x000fe4000001ff00 */
[----:B------:R-:W-:Y:S01]  /*0e60*/  CS2R R42, SRZ ;  /* 0x00000000002a7805 */ /* 0x000fe2000001ff00 */
[----:B------:R-:W-:Y:S01]  /*0e70*/  IMAD.MOV.U32 R41, RZ, RZ, RZ ;  /* 0x000000ffff297224 */ /* 0x000fe200078e00ff */
[----:B------:R-:W-:Y:S01]  /*0e80*/  CS2R R14, SRZ ;  /* 0x00000000000e7805 */ /* 0x000fe2000001ff00 */
[----:B------:R-:W-:Y:S01]  /*0e90*/  UISETP.GT.AND UP0, UPT, UR42, UR40, UPT ;  /* 0x000000282a00728c */ /* 0x000fe2000bf04270 */
[----:B------:R-:W-:Y:S01]  /*0ea0*/  IMAD.MOV.U32 R52, RZ, RZ, RZ ;  /* 0x000000ffff347224 */ /* 0x000fe200078e00ff */
[----:B------:R-:W-:-:S02]  /*0eb0*/  CS2R R54, SRZ ;  /* 0x0000000000367805 */ /* 0x000fc4000001ff00 */
[----:B------:R-:W-:Y:S01]  /*0ec0*/  CS2R R50, SRZ ;  /* 0x0000000000327805 */ /* 0x000fe2000001ff00 */
[----:B------:R-:W-:Y:S01]  /*0ed0*/  IMAD.MOV.U32 R49, RZ, RZ, RZ ;  /* 0x000000ffff317224 */ /* 0x000fe200078e00ff */
[----:B------:R-:W-:-:S13]  /*0ee0*/  PLOP3.LUT P1, PT, PT, PT, UP0, 0x80, 0x0 ;  /* 0x000000000000781c */ /* 0x000fda0003f2f008 */
[----:B------:R-:W-:Y:S05]  /*0ef0*/  @!P1 BRA `(.L_x_10) ;  /* 0x0000006c00549947 */ /* 0x000fea0003800000 */
[----:B------:R-:W-:Y:S01]  /*0f00*/  SHF.R.S32.HI R16, RZ, 0x1f, R17 ;  /* 0x0000001fff107819 */ /* 0x000fe20000011411 */
[----:B------:R-:W0:Y:S01]  /*0f10*/  S2UR UR43, SR_CgaCtaId ;  /* 0x00000000002b79c3 */ /* 0x000e220000008800 */
[----:B------:R-:W-:Y:S02]  /*0f20*/  UMOV UR44, 0x400 ;  /* 0x00000400002c7882 */ /* 0x000fe40000000000 */
[----:B------:R-:W-:-:S04]  /*0f30*/  LEA.HI R16, R16, R17, RZ, 0x7 ;  /* 0x0000001110107211 */ /* 0x000fc800078f38ff */
[----:B------:R-:W-:-:S06]  /*0f40*/  SHF.R.S32.HI R0, RZ, 0x7, R16 ;  /* 0x00000007ff007819 */ /* 0x000fcc0000011410 */
[----:B------:R-:W1:Y:S01]  /*0f50*/  SHFL.IDX PT, R0, R0, RZ, 0x1f ;  /* 0x00001fff00007589 */ /* 0x000e6200000e0000 */
[----:B0-----:R-:W-:Y:S01]  /*0f60*/  ULEA UR44, UR43, UR44, 0x18 ;  /* 0x0000002c2b2c7291 */ /* 0x001fe2000f8ec03f */
[----:B-1----:R-:W-:-:S13]  /*0f70*/  R2UR UR6, R0 ;  /* 0x00000000000672ca */ /* 0x002fda00000e0000 */
[----:B------:R-:W-:Y:S02]  /*0f80*/  UIMAD.WIDE UR4, UR6, 0x55555556, URZ ;  /* 0x55555556060478a5 */ /* 0x000fe4000f8e023f */
[----:B------:R-:W-:Y:S02]  /*0f90*/  UIADD3 UR4, UR44, 0xa200, URZ ;  /* 0x0000a2002c047890 */ /* 0x000fe4000fffe03f */
[----:B------:R-:W-:Y:S02]  /*0fa0*/  ULEA.HI UR5, UR5, UR5, URZ, 0x1 ;  /* 0x0000000505057291 */ /* 0x000fe4000f8f083f */
[----:B------:R-:W-:Y:S02]  /*0fb0*/  ULOP3.LUT UP0, URZ, UR4, 0x9f, URZ, 0xc0, !UPT ;  /* 0x0000009f043f7892 */ /* 0x000fe4000f80c03f */
[----:B------:R-:W-:-:S04]  /*0fc0*/  UIMAD UR5, UR5, -0x3, UR6 ;  /* 0xfffffffd050578a4 */ /* 0x000fc8000f8e0206 */
[----:B------:R-:W-:Y:S01]  /*0fd0*/  PLOP3.LUT P0, PT, PT, PT, UP0, 0x80, 0x0 ;  /* 0x000000000000781c */ /* 0x000fe20003f0f008 */
[----:B------:R-:W-:-:S04]  /*0fe0*/  ULEA UR5, UR5, UR4, 0xc ;  /* 0x0000000405057291 */ /* 0x000fc8000f8e603f */
[----:B------:R-:W-:-:S04]  /*0ff0*/  USHF.R.U32.HI UR5, URZ, 0x4, UR5 ;  /* 0x000000043f057899 */ /* 0x000fc80008011605 */
[----:B------:R-:W-:-:S04]  /*1000*/  ULOP3.LUT UR45, UR5, 0x3fff, URZ, 0xc0, !UPT ;  /* 0x00003fff052d7892 */ /* 0x000fc8000f8ec03f */
[----:B------:R-:W-:Y:S08]  /*1010*/  @!P0 BRA `(.L_x_11) ;  /* 0x0000000000408947 */ /* 0x000ff00003800000 */
[----:B------:R-:W-:Y:S01]  /*1020*/  MOV R0, 0x0 ;  /* 0x0000000000007802 */ /* 0x000fe20000000f00 */
[----:B------:R-:W-:Y:S01]  /*1030*/  ULDC.64 UR4, c[0x4][0x98] ;  /* 0x0100260000047ab9 */ /* 0x000fe20000000a00 */
[----:B------:R-:W-:Y:S01]  /*1040*/  ULDC.64 UR6, c[0x4][0x30] ;  /* 0x01000c0000067ab9 */ /* 0x000fe20000000a00 */
[----:B------:R-:W-:Y:S01]  /*1050*/  MOV R4, UR4 ;  /* 0x0000000400047c02 */ /* 0x000fe20008000f00 */
[----:B------:R0:W1:Y:S01]  /*1060*/  LDC.64 R2, c[0x4][R0] ;  /* 0x0100000000027b82 */ /* 0x0000620000000a00 */
[----:B------:R-:W-:Y:S01]  /*1070*/  IMAD.U32 R5, RZ, RZ, UR5 ;  /* 0x00000005ff057e24 */ /* 0x000fe2000f8e00ff */
[----:B------:R-:W-:Y:S01]  /*1080*/  ULDC.64 UR4, c[0x4][0xa0] ;  /* 0x0100280000047ab9 */ /* 0x000fe20000000a00 */
[----:B------:R-:W-:Y:S01]  /*1090*/  MOV R10, UR6 ;  /* 0x00000006000a7c02 */ /* 0x000fe20008000f00 */
[----:B------:R-:W-:Y:S01]  /*10a0*/  IMAD.U32 R6, RZ, RZ, UR4 ;  /* 0x00000004ff067e24 */ /* 0x000fe2000f8e00ff */
[----:B------:R-:W-:Y:S01]  /*10b0*/  MOV R13, RZ ;  /* 0x000000ff000d7202 */ /* 0x000fe20000000f00 */
[----:B------:R-:W-:-:S02]  /*10c0*/  IMAD.U32 R7, RZ, RZ, UR5 ;  /* 0x00000005ff077e24 */ /* 0x000fc4000f8e00ff */
[----:B------:R-:W-:Y:S02]  /*10d0*/  IMAD.U32 R11, RZ, RZ, UR7 ;  /* 0x00000007ff0b7e24 */ /* 0x000fe4000f8e00ff */
[----:B------:R-:W-:Y:S02]  /*10e0*/  IMAD.MOV.U32 R8, RZ, RZ, 0x70 ;  /* 0x00000070ff087424 */ /* 0x000fe400078e00ff */
[----:B0-----:R-:W-:-:S07]  /*10f0*/  IMAD.MOV.U32 R12, RZ, RZ, 0x1 ;  /* 0x00000001ff0c7424 */ /* 0x001fce00078e00ff */
[----:B------:R-:W-:-:S07]  /*1100*/  LEPC R20, `(.L_x_11) ;  /* 0x000000001014794e */ /* 0x000fce0000000000 */
[----:B-1----:R-:W-:Y:S05]  /*1110*/  CALL.ABS.NOINC R2 ;  /* 0x0000000002007343 */ /* 0x002fea0003c00000 */
.L_x_11:
[----:B------:R-:W-:Y:S01]  /*1120*/  ULDC.64 UR6, c[0x0][0x990] ;  /* 0x0002640000067ab9 */ /* 0x000fe20000000a00 */
[----:B------:R-:W-:Y:S01]  /*1130*/  ULDC.64 UR4, c[0x0][0x998] ;  /* 0x0002660000047ab9 */ /* 0x000fe20000000a00 */
[----:B------:R-:W-:Y:S01]  /*1140*/  UISETP.NE.U32.AND UP0, UPT, UR6, URZ, UPT ;  /* 0x0000003f0600728c */ /* 0x000fe2000bf05070 */
[----:B------:R-:W-:Y:S01]  /*1150*/  IMAD.MOV.U32 R7, RZ, RZ, 0x3f800000 ;  /* 0x3f800000ff077424 */ /* 0x000fe200078e00ff */
[----:B------:R-:W-:Y:S01]  /*1160*/  UISETP.NE.U32.AND UP1, UPT, UR4, URZ, UPT ;  /* 0x0000003f0400728c */ /* 0x000fe2000bf25070 */
[----:B------:R-:W-:Y:S01]  /*1170*/  IMAD.MOV.U32 R0, RZ, RZ, 0x3f800000 ;  /* 0x3f800000ff007424 */ /* 0x000fe200078e00ff */
[----:B------:R-:W-:Y:S02]  /*1180*/  UISETP.NE.AND.EX UP0, UPT, UR7, URZ, UPT, UP0 ;  /* 0x0000003f0700728c */ /* 0x000fe4000bf05300 */
[----:B------:R-:W-:-:S04]  /*1190*/  UISETP.NE.AND.EX UP1, UPT, UR5, URZ, UPT, UP1 ;  /* 0x0000003f0500728c */ /* 0x000fc8000bf25310 */
[----:B------:R-:W-:Y:S02]  /*11a0*/  PLOP3.LUT P0, PT, PT, PT, UP0, 0x80, 0x0 ;  /* 0x000000000000781c */ /* 0x000fe40003f0f008 */
[----:B------:R-:W-:-:S03]  /*11b0*/  PLOP3.LUT P1, PT, PT, PT, UP1, 0x80, 0x0 ;  /* 0x000000000000781c */ /* 0x000fc60003f2f018 */
[----:B------:R-:W-:Y:S01]  /*11c0*/  @UP0 ULDC.64 UR12, c[0x0][0x9a8] ;  /* 0x00026a00000c0ab9 */ /* 0x000fe20000000a00 */
[----:B------:R-:W-:Y:S01]  /*11d0*/  @UP0 ULDC.64 UR16, c[0x0][0x9b0] ;  /* 0x00026c0000100ab9 */ /* 0x000fe20000000a00 */
[----:B------:R-:W-:Y:S01]  /*11e0*/  @UP1 ULDC.64 UR14, c[0x0][0x9b8] ;  /* 0x00026e00000e1ab9 */ /* 0x000fe20000000a00 */
[----:B------:R-:W-:Y:S02]  /*11f0*/  @UP0 UIMAD UR10, UR41, UR12, URZ ;  /* 0x0000000c290a02a4 */ /* 0x000fe4000f8e023f */
[----:B------:R-:W-:Y:S02]  /*1200*/  @UP0 UIMAD.WIDE.U32 UR8, UR37, UR12, URZ ;  /* 0x0000000c250802a5 */ /* 0x000fe4000f8e003f */
[----:B------:R-:W-:Y:S02]  /*1210*/  @UP1 UIMAD UR12, UR41, UR14, URZ ;  /* 0x0000000e290c12a4 */ /* 0x000fe4000f8e023f */
[----:B------:R-:W-:Y:S02]  /*1220*/  @UP0 UIMAD UR13, UR37, UR13, UR10 ;  /* 0x0000000d250d02a4 */ /* 0x000fe4000f8e020a */
[----:B------:R-:W-:-:S02]  /*1230*/  @UP1 UIMAD.WIDE.U32 UR10, UR37, UR14, URZ ;  /* 0x0000000e250a12a5 */ /* 0x000fc4000f8e003f */
[----:B------:R-:W-:Y:S02]  /*1240*/  @UP1 UIMAD UR14, UR37, UR15, UR12 ;  /* 0x0000000f250e12a4 */ /* 0x000fe4000f8e020c */
[----:B------:R-:W-:Y:S02]  /*1250*/  @UP0 USHF.R.S32.HI UR12, URZ, 0x1f, UR38 ;  /* 0x0000001f3f0c0899 */ /* 0x000fe40008011426 */
[----:B------:R-:W-:Y:S01]  /*1260*/  @UP1 USHF.R.S32.HI UR15, URZ, 0x1f, UR38 ;  /* 0x0000001f3f0f1899 */ /* 0x000fe20008011426 */
[----:B------:R-:W-:Y:S01]  /*1270*/  @UP1 ULDC.64 UR18, c[0x0][0x9c0] ;  /* 0x0002700000121ab9 */ /* 0x000fe20000000a00 */
[----:B------:R-:W-:Y:S02]  /*1280*/  @UP0 UIMAD UR12, UR12, UR16, URZ ;  /* 0x000000100c0c02a4 */ /* 0x000fe4000f8e023f */
[----:B------:R-:W-:Y:S02]  /*1290*/  @UP0 UIADD3 UR9, UR9, UR13, URZ ;  /* 0x0000000d09090290 */ /* 0x000fe4000fffe03f */
[----:B------:R-:W-:-:S02]  /*12a0*/  @UP1 UIMAD UR13, UR15, UR18, URZ ;  /* 0x000000120f0d12a4 */ /* 0x000fc4000f8e023f */
[----:B------:R-:W-:Y:S02]  /*12b0*/  @UP1 UIADD3 UR11, UR11, UR14, URZ ;  /* 0x0000000e0b0b1290 */ /* 0x000fe4000fffe03f */
[----:B------:R-:W-:Y:S02]  /*12c0*/  @UP0 UIMAD UR12, UR38, UR17, UR12 ;  /* 0x00000011260c02a4 */ /* 0x000fe4000f8e020c */
[----:B------:R-:W-:Y:S02]  /*12d0*/  @UP0 UIMAD.WIDE.U32 UR8, UR38, UR16, UR8 ;  /* 0x00000010260802a5 */ /* 0x000fe4000f8e0008 */
[----:B------:R-:W-:Y:S02]  /*12e0*/  @UP1 UIMAD UR13, UR38, UR19, UR13 ;  /* 0x00000013260d12a4 */ /* 0x000fe4000f8e020d */
[----:B------:R-:W-:Y:S02]  /*12f0*/  @UP1 UIMAD.WIDE.U32 UR10, UR38, UR18, UR10 ;  /* 0x00000012260a12a5 */ /* 0x000fe4000f8e000a */
[----:B------:R-:W-:-:S02]  /*1300*/  @UP0 UIADD3 UR12, UR9, UR12, URZ ;  /* 0x0000000c090c0290 */ /* 0x000fc4000fffe03f */
[----:B------:R-:W-:Y:S02]  /*1310*/  @UP0 ULEA UR6, UP2, UR8, UR6, 0x2 ;  /* 0x0000000608060291 */ /* 0x000fe4000f84103f */
[----:B------:R-:W-:Y:S02]  /*1320*/  @UP1 UIADD3 UR9, UR11, UR13, URZ ;  /* 0x0000000d0b091290 */ /* 0x000fe4000fffe03f */
[----:B------:R-:W-:Y:S02]  /*1330*/  @UP1 ULEA UR4, UP3, UR10, UR4, 0x2 ;  /* 0x000000040a041291 */ /* 0x000fe4000f86103f */
[----:B------:R-:W-:Y:S01]  /*1340*/  @UP0 ULEA.HI.X UR7, UR8, UR7, UR12, 0x2, UP2 ;  /* 0x0000000708070291 */ /* 0x000fe200090f140c */
[----:B------:R-:W-:Y:S01]  /*1350*/  IMAD.U32 R2, RZ, RZ, UR6 ;  /* 0x00000006ff027e24 */ /* 0x000fe2000f8e00ff */
[----:B------:R-:W-:Y:S02]  /*1360*/  @UP1 ULEA.HI.X UR5, UR10, UR5, UR9, 0x2, UP3 ;  /* 0x000000050a051291 */ /* 0x000fe400098f1409 */
[----:B------:R-:W-:Y:S01]  /*1370*/  IMAD.U32 R4, RZ, RZ, UR4 ;  /* 0x00000004ff047e24 */ /* 0x000fe2000f8e00ff */
[----:B------:R-:W-:Y:S01]  /*1380*/  SHF.L.U32 R6, RZ, 0x1f, RZ ;  /* 0x0000001fff067819 */ /* 0x000fe200000006ff */
[----:B------:R-:W-:Y:S01]  /*1390*/  ULDC UR4, c[0x0][0x9d8] ;  /* 0x0002760000047ab9 */ /* 0x000fe20000000800 */
[----:B------:R-:W-:Y:S01]  /*13a0*/  MOV R3, UR7 ;  /* 0x0000000700037c02 */ /* 0x000fe20008000f00 */
[----:B------:R-:W-:-:S04]  /*13b0*/  IMAD.U32 R5, RZ, RZ, UR5 ;  /* 0x00000005ff057e24 */ /* 0x000fc8000f8e00ff */
[----:B------:R-:W2:Y:S04]  /*13c0*/  @P0 LDG.E R7, desc[UR46][R2.64] ;  /* 0x0000002e02070981 */ /* 0x000ea8000c1e1900 */
[----:B------:R-:W2:Y:S01]  /*13d0*/  @P1 LDG.E R0, desc[UR46][R4.64] ;  /* 0x0000002e04001981 */ /* 0x000ea2000c1e1900 */
[----:B------:R-:W0:Y:S01]  /*13e0*/  SYNCS.PHASECHK.TRANS64.TRYWAIT P0, [UR44+0x12400], R6 ;  /* 0x01240006ff0075a7 */ /* 0x000e22000800016c */
[----:B--2---:R-:W-:-:S04]  /*13f0*/  FMUL.FTZ R0, R7, R0 ;  /* 0x0000000007007220 */ /* 0x004fc80000410000 */
[----:B------:R-:W-:Y:S01]  /*1400*/  FMUL.FTZ R0, R0, UR4 ;  /* 0x0000000400007c20 */ /* 0x000fe20008410000 */
[----:B0-----:R-:W-:Y:S06]  /*1410*/  @!P0 BRA `(.L_x_12) ;  /* 0x000000c400ac8947 */ /* 0x001fec0003800000 */
.L_x_96:
[----:B------:R-:W-:-:S06]  /*1420*/  ULOP3.LUT UR4, UR36, 0x1, URZ, 0xfc, !UPT ;  /* 0x0000000124047892 */ /* 0x000fcc000f8efc3f */
[----:B------:R-:W-:-:S05]  /*1430*/  IMAD.U32 R2, RZ, RZ, UR4 ;  /* 0x00000004ff027e24 */ /* 0x000fca000f8e00ff */
[----:B------:R-:W-:-:S13]  /*1440*/  ISETP.NE.AND P0, PT, R2, 0x3, PT ;  /* 0x000000030200780c */ /* 0x000fda0003f05270 */
[----:B------:R-:W-:Y:S05]  /*1450*/  @!P0 BRA `(.L_x_13) ;  /* 0x0000000000048947 */ /* 0x000fea0003800000 */
[----:B------:R-:W-:Y:S01]  /*1460*/  BPT.TRAP 0x1 ;  /* 0x000000040000795c */ /* 0x000fe20000300000 */
.L_x_13:
[----:B------:R1:W2:Y:S01]  /*1470*/  SYNCS.PHASECHK.TRANS64.TRYWAIT P1, [UR44+0x12430], R6 ;  /* 0x01243006ff0075a7 */ /* 0x0002a2000802016c */
[----:B------:R-:W-:Y:S05]  /*1480*/  @!P0 BRA `(.L_x_14) ;  /* 0x0000000000048947 */ /* 0x000fea0003800000 */
[----:B------:R-:W-:Y:S01]  /*1490*/  BPT.TRAP 0x1 ;  /* 0x000000040000795c */ /* 0x000fe20000300000 */
.L_x_14:
[----:B------:R-:W-:Y:S01]  /*14a0*/  MOV R2, UR45 ;  /* 0x0000002d00027c02 */ /* 0x000fe20008000f00 */
[----:B------:R-:W-:-:S03]  /*14b0*/  IMAD.MOV.U32 R25, RZ, RZ, RZ ;  /* 0x000000ffff197224 */ /* 0x000fc600078e00ff */
[----:B------:R-:W-:Y:S01]  /*14c0*/  LOP3.LUT R2, R2, 0x10000, RZ, 0xfc, !PT ;  /* 0x0001000002027812 */ /* 0x000fe200078efcff */
[----:B--2---:R-:W-:Y:S06]  /*14d0*/  @P1 BRA `(.L_x_15) ;  /* 0x0000000000081947 */ /* 0x004fec0003800000 */
[----:B------:R-:W2:Y:S02]  /*14e0*/  SYNCS.PHASECHK.TRANS64.TRYWAIT P1, [UR44+0x12430], R6 ;  /* 0x01243006ff0075a7 */ /* 0x000ea4000802016c */
[----:B--2---:R-:W-:Y:S05]  /*14f0*/  @!P1 BRA `(.L_x_16) ;  /* 0x000000c4008c9947 */ /* 0x004fea0003800000 */
.L_x_15:
[----:B------:R-:W-:Y:S05]  /*1500*/  WARPSYNC.ALL ;  /* 0x0000000000007948 */ /* 0x000fea0003800000 */
[----:B0-----:R-:W-:Y:S01]  /*1510*/  IMAD.MOV.U32 R3, RZ, RZ, -0x7fffffe0 ;  /* 0x80000020ff037424 */ /* 0x001fe200078e00ff */
[----:B------:R-:W-:-:S04]  /*1520*/  UIADD3 UR4, UR44, 0xd200, URZ ;  /* 0x0000d2002c047890 */ /* 0x000fc8000fffe03f */
[C---:B------:R-:W-:Y:S01]  /*1530*/  R2UR UR5, R3.reuse ;  /* 0x00000000030572ca */ /* 0x040fe200000e0000 */
[----:B------:R-:W-:Y:S01]  /*1540*/  WARPGROUP.ARRIVE ;  /* 0x00000000000079c5 */ /* 0x000fe20000000000 */
[----:B------:R-:W-:Y:S01]  /*1550*/  UMOV UR7, 0x80000020 ;  /* 0x8000002000077882 */ /* 0x000fe20000000000 */
[----:B------:R-:W-:Y:S01]  /*1560*/  USHF.R.U32.HI UR6, URZ, 0x4, UR4 ;  /* 0x000000043f067899 */ /* 0x000fe20008011604 */
[C---:B------:R-:W-:Y:S01]  /*1570*/  R2UR UR8, R2.reuse ;  /* 0x00000000020872ca */ /* 0x040fe200000e0000 */
[----:B------:R-:W-:Y:S01]  /*1580*/  UMOV UR11, 0x80000020 ;  /* 0x80000020000b7882 */ /* 0x000fe20000000000 */
[C---:B------:R-:W-:Y:S01]  /*1590*/  R2UR UR4, R2.reuse ;  /* 0x00000000020472ca */ /* 0x040fe200000e0000 */
[----:B------:R-:W-:Y:S01]  /*15a0*/  ULOP3.LUT UR6, UR6, 0x3fff, URZ, 0xc0, !UPT ;  /* 0x00003fff06067892 */ /* 0x000fe2000f8ec03f */
[C---:B------:R-:W-:Y:S01]  /*15b0*/  R2UR UR9, R3.reuse ;  /* 0x00000000030972ca */ /* 0x040fe200000e0000 */
[----:B------:R-:W-:Y:S01]  /*15c0*/  UMOV UR15, 0x80000020 ;  /* 0x80000020000f7882 */ /* 0x000fe20000000000 */
[C---:B------:R-:W-:Y:S01]  /*15d0*/  R2UR UR12, R2.reuse ;  /* 0x00000000020c72ca */ /* 0x040fe200000e0000 */
[----:B------:R-:W-:Y:S01]  /*15e0*/  ULOP3.LUT UR6, UR6, 0x10000, URZ, 0xfc, !UPT ;  /* 0x0001000006067892 */ /* 0x000fe2000f8efc3f */
[C---:B------:R-:W-:Y:S01]  /*15f0*/  R2UR UR13, R3.reuse ;  /* 0x00000000030d72ca */ /* 0x040fe200000e0000 */
[----:B------:R-:W-:Y:S01]  /*1600*/  UMOV UR19, 0x80000020 ;  /* 0x8000002000137882 */ /* 0x000fe20000000000 */
[C---:B------:R-:W-:Y:S01]  /*1610*/  R2UR UR16, R2.reuse ;  /* 0x00000000021072ca */ /* 0x040fe200000e0000 */
[----:B------:R-:W-:Y:S01]  /*1620*/  UIADD3 UR10, UR6, 0x80, URZ ;  /* 0x00000080060a7890 */ /* 0x000fe2000fffe03f */
[----:B------:R-:W-:Y:S01]  /*1630*/  R2UR UR17, R3 ;  /* 0x00000000031172ca */ /* 0x000fe200000e0000 */
[----:B------:R-:W-:Y:S01]  /*1640*/  UIADD3 UR14, UR6, 0x100, URZ ;  /* 0x00000100060e7890 */ /* 0x000fe2000fffe03f */
[----:B------:R-:W-:Y:S01]  /*1650*/  R2UR UR20, R2 ;  /* 0x00000000021472ca */ /* 0x000fe200000e0000 */
[----:B------:R-:W-:-:S02]  /*1660*/  UIADD3 UR18, UR6, 0x180, URZ ;  /* 0x0000018006127890 */ /* 0x000fc4000fffe03f */
[----:B------:R-:W-:Y:S01]  /*1670*/  QGMMA.64x32x32.F32.E4M3.E4M3 R92, gdesc[UR4], RZ, !UPT, gsb0 ;  /* 0x00600000045c79f3 */ /* 0x000fe2000c0008ff */
[----:B------:R-:W-:Y:S01]  /*1680*/  R2UR UR21, R3 ;  /* 0x00000000031572ca */ /* 0x000fe200000e0000 */
[----:B------:R-:W-:Y:S01]  /*1690*/  UIADD3 UR22, UR6, 0x200, URZ ;  /* 0x0000020006167890 */ /* 0x000fe2000fffe03f */
[----:B------:R-:W-:Y:S01]  /*16a0*/  UMOV UR23, 0x80000020 ;  /* 0x8000002000177882 */ /* 0x000fe20000000000 */
[----:B------:R-:W-:Y:S01]  /*16b0*/  UIADD3 UR4, UR6, 0x202, URZ ;  /* 0x0000020206047890 */ /* 0x000fe2000fffe03f */
[----:B------:R-:W-:Y:S02]  /*16c0*/  WARPGROUP.DEPBAR.LE gsb0, 0x0 ;  /* 0x00008000000079c5 */ /* 0x000fe40000010000 */
[----:B------:R-:W-:-:S06]  /*16d0*/  WARPGROUP.ARRIVE ;  /* 0x00000000000079c5 */ /* 0x000fcc0000000000 */
[----:B------:R-:W-:Y:S01]  /*16e0*/  QGMMA.64x32x32.F32.E4M3.E4M3 R76, gdesc[UR8], RZ, !UPT, gsb0 ;  /* 0x00600000084c79f3 */ /* 0x000fe2000c0008ff */
[----:B------:R-:W-:Y:S01]  /*16f0*/  R2UR UR8, R2 ;  /* 0x00000000020872ca */ /* 0x000fe200000e0000 */
[----:B------:R-:W-:Y:S01]  /*1700*/  UIADD3 UR10, UR6, 0x2, URZ ;  /* 0x00000002060a7890 */ /* 0x000fe2000fffe03f */
[----:B------:R-:W-:Y:S01]  /*1710*/  UMOV UR9, 0x80000020 ;  /* 0x8000002000097882 */ /* 0x000fe20000000000 */
[----:B------:R-:W-:-:S10]  /*1720*/  UMOV UR11, 0x80000020 ;  /* 0x80000020000b7882 */ /* 0x000fd40000000000 */
[----:B------:R-:W-:Y:S01]  /*1730*/  UIADD3 UR8, UR8, 0x2, URZ ;  /* 0x0000000208087890 */ /* 0x000fe2000fffe03f */
[----:B------:R-:W-:Y:S02]  /*1740*/  WARPGROUP.DEPBAR.LE gsb0, 0x0 ;  /* 0x00008000000079c5 */ /* 0x000fe40000010000 */
[----:B------:R-:W-:-:S06]  /*1750*/  WARPGROUP.ARRIVE ;  /* 0x00000000000079c5 */ /* 0x000fcc0000000000 */
[----:B------:R-:W-:Y:S01]  /*1760*/  QGMMA.64x32x32.F32.E4M3.E4M3 R60, gdesc[UR12], RZ, !UPT, gsb0 ;  /* 0x006000000c3c79f3 */ /* 0x000fe2000c0008ff */
[----:B------:R-:W-:Y:S01]  /*1770*/  UIADD3 UR14, UR6, 0x82, URZ ;  /* 0x00000082060e7890 */ /* 0x000fe2000fffe03f */
[----:B------:R-:W-:Y:S01]  /*1780*/  UMOV UR12, UR8 ;  /* 0x00000008000c7c82 */ /* 0x000fe20008000000 */
[----:B------:R-:W-:Y:S01]  /*1790*/  UMOV UR13, UR9 ;  /* 0x00000009000d7c82 */ /* 0x000fe20008000000 */
[----:B------:R-:W-:Y:S01]  /*17a0*/  UMOV UR15, 0x80000020 ;  /* 0x80000020000f7882 */ /* 0x000fe20000000000 */
        /* <DEDUP_REMOVED lines=9> */
[----:B------:R-:W-:Y:S03]  /*1840*/  QGMMA.64x32x32.F32.E4M3.E4M3 R28, gdesc[UR20], RZ, !UPT, gsb0 ;  /* 0x00600000141c79f3 */ /* 0x000fe6000c0008ff */
[----:B------:R-:W-:Y:S02]  /*1850*/  WARPGROUP.DEPBAR.LE gsb0, 0x0 ;  /* 0x00008000000079c5 */ /* 0x000fe40000010000 */
[----:B------:R-:W-:-:S06]  /*1860*/  WARPGROUP.ARRIVE ;  /* 0x00000000000079c5 */ /* 0x000fcc0000000000 */
[----:B------:R-:W-:Y:S01]  /*1870*/  QGMMA.64x32x32.F32.E4M3.E4M3 R92, gdesc[UR8], R92, gsb0 ;  /* 0x00600000085c79f3 */ /* 0x000fe2000800085c */
[----:B------:R-:W-:Y:S01]  /*1880*/  UIADD3 UR10, UR6, 0x182, URZ ;  /* 0x00000182060a7890 */ /* 0x000fe2000fffe03f */
[----:B------:R-:W-:Y:S01]  /*1890*/  UMOV UR11, 0x80000020 ;  /* 0x80000020000b7882 */ /* 0x000fe20000000000 */
[----:B------:R-:W-:Y:S02]  /*18a0*/  WARPGROUP.DEPBAR.LE gsb0, 0x0 ;  /* 0x00008000000079c5 */ /* 0x000fe40000010000 */
[----:B------:R-:W-:-:S06]  /*18b0*/  WARPGROUP.ARRIVE ;  /* 0x00000000000079c5 */ /* 0x000fcc0000000000 */
[----:B------:R-:W-:Y:S03]  /*18c0*/  QGMMA.64x32x32.F32.E4M3.E4M3 R76, gdesc[UR12], R76, gsb0 ;  /* 0x006000000c4c79f3 */ /* 0x000fe6000800084c */
[----:B------:R-:W-:Y:S02]  /*18d0*/  WARPGROUP.DEPBAR.LE gsb0, 0x0 ;  /* 0x00008000000079c5 */ /* 0x000fe40000010000 */
[----:B------:R-:W-:-:S06]  /*18e0*/  WARPGROUP.ARRIVE ;  /* 0x00000000000079c5 */ /* 0x000fcc0000000000 */
[----:B------:R-:W-:Y:S03]  /*18f0*/  QGMMA.64x32x32.F32.E4M3.E4M3 R60, gdesc[UR16], R60, gsb0 ;  /* 0x00600000103c79f3 */ /* 0x000fe6000800083c */
[----:B------:R-:W-:Y:S02]  /*1900*/  WARPGROUP.DEPBAR.LE gsb0, 0x0 ;  /* 0x00008000000079c5 */ /* 0x000fe40000010000 */
[----:B------:R-:W-:-:S06]  /*1910*/  WARPGROUP.ARRIVE ;  /* 0x00000000000079c5 */ /* 0x000fcc0000000000 */
[----:B------:R-:W-:Y:S01]  /*1920*/  QGMMA.64x32x32.F32.E4M3.E4M3 R44, gdesc[UR8], R44, gsb0 ;  /* 0x00600000082c79f3 */ /* 0x000fe2000800082c */
[----:B------:R-:W-:Y:S01]  /*1930*/  UMOV UR10, UR4 ;  /* 0x00000004000a7c82 */ /* 0x000fe20008000000 */
[----:B------:R-:W-:Y:S01]  /*1940*/  UMOV UR11, 0x80000020 ;  /* 0x80000020000b7882 */ /* 0x000fe20000000000 */
[----:B------:R-:W-:Y:S01]  /*1950*/  UMOV UR4, URZ ;  /* 0x0000003f00047c82 */ /* 0x000fe20008000000 */
[----:B------:R-:W-:Y:S02]  /*1960*/  WARPGROUP.DEPBAR.LE gsb0, 0x0 ;  /* 0x00008000000079c5 */ /* 0x000fe40000010000 */
[----:B------:R-:W-:-:S06]  /*1970*/  WARPGROUP.ARRIVE ;  /* 0x00000000000079c5 */ /* 0x000fcc0000000000 */
[----:B------:R-:W-:Y:S03]  /*1980*/  QGMMA.64x32x32.F32.E4M3.E4M3 R28, gdesc[UR8], R28, gsb0 ;  /* 0x00600000081c79f3 */ /* 0x000fe6000800081c */
[----:B------:R-:W-:Y:S02]  /*1990*/  WARPGROUP.DEPBAR.LE gsb0, 0x0 ;  /* 0x00008000000079c5 */ /* 0x000fe40000010000 */
[----:B------:R-:W-:Y:S05]  /*19a0*/  @!P0 BRA `(.L_x_17) ;  /* 0x0000000000048947 */ /* 0x000fea0003800000 */
[----:B------:R-:W-:Y:S01]  /*19b0*/  BPT.TRAP 0x1 ;  /* 0x000000040000795c */ /* 0x000fe20000300000 */
.L_x_17:
[C---:B------:R-:W-:Y:S01]  /*19c0*/  FMUL.FTZ R14, R0.reuse, R83 ;  /* 0x00000053000e7220 */ /* 0x040fe20000410000 */
[C---:B------:R-:W-:Y:S01]  /*19d0*/  FMUL.FTZ R83, R0.reuse, R60 ;  /* 0x0000003c00537220 */ /* 0x040fe20000410000 */
[C---:B------:R-:W-:Y:S01]  /*19e0*/  FMUL.FTZ R60, R0.reuse, R66 ;  /* 0x00000042003c7220 */ /* 0x040fe20000410000 */
[C---:B------:R-:W-:Y:S01]  /*19f0*/  FMUL.FTZ R66, R0.reuse, R49 ;  /* 0x0000003100427220 */ /* 0x040fe20000410000 */
[C---:B------:R-:W-:Y:S01]  /*1a00*/  FMUL.FTZ R49, R0.reuse, R54 ;  /* 0x0000003600317220 */ /* 0x040fe20000410000 */
[----:B------:R-:W-:Y:S01]  /*1a10*/  FMUL.FTZ R54, R0, R56 ;  /* 0x0000003800367220 */ /* 0x000fe20000410000 */
[----:B------:R-:W-:Y:S01]  /*1a20*/  LOP3.LUT R56, R16, 0xffffff80, RZ, 0xc0, !PT ;  /* 0xffffff8010387812 */ /* 0x000fe200078ec0ff */
[C---:B------:R-:W-:Y:S01]  /*1a30*/  FMUL.FTZ R24, R0.reuse, R63 ;  /* 0x0000003f00187220 */ /* 0x040fe20000410000 */
[C---:B------:R-:W-:Y:S01]  /*1a40*/  FMUL.FTZ R63, R0.reuse, R70 ;  /* 0x00000046003f7220 */ /* 0x040fe20000410000 */
[C---:B------:R-:W-:Y:S01]  /*1a50*/  FMUL.FTZ R70, R0.reuse, R72 ;  /* 0x0000004800467220 */ /* 0x040fe20000410000 */
[----:B------:R-:W-:Y:S01]  /*1a60*/  FMUL.FTZ R72, R0, R48 ;  /* 0x0000003000487220 */ /* 0x000fe20000410000 */
[----:B------:R-:W-:-:S02]  /*1a70*/  IMAD.IADD R56, R17, 0x1, -R56 ;  /* 0x0000000111387824 */ /* 0x000fc400078e0a38 */
[C---:B------:R-:W-:Y:S01]  /*1a80*/  FMUL.FTZ R48, R0.reuse, R55 ;  /* 0x0000003700307220 */ /* 0x040fe20000410000 */
[C---:B------:R-:W-:Y:S01]  /*1a90*/  FMUL.FTZ R55, R0.reuse, R28 ;  /* 0x0000001c00377220 */ /* 0x040fe20000410000 */
[C---:B------:R-:W-:Y:S01]  /*1aa0*/  FMUL.FTZ R28, R0.reuse, R29 ;  /* 0x0000001d001c7220 */ /* 0x040fe20000410000 */
[C---:B------:R-:W-:Y:S01]  /*1ab0*/  FMUL.FTZ R22, R0.reuse, R92 ;  /* 0x0000005c00167220 */ /* 0x040fe20000410000 */
[----:B------:R-:W-:Y:S01]  /*1ac0*/  SHF.R.S32.HI R29, RZ, 0x1f, R56 ;  /* 0x0000001fff1d7819 */ /* 0x000fe20000011438 */
[C---:B------:R-:W-:Y:S01]  /*1ad0*/  FMUL.FTZ R20, R0.reuse, R93 ;  /* 0x0000005d00147220 */ /* 0x040fe20000410000 */
[C---:B------:R-:W-:Y:S01]  /*1ae0*/  FMUL.FTZ R16, R0.reuse, R30 ;  /* 0x0000001e00107220 */ /* 0x040fe20000410000 */
[----:B------:R-:W-:Y:S01]  /*1af0*/  IMAD.MOV.U32 R30, RZ, RZ, -0x2 ;  /* 0xfffffffeff1e7424 */ /* 0x000fe200078e00ff */
[----:B------:R-:W-:Y:S01]  /*1b00*/  LEA.HI R29, R29, R56, RZ, 0x2 ;  /* 0x000000381d1d7211 */ /* 0x000fe200078f10ff */
[C---:B------:R-:W-:Y:S01]  /*1b10*/  FMUL.FTZ R92, R0.reuse, R96 ;  /* 0x00000060005c7220 */ /* 0x040fe20000410000 */
[----:B------:R-:W0:Y:S01]  /*1b20*/  MUFU.TANH R22, R22 ;  /* 0x0000001600167308 */ /* 0x000e220000002400 */
[C---:B------:R-:W-:Y:S01]  /*1b30*/  FMUL.FTZ R27, R0.reuse, R97 ;  /* 0x00000061001b7220 */ /* 0x040fe20000410000 */
[----:B------:R-:W-:Y:S01]  /*1b40*/  LOP3.LUT R29, R29, 0x7ffffffc, RZ, 0xc0, !PT ;  /* 0x7ffffffc1d1d7812 */ /* 0x000fe200078ec0ff */
[C---:B------:R-:W-:Y:S01]  /*1b50*/  FMUL.FTZ R96, R0.reuse, R100 ;  /* 0x0000006400607220 */ /* 0x040fe20000410000 */
[C---:B------:R-:W-:Y:S01]  /*1b60*/  FMUL.FTZ R12, R0.reuse, R94 ;  /* 0x0000005e000c7220 */ /* 0x040fe20000410000 */
[----:B------:R-:W-:Y:S01]  /*1b70*/  FMUL.FTZ R93, R0, R101 ;  /* 0x00000065005d7220 */ /* 0x000fe20000410000 */
[----:B------:R-:W-:Y:S01]  /*1b80*/  IADD3 R29, R56, -R29, RZ ;  /* 0x8000001d381d7210 */ /* 0x000fe20007ffe0ff */
[C---:B------:R-:W-:Y:S01]  /*1b90*/  FMUL.FTZ R8, R0.reuse, R95 ;  /* 0x0000005f00087220 */ /* 0x040fe20000410000 */
[----:B------:R-:W3:Y:S01]  /*1ba0*/  MUFU.TANH R20, R20 ;  /* 0x0000001400147308 */ /* 0x000ee20000002400 */
[C---:B------:R-:W-:Y:S01]  /*1bb0*/  FMUL.FTZ R97, R0.reuse, R104 ;  /* 0x0000006800617220 */ /* 0x040fe20000410000 */
[----:B------:R-:W-:Y:S01]  /*1bc0*/  FMUL.FTZ R17, R0, R31 ;  /* 0x0000001f00117220 */ /* 0x000fe20000410000 */
[----:B------:R-:W-:-:S02]  /*1bd0*/  IMAD R29, R29, R30, 0xa0 ;  /* 0x000000a01d1d7424 */ /* 0x000fc400078e021e */
[C---:B------:R-:W-:Y:S01]  /*1be0*/  FMUL.FTZ R9, R0.reuse, R98 ;  /* 0x0000006200097220 */ /* 0x040fe20000410000 */
[----:B------:R-:W-:Y:S02]  /*1bf0*/  IMAD.U32 R30, RZ, RZ, UR42 ;  /* 0x0000002aff1e7e24 */ /* 0x000fe4000f8e00ff */
[C---:B------:R-:W-:Y:S01]  /*1c00*/  FMUL.FTZ R94, R0.reuse, R105 ;  /* 0x00000069005e7220 */ /* 0x040fe20000410000 */
[----:B------:R-:W-:Y:S01]  /*1c10*/  VIADD R29, R29, UR39 ;  /* 0x000000271d1d7c36 */ /* 0x000fe20008000000 */
[----:B------:R-:W4:Y:S01]  /*1c20*/  MUFU.TANH R92, R92 ;  /* 0x0000005c005c7308 */ /* 0x000f220000002400 */
[C---:B------:R-:W-:Y:S01]  /*1c30*/  FMUL.FTZ R56, R0.reuse, R33 ;  /* 0x0000002100387220 */ /* 0x040fe20000410000 */
[----:B------:R-:W-:Y:S01]  /*1c40*/  FMUL.FTZ R7, R0, R99 ;  /* 0x0000006300077220 */ /* 0x000fe20000410000 */
[----:B------:R-:W-:Y:S02]  /*1c50*/  IMAD R29, R30, -0xa0, R29 ;  /* 0xffffff601e1d7824 */ /* 0x000fe400078e021d */
[C---:B------:R-:W-:Y:S01]  /*1c60*/  FMUL.FTZ R98, R0.reuse, R76 ;  /* 0x0000004c00627220 */ /* 0x040fe20000410000 */
[C---:B------:R-:W-:Y:S01]  /*1c70*/  FMUL.FTZ R11, R0.reuse, R102 ;  /* 0x00000066000b7220 */ /* 0x040fe20000410000 */
[C---:B------:R-:W-:Y:S01]  /*1c80*/  FMUL.FTZ R95, R0.reuse, R77 ;  /* 0x0000004d005f7220 */ /* 0x040fe20000410000 */
[C---:B--2---:R-:W-:Y:S01]  /*1c90*/  FMUL.FTZ R5, R0.reuse, R79 ;  /* 0x0000004f00057220 */ /* 0x044fe20000410000 */
[----:B------:R-:W2:Y:S01]  /*1ca0*/  MUFU.TANH R27, R27 ;  /* 0x0000001b001b7308 */ /* 0x000ea20000002400 */
[C---:B------:R-:W-:Y:S01]  /*1cb0*/  ISETP.GT.AND P4, PT, R29.reuse, RZ, PT ;  /* 0x000000ff1d00720c */ /* 0x040fe20003f84270 */
[C---:B------:R-:W-:Y:S01]  /*1cc0*/  FMUL.FTZ R79, R0.reuse, R61 ;  /* 0x0000003d004f7220 */ /* 0x040fe20000410000 */
[C---:B------:R-:W-:Y:S01]  /*1cd0*/  ISETP.GT.AND P3, PT, R29.reuse, 0x1, PT ;  /* 0x000000011d00780c */ /* 0x040fe20003f64270 */
[C---:B------:R-:W-:Y:S01]  /*1ce0*/  FMUL.FTZ R61, R0.reuse, R67 ;  /* 0x00000043003d7220 */ /* 0x040fe20000410000 */
[C---:B------:R-:W-:Y:S01]  /*1cf0*/  ISETP.GT.AND P2, PT, R29.reuse, 0x8, PT ;  /* 0x000000081d00780c */ /* 0x040fe20003f44270 */
[----:B------:R-:W-:Y:S01]  /*1d00*/  FMUL.FTZ R4, R0, R103 ;  /* 0x0000006700047220 */ /* 0x000fe20000410000 */
[----:B0-----:R-:W-:Y:S01]  /*1d10*/  FSEL R22, R22, -INF , P4 ;  /* 0xff80000016167808 */ /* 0x001fe20002000000 */
[----:B------:R-:W0:Y:S01]  /*1d20*/  MUFU.TANH R96, R96 ;  /* 0x0000006000607308 */ /* 0x000e220000002400 */
[----:B---3--:R-:W-:Y:S01]  /*1d30*/  FSEL R31, R20, -INF , P3 ;  /* 0xff800000141f7808 */ /* 0x008fe20001800000 */
[C---:B------:R-:W-:Y:S01]  /*1d40*/  FMUL.FTZ R67, R0.reuse, R73 ;  /* 0x0000004900437220 */ /* 0x040fe20000410000 */
[C---:B------:R-:W-:Y:S01]  /*1d50*/  ISETP.GT.AND P1, PT, R29.reuse, 0x9, PT ;  /* 0x000000091d00780c */ /* 0x040fe20003f24270 */
[----:B------:R-:W-:Y:S01]  /*1d60*/  FMUL.FTZ R99, R0, R80 ;  /* 0x0000005000637220 */ /* 0x000fe20000410000 */
[----:B----4-:R-:W-:Y:S01]  /*1d70*/  FSEL R92, R92, -INF , P2 ;  /* 0xff8000005c5c7808 */ /* 0x010fe20001000000 */
[----:B------:R-:W-:Y:S01]  /*1d80*/  FMUL.FTZ R73, R0, R52 ;  /* 0x0000003400497220 */ /* 0x000fe20000410000 */
[----:B------:R-:W-:Y:S01]  /*1d90*/  FMNMX.FTZ R33, R22, R31, !PT ;  /* 0x0000001f16217209 */ /* 0x000fe20007810000 */
[----:B------:R-:W3:Y:S01]  /*1da0*/  MUFU.TANH R12, R12 ;  /* 0x0000000c000c7308 */ /* 0x000ee20000002400 */
[----:B------:R-:W-:Y:S01]  /*1db0*/  ISETP.GT.AND P6, PT, R29, 0x10, PT ;  /* 0x000000101d00780c */ /* 0x000fe20003fc4270 */
[C---:B------:R-:W-:Y:S01]  /*1dc0*/  FMUL.FTZ R52, R0.reuse, R58 ;  /* 0x0000003a00347220 */ /* 0x040fe20000410000 */
[----:B--2---:R-:W-:Y:S01]  /*1dd0*/  FSEL R30, R27, -INF , P1 ;  /* 0xff8000001b1e7808 */ /* 0x004fe20000800000 */
[----:B------:R-:W-:Y:S01]  /*1de0*/  FMUL.FTZ R80, R0, R85 ;  /* 0x0000005500507220 */ /* 0x000fe20000410000 */
[----:B------:R-:W-:Y:S01]  /*1df0*/  FMNMX.FTZ R33, R92, R33, !PT ;  /* 0x000000215c217209 */ /* 0x000fe20007810000 */
[----:B------:R-:W-:Y:S01]  /*1e00*/  FMUL.FTZ R58, R0, R36 ;  /* 0x00000024003a7220 */ /* 0x000fe20000410000 */
[C---:B------:R-:W-:Y:S01]  /*1e10*/  ISETP.GT.AND P5, PT, R29.reuse, 0x11, PT ;  /* 0x000000111d00780c */ /* 0x040fe20003fa4270 */
[----:B------:R-:W2:Y:S01]  /*1e20*/  MUFU.TANH R93, R93 ;  /* 0x0000005d005d7308 */ /* 0x000ea20000002400 */
[----:B0-----:R-:W-:Y:S01]  /*1e30*/  FSEL R20, R96, -INF , P6 ;  /* 0xff80000060147808 */ /* 0x001fe20003000000 */
[----:B------:R-:W-:Y:S01]  /*1e40*/  FMUL.FTZ R13, R0, R106 ;  /* 0x0000006a000d7220 */ /* 0x000fe20000410000 */
[----:B------:R-:W-:Y:S01]  /*1e50*/  FMNMX.FTZ R33, R30, R33, !PT ;  /* 0x000000211e217209 */ /* 0x000fe20007810000 */
[C---:B------:R-:W-:Y:S01]  /*1e60*/  FMUL.FTZ R10, R0.reuse, R78 ;  /* 0x0000004e000a7220 */ /* 0x040fe20000410000 */
[C---:B------:R-:W-:Y:S01]  /*1e70*/  FMUL.FTZ R85, R0.reuse, R68 ;  /* 0x0000004400557220 */ /* 0x040fe20000410000 */
[----:B------:R-:W-:Y:S01]  /*1e80*/  FMUL.FTZ R78, R0, R81 ;  /* 0x00000051004e7220 */ /* 0x000fe20000410000 */
[----:B------:R-:W-:Y:S01]  /*1e90*/  FMNMX.FTZ R36, R20, R33, !PT ;  /* 0x0000002114247209 */ /* 0x000fe20007810000 */
[----:B------:R-:W0:Y:S01]  /*1ea0*/  MUFU.TANH R8, R8 ;  /* 0x0000000800087308 */ /* 0x000e220000002400 */
[----:B---3--:R-:W-:Y:S01]  /*1eb0*/  FSEL R12, R12, -INF , P4 ;  /* 0xff8000000c0c7808 */ /* 0x008fe20002000000 */
[C---:B------:R-:W-:Y:S01]  /*1ec0*/  FMUL.FTZ R68, R0.reuse, R45 ;  /* 0x0000002d00447220 */ /* 0x040fe20000410000 */
[----:B------:R-:W-:Y:S01]  /*1ed0*/  ISETP.GT.AND P4, PT, R29, 0x18, PT ;  /* 0x000000181d00780c */ /* 0x000fe20003f84270 */
[C---:B------:R-:W-:Y:S01]  /*1ee0*/  FMUL.FTZ R45, R0.reuse, R46 ;  /* 0x0000002e002d7220 */ /* 0x040fe20000410000 */
[C---:B------:R-:W-:Y:S01]  /*1ef0*/  FMUL.FTZ R46, R0.reuse, R50 ;  /* 0x00000032002e7220 */ /* 0x040fe20000410000 */
[C---:B-1----:R-:W-:Y:S01]  /*1f00*/  FMUL.FTZ R6, R0.reuse, R107 ;  /* 0x0000006b00067220 */ /* 0x042fe20000410000 */
[C---:B------:R-:W-:Y:S01]  /*1f10*/  FMUL.FTZ R50, R0.reuse, R53 ;  /* 0x0000003500327220 */ /* 0x040fe20000410000 */
[----:B------:R-:W1:Y:S01]  /*1f20*/  MUFU.TANH R97, R97 ;  /* 0x0000006100617308 */ /* 0x000e620000002400 */
[----:B--2---:R-:W-:Y:S01]  /*1f30*/  FSEL R93, R93, -INF , P5 ;  /* 0xff8000005d5d7808 */ /* 0x004fe20002800000 */
[C---:B------:R-:W-:Y:S01]  /*1f40*/  FMUL.FTZ R81, R0.reuse, R84 ;  /* 0x0000005400517220 */ /* 0x040fe20000410000 */
[C---:B------:R-:W-:Y:S01]  /*1f50*/  FMUL.FTZ R53, R0.reuse, R57 ;  /* 0x0000003900357220 */ /* 0x040fe20000410000 */
[C---:B------:R-:W-:Y:S01]  /*1f60*/  FMUL.FTZ R57, R0.reuse, R32 ;  /* 0x0000002000397220 */ /* 0x040fe20000410000 */
[----:B------:R-:W-:Y:S01]  /*1f70*/  FMNMX.FTZ R33, R93, R36, !PT ;  /* 0x000000245d217209 */ /* 0x000fe20007810000 */
[C---:B------:R-:W-:Y:S01]  /*1f80*/  FMUL.FTZ R32, R0.reuse, R37 ;  /* 0x0000002500207220 */ /* 0x040fe20000410000 */
[----:B------:R-:W-:Y:S01]  /*1f90*/  FMUL.FTZ R15, R0, R82 ;  /* 0x00000052000f7220 */ /* 0x000fe20000410000 */
[----:B------:R-:W2:Y:S01]  /*1fa0*/  MUFU.TANH R9, R9 ;  /* 0x0000000900097308 */ /* 0x000ea20000002400 */
[----:B0-----:R-:W-:Y:S01]  /*1fb0*/  FSEL R27, R8, -INF , P3 ;  /* 0xff800000081b7808 */ /* 0x001fe20001800000 */
[C---:B------:R-:W-:Y:S01]  /*1fc0*/  FMUL.FTZ R82, R0.reuse, R88 ;  /* 0x0000005800527220 */ /* 0x040fe20000410000 */
[----:B------:R-:W-:Y:S01]  /*1fd0*/  ISETP.GT.AND P3, PT, R29, 0x19, PT ;  /* 0x000000191d00780c */ /* 0x000fe20003f64270 */
[C---:B------:R-:W-:Y:S01]  /*1fe0*/  FMUL.FTZ R84, R0.reuse, R64 ;  /* 0x0000004000547220 */ /* 0x040fe20000410000 */
[C---:B------:R-:W-:Y:S01]  /*1ff0*/  FMUL.FTZ R64, R0.reuse, R74 ;  /* 0x0000004a00407220 */ /* 0x040fe20000410000 */
[C---:B------:R-:W-:Y:S01]  /*2000*/  FMUL.FTZ R77, R0.reuse, R89 ;  /* 0x00000059004d7220 */ /* 0x040fe20000410000 */
[C---:B------:R-:W-:Y:S01]  /*2010*/  FMUL.FTZ R26, R0.reuse, R62 ;  /* 0x0000003e001a7220 */ /* 0x040fe20000410000 */
[----:B------:R-:W0:Y:S01]  /*2020*/  MUFU.TANH R94, R94 ;  /* 0x0000005e005e7308 */ /* 0x000e220000002400 */
[----:B-1----:R-:W-:Y:S01]  /*2030*/  FSEL R8, R97, -INF , P4 ;  /* 0xff80000061087808 */ /* 0x002fe20002000000 */
[C---:B------:R-:W-:Y:S01]  /*2040*/  FMUL.FTZ R62, R0.reuse, R71 ;  /* 0x00000047003e7220 */ /* 0x040fe20000410000 */
[C---:B------:R-:W-:Y:S01]  /*2050*/  FMUL.FTZ R71, R0.reuse, R44 ;  /* 0x0000002c00477220 */ /* 0x040fe20000410000 */
[----:B------:R-:W-:Y:S01]  /*2060*/  FMUL.FTZ R44, R0, R47 ;  /* 0x0000002f002c7220 */ /* 0x000fe20000410000 */
[----:B------:R-:W-:Y:S01]  /*2070*/  FMNMX.FTZ R37, R8, R33, !PT ;  /* 0x0000002108257209 */ /* 0x000fe20007810000 */
[C---:B------:R-:W-:Y:S01]  /*2080*/  FMUL.FTZ R47, R0.reuse, R51 ;  /* 0x00000033002f7220 */ /* 0x040fe20000410000 */
[C---:B------:R-:W-:Y:S01]  /*2090*/  FMUL.FTZ R51, R0.reuse, R59 ;  /* 0x0000003b00337220 */ /* 0x040fe20000410000 */
[----:B------:R-:W1:Y:S01]  /*20a0*/  MUFU.TANH R7, R7 ;  /* 0x0000000700077308 */ /* 0x000e620000002400 */
[----:B--2---:R-:W-:Y:S01]  /*20b0*/  FSEL R9, R9, -INF , P2 ;  /* 0xff80000009097808 */ /* 0x004fe20001000000 */
[C---:B------:R-:W-:Y:S01]  /*20c0*/  FMUL.FTZ R19, R0.reuse, R86 ;  /* 0x0000005600137220 */ /* 0x040fe20000410000 */
[----:B------:R-:W-:Y:S01]  /*20d0*/  ISETP.GT.AND P2, PT, R29, 0x20, PT ;  /* 0x000000201d00780c */ /* 0x000fe20003f44270 */
[C---:B------:R-:W-:Y:S01]  /*20e0*/  FMUL.FTZ R18, R0.reuse, R87 ;  /* 0x0000005700127220 */ /* 0x040fe20000410000 */
[C---:B------:R-:W-:Y:S01]  /*20f0*/  FMUL.FTZ R23, R0.reuse, R90 ;  /* 0x0000005a00177220 */ /* 0x040fe20000410000 */
[C---:B------:R-:W-:Y:S01]  /*2100*/  FMUL.FTZ R76, R0.reuse, R65 ;  /* 0x00000041004c7220 */ /* 0x040fe20000410000 */
[----:B------:R-:W-:Y:S01]  /*2110*/  FMUL.FTZ R21, R0, R91 ;  /* 0x0000005b00157220 */ /* 0x000fe20000410000 */
[----:B------:R-:W2:Y:S01]  /*2120*/  MUFU.TANH R98, R98 ;  /* 0x0000006200627308 */ /* 0x000ea20000002400 */
[----:B0-----:R-:W-:Y:S01]  /*2130*/  FSEL R94, R94, -INF , P3 ;  /* 0xff8000005e5e7808 */ /* 0x001fe20001800000 */
[C---:B------:R-:W-:Y:S01]  /*2140*/  FMUL.FTZ R69, R0.reuse, R69 ;  /* 0x0000004500457220 */ /* 0x040fe20000410000 */
[C---:B------:R-:W-:Y:S01]  /*2150*/  FMUL.FTZ R65, R0.reuse, R75 ;  /* 0x0000004b00417220 */ /* 0x040fe20000410000 */
[----:B------:R-:W-:Y:S01]  /*2160*/  FMUL.FTZ R40, R0, R40 ;  /* 0x0000002800287220 */ /* 0x000fe20000410000 */
[----:B------:R-:W-:Y:S01]  /*2170*/  FMNMX.FTZ R36, R94, R37, !PT ;  /* 0x000000255e247209 */ /* 0x000fe20007810000 */
[C---:B------:R-:W-:Y:S01]  /*2180*/  FMUL.FTZ R41, R0.reuse, R41 ;  /* 0x0000002900297220 */ /* 0x040fe20000410000 */
[----:B------:R-:W-:Y:S01]  /*2190*/  ULDC UR32, c[0x0][0x988] ;  /* 0x0002620000207ab9 */ /* 0x000fe20000000800 */
[----:B------:R-:W0:Y:S01]  /*21a0*/  MUFU.TANH R11, R11 ;  /* 0x0000000b000b7308 */ /* 0x000e220000002400 */
[----:B-1----:R-:W-:Y:S01]  /*21b0*/  FSEL R7, R7, -INF , P1 ;  /* 0xff80000007077808 */ /* 0x002fe20000800000 */
[C---:B------:R-:W-:Y:S01]  /*21c0*/  FMUL.FTZ R91, R0.reuse, R38 ;  /* 0x00000026005b7220 */ /* 0x040fe20000410000 */
[----:B------:R-:W-:Y:S01]  /*21d0*/  ISETP.GT.AND P1, PT, R29, 0x21, PT ;  /* 0x000000211d00780c */ /* 0x000fe20003f24270 */
[C---:B------:R-:W-:Y:S01]  /*21e0*/  FMUL.FTZ R87, R0.reuse, R43 ;  /* 0x0000002b00577220 */ /* 0x040fe20000410000 */
[----:B------:R-:W-:Y:S01]  /*21f0*/  P2R R108, PR, RZ, 0x1 ;  /* 0x00000001ff6c7803 */ /* 0x000fe20000000000 */
[C---:B------:R-:W-:Y:S01]  /*2200*/  FMUL.FTZ R96, R0.reuse, R34 ;  /* 0x0000002200607220 */ /* 0x040fe20000410000 */
[----:B------:R-:W-:Y:S01]  /*2210*/  FMUL.FTZ R89, R0, R42 ;  /* 0x0000002a00597220 */ /* 0x000fe20000410000 */
[----:B------:R-:W1:Y:S01]  /*2220*/  MUFU.TANH R95, R95 ;  /* 0x0000005f005f7308 */ /* 0x000e620000002400 */
[----:B--2---:R-:W-:Y:S01]  /*2230*/  FSEL R33, R98, -INF , P2 ;  /* 0xff80000062217808 */ /* 0x004fe20001000000 */
[C---:B------:R-:W-:Y:S01]  /*2240*/  FMUL.FTZ R90, R0.reuse, R35 ;  /* 0x00000023005a7220 */ /* 0x040fe20000410000 */
[----:B------:R-:W-:Y:S01]  /*2250*/  FMUL.FTZ R88, R0, R39 ;  /* 0x0000002700587220 */ /* 0x000fe20000410000 */
[----:B------:R-:W-:Y:S01]  /*2260*/  UIADD3 UR34, UR42, -0x2, URZ ;  /* 0xfffffffe2a227890 */ /* 0x000fe2000fffe03f */
[----:B------:R-:W-:Y:S01]  /*2270*/  FMNMX.FTZ R74, R33, R36, !PT ;  /* 0x00000024214a7209 */ /* 0x000fe20007810000 */
[----:B------:R-:W-:Y:S01]  /*2280*/  UIADD3 UR5, UR44, 0x12440, URZ ;  /* 0x000124402c057890 */ /* 0x000fe2000fffe03f */
[----:B------:R-:W2:Y:S01]  /*2290*/  S2UR UR7, SR_CgaCtaId ;  /* 0x00000000000779c3 */ /* 0x000ea20000008800 */
[----:B------:R-:W3:Y:S01]  /*22a0*/  MUFU.TANH R4, R4 ;  /* 0x0000000400047308 */ /* 0x000ee20000002400 */
[----:B0-----:R-:W-:Y:S01]  /*22b0*/  FSEL R11, R11, -INF , P6 ;  /* 0xff8000000b0b7808 */ /* 0x001fe20003000000 */
[----:B------:R-:W-:Y:S01]  /*22c0*/  UISETP.GE.AND UP0, UPT, UR34, UR40, UPT ;  /* 0x000000282200728c */ /* 0x000fe2000bf06270 */
[----:B------:R-:W-:Y:S01]  /*22d0*/  ISETP.GT.AND P6, PT, R29, 0x28, PT ;  /* 0x000000281d00780c */ /* 0x000fe20003fc4270 */
[----:B------:R-:W-:-:S04]  /*22e0*/  UPRMT UR5, UR43, 0x654, UR5 ;  /* 0x000006542b057896 */ /* 0x000fc80008000005 */
[----:B------:R-:W0:Y:S01]  /*22f0*/  MUFU.TANH R99, R99 ;  /* 0x0000006300637308 */ /* 0x000e220000002400 */
[----:B-1----:R-:W-:-:S04]  /*2300*/  FSEL R95, R95, -INF , P1 ;  /* 0xff8000005f5f7808 */ /* 0x002fc80000800000 */
[----:B------:R-:W-:Y:S01]  /*2310*/  FMNMX.FTZ R37, R95, R74, !PT ;  /* 0x0000004a5f257209 */ /* 0x000fe20007810000 */
[----:B------:R-:W-:Y:S01]  /*2320*/  SYNCS.ARRIVE.TRANS64.RED.A1T0 RZ, [UR5], RZ ;  /* 0x000000ffffff79a7 */ /* 0x000fe20008100405 */
[----:B------:R-:W-:Y:S01]  /*2330*/  UMOV UR5, URZ ;  /* 0x0000003f00057c82 */ /* 0x000fe20008000000 */
[----:B------:R-:W1:Y:S01]  /*2340*/  MUFU.TANH R13, R13 ;  /* 0x0000000d000d7308 */ /* 0x000e620000002400 */
[----:B---3--:R-:W-:Y:S02]  /*2350*/  FSEL R4, R4, -INF , P5 ;  /* 0xff80000004047808 */ /* 0x008fe40002800000 */
[----:B------:R-:W-:-:S05]  /*2360*/  ISETP.GT.AND P5, PT, R29, 0x29, PT ;  /* 0x000000291d00780c */ /* 0x000fca0003fa4270 */
[----:B------:R-:W3:Y:S01]  /*2370*/  MUFU.TANH R78, R78 ;  /* 0x0000004e004e7308 */ /* 0x000ee20000002400 */
[----:B0-----:R-:W-:-:S04]  /*2380*/  FSEL R36, R99, -INF , P6 ;  /* 0xff80000063247808 */ /* 0x001fc80003000000 */
[----:B------:R-:W-:-:S03]  /*2390*/  FMNMX.FTZ R59, R36, R37, !PT ;  /* 0x00000025243b7209 */ /* 0x000fc60007810000 */
[----:B------:R-:W0:Y:S01]  /*23a0*/  MUFU.TANH R6, R6 ;  /* 0x0000000600067308 */ /* 0x000e220000002400 */
[----:B-1----:R-:W-:Y:S02]  /*23b0*/  FSEL R13, R13, -INF , P4 ;  /* 0xff8000000d0d7808 */ /* 0x002fe40002000000 */
[----:B------:R-:W-:-:S05]  /*23c0*/  ISETP.GT.AND P4, PT, R29, 0x30, PT ;  /* 0x000000301d00780c */ /* 0x000fca0003f84270 */
[----:B------:R-:W1:Y:S01]  /*23d0*/  MUFU.TANH R81, R81 ;  /* 0x0000005100517308 */ /* 0x000e620000002400 */
[----:B---3--:R-:W-:-:S04]  /*23e0*/  FSEL R78, R78, -INF , P5 ;  /* 0xff8000004e4e7808 */ /* 0x008fc80002800000 */
[----:B------:R-:W-:-:S03]  /*23f0*/  FMNMX.FTZ R74, R78, R59, !PT ;  /* 0x0000003b4e4a7209 */ /* 0x000fc60007810000 */
[----:B------:R-:W3:Y:S01]  /*2400*/  MUFU.TANH R10, R10 ;  /* 0x0000000a000a7308 */ /* 0x000ee20000002400 */
[----:B0-----:R-:W-:Y:S02]  /*2410*/  FSEL R6, R6, -INF , P3 ;  /* 0xff80000006067808 */ /* 0x001fe40001800000 */
[----:B------:R-:W-:-:S05]  /*2420*/  ISETP.GT.AND P3, PT, R29, 0x31, PT ;  /* 0x000000311d00780c */ /* 0x000fca0003f64270 */
[----:B------:R-:W0:Y:S01]  /*2430*/  MUFU.TANH R80, R80 ;  /* 0x0000005000507308 */ /* 0x000e220000002400 */
[----:B-1----:R-:W-:-:S04]  /*2440*/  FSEL R37, R81, -INF , P4 ;  /* 0xff80000051257808 */ /* 0x002fc80002000000 */
[----:B------:R-:W-:-:S03]  /*2450*/  FMNMX.FTZ R59, R37, R74, !PT ;  /* 0x0000004a253b7209 */ /* 0x000fc60007810000 */
        /* <DEDUP_REMOVED lines=118> */
[----:B---3--:R-:W-:-:S07]  /*2bc0*/  FSEL R55, R55, -INF , P2 ;  /* 0xff80000037377808 */ /* 0x008fce0001000000 */
[----:B------:R-:W3:Y:S01]  /*2bd0*/  MUFU.TANH R48, R48 ;  /* 0x0000003000307308 */ /* 0x000ee20000002400 */
[----:B0-----:R-:W-:Y:S02]  /*2be0*/  FSEL R49, R49, -INF , P6 ;  /* 0xff80000031317808 */ /* 0x001fe40003000000 */
[----:B------:R-:W-:-:S05]  /*2bf0*/  ISETP.GT.AND P6, PT, R29, 0x88, PT ;  /* 0x000000881d00780c */ /* 0x000fca0003fc4270 */
[----:B------:R-:W0:Y:S01]  /*2c00*/  MUFU.TANH R57, R57 ;  /* 0x0000003900397308 */ /* 0x000e220000002400 */
[----:B-1----:R-:W-:Y:S02]  /*2c10*/  FSEL R59, R28, -INF , P1 ;  /* 0xff8000001c3b7808 */ /* 0x002fe40000800000 */
[----:B------:R-:W-:-:S05]  /*2c20*/  FMNMX.FTZ R28, R55, R74, !PT ;  /* 0x0000004a371c7209 */ /* 0x000fca0007810000 */
[----:B------:R-:W1:Y:S01]  /*2c30*/  MUFU.TANH R52, R52 ;  /* 0x0000003400347308 */ /* 0x000e620000002400 */
[----:B---3--:R-:W-:Y:S02]  /*2c40*/  FSEL R48, R48, -INF , P5 ;  /* 0xff80000030307808 */ /* 0x008fe40002800000 */
[----:B------:R-:W-:-:S05]  /*2c50*/  ISETP.GT.AND P5, PT, R29, 0x89, PT ;  /* 0x000000891d00780c */ /* 0x000fca0003fa4270 */
[----:B------:R-:W3:Y:S01]  /*2c60*/  MUFU.TANH R56, R56 ;  /* 0x0000003800387308 */ /* 0x000ee20000002400 */
[----:B0-----:R-:W-:Y:S02]  /*2c70*/  FSEL R74, R57, -INF , P6 ;  /* 0xff800000394a7808 */ /* 0x001fe40003000000 */
[----:B------:R-:W-:-:S04]  /*2c80*/  FMNMX.FTZ R57, R59, R28, !PT ;  /* 0x0000001c3b397209 */ /* 0x000fc80007810000 */
[----:B------:R-:W-:Y:S01]  /*2c90*/  FMNMX.FTZ R57, R74, R57, !PT ;  /* 0x000000394a397209 */ /* 0x000fe20007810000 */
        /* <DEDUP_REMOVED lines=25> */
[----:B0-----:R-:W-:-:S04]  /*2e30*/  FSEL R40, R41, -INF , P1 ;  /* 0xff80000029287808 */ /* 0x001fc80000800000 */
[----:B------:R-:W-:-:S03]  /*2e40*/  FMNMX.FTZ R28, R40, R57, !PT ;  /* 0x00000039281c7209 */ /* 0x000fc60007810000 */
[----:B------:R-:W0:Y:S01]  /*2e50*/  MUFU.TANH R91, R91 ;  /* 0x0000005b005b7308 */ /* 0x000e220000002400 */
[----:B-1----:R-:W-:Y:S01]  /*2e60*/  FSEL R96, R96, -INF , P6 ;  /* 0xff80000060607808 */ /* 0x002fe20003000000 */
[----:B------:R-:W1:Y:S06]  /*2e70*/  SHFL.BFLY PT, R29, R28, 0x2, 0x1f ;  /* 0x0c401f001c1d7f89 */ /* 0x000e6c00000e0000 */
[----:B------:R-:W4:Y:S01]  /*2e80*/  MUFU.TANH R88, R88 ;  /* 0x0000005800587308 */ /* 0x000f220000002400 */
[----:B---3--:R-:W-:-:S07]  /*2e90*/  FSEL R90, R90, -INF , P5 ;  /* 0xff8000005a5a7808 */ /* 0x008fce0002800000 */
[----:B------:R-:W3:Y:S01]  /*2ea0*/  MUFU.TANH R89, R89 ;  /* 0x0000005900597308 */ /* 0x000ee20000002400 */
[----:B0-----:R-:W-:-:S07]  /*2eb0*/  FSEL R91, R91, -INF , P4 ;  /* 0xff8000005b5b7808 */ /* 0x001fce0002000000 */
[----:B------:R-:W0:Y:S01]  /*2ec0*/  MUFU.TANH R87, R87 ;  /* 0x0000005700577308 */ /* 0x000e220000002400 */
[----:B----4-:R-:W-:Y:S02]  /*2ed0*/  FSEL R88, R88, -INF , P3 ;  /* 0xff80000058587808 */ /* 0x010fe40001800000 */
[----:B-1----:R-:W-:-:S05]  /*2ee0*/  FMNMX.FTZ R29, R28, R29, !PT ;  /* 0x0000001d1c1d7209 */ /* 0x002fca0007810000 */
[----:B------:R-:W1:Y:S01]  /*2ef0*/  SHFL.BFLY PT, R32, R29, 0x1, 0x1f ;  /* 0x0c201f001d207f89 */ /* 0x000e6200000e0000 */
[----:B---3--:R-:W-:Y:S02]  /*2f00*/  FSEL R89, R89, -INF , P2 ;  /* 0xff80000059597808 */ /* 0x008fe40001000000 */
[----:B0-----:R-:W-:Y:S02]  /*2f10*/  FSEL R87, R87, -INF , P1 ;  /* 0xff80000057577808 */ /* 0x001fe40000800000 */
[----:B-1----:R-:W-:Y:S02]  /*2f20*/  FMNMX.FTZ R57, R29, R32, !PT ;  /* 0x000000201d397209 */ /* 0x002fe40007810000 */
[----:B------:R-:W-:Y:S02]  /*2f30*/  MOV R32, UR32 ;  /* 0x0000002000207c02 */ /* 0x000fe40008000f00 */
[----:B------:R-:W-:-:S03]  /*2f40*/  FSETP.NEU.FTZ.AND P0, PT, R57, -INF , PT ;  /* 0xff8000003900780b */ /* 0x000fc60003f1d000 */
[----:B------:R-:W-:-:S05]  /*2f50*/  FFMA.FTZ R41, R57, R32, -8 ;  /* 0xc100000039297423 */ /* 0x000fca0000010020 */
[----:B------:R-:W-:Y:S02]  /*2f60*/  FSEL R41, R41, RZ, P0 ;  /* 0x000000ff29297208 */ /* 0x000fe40000000000 */
[----:B------:R-:W-:-:S03]  /*2f70*/  ISETP.NE.AND P0, PT, R108, RZ, PT ;  /* 0x000000ff6c00720c */ /* 0x000fc60003f05270 */
[--C-:B------:R-:W-:Y:S01]  /*2f80*/  FFMA.FTZ R29, R31, UR32, -R41.reuse ;  /* 0x000000201f1d7c23 */ /* 0x100fe20008010829 */
[--C-:B------:R-:W-:Y:S01]  /*2f90*/  FFMA.FTZ R31, R30, UR32, -R41.reuse ;  /* 0x000000201e1f7c23 */ /* 0x100fe20008010829 */
[----:B------:R-:W-:Y:S01]  /*2fa0*/  FMNMX.FTZ R30, R12, R27, !PT ;  /* 0x0000001b0c1e7209 */ /* 0x000fe20007810000 */
[--C-:B------:R-:W-:Y:S01]  /*2fb0*/  FFMA.FTZ R38, R33, UR32, -R41.reuse ;  /* 0x0000002021267c23 */ /* 0x100fe20008010829 */
        /* <DEDUP_REMOVED lines=12> */
[----:B------:R0:W-:Y:S01]  /*3080*/  MUFU.EX2 R30, R38 ;  /* 0x00000026001e7308 */ /* 0x0001e20000000800 */
        /* <DEDUP_REMOVED lines=8> */
[--C-:B0-----:R-:W-:Y:S01]  /*3110*/  FFMA.FTZ R38, R37, UR32, -R41.reuse ;  /* 0x0000002025267c23 */ /* 0x101fe20008010829 */
        /* <DEDUP_REMOVED lines=9> */
[----:B------:R-:W-:Y:S01]  /*31b0*/  FFMA.FTZ R74, R74, UR32, -R41 ;  /* 0x000000204a4a7c23 */ /* 0x000fe20008010829 */
[----:B------:R-:W-:Y:S02]  /*31c0*/  MUFU.EX2 R22, R22 ;  /* 0x0000001600167308 */ /* 0x000fe40000000800 */
[----:B------:R-:W-:-:S04]  /*31d0*/  FMNMX.FTZ R81, R15, R34, !PT ;  /* 0x000000220f517209 */ /* 0x000fc80007810000 */
[----:B------:R-:W-:Y:S02]  /*31e0*/  FMNMX.FTZ R34, R14, R81, !PT ;  /* 0x000000510e227209 */ /* 0x000fe40007810000 */
[----:B------:R-:W-:Y:S02]  /*31f0*/  MUFU.EX2 R29, R29 ;  /* 0x0000001d001d7308 */ /* 0x000fe40000000800 */
[----:B------:R-:W-:-:S04]  /*3200*/  FMNMX.FTZ R37, R19, R34, !PT ;  /* 0x0000002213257209 */ /* 0x000fc80007810000 */
[----:B------:R-:W-:Y:S01]  /*3210*/  FMNMX.FTZ R36, R18, R37, !PT ;  /* 0x0000002512247209 */ /* 0x000fe20007810000 */
[--C-:B------:R-:W-:Y:S01]  /*3220*/  FFMA.FTZ R37, R80, UR32, -R41.reuse ;  /* 0x0000002050257c23 */ /* 0x100fe20008010829 */
[----:B------:R0:W-:Y:S01]  /*3230*/  MUFU.EX2 R34, R38 ;  /* 0x0000002600227308 */ /* 0x0001e20000000800 */
[----:B------:R-:W-:Y:S01]  /*3240*/  FFMA.FTZ R80, R76, UR32, -R41 ;  /* 0x000000204c507c23 */ /* 0x000fe20008010829 */
[----:B------:R-:W-:-:S04]  /*3250*/  FMNMX.FTZ R36, R23, R36, !PT ;  /* 0x0000002417247209 */ /* 0x000fc80007810000 */
[----:B------:R-:W-:Y:S01]  /*3260*/  FMNMX.FTZ R81, R21, R36, !PT ;  /* 0x0000002415517209 */ /* 0x000fe20007810000 */
[----:B------:R-:W-:Y:S01]  /*3270*/  FFMA.FTZ R36, R82, UR32, -R41 ;  /* 0x0000002052247c23 */ /* 0x000fe20008010829 */
[----:B------:R-:W-:Y:S02]  /*3280*/  MUFU.EX2 R28, R28 ;  /* 0x0000001c001c7308 */ /* 0x000fe40000000800 */
[----:B------:R-:W-:-:S04]  /*3290*/  FMNMX.FTZ R81, R26, R81, !PT ;  /* 0x000000511a517209 */ /* 0x000fc80007810000 */
[----:B------:R-:W-:Y:S02]  /*32a0*/  FMNMX.FTZ R81, R24, R81, !PT ;  /* 0x0000005118517209 */ /* 0x000fe40007810000 */
[----:B------:R-:W1:Y:S02]  /*32b0*/  MUFU.EX2 R31, R31 ;  /* 0x0000001f001f7308 */ /* 0x000e640000000800 */
[----:B0-----:R-:W-:-:S04]  /*32c0*/  FMNMX.FTZ R38, R60, R81, !PT ;  /* 0x000000513c267209 */ /* 0x001fc80007810000 */
[----:B------:R-:W-:Y:S02]  /*32d0*/  FMNMX.FTZ R38, R61, R38, !PT ;  /* 0x000000263d267209 */ /* 0x000fe40007810000 */
[----:B------:R-:W-:Y:S02]  /*32e0*/  MUFU.EX2 R20, R20 ;  /* 0x0000001400147308 */ /* 0x000fe40000000800 */
[----:B------:R-:W-:-:S04]  /*32f0*/  FMNMX.FTZ R81, R63, R38, !PT ;  /* 0x000000263f517209 */ /* 0x000fc80007810000 */
[----:B------:R-:W-:Y:S02]  /*3300*/  FMNMX.FTZ R81, R62, R81, !PT ;  /* 0x000000513e517209 */ /* 0x000fe40007810000 */
[----:B------:R0:W-:Y:S01]  /*3310*/  MUFU.EX2 R38, R83 ;  /* 0x0000005300267308 */ /* 0x0001e20000000800 */
[----:B-1----:R-:W-:Y:S02]  /*3320*/  F2FP.SATFINITE.E4M3.F32.PACK_AB_MERGE_C R152, R31, R28, RZ ;  /* 0x0000001c1f98723e */ /* 0x002fe400048070ff */
[----:B------:R-:W-:Y:S02]  /*3330*/  FMNMX.FTZ R42, R64, R81, !PT ;  /* 0x00000051402a7209 */ /* 0x000fe40007810000 */
[----:B------:R-:W-:Y:S02]  /*3340*/  F2FP.SATFINITE.E4M3.F32.PACK_AB_MERGE_C R152, R29, R22, R152 ;  /* 0x000000161d98723e */ /* 0x000fe40004807098 */
[----:B------:R-:W-:Y:S01]  /*3350*/  FMNMX.FTZ R42, R65, R42, !PT ;  /* 0x0000002a412a7209 */ /* 0x000fe20007810000 */
[----:B------:R-:W-:Y:S03]  /*3360*/  MUFU.EX2 R35, R35 ;  /* 0x0000002300237308 */ /* 0x000fe60000000800 */
[----:B------:R-:W-:-:S04]  /*3370*/  FMNMX.FTZ R81, R45, R42, !PT ;  /* 0x0000002a2d517209 */ /* 0x000fc80007810000 */
[----:B------:R-:W-:Y:S01]  /*3380*/  FMNMX.FTZ R81, R44, R81, !PT ;  /* 0x000000512c517209 */ /* 0x000fe20007810000 */
[----:B------:R-:W-:Y:S03]  /*3390*/  MUFU.EX2 R8, R8 ;  /* 0x0000000800087308 */ /* 0x000fe60000000800 */
[----:B------:R-:W-:-:S04]  /*33a0*/  FMNMX.FTZ R76, R46, R81, !PT ;  /* 0x000000512e4c7209 */ /* 0x000fc80007810000 */
[----:B------:R-:W-:Y:S01]  /*33b0*/  FMNMX.FTZ R76, R47, R76, !PT ;  /* 0x0000004c2f4c7209 */ /* 0x000fe20007810000 */
[----:B------:R-:W-:Y:S03]  /*33c0*/  MUFU.EX2 R81, R80 ;  /* 0x0000005000517308 */ /* 0x000fe60000000800 */
[----:B0-----:R-:W-:-:S04]  /*33d0*/  FMNMX.FTZ R83, R49, R76, !PT ;  /* 0x0000004c31537209 */ /* 0x001fc80007810000 */
[----:B------:R-:W-:Y:S01]  /*33e0*/  FMNMX.FTZ R83, R48, R83, !PT ;  /* 0x0000005330537209 */ /* 0x000fe20007810000 */
[----:B------:R-:W-:Y:S03]  /*33f0*/  MUFU.EX2 R76, R85 ;  /* 0x00000055004c7308 */ /* 0x000fe60000000800 */
[----:B------:R-:W-:-:S04]  /*3400*/  FMNMX.FTZ R78, R52, R83, !PT ;  /* 0x00000053344e7209 */ /* 0x000fc80007810000 */
[----:B------:R-:W-:Y:S01]  /*3410*/  FMNMX.FTZ R83, R51, R78, !PT ;  /* 0x0000004e33537209 */ /* 0x000fe20007810000 */
[----:B------:R-:W0:Y:S03]  /*3420*/  MUFU.EX2 R39, R39 ;  /* 0x0000002700277308 */ /* 0x000e260000000800 */
[----:B------:R-:W-:-:S04]  /*3430*/  FMNMX.FTZ R78, R16, R83, !PT ;  /* 0x00000053104e7209 */ /* 0x000fc80007810000 */
[----:B------:R-:W-:Y:S01]  /*3440*/  FMNMX.FTZ R83, R17, R78, !PT ;  /* 0x0000004e11537209 */ /* 0x000fe20007810000 */
[----:B------:R-:W-:Y:S03]  /*3450*/  MUFU.EX2 R33, R33 ;  /* 0x0000002100217308 */ /* 0x000fe60000000800 */
[----:B------:R-:W-:-:S04]  /*3460*/  FMNMX.FTZ R83, R96, R83, !PT ;  /* 0x0000005360537209 */ /* 0x000fc80007810000 */
[----:B------:R-:W-:Y:S01]  /*3470*/  FMNMX.FTZ R78, R90, R83, !PT ;  /* 0x000000535a4e7209 */ /* 0x000fe20007810000 */
[----:B------:R-:W-:Y:S01]  /*3480*/  MUFU.EX2 R32, R32 ;  /* 0x0000002000207308 */ /* 0x000fe20000000800 */
[----:B0-----:R-:W-:Y:S02]  /*3490*/  F2FP.SATFINITE.E4M3.F32.PACK_AB_MERGE_C R154, R39, R8, RZ ;  /* 0x00000008279a723e */ /* 0x001fe400048070ff */
[----:B------:R-:W-:Y:S02]  /*34a0*/  FMNMX.FTZ R83, R91, R78, !PT ;  /* 0x0000004e5b537209 */ /* 0x000fe40007810000 */
[----:B------:R-:W-:Y:S02]  /*34b0*/  F2FP.SATFINITE.E4M3.F32.PACK_AB_MERGE_C R154, R35, R20, R154 ;  /* 0x00000014239a723e */ /* 0x000fe4000480709a */
[----:B------:R-:W-:Y:S01]  /*34c0*/  FMNMX.FTZ R78, R88, R83, !PT ;  /* 0x00000053584e7209 */ /* 0x000fe20007810000 */
[--C-:B------:R-:W-:Y:S01]  /*34d0*/  FFMA.FTZ R83, R66, UR32, -R41.reuse ;  /* 0x0000002042537c23 */ /* 0x100fe20008010829 */
[--C-:B------:R-:W-:Y:S01]  /*34e0*/  FFMA.FTZ R66, R73, UR32, -R41.reuse ;  /* 0x0000002049427c23 */ /* 0x100fe20008010829 */
[--C-:B------:R-:W-:Y:S01]  /*34f0*/  FFMA.FTZ R73, R50, UR32, -R41.reuse ;  /* 0x0000002032497c23 */ /* 0x100fe20008010829 */
[----:B------:R-:W-:Y:S01]  /*3500*/  FMNMX.FTZ R78, R89, R78, !PT ;  /* 0x0000004e594e7209 */ /* 0x000fe20007810000 */
[--C-:B------:R-:W-:Y:S01]  /*3510*/  FFMA.FTZ R50, R54, UR32, -R41.reuse ;  /* 0x0000002036327c23 */ /* 0x100fe20008010829 */
[--C-:B------:R-:W-:Y:S01]  /*3520*/  FFMA.FTZ R54, R55, UR32, -R41.reuse ;  /* 0x0000002037367c23 */ /* 0x100fe20008010829 */
[----:B------:R-:W-:Y:S01]  /*3530*/  FFMA.FTZ R55, R59, UR32, -R41 ;  /* 0x000000203b377c23 */ /* 0x000fe20008010829 */
[----:B------:R-:W-:Y:S01]  /*3540*/  FMNMX.FTZ R78, R87, R78, !PT ;  /* 0x0000004e574e7209 */ /* 0x000fe20007810000 */
[----:B------:R-:W0:Y:S04]  /*3550*/  MUFU.EX2 R43, R43 ;  /* 0x0000002b002b7308 */ /* 0x000e280000000800 */
[----:B------:R-:W1:Y:S04]  /*3560*/  SHFL.BFLY PT, R85, R78, 0x2, 0x1f ;  /* 0x0c401f004e557f89 */ /* 0x000e6800000e0000 */
[----:B------:R-:W-:Y:S08]  /*3570*/  MUFU.EX2 R37, R37 ;  /* 0x0000002500257308 */ /* 0x000ff00000000800 */
[----:B------:R-:W-:Y:S01]  /*3580*/  MUFU.EX2 R36, R36 ;  /* 0x0000002400247308 */ /* 0x000fe20000000800 */
[----:B0-----:R-:W-:-:S04]  /*3590*/  F2FP.SATFINITE.E4M3.F32.PACK_AB_MERGE_C R148, R43, R32, RZ ;  /* 0x000000202b94723e */ /* 0x001fc800048070ff */
[----:B------:R-:W-:-:S03]  /*35a0*/  F2FP.SATFINITE.E4M3.F32.PACK_AB_MERGE_C R148, R33, R30, R148 ;  /* 0x0000001e2194723e */ /* 0x000fc60004807094 */
[----:B------:R-:W-:Y:S01]  /*35b0*/  MUFU.EX2 R42, R84 ;  /* 0x00000054002a7308 */ /* 0x000fe20000000800 */
[----:B-1----:R-:W-:Y:S01]  /*35c0*/  FMNMX.FTZ R80, R78, R85, !PT ;  /* 0x000000554e507209 */ /* 0x002fe20007810000 */
[----:B------:R-:W-:Y:S02]  /*35d0*/  IMAD.U32 R78, RZ, RZ, UR32 ;  /* 0x00000020ff4e7e24 */ /* 0x000fe4000f8e00ff */
[--C-:B------:R-:W-:Y:S01]  /*35e0*/  FFMA.FTZ R85, R56, UR32, -R41.reuse ;  /* 0x0000002038557c23 */ /* 0x100fe20008010829 */
[--C-:B------:R-:W-:Y:S01]  /*35f0*/  FFMA.FTZ R56, R75, UR32, -R41.reuse ;  /* 0x000000204b387c23 */ /* 0x100fe20008010829 */
[--C-:B------:R-:W-:Y:S01]  /*3600*/  FFMA.FTZ R75, R58, UR32, -R41.reuse ;  /* 0x000000203a4b7c23 */ /* 0x100fe20008010829 */
[----:B------:R-:W0:Y:S01]  /*3610*/  SHFL.BFLY PT, R93, R80, 0x1, 0x1f ;  /* 0x0c201f00505d7f89 */ /* 0x000e2200000e0000 */
[--C-:B------:R-:W-:Y:S01]  /*3620*/  FFMA.FTZ R58, R86, UR32, -R41.reuse ;  /* 0x00000020563a7c23 */ /* 0x100fe20008010829 */
[----:B------:R-:W-:Y:S01]  /*3630*/  FFMA.FTZ R41, R40, UR32, -R41 ;  /* 0x0000002028297c23 */ /* 0x000fe20008010829 */
[----:B------:R-:W1:Y:S08]  /*3640*/  MUFU.EX2 R77, R77 ;  /* 0x0000004d004d7308 */ /* 0x000e700000000800 */
[----:B------:R-:W-:Y:S08]  /*3650*/  MUFU.EX2 R79, R79 ;  /* 0x0000004f004f7308 */ /* 0x000ff00000000800 */
[----:B------:R-:W-:Y:S01]  /*3660*/  MUFU.EX2 R69, R69 ;  /* 0x0000004500457308 */ /* 0x000fe20000000800 */
[----:B-1----:R-:W-:-:S02]  /*3670*/  F2FP.SATFINITE.E4M3.F32.PACK_AB_MERGE_C R150, R77, R36, RZ ;  /* 0x000000244d96723e */ /* 0x002fc400048070ff */
[----:B0-----:R-:W-:Y:S02]  /*3680*/  FMNMX.FTZ R59, R80, R93, !PT ;  /* 0x0000005d503b7209 */ /* 0x001fe40007810000 */
[----:B------:R-:W-:-:S03]  /*3690*/  F2FP.SATFINITE.E4M3.F32.PACK_AB_MERGE_C R150, R37, R34, R150 ;  /* 0x000000222596723e */ /* 0x000fc60004807096 */
[----:B------:R-:W-:Y:S01]  /*36a0*/  MUFU.EX2 R70, R70 ;  /* 0x0000004600467308 */ /* 0x000fe20000000800 */
[C---:B------:R-:W-:Y:S01]  /*36b0*/  FSETP.NEU.FTZ.AND P1, PT, R59.reuse, -INF , PT ;  /* 0xff8000003b00780b */ /* 0x040fe20003f3d000 */
[----:B------:R-:W-:-:S05]  /*36c0*/  FFMA.FTZ R78, R59, R78, -8 ;  /* 0xc10000003b4e7423 */ /* 0x000fca000001004e */
[----:B------:R-:W-:Y:S01]  /*36d0*/  FSEL R40, R78, RZ, P1 ;  /* 0x000000ff4e287208 */ /* 0x000fe20000800000 */
[----:B------:R-:W-:Y:S01]  /*36e0*/  MUFU.EX2 R67, R67 ;  /* 0x0000004300437308 */ /* 0x000fe20000000800 */
[----:B------:R-:W-:-:S03]  /*36f0*/  PLOP3.LUT P1, PT, PT, PT, UP0, 0x80, 0x0 ;  /* 0x000000000000781c */ /* 0x000fc60003f2f008 */
[--C-:B------:R-:W-:Y:S01]  /*3700*/  FFMA.FTZ R12, R12, UR32, -R40.reuse ;  /* 0x000000200c0c7c23 */ /* 0x100fe20008010828 */
[--C-:B------:R-:W-:Y:S01]  /*3710*/  FFMA.FTZ R27, R27, UR32, -R40.reuse ;  /* 0x000000201b1b7c23 */ /* 0x100fe20008010828 */
[--C-:B------:R-:W-:Y:S01]  /*3720*/  FFMA.FTZ R9, R9, UR32, -R40.reuse ;  /* 0x0000002009097c23 */ /* 0x100fe20008010828 */
[--C-:B------:R-:W-:Y:S01]  /*3730*/  FFMA.FTZ R78, R7, UR32, -R40.reuse ;  /* 0x00000020074e7c23 */ /* 0x100fe20008010828 */
[--C-:B------:R-:W-:Y:S01]  /*3740*/  FFMA.FTZ R7, R11, UR32, -R40.reuse ;  /* 0x000000200b077c23 */ /* 0x100fe20008010828 */
[--C-:B------:R-:W-:Y:S01]  /*3750*/  FFMA.FTZ R11, R13, UR32, -R40.reuse ;  /* 0x000000200d0b7c23 */ /* 0x100fe20008010828 */
[----:B------:R-:W-:Y:S01]  /*3760*/  MUFU.EX2 R12, R12 ;  /* 0x0000000c000c7308 */ /* 0x000fe20000000800 */
[--C-:B------:R-:W-:Y:S01]  /*3770*/  FFMA.FTZ R4, R4, UR32, -R40.reuse ;  /* 0x0000002004047c23 */ /* 0x100fe20008010828 */
[--C-:B------:R-:W-:Y:S01]  /*3780*/  FFMA.FTZ R13, R18, UR32, -R40.reuse ;  /* 0x00000020120d7c23 */ /* 0x100fe20008010828 */
[--C-:B------:R-:W-:Y:S01]  /*3790*/  FFMA.FTZ R18, R23, UR32, -R40.reuse ;  /* 0x0000002017127c23 */ /* 0x100fe20008010828 */
[--C-:B------:R-:W-:Y:S01]  /*37a0*/  FFMA.FTZ R80, R6, UR32, -R40.reuse ;  /* 0x0000002006507c23 */ /* 0x100fe20008010828 */
[--C-:B------:R-:W-:Y:S01]  /*37b0*/  FFMA.FTZ R23, R21, UR32, -R40.reuse ;  /* 0x0000002015177c23 */ /* 0x100fe20008010828 */
[--C-:B------:R-:W-:Y:S01]  /*37c0*/  FFMA.FTZ R6, R10, UR32, -R40.reuse ;  /* 0x000000200a067c23 */ /* 0x100fe20008010828 */
[--C-:B------:R-:W-:Y:S01]  /*37d0*/  FFMA.FTZ R21, R63, UR32, -R40.reuse ;  /* 0x000000203f157c23 */ /* 0x100fe20008010828 */
[----:B------:R-:W0:Y:S01]  /*37e0*/  MUFU.EX2 R27, R27 ;  /* 0x0000001b001b7308 */ /* 0x000e220000000800 */
[--C-:B------:R-:W-:Y:S01]  /*37f0*/  FFMA.FTZ R10, R19, UR32, -R40.reuse ;  /* 0x00000020130a7c23 */ /* 0x100fe20008010828 */
[--C-:B------:R-:W-:Y:S01]  /*3800*/  FFMA.FTZ R63, R65, UR32, -R40.reuse ;  /* 0x00000020413f7c23 */ /* 0x100fe20008010828 */
[--C-:B------:R-:W-:Y:S01]  /*3810*/  FFMA.FTZ R82, R14, UR32, -R40.reuse ;  /* 0x000000200e527c23 */ /* 0x100fe20008010828 */
[--C-:B------:R-:W-:Y:S01]  /*3820*/  FFMA.FTZ R19, R24, UR32, -R40.reuse ;  /* 0x0000002018137c23 */ /* 0x100fe20008010828 */
[----:B------:R-:W-:Y:S01]  /*3830*/  FADD.FTZ R65, R22, R29 ;  /* 0x0000001d16417221 */ /* 0x000fe20000010000 */
[--C-:B------:R-:W-:Y:S01]  /*3840*/  FFMA.FTZ R14, R26, UR32, -R40.reuse ;  /* 0x000000201a0e7c23 */ /* 0x100fe20008010828 */
[--C-:B------:R-:W-:Y:S01]  /*3850*/  FFMA.FTZ R24, R62, UR32, -R40.reuse ;  /* 0x000000203e187c23 */ /* 0x100fe20008010828 */
[----:B------:R-:W1:Y:S01]  /*3860*/  MUFU.EX2 R9, R9 ;  /* 0x0000000900097308 */ /* 0x000e620000000800 */
[--C-:B------:R-:W-:Y:S01]  /*3870*/  FFMA.FTZ R26, R60, UR32, -R40.reuse ;  /* 0x000000203c1a7c23 */ /* 0x100fe20008010828 */
[--C-:B------:R-:W-:Y:S01]  /*3880*/  FFMA.FTZ R60, R64, UR32, -R40.reuse ;  /* 0x00000020403c7c23 */ /* 0x100fe20008010828 */
[----:B------:R-:W-:Y:S01]  /*3890*/  FADD.FTZ R64, R28, R65 ;  /* 0x000000411c407221 */ /* 0x000fe20000010000 */
[--C-:B------:R-:W-:Y:S01]  /*38a0*/  FFMA.FTZ R5, R5, UR32, -R40.reuse ;  /* 0x0000002005057c23 */ /* 0x100fe20008010828 */
[--C-:B------:R-:W-:Y:S01]  /*38b0*/  FFMA.FTZ R15, R15, UR32, -R40.reuse ;  /* 0x000000200f0f7c23 */ /* 0x100fe20008010828 */
[----:B------:R-:W-:Y:S01]  /*38c0*/  FFMA.FTZ R61, R61, UR32, -R40 ;  /* 0x000000203d3d7c23 */ /* 0x000fe20008010828 */
[----:B------:R-:W-:Y:S01]  /*38d0*/  FADD.FTZ R93, R31, R64 ;  /* 0x000000401f5d7221 */ /* 0x000fe20000010000 */
[----:B------:R-:W3:Y:S01]  /*38e0*/  MUFU.EX2 R78, R78 ;  /* 0x0000004e004e7308 */ /* 0x000ee20000000800 */
[----:B0-----:R-:W-:Y:S01]  /*38f0*/  FADD.FTZ R62, R12, R27 ;  /* 0x0000001b0c3e7221 */ /* 0x001fe20000010000 */
[--C-:B------:R-:W-:Y:S01]  /*3900*/  FFMA.FTZ R49, R49, UR32, -R40.reuse ;  /* 0x0000002031317c23 */ /* 0x100fe20008010828 */
[----:B------:R-:W-:Y:S01]  /*3910*/  FADD.FTZ R64, R20, R93 ;  /* 0x0000005d14407221 */ /* 0x000fe20000010000 */
[--C-:B------:R-:W-:Y:S01]  /*3920*/  FFMA.FTZ R45, R45, UR32, -R40.reuse ;  /* 0x000000202d2d7c23 */ /* 0x100fe20008010828 */
[--C-:B------:R-:W-:Y:S01]  /*3930*/  FFMA.FTZ R44, R44, UR32, -R40.reuse ;  /* 0x000000202c2c7c23 */ /* 0x100fe20008010828 */
[----:B------:R-:W-:Y:S01]  /*3940*/  FFMA.FTZ R46, R46, UR32, -R40 ;  /* 0x000000202e2e7c23 */ /* 0x000fe20008010828 */
[----:B------:R-:W-:Y:S01]  /*3950*/  FADD.FTZ R93, R35, R64 ;  /* 0x00000040235d7221 */ /* 0x000fe20000010000 */
[----:B------:R-:W0:Y:S01]  /*3960*/  MUFU.EX2 R7, R7 ;  /* 0x0000000700077308 */ /* 0x000e220000000800 */
[----:B-1----:R-:W-:Y:S01]  /*3970*/  FADD.FTZ R65, R9, R62 ;  /* 0x0000003e09417221 */ /* 0x002fe20000010000 */
[--C-:B------:R-:W-:Y:S01]  /*3980*/  FFMA.FTZ R47, R47, UR32, -R40.reuse ;  /* 0x000000202f2f7c23 */ /* 0x100fe20008010828 */
[----:B------:R-:W-:Y:S01]  /*3990*/  FADD.FTZ R64, R8, R93 ;  /* 0x0000005d08407221 */ /* 0x000fe20000010000 */
[--C-:B------:R-:W-:Y:S01]  /*39a0*/  FFMA.FTZ R48, R48, UR32, -R40.reuse ;  /* 0x0000002030307c23 */ /* 0x100fe20008010828 */
[--C-:B------:R-:W-:Y:S01]  /*39b0*/  FFMA.FTZ R52, R52, UR32, -R40.reuse ;  /* 0x0000002034347c23 */ /* 0x100fe20008010828 */
[----:B------:R-:W-:Y:S01]  /*39c0*/  FFMA.FTZ R51, R51, UR32, -R40 ;  /* 0x0000002033337c23 */ /* 0x000fe20008010828 */
[----:B------:R-:W-:Y:S01]  /*39d0*/  FADD.FTZ R93, R39, R64 ;  /* 0x00000040275d7221 */ /* 0x000fe20000010000 */
[----:B------:R-:W1:Y:S01]  /*39e0*/  MUFU.EX2 R4, R4 ;  /* 0x0000000400047308 */ /* 0x000e620000000800 */
[C---:B---3--:R-:W-:Y:S01]  /*39f0*/  FADD.FTZ R62, R78.reuse, R65 ;  /* 0x000000414e3e7221 */ /* 0x048fe20000010000 */
[----:B------:R-:W-:Y:S01]  /*3a00*/  F2FP.SATFINITE.E4M3.F32.PACK_AB_MERGE_C R78, R78, R9, RZ ;  /* 0x000000094e4e723e */ /* 0x000fe200048070ff */
[--C-:B------:R-:W-:Y:S01]  /*3a10*/  FFMA.FTZ R96, R96, UR32, -R40.reuse ;  /* 0x0000002060607c23 */ /* 0x100fe20008010828 */
[--C-:B------:R-:W-:Y:S01]  /*3a20*/  FFMA.FTZ R90, R90, UR32, -R40.reuse ;  /* 0x000000205a5a7c23 */ /* 0x100fe20008010828 */
[--C-:B------:R-:W-:Y:S01]  /*3a30*/  FFMA.FTZ R91, R91, UR32, -R40.reuse ;  /* 0x000000205b5b7c23 */ /* 0x100fe20008010828 */
[----:B------:R-:W-:Y:S01]  /*3a40*/  FFMA.FTZ R88, R88, UR32, -R40 ;  /* 0x0000002058587c23 */ /* 0x000fe20008010828 */
[----:B------:R-:W-:Y:S01]  /*3a50*/  F2FP.SATFINITE.E4M3.F32.PACK_AB_MERGE_C R153, R27, R12, R78 ;  /* 0x0000000c1b99723e */ /* 0x000fe2000480704e */
[----:B------:R-:W3:Y:S01]  /*3a60*/  MUFU.EX2 R11, R11 ;  /* 0x0000000b000b7308 */ /* 0x000ee20000000800 */
[----:B0-----:R-:W-:Y:S01]  /*3a70*/  FADD.FTZ R65, R7, R62 ;  /* 0x0000003e07417221 */ /* 0x001fe20000010000 */
[----:B------:R-:W-:Y:S01]  /*3a80*/  FFMA.FTZ R89, R89, UR32, -R40 ;  /* 0x0000002059597c23 */ /* 0x000fe20008010828 */
[----:B------:R-:W-:-:S02]  /*3a90*/  IMAD.MOV.U32 R27, RZ, RZ, R25 ;  /* 0x000000ffff1b7224 */ /* 0x000fc400078e0019 */
[--C-:B------:R-:W-:Y:S02]  /*3aa0*/  IMAD.MOV.U32 R29, RZ, RZ, R25.reuse ;  /* 0x000000ffff1d7224 */ /* 0x100fe400078e0019 */
[----:B------:R-:W-:Y:S01]  /*3ab0*/  IMAD.MOV.U32 R35, RZ, RZ, R25 ;  /* 0x000000ffff237224 */ /* 0x000fe200078e0019 */
[----:B------:R-:W0:Y:S01]  /*3ac0*/  MUFU.EX2 R80, R80 ;  /* 0x0000005000507308 */ /* 0x000e220000000800 */
[----:B-1----:R-:W-:-:S07]  /*3ad0*/  FADD.FTZ R62, R4, R65 ;  /* 0x00000041043e7221 */ /* 0x002fce0000010000 */
[----:B------:R-:W1:Y:S01]  /*3ae0*/  MUFU.EX2 R6, R6 ;  /* 0x0000000600067308 */ /* 0x000e620000000800 */
[----:B---3--:R-:W-:Y:S01]  /*3af0*/  FADD.FTZ R65, R11, R62 ;  /* 0x0000003e0b417221 */ /* 0x008fe20000010000 */
[----:B------:R-:W-:Y:S01]  /*3b00*/  FADD.FTZ R62, R30, R93 ;  /* 0x0000005d1e3e7221 */ /* 0x000fe20000010000 */
[----:B------:R-:W-:-:S05]  /*3b10*/  MOV R30, R25 ;  /* 0x00000019001e7202 */ /* 0x000fca0000000f00 */
[----:B------:R-:W3:Y:S01]  /*3b20*/  MUFU.EX2 R5, R5 ;  /* 0x0000000500057308 */ /* 0x000ee20000000800 */
[C---:B0-----:R-:W-:Y:S01]  /*3b30*/  FADD.FTZ R65, R80.reuse, R65 ;  /* 0x0000004150417221 */ /* 0x041fe20000010000 */
[----:B------:R-:W-:-:S04]  /*3b40*/  F2FP.SATFINITE.E4M3.F32.PACK_AB_MERGE_C R80, R80, R11, RZ ;  /* 0x0000000b5050723e */ /* 0x000fc800048070ff */
[----:B------:R-:W-:Y:S02]  /*3b50*/  F2FP.SATFINITE.E4M3.F32.PACK_AB_MERGE_C R155, R4, R7, R80 ;  /* 0x00000007049b723e */ /* 0x000fe40004807050 */
[----:B------:R-:W0:Y:S01]  /*3b60*/  MUFU.EX2 R15, R15 ;  /* 0x0000000f000f7308 */ /* 0x000e220000000800 */
[----:B-1----:R-:W-:Y:S01]  /*3b70*/  FADD.FTZ R64, R6, R65 ;  /* 0x0000004106407221 */ /* 0x002fe20000010000 */
[----:B------:R-:W-:Y:S01]  /*3b80*/  FADD.FTZ R65, R33, R62 ;  /* 0x0000003e21417221 */ /* 0x000fe20000010000 */
[----:B------:R-:W-:Y:S01]  /*3b90*/  FFMA.FTZ R62, R16, UR32, -R40 ;  /* 0x00000020103e7c23 */ /* 0x000fe20008010828 */
[----:B------:R-:W-:Y:S02]  /*3ba0*/  IMAD.MOV.U32 R33, RZ, RZ, R25 ;  /* 0x000000ffff217224 */ /* 0x000fe400078e0019 */
[----:B------:R-:W-:Y:S01]  /*3bb0*/  FADD.FTZ R84, R32, R65 ;  /* 0x0000004120547221 */ /* 0x000fe20000010000 */
[----:B------:R-:W-:Y:S01]  /*3bc0*/  IMAD.MOV.U32 R32, RZ, RZ, R25 ;  /* 0x000000ffff207224 */ /* 0x000fe200078e0019 */
[----:B------:R-:W1:Y:S01]  /*3bd0*/  MUFU.EX2 R82, R82 ;  /* 0x0000005200527308 */ /* 0x000e620000000800 */
[----:B---3--:R-:W-:-:S07]  /*3be0*/  FADD.FTZ R64, R5, R64 ;  /* 0x0000004005407221 */ /* 0x008fce0000010000 */
[----:B------:R-:W3:Y:S01]  /*3bf0*/  MUFU.EX2 R10, R10 ;  /* 0x0000000a000a7308 */ /* 0x000ee20000000800 */
[----:B0-----:R-:W-:Y:S01]  /*3c00*/  FADD.FTZ R65, R15, R64 ;  /* 0x000000400f417221 */ /* 0x001fe20000010000 */
[----:B------:R-:W-:Y:S01]  /*3c10*/  FFMA.FTZ R64, R17, UR32, -R40 ;  /* 0x0000002011407c23 */ /* 0x000fe20008010828 */
[----:B------:R-:W-:Y:S01]  /*3c20*/  FADD.FTZ R17, R43, R84 ;  /* 0x000000542b117221 */ /* 0x000fe20000010000 */
[----:B------:R-:W-:Y:S01]  /*3c30*/  FFMA.FTZ R40, R87, UR32, -R40 ;  /* 0x0000002057287c23 */ /* 0x000fe20008010828 */
[----:B------:R-:W-:Y:S02]  /*3c40*/  IMAD.MOV.U32 R43, RZ, RZ, R25 ;  /* 0x000000ffff2b7224 */ /* 0x000fe400078e0019 */
[----:B------:R-:W-:Y:S01]  /*3c50*/  FADD.FTZ R84, R34, R17 ;  /* 0x0000001122547221 */ /* 0x000fe20000010000 */
[----:B------:R-:W0:Y:S01]  /*3c60*/  MUFU.EX2 R13, R13 ;  /* 0x0000000d000d7308 */ /* 0x000e220000000800 */
[C---:B-1----:R-:W-:Y:S01]  /*3c70*/  FADD.FTZ R65, R82.reuse, R65 ;  /* 0x0000004152417221 */ /* 0x042fe20000010000 */
[----:B------:R-:W-:-:S02]  /*3c80*/  F2FP.SATFINITE.E4M3.F32.PACK_AB_MERGE_C R82, R82, R15, RZ ;  /* 0x0000000f5252723e */ /* 0x000fc400048070ff */
[----:B------:R-:W-:Y:S02]  /*3c90*/  MOV R34, R25 ;  /* 0x0000001900227202 */ /* 0x000fe40000000f00 */
[----:B------:R-:W-:Y:S02]  /*3ca0*/  F2FP.SATFINITE.E4M3.F32.PACK_AB_MERGE_C R149, R5, R6, R82 ;  /* 0x000000060595723e */ /* 0x000fe40004807052 */
[----:B------:R-:W1:Y:S01]  /*3cb0*/  MUFU.EX2 R18, R18 ;  /* 0x0000001200127308 */ /* 0x000e620000000800 */
[----:B---3--:R-:W-:Y:S01]  /*3cc0*/  FADD.FTZ R86, R10, R65 ;  /* 0x000000410a567221 */ /* 0x008fe20000010000 */
[----:B------:R-:W-:Y:S01]  /*3cd0*/  FADD.FTZ R65, R37, R84 ;  /* 0x0000005425417221 */ /* 0x000fe20000010000 */
[----:B------:R-:W-:-:S03]  /*3ce0*/  IMAD.MOV.U32 R37, RZ, RZ, R25 ;  /* 0x000000ffff257224 */ /* 0x000fc600078e0019 */
[----:B------:R-:W-:Y:S01]  /*3cf0*/  FADD.FTZ R84, R36, R65 ;  /* 0x0000004124547221 */ /* 0x000fe20000010000 */
[----:B------:R-:W-:Y:S01]  /*3d00*/  IMAD.MOV.U32 R36, RZ, RZ, R25 ;  /* 0x000000ffff247224 */ /* 0x000fe200078e0019 */
[----:B------:R-:W3:Y:S01]  /*3d10*/  MUFU.EX2 R23, R23 ;  /* 0x0000001700177308 */ /* 0x000ee20000000800 */
[----:B0-----:R-:W-:-:S07]  /*3d20*/  FADD.FTZ R93, R13, R86 ;  /* 0x000000560d5d7221 */ /* 0x001fce0000010000 */
[----:B------:R-:W0:Y:S01]  /*3d30*/  MUFU.EX2 R14, R14 ;  /* 0x0000000e000e7308 */ /* 0x000e220000000800 */
[----:B-1----:R-:W-:-:S07]  /*3d40*/  FADD.FTZ R86, R18, R93 ;  /* 0x0000005d12567221 */ /* 0x002fce0000010000 */
[----:B------:R-:W1:Y:S01]  /*3d50*/  MUFU.EX2 R19, R19 ;  /* 0x0000001300137308 */ /* 0x000e620000000800 */
[----:B---3--:R-:W-:-:S07]  /*3d60*/  FADD.FTZ R31, R23, R86 ;  /* 0x00000056171f7221 */ /* 0x008fce0000010000 */
[----:B------:R-:W3:Y:S01]  /*3d70*/  MUFU.EX2 R26, R26 ;  /* 0x0000001a001a7308 */ /* 0x000ee20000000800 */
[----:B0-----:R-:W-:-:S07]  /*3d80*/  FADD.FTZ R8, R14, R31 ;  /* 0x0000001f0e087221 */ /* 0x001fce0000010000 */
[----:B------:R0:W-:Y:S01]  /*3d90*/  MUFU.EX2 R16, R49 ;  /* 0x0000003100107308 */ /* 0x0001e20000000800 */
[----:B-1----:R-:W-:-:S07]  /*3da0*/  FADD.FTZ R39, R19, R8 ;  /* 0x0000000813277221 */ /* 0x002fce0000010000 */
[----:B------:R-:W1:Y:S01]  /*3db0*/  MUFU.EX2 R61, R61 ;  /* 0x0000003d003d7308 */ /* 0x000e620000000800 */
[----:B0-----:R-:W-:-:S04]  /*3dc0*/  FADD.FTZ R49, R77, R84 ;  /* 0x000000544d317221 */ /* 0x001fc80000010000 */
[----:B------:R-:W-:Y:S01]  /*3dd0*/  FADD.FTZ R28, R38, R49 ;  /* 0x00000031261c7221 */ /* 0x000fe20000010000 */
[----:B------:R-:W-:Y:S02]  /*3de0*/  IMAD.MOV.U32 R49, RZ, RZ, R25 ;  /* 0x000000ffff317224 */ /* 0x000fe400078e0019 */
[----:B------:R-:W0:Y:S01]  /*3df0*/  MUFU.EX2 R21, R21 ;  /* 0x0000001500157308 */ /* 0x000e220000000800 */
[----:B------:R-:W-:Y:S01]  /*3e00*/  FADD.FTZ R31, R79, R28 ;  /* 0x0000001c4f1f7221 */ /* 0x000fe20000010000 */
[----:B---3--:R-:W-:Y:S01]  /*3e10*/  FADD.FTZ R28, R26, R39 ;  /* 0x000000271a1c7221 */ /* 0x008fe20000010000 */
[----:B------:R-:W-:Y:S02]  /*3e20*/  IMAD.MOV.U32 R39, RZ, RZ, R25 ;  /* 0x000000ffff277224 */ /* 0x000fe400078e0019 */
[----:B------:R-:W-:Y:S01]  /*3e30*/  FADD.FTZ R8, R42, R31 ;  /* 0x0000001f2a087221 */ /* 0x000fe20000010000 */
[C---:B------:R-:W-:Y:S01]  /*3e40*/  F2FP.SATFINITE.E4M3.F32.PACK_AB_MERGE_C R42, R81.reuse, R42, RZ ;  /* 0x0000002a512a723e */ /* 0x040fe200048070ff */
[----:B------:R-:W-:Y:S01]  /*3e50*/  IMAD.MOV.U32 R31, RZ, RZ, R25 ;  /* 0x000000ffff1f7224 */ /* 0x000fe200078e0019 */
[----:B------:R-:W3:Y:S01]  /*3e60*/  MUFU.EX2 R24, R24 ;  /* 0x0000001800187308 */ /* 0x000ee20000000800 */
[----:B------:R-:W-:Y:S01]  /*3e70*/  FADD.FTZ R81, R81, R8 ;  /* 0x0000000851517221 */ /* 0x000fe20000010000 */
[C---:B-1----:R-:W-:Y:S01]  /*3e80*/  FADD.FTZ R28, R61.reuse, R28 ;  /* 0x0000001c3d1c7221 */ /* 0x042fe20000010000 */
[----:B------:R-:W-:-:S02]  /*3e90*/  F2FP.SATFINITE.E4M3.F32.PACK_AB_MERGE_C R26, R61, R26, RZ ;  /* 0x0000001a3d1a723e */ /* 0x000fc400048070ff */
[----:B------:R-:W-:Y:S01]  /*3ea0*/  FADD.FTZ R8, R76, R81 ;  /* 0x000000514c087221 */ /* 0x000fe20000010000 */
[----:B------:R-:W-:Y:S02]  /*3eb0*/  F2FP.SATFINITE.E4M3.F32.PACK_AB_MERGE_C R136, R79, R38, R42 ;  /* 0x000000264f88723e */ /* 0x000fe4000480702a */
[----:B------:R-:W1:Y:S01]  /*3ec0*/  MUFU.EX2 R60, R60 ;  /* 0x0000003c003c7308 */ /* 0x000e620000000800 */
[----:B0-----:R-:W-:Y:S01]  /*3ed0*/  FADD.FTZ R9, R21, R28 ;  /* 0x0000001c15097221 */ /* 0x001fe20000010000 */
[----:B------:R-:W-:Y:S01]  /*3ee0*/  FADD.FTZ R11, R69, R8 ;  /* 0x00000008450b7221 */ /* 0x000fe20000010000 */
[----:B------:R-:W-:Y:S02]  /*3ef0*/  F2FP.SATFINITE.E4M3.F32.PACK_AB_MERGE_C R28, R23, R18, RZ ;  /* 0x00000012171c723e */ /* 0x000fe400048070ff */
[----:B------:R-:W-:Y:S01]  /*3f00*/  F2FP.SATFINITE.E4M3.F32.PACK_AB_MERGE_C R137, R19, R14, R26 ;  /* 0x0000000e1389723e */ /* 0x000fe2000480701a */
[----:B------:R-:W-:Y:S01]  /*3f10*/  FADD.FTZ R8, R70, R11 ;  /* 0x0000000b46087221 */ /* 0x000fe20000010000 */
[C---:B------:R-:W-:Y:S01]  /*3f20*/  F2FP.SATFINITE.E4M3.F32.PACK_AB_MERGE_C R70, R67.reuse, R70, RZ ;  /* 0x000000464346723e */ /* 0x040fe200048070ff */
[----:B------:R-:W0:Y:S01]  /*3f30*/  MUFU.EX2 R63, R63 ;  /* 0x0000003f003f7308 */ /* 0x000e220000000800 */
[----:B---3--:R-:W-:Y:S01]  /*3f40*/  FADD.FTZ R15, R24, R9 ;  /* 0x00000009180f7221 */ /* 0x008fe20000010000 */
[----:B------:R-:W-:Y:S01]  /*3f50*/  FADD.FTZ R8, R67, R8 ;  /* 0x0000000843087221 */ /* 0x000fe20000010000 */
[----:B------:R-:W-:Y:S01]  /*3f60*/  F2FP.SATFINITE.E4M3.F32.PACK_AB_MERGE_C R151, R13, R10, R28 ;  /* 0x0000000a0d97723e */ /* 0x000fe2000480701c */
[----:B------:R-:W-:Y:S01]  /*3f70*/  IMAD.MOV.U32 R28, RZ, RZ, R25 ;  /* 0x000000ffff1c7224 */ /* 0x000fe200078e0019 */
[----:B------:R-:W-:-:S02]  /*3f80*/  F2FP.SATFINITE.E4M3.F32.PACK_AB_MERGE_C R138, R69, R76, R70 ;  /* 0x0000004c458a723e */ /* 0x000fc40004807046 */
[-C--:B------:R-:W-:Y:S01]  /*3f90*/  MOV R26, R25.reuse ;  /* 0x00000019001a7202 */ /* 0x080fe20000000f00 */
[----:B------:R-:W3:Y:S01]  /*3fa0*/  MUFU.EX2 R71, R71 ;  /* 0x0000004700477308 */ /* 0x000ee20000000800 */
[----:B-1----:R-:W-:Y:S01]  /*3fb0*/  FADD.FTZ R18, R60, R15 ;  /* 0x0000000f3c127221 */ /* 0x002fe20000010000 */
[-C--:B------:R-:W-:Y:S02]  /*3fc0*/  MOV R38, R25.reuse ;  /* 0x0000001900267202 */ /* 0x080fe40000000f00 */
[----:B------:R-:W-:-:S04]  /*3fd0*/  MOV R42, R25 ;  /* 0x00000019002a7202 */ /* 0x000fc80000000f00 */
[----:B------:R-:W1:Y:S01]  /*3fe0*/  MUFU.EX2 R45, R45 ;  /* 0x0000002d002d7308 */ /* 0x000e620000000800 */
[C---:B0-----:R-:W-:Y:S01]  /*3ff0*/  FADD.FTZ R18, R63.reuse, R18 ;  /* 0x000000123f127221 */ /* 0x041fe20000010000 */
[----:B------:R-:W-:-:S04]  /*4000*/  F2FP.SATFINITE.E4M3.F32.PACK_AB_MERGE_C R60, R63, R60, RZ ;  /* 0x0000003c3f3c723e */ /* 0x000fc800048070ff */
[----:B------:R-:W-:Y:S01]  /*4010*/  F2FP.SATFINITE.E4M3.F32.PACK_AB_MERGE_C R139, R24, R21, R60 ;  /* 0x00000015188b723e */ /* 0x000fe2000480703c */
[----:B------:R-:W-:Y:S01]  /*4020*/  IMAD.MOV.U32 R24, RZ, RZ, R25 ;  /* 0x000000ffff187224 */ /* 0x000fe200078e0019 */
[----:B------:R-:W0:Y:S01]  /*4030*/  MUFU.EX2 R68, R68 ;  /* 0x0000004400447308 */ /* 0x000e220000000800 */
[----:B---3--:R-:W-:-:S07]  /*4040*/  FADD.FTZ R11, R71, R8 ;  /* 0x00000008470b7221 */ /* 0x008fce0000010000 */
[----:B------:R-:W3:Y:S01]  /*4050*/  MUFU.EX2 R44, R44 ;  /* 0x0000002c002c7308 */ /* 0x000ee20000000800 */
[----:B-1----:R-:W-:-:S07]  /*4060*/  FADD.FTZ R15, R45, R18 ;  /* 0x000000122d0f7221 */ /* 0x002fce0000010000 */
[----:B------:R-:W1:Y:S01]  /*4070*/  MUFU.EX2 R72, R72 ;  /* 0x0000004800487308 */ /* 0x000e620000000800 */
[----:B0-----:R-:W-:-:S07]  /*4080*/  FADD.FTZ R23, R68, R11 ;  /* 0x0000000b44177221 */ /* 0x001fce0000010000 */
[----:B------:R-:W0:Y:S01]  /*4090*/  MUFU.EX2 R46, R46 ;  /* 0x0000002e002e7308 */ /* 0x000e220000000800 */
[----:B---3--:R-:W-:-:S07]  /*40a0*/  FADD.FTZ R15, R44, R15 ;  /* 0x0000000f2c0f7221 */ /* 0x008fce0000010000 */
[----:B------:R-:W3:Y:S01]  /*40b0*/  MUFU.EX2 R83, R83 ;  /* 0x0000005300537308 */ /* 0x000ee20000000800 */
[----:B-1----:R-:W-:-:S07]  /*40c0*/  FADD.FTZ R8, R72, R23 ;  /* 0x0000001748087221 */ /* 0x002fce0000010000 */
[----:B------:R-:W1:Y:S01]  /*40d0*/  MUFU.EX2 R47, R47 ;  /* 0x0000002f002f7308 */ /* 0x000e620000000800 */
[----:B0-----:R-:W-:-:S07]  /*40e0*/  FADD.FTZ R18, R46, R15 ;  /* 0x0000000f2e127221 */ /* 0x001fce0000010000 */
[----:B------:R-:W0:Y:S01]  /*40f0*/  MUFU.EX2 R66, R66 ;  /* 0x0000004200427308 */ /* 0x000e220000000800 */
[C---:B---3--:R-:W-:Y:S01]  /*4100*/  F2FP.SATFINITE.E4M3.F32.PACK_AB_MERGE_C R72, R83.reuse, R72, RZ ;  /* 0x000000485348723e */ /* 0x048fe200048070ff */
[----:B------:R-:W-:-:S03]  /*4110*/  FADD.FTZ R83, R83, R8 ;  /* 0x0000000853537221 */ /* 0x000fc60000010000 */
[----:B------:R-:W-:-:S03]  /*4120*/  F2FP.SATFINITE.E4M3.F32.PACK_AB_MERGE_C R140, R68, R71, R72 ;  /* 0x00000047448c723e */ /* 0x000fc60004807048 */
[----:B------:R-:W3:Y:S01]  /*4130*/  MUFU.EX2 R73, R73 ;  /* 0x0000004900497308 */ /* 0x000ee20000000800 */
[C---:B-1----:R-:W-:Y:S01]  /*4140*/  F2FP.SATFINITE.E4M3.F32.PACK_AB_MERGE_C R46, R47.reuse, R46, RZ ;  /* 0x0000002e2f2e723e */ /* 0x042fe200048070ff */
[----:B------:R-:W-:-:S03]  /*4150*/  FADD.FTZ R47, R47, R18 ;  /* 0x000000122f2f7221 */ /* 0x000fc60000010000 */
[----:B------:R-:W-:Y:S01]  /*4160*/  F2FP.SATFINITE.E4M3.F32.PACK_AB_MERGE_C R141, R44, R45, R46 ;  /* 0x0000002d2c8d723e */ /* 0x000fe2000480702e */
[----:B------:R-:W-:Y:S01]  /*4170*/  FADD.FTZ R18, R16, R47 ;  /* 0x0000002f10127221 */ /* 0x000fe20000010000 */
[----:B------:R-:W-:Y:S01]  /*4180*/  IMAD.MOV.U32 R45, RZ, RZ, R25 ;  /* 0x000000ffff2d7224 */ /* 0x000fe200078e0019 */
[----:B------:R-:W-:Y:S01]  /*4190*/  MUFU.EX2 R50, R50 ;  /* 0x0000003200327308 */ /* 0x000fe20000000800 */
[----:B0-----:R-:W-:Y:S01]  /*41a0*/  FADD.FTZ R8, R66, R83 ;  /* 0x0000005342087221 */ /* 0x001fe20000010000 */
[--C-:B------:R-:W-:Y:S01]  /*41b0*/  IMAD.MOV.U32 R44, RZ, RZ, R25.reuse ;  /* 0x000000ffff2c7224 */ /* 0x100fe200078e0019 */
[----:B------:R-:W-:Y:S01]  /*41c0*/  MOV R46, R25 ;  /* 0x00000019002e7202 */ /* 0x000fe20000000f00 */
[----:B------:R-:W-:-:S04]  /*41d0*/  IMAD.MOV.U32 R47, RZ, RZ, R25 ;  /* 0x000000ffff2f7224 */ /* 0x000fc800078e0019 */
[----:B------:R-:W0:Y:S01]  /*41e0*/  MUFU.EX2 R53, R53 ;  /* 0x0000003500357308 */ /* 0x000e220000000800 */
[----:B---3--:R-:W-:-:S07]  /*41f0*/  FADD.FTZ R15, R73, R8 ;  /* 0x00000008490f7221 */ /* 0x008fce0000010000 */
[----:B------:R1:W3:Y:S08]  /*4200*/  MUFU.EX2 R17, R48 ;  /* 0x0000003000117308 */ /* 0x0002f00000000800 */
[----:B------:R-:W4:Y:S01]  /*4210*/  MUFU.EX2 R52, R52 ;  /* 0x0000003400347308 */ /* 0x000f220000000800 */
[----:B0-----:R-:W-:Y:S01]  /*4220*/  F2FP.SATFINITE.E4M3.F32.PACK_AB_MERGE_C R8, R53, R50, RZ ;  /* 0x000000323508723e */ /* 0x001fe200048070ff */
[----:B------:R-:W-:Y:S01]  /*4230*/  FADD.FTZ R50, R50, R15 ;  /* 0x0000000f32327221 */ /* 0x000fe20000010000 */
[----:B-1----:R-:W-:-:S02]  /*4240*/  IMAD.MOV.U32 R48, RZ, RZ, R25 ;  /* 0x000000ffff307224 */ /* 0x002fc400078e0019 */
[----:B------:R-:W-:Y:S01]  /*4250*/  F2FP.SATFINITE.E4M3.F32.PACK_AB_MERGE_C R142, R73, R66, R8 ;  /* 0x00000042498e723e */ /* 0x000fe20004807008 */
[----:B------:R-:W-:Y:S01]  /*4260*/  FADD.FTZ R53, R53, R50 ;  /* 0x0000003235357221 */ /* 0x000fe20000010000 */
[----:B------:R-:W-:Y:S01]  /*4270*/  MOV R50, R25 ;  /* 0x0000001900327202 */ /* 0x000fe20000000f00 */
[----:B------:R-:W0:Y:S01]  /*4280*/  MUFU.EX2 R51, R51 ;  /* 0x0000003300337308 */ /* 0x000e220000000800 */
[----:B---3--:R-:W-:-:S07]  /*4290*/  FADD.FTZ R23, R17, R18 ;  /* 0x0000001211177221 */ /* 0x008fce0000010000 */
[----:B------:R-:W-:Y:S01]  /*42a0*/  MUFU.EX2 R74, R74 ;  /* 0x0000004a004a7308 */ /* 0x000fe20000000800 */
[----:B----4-:R-:W-:-:S07]  /*42b0*/  FADD.FTZ R8, R52, R23 ;  /* 0x0000001734087221 */ /* 0x010fce0000010000 */
[----:B------:R-:W1:Y:S01]  /*42c0*/  MUFU.EX2 R85, R85 ;  /* 0x0000005500557308 */ /* 0x000e620000000800 */
[C---:B0-----:R-:W-:Y:S01]  /*42d0*/  F2FP.SATFINITE.E4M3.F32.PACK_AB_MERGE_C R52, R51.reuse, R52, RZ ;  /* 0x000000343334723e */ /* 0x041fe200048070ff */
[----:B------:R-:W-:-:S03]  /*42e0*/  FADD.FTZ R51, R51, R8 ;  /* 0x0000000833337221 */ /* 0x000fc60000010000 */
[----:B------:R-:W-:Y:S01]  /*42f0*/  F2FP.SATFINITE.E4M3.F32.PACK_AB_MERGE_C R143, R17, R16, R52 ;  /* 0x00000010118f723e */ /* 0x000fe20004807034 */
[----:B------:R-:W-:Y:S02]  /*4300*/  IMAD.MOV.U32 R52, RZ, RZ, R25 ;  /* 0x000000ffff347224 */ /* 0x000fe400078e0019 */
[----:B------:R-:W0:Y:S08]  /*4310*/  MUFU.EX2 R54, R54 ;  /* 0x0000003600367308 */ /* 0x000e300000000800 */
[----:B------:R-:W3:Y:S01]  /*4320*/  MUFU.EX2 R62, R62 ;  /* 0x0000003e003e7308 */ /* 0x000ee20000000800 */
[----:B-1----:R-:W-:-:S07]  /*4330*/  F2FP.SATFINITE.E4M3.F32.PACK_AB_MERGE_C R12, R85, R74, RZ ;  /* 0x0000004a550c723e */ /* 0x002fce00048070ff */
[----:B------:R-:W1:Y:S01]  /*4340*/  MUFU.EX2 R55, R55 ;  /* 0x0000003700377308 */ /* 0x000e620000000800 */
[----:B0-----:R-:W-:Y:S01]  /*4350*/  FADD.FTZ R8, R54, R53 ;  /* 0x0000003536087221 */ /* 0x001fe20000010000 */
[----:B------:R-:W-:-:S06]  /*4360*/  IMAD.MOV.U32 R53, RZ, RZ, R25 ;  /* 0x000000ffff357224 */ /* 0x000fcc00078e0019 */
[----:B------:R-:W0:Y:S01]  /*4370*/  MUFU.EX2 R9, R64 ;  /* 0x0000004000097308 */ /* 0x000e220000000800 */
[----:B---3--:R-:W-:Y:S01]  /*4380*/  FADD.FTZ R4, R62, R51 ;  /* 0x000000333e047221 */ /* 0x008fe20000010000 */
[----:B------:R-:W-:-:S06]  /*4390*/  IMAD.MOV.U32 R51, RZ, RZ, R25 ;  /* 0x000000ffff337224 */ /* 0x000fcc00078e0019 */
[----:B------:R-:W3:Y:S01]  /*43a0*/  MUFU.EX2 R96, R96 ;  /* 0x0000006000607308 */ /* 0x000ee20000000800 */
[C---:B-1----:R-:W-:Y:S01]  /*43b0*/  F2FP.SATFINITE.E4M3.F32.PACK_AB_MERGE_C R144, R55.reuse, R54, R12 ;  /* 0x000000363790723e */ /* 0x042fe2000480700c */
[----:B------:R-:W-:Y:S01]  /*43c0*/  FADD.FTZ R55, R55, R8 ;  /* 0x0000000837377221 */ /* 0x000fe20000010000 */
[----:B------:R-:W-:-:S03]  /*43d0*/  MOV R54, R25 ;  /* 0x0000001900367202 */ /* 0x000fc60000000f00 */
[----:B------:R-:W-:Y:S01]  /*43e0*/  FADD.FTZ R74, R74, R55 ;  /* 0x000000374a4a7221 */ /* 0x000fe20000010000 */
[----:B------:R-:W-:Y:S01]  /*43f0*/  IMAD.MOV.U32 R55, RZ, RZ, R25 ;  /* 0x000000ffff377224 */ /* 0x000fe200078e0019 */
[----:B------:R-:W1:Y:S01]  /*4400*/  MUFU.EX2 R11, R90 ;  /* 0x0000005a000b7308 */ /* 0x000e620000000800 */
[----:B0-----:R-:W-:Y:S01]  /*4410*/  FADD.FTZ R5, R9, R4 ;  /* 0x0000000409057221 */ /* 0x001fe20000010000 */
[----:B------:R-:W-:-:S06]  /*4420*/  FADD.FTZ R85, R85, R74 ;  /* 0x0000004a55557221 */ /* 0x000fcc0000010000 */
[----:B------:R-:W-:Y:S01]  /*4430*/  MUFU.EX2 R58, R58 ;  /* 0x0000003a003a7308 */ /* 0x000fe20000000800 */
[----:B---3--:R-:W-:-:S07]  /*4440*/  FADD.FTZ R4, R96, R5 ;  /* 0x0000000560047221 */ /* 0x008fce0000010000 */
[----:B------:R-:W0:Y:S01]  /*4450*/  MUFU.EX2 R41, R41 ;  /* 0x0000002900297308 */ /* 0x000e220000000800 */
[C---:B-1----:R-:W-:Y:S01]  /*4460*/  FADD.FTZ R4, R11.reuse, R4 ;  /* 0x000000040b047221 */ /* 0x042fe20000010000 */
[----:B------:R-:W-:-:S04]  /*4470*/  F2FP.SATFINITE.E4M3.F32.PACK_AB_MERGE_C R96, R11, R96, RZ ;  /* 0x000000600b60723e */ /* 0x000fc800048070ff */
[----:B------:R-:W-:Y:S02]  /*4480*/  F2FP.SATFINITE.E4M3.F32.PACK_AB_MERGE_C R145, R9, R62, R96 ;  /* 0x0000003e0991723e */ /* 0x000fe40004807060 */
[----:B------:R-:W1:Y:S08]  /*4490*/  MUFU.EX2 R56, R56 ;  /* 0x0000003800387308 */ /* 0x000e700000000800 */
[----:B------:R-:W3:Y:S01]  /*44a0*/  MUFU.EX2 R91, R91 ;  /* 0x0000005b005b7308 */ /* 0x000ee20000000800 */
[----:B0-----:R-:W-:-:S07]  /*44b0*/  F2FP.SATFINITE.E4M3.F32.PACK_AB_MERGE_C R7, R41, R58, RZ ;  /* 0x0000003a2907723e */ /* 0x001fce00048070ff */
[----:B------:R-:W0:Y:S01]  /*44c0*/  MUFU.EX2 R75, R75 ;  /* 0x0000004b004b7308 */ /* 0x000e220000000800 */
[----:B-1----:R-:W-:-:S07]  /*44d0*/  FADD.FTZ R6, R56, R85 ;  /* 0x0000005538067221 */ /* 0x002fce0000010000 */
[----:B------:R-:W1:Y:S01]  /*44e0*/  MUFU.EX2 R88, R88 ;  /* 0x0000005800587308 */ /* 0x000e620000000800 */
[----:B---3--:R-:W-:-:S07]  /*44f0*/  FADD.FTZ R5, R91, R4 ;  /* 0x000000045b057221 */ /* 0x008fce0000010000 */
[----:B------:R-:W3:Y:S01]  /*4500*/  MUFU.EX2 R89, R89 ;  /* 0x0000005900597308 */ /* 0x000ee20000000800 */
[C---:B0-----:R-:W-:Y:S01]  /*4510*/  F2FP.SATFINITE.E4M3.F32.PACK_AB_MERGE_C R146, R75.reuse, R56, R7 ;  /* 0x000000384b92723e */ /* 0x041fe20004807007 */
[----:B------:R-:W-:-:S04]  /*4520*/  FADD.FTZ R75, R75, R6 ;  /* 0x000000064b4b7221 */ /* 0x000fc80000010000 */
[----:B------:R-:W-:Y:S02]  /*4530*/  FADD.FTZ R58, R58, R75 ;  /* 0x0000004b3a3a7221 */ /* 0x000fe40000010000 */
[----:B------:R-:W0:Y:S01]  /*4540*/  MUFU.EX2 R40, R40 ;  /* 0x0000002800287308 */ /* 0x000e220000000800 */
[----:B-1----:R-:W-:-:S04]  /*4550*/  FADD.FTZ R4, R88, R5 ;  /* 0x0000000558047221 */ /* 0x002fc80000010000 */
[----:B---3--:R-:W-:Y:S01]  /*4560*/  FADD.FTZ R7, R89, R4 ;  /* 0x0000000459077221 */ /* 0x008fe20000010000 */
[----:B0-----:R-:W-:-:S03]  /*4570*/  F2FP.SATFINITE.E4M3.F32.PACK_AB_MERGE_C R5, R40, R89, RZ ;  /* 0x000000592805723e */ /* 0x001fc600048070ff */
[----:B------:R-:W-:Y:S01]  /*4580*/  FADD.FTZ R7, R40, R7 ;  /* 0x0000000728077221 */ /* 0x000fe20000010000 */
[----:B------:R-:W-:Y:S01]  /*4590*/  IMAD.MOV.U32 R40, RZ, RZ, R25 ;  /* 0x000000ffff287224 */ /* 0x000fe200078e0019 */
[----:B------:R-:W-:Y:S01]  /*45a0*/  F2FP.SATFINITE.E4M3.F32.PACK_AB_MERGE_C R147, R88, R91, R5 ;  /* 0x0000005b5893723e */ /* 0x000fe20004807005 */
[----:B------:R-:W-:Y:S01]  /*45b0*/  FADD.FTZ R5, R41, R58 ;  /* 0x0000003a29057221 */ /* 0x000fe20000010000 */
[----:B------:R-:W-:Y:S01]  /*45c0*/  IMAD.MOV.U32 R41, RZ, RZ, R25 ;  /* 0x000000ffff297224 */ /* 0x000fe200078e0019 */
[----:B--2---:R-:W-:Y:S06]  /*45d0*/  @!P1 BRA `(.L_x_18) ;  /* 0x0000002c00749947 */ /* 0x004fec0003800000 */
[----:B------:R-:W-:Y:S01]  /*45e0*/  IMAD.MOV.U32 R6, RZ, RZ, R59 ;  /* 0x000000ffff067224 */ /* 0x000fe200078e003b */
[----:B------:R-:W-:Y:S01]  /*45f0*/  CS2R R24, SRZ ;  /* 0x0000000000187805 */ /* 0x000fe2000001ff00 */
[----:B------:R-:W-:Y:S01]  /*4600*/  IMAD.MOV.U32 R4, RZ, RZ, R57 ;  /* 0x000000ffff047224 */ /* 0x000fe200078e0039 */
[----:B------:R-:W-:Y:S02]  /*4610*/  CS2R R26, SRZ ;  /* 0x00000000001a7805 */ /* 0x000fe4000001ff00 */
[----:B------:R-:W-:Y:S02]  /*4620*/  CS2R R28, SRZ ;  /* 0x00000000001c7805 */ /* 0x000fe4000001ff00 */
[----:B------:R-:W-:Y:S02]  /*4630*/  CS2R R30, SRZ ;  /* 0x00000000001e7805 */ /* 0x000fe4000001ff00 */
[----:B------:R-:W-:Y:S02]  /*4640*/  CS2R R32, SRZ ;  /* 0x0000000000207805 */ /* 0x000fe4000001ff00 */
[----:B------:R-:W-:-:S02]  /*4650*/  CS2R R34, SRZ ;  /* 0x0000000000227805 */ /* 0x000fc4000001ff00 */
[----:B------:R-:W-:Y:S02]  /*4660*/  CS2R R36, SRZ ;  /* 0x0000000000247805 */ /* 0x000fe4000001ff00 */
        /* <DEDUP_REMOVED lines=8> */
[----:B------:R-:W-:Y:S01]  /*46f0*/  CS2R R54, SRZ ;  /* 0x0000000000367805 */ /* 0x000fe2000001ff00 */
[----:B------:R-:W-:Y:S01]  /*4700*/  UMOV UR35, URZ ;  /* 0x0000003f00237c82 */ /* 0x000fe20008000000 */
[----:B------:R-:W-:Y:S01]  /*4710*/  UMOV UR39, URZ ;  /* 0x0000003f00277c82 */ /* 0x000fe20008000000 */
[----:B------:R-:W-:-:S05]  /*4720*/  ULDC UR32, c[0x0][0x988] ;  /* 0x0002620000207ab9 */ /* 0x000fca0000000800 */
.L_x_29:
[----:B------:R-:W-:-:S04]  /*4730*/  UISETP.NE.AND UP0, UPT, UR39, 0x1, UPT ;  /* 0x000000012700788c */ /* 0x000fc8000bf05270 */
[----:B------:R-:W-:-:S04]  /*4740*/  USEL UR5, URZ, 0x1, UP0 ;  /* 0x000000013f057887 */ /* 0x000fc80008000000 */
[----:B------:R-:W-:Y:S01]  /*4750*/  ULOP3.LUT UR5, UR35, UR5, URZ, 0x3c, !UPT ;  /* 0x0000000523057292 */ /* 0x000fe2000f8e3c3f */
[----:B------:R-:W-:Y:S11]  /*4760*/  @!P0 BRA `(.L_x_19) ;  /* 0x0000000000048947 */ /* 0x000ff60003800000 */
[----:B------:R-:W-:Y:S01]  /*4770*/  BPT.TRAP 0x1 ;  /* 0x000000040000795c */ /* 0x000fe20000300000 */
.L_x_19:
[----:B------:R-:W-:Y:S01]  /*4780*/  UIADD3 UR4, UR39, 0x1, URZ ;  /* 0x0000000127047890 */ /* 0x000fe2000fffe03f */
[----:B------:R-:W-:-:S03]  /*4790*/  IMAD.U32 R8, RZ, RZ, UR5 ;  /* 0x00000005ff087e24 */ /* 0x000fc6000f8e00ff */
[----:B------:R-:W-:Y:S02]  /*47a0*/  UISETP.NE.AND UP0, UPT, UR4, 0x2, UPT ;  /* 0x000000020400788c */ /* 0x000fe4000bf05270 */
[----:B------:R-:W-:Y:S02]  /*47b0*/  SHF.L.U32 R8, R8, 0x1f, RZ ;  /* 0x0000001f08087819 */ /* 0x000fe400000006ff */
[----:B------:R-:W-:-:S04]  /*47c0*/  USEL UR4, UR4, URZ, UP0 ;  /* 0x0000003f04047287 */ /* 0x000fc80008000000 */
[----:B------:R-:W-:-:S09]  /*47d0*/  ULEA UR33, UR4, UR44, 0x3 ;  /* 0x0000002c04217291 */ /* 0x000fd2000f8e183f */
[----:B------:R0:W1:Y:S01]  /*47e0*/  SYNCS.PHASECHK.TRANS64.TRYWAIT P1, [UR33+0x12430], R8 ;  /* 0x01243008ff0075a7 */ /* 0x0000620008020161 */
[----:B------:R-:W-:Y:S05]  /*47f0*/  @!P0 BRA `(.L_x_20) ;  /* 0x0000000000048947 */ /* 0x000fea0003800000 */
[----:B------:R-:W-:Y:S01]  /*4800*/  BPT.TRAP 0x1 ;  /* 0x000000040000795c */ /* 0x000fe20000300000 */
.L_x_20:
[----:B-1----:R-:W-:Y:S05]  /*4810*/  @P1 BRA `(.L_x_21) ;  /* 0x0000000000081947 */ /* 0x002fea0003800000 */
[----:B------:R-:W1:Y:S02]  /*4820*/  SYNCS.PHASECHK.TRANS64.TRYWAIT P1, [UR33+0x12430], R8 ;  /* 0x01243008ff0075a7 */ /* 0x000e640008020161 */
[----:B-1----:R-:W-:Y:S05]  /*4830*/  @!P1 BRA `(.L_x_22) ;  /* 0x0000009000d49947 */ /* 0x002fea0003800000 */
.L_x_21:
[C---:B------:R-:W-:Y:S01]  /*4840*/  R2UR UR12, R2.reuse ;  /* 0x00000000020c72ca */ /* 0x040fe200000e0000 */
[----:B------:R-:W-:Y:S01]  /*4850*/  UIMAD UR14, UR4, 0x280, UR6 ;  /* 0x00000280040e78a4 */ /* 0x000fe2000f8e0206 */
[C---:B------:R-:W-:Y:S01]  /*4860*/  R2UR UR13, R3.reuse ;  /* 0x00000000030d72ca */ /* 0x040fe200000e0000 */
[----:B------:R-:W-:Y:S01]  /*4870*/  WARPGROUP.ARRIVE ;  /* 0x00000000000079c5 */ /* 0x000fe20000000000 */
[----:B------:R-:W-:Y:S01]  /*4880*/  UMOV UR15, 0x80000020 ;  /* 0x80000020000f7882 */ /* 0x000fe20000000000 */
[C---:B------:R-:W-:Y:S01]  /*4890*/  R2UR UR16, R2.reuse ;  /* 0x00000000021072ca */ /* 0x040fe200000e0000 */
[----:B------:R-:W-:Y:S01]  /*48a0*/  UIADD3 UR18, UR14, 0x80, URZ ;  /* 0x000000800e127890 */ /* 0x000fe2000fffe03f */
[C---:B------:R-:W-:Y:S01]  /*48b0*/  R2UR UR17, R3.reuse ;  /* 0x00000000031172ca */ /* 0x040fe200000e0000 */
[----:B------:R-:W-:Y:S01]  /*48c0*/  UMOV UR19, 0x80000020 ;  /* 0x8000002000137882 */ /* 0x000fe20000000000 */
[C---:B------:R-:W-:Y:S01]  /*48d0*/  R2UR UR20, R2.reuse ;  /* 0x00000000021472ca */ /* 0x040fe200000e0000 */
[----:B------:R-:W-:Y:S01]  /*48e0*/  UIADD3 UR22, UR14, 0x100, URZ ;  /* 0x000001000e167890 */ /* 0x000fe2000fffe03f */
[----:B------:R-:W-:Y:S01]  /*48f0*/  R2UR UR21, R3 ;  /* 0x00000000031572ca */ /* 0x000fe200000e0000 */
[----:B------:R-:W-:Y:S01]  /*4900*/  UMOV UR23, 0x80000020 ;  /* 0x8000002000177882 */ /* 0x000fe20000000000 */
[----:B------:R-:W-:Y:S01]  /*4910*/  R2UR UR24, R2 ;  /* 0x00000000021872ca */ /* 0x000fe200000e0000 */
[----:B------:R-:W-:-:S02]  /*4920*/  UIADD3 UR26, UR14, 0x180, URZ ;  /* 0x000001800e1a7890 */ /* 0x000fc4000fffe03f */
[----:B------:R-:W-:Y:S01]  /*4930*/  QGMMA.64x32x32.F32.E4M3.E4M3 R120, gdesc[UR12], RZ, !UPT, gsb0 ;  /* 0x006000000c7879f3 */ /* 0x000fe2000c0008ff */
[C---:B------:R-:W-:Y:S01]  /*4940*/  R2UR UR25, R3.reuse ;  /* 0x00000000031972ca */ /* 0x040fe200000e0000 */
[----:B------:R-:W-:Y:S01]  /*4950*/  UMOV UR27, 0x80000020 ;  /* 0x80000020001b7882 */ /* 0x000fe20000000000 */
[----:B------:R-:W-:Y:S01]  /*4960*/  R2UR UR28, R2 ;  /* 0x00000000021c72ca */ /* 0x000fe200000e0000 */
[----:B------:R-:W-:Y:S01]  /*4970*/  UIADD3 UR30, UR14, 0x200, URZ ;  /* 0x000002000e1e7890 */ /* 0x000fe2000fffe03f */
[----:B------:R-:W-:Y:S01]  /*4980*/  R2UR UR29, R3 ;  /* 0x00000000031d72ca */ /* 0x000fe200000e0000 */
[----:B------:R-:W-:Y:S01]  /*4990*/  UMOV UR31, 0x80000020 ;  /* 0x80000020001f7882 */ /* 0x000fe20000000000 */
[----:B------:R-:W-:Y:S01]  /*49a0*/  UIADD3 UR10, UR14, 0x2, URZ ;  /* 0x000000020e0a7890 */ /* 0x000fe2000fffe03f */
[----:B------:R-:W-:Y:S01]  /*49b0*/  UMOV UR11, 0x80000020 ;  /* 0x80000020000b7882 */ /* 0x000fe20000000000 */
[----:B------:R-:W-:Y:S01]  /*49c0*/  UIADD3 UR15, UR14, 0x82, URZ ;  /* 0x000000820e0f7890 */ /* 0x000fe2000fffe03f */
[----:B------:R-:W-:Y:S01]  /*49d0*/  UMOV UR12, UR8 ;  /* 0x00000008000c7c82 */ /* 0x000fe20008000000 */
[----:B------:R-:W-:Y:S01]  /*49e0*/  UMOV UR13, UR9 ;  /* 0x00000009000d7c82 */ /* 0x000fe20008000000 */
[----:B------:R-:W-:-:S02]  /*49f0*/  WARPGROUP.DEPBAR.LE gsb0, 0x0 ;  /* 0x00008000000079c5 */ /* 0x000fc40000010000 */
[----:B------:R-:W-:-:S06]  /*4a00*/  WARPGROUP.ARRIVE ;  /* 0x00000000000079c5 */ /* 0x000fcc0000000000 */
[----:B------:R-:W-:Y:S01]  /*4a10*/  QGMMA.64x32x32.F32.E4M3.E4M3 R104, gdesc[UR16], RZ, !UPT, gsb0 ;  /* 0x00600000106879f3 */ /* 0x000fe2000c0008ff */
[----:B------:R-:W-:Y:S02]  /*4a20*/  UIADD3 UR16, UR14, 0x102, URZ ;  /* 0x000001020e107890 */ /* 0x000fe4000fffe03f */
[----:B------:R-:W-:Y:S02]  /*4a30*/  UIADD3 UR17, UR14, 0x182, URZ ;  /* 0x000001820e117890 */ /* 0x000fe4000fffe03f */
[----:B------:R-:W-:-:S03]  /*4a40*/  UIADD3 UR18, UR14, 0x202, URZ ;  /* 0x000002020e127890 */ /* 0x000fc6000fffe03f */
[----:B------:R-:W-:Y:S01]  /*4a50*/  UMOV UR14, UR16 ;  /* 0x00000010000e7c82 */ /* 0x000fe20008000000 */
[----:B------:R-:W-:Y:S02]  /*4a60*/  WARPGROUP.DEPBAR.LE gsb0, 0x0 ;  /* 0x00008000000079c5 */ /* 0x000fe40000010000 */
[----:B------:R-:W-:-:S06]  /*4a70*/  WARPGROUP.ARRIVE ;  /* 0x00000000000079c5 */ /* 0x000fcc0000000000 */
[----:B------:R-:W-:Y:S03]  /*4a80*/  QGMMA.64x32x32.F32.E4M3.E4M3 R88, gdesc[UR20], RZ, !UPT, gsb0 ;  /* 0x00600000145879f3 */ /* 0x000fe6000c0008ff */
        /* <DEDUP_REMOVED lines=8> */
[----:B------:R-:W-:Y:S01]  /*4b10*/  QGMMA.64x32x32.F32.E4M3.E4M3 R120, gdesc[UR8], R120, gsb0 ;  /* 0x00600000087879f3 */ /* 0x000fe20008000878 */
[----:B------:R-:W-:Y:S01]  /*4b20*/  UMOV UR10, UR15 ;  /* 0x0000000f000a7c82 */ /* 0x000fe20008000000 */
[----:B------:R-:W-:Y:S01]  /*4b30*/  UMOV UR11, 0x80000020 ;  /* 0x80000020000b7882 */ /* 0x000fe20000000000 */
[----:B------:R-:W-:Y:S01]  /*4b40*/  UMOV UR15, 0x80000020 ;  /* 0x80000020000f7882 */ /* 0x000fe20000000000 */
[----:B------:R-:W-:Y:S02]  /*4b50*/  WARPGROUP.DEPBAR.LE gsb0, 0x0 ;  /* 0x00008000000079c5 */ /* 0x000fe40000010000 */
[----:B------:R-:W-:-:S06]  /*4b60*/  WARPGROUP.ARRIVE ;  /* 0x00000000000079c5 */ /* 0x000fcc0000000000 */
[----:B------:R-:W-:Y:S01]  /*4b70*/  QGMMA.64x32x32.F32.E4M3.E4M3 R104, gdesc[UR8], R104, gsb0 ;  /* 0x00600000086879f3 */ /* 0x000fe20008000868 */
[----:B------:R-:W-:Y:S01]  /*4b80*/  UMOV UR10, UR17 ;  /* 0x00000011000a7c82 */ /* 0x000fe20008000000 */
[----:B------:R-:W-:Y:S01]  /*4b90*/  UMOV UR11, 0x80000020 ;  /* 0x80000020000b7882 */ /* 0x000fe20000000000 */
        /* <DEDUP_REMOVED lines=12> */
[----:B------:R-:W-:Y:S05]  /*4c60*/  @!P0 BRA `(.L_x_23) ;  /* 0x0000000000048947 */ /* 0x000fea0003800000 */
[----:B------:R-:W-:Y:S01]  /*4c70*/  BPT.TRAP 0x1 ;  /* 0x000000040000795c */ /* 0x000fe20000300000 */
.L_x_23:
[----:B------:R-:W-:Y:S01]  /*4c80*/  ULEA UR13, UR39, UR44, 0x3 ;  /* 0x0000002c270d7291 */ /* 0x000fe2000f8e183f */
[----:B01----:R-:W-:-:S04]  /*4c90*/  MOV R8, UR35 ;  /* 0x0000002300087c02 */ /* 0x003fc80008000f00 */
[----:B------:R-:W-:-:S04]  /*4ca0*/  SHF.L.U32 R8, R8, 0x1f, RZ ;  /* 0x0000001f08087819 */ /* 0x000fc800000006ff */
[----:B------:R0:W1:Y:S01]  /*4cb0*/  SYNCS.PHASECHK.TRANS64.TRYWAIT P1, [UR13+0x12450], R8 ;  /* 0x01245008ff0075a7 */ /* 0x000062000802014d */
[----:B------:R-:W-:Y:S05]  /*4cc0*/  @!P0 BRA `(.L_x_24) ;  /* 0x0000000000048947 */ /* 0x000fea0003800000 */
[----:B------:R-:W-:Y:S01]  /*4cd0*/  BPT.TRAP 0x1 ;  /* 0x000000040000795c */ /* 0x000fe20000300000 */
.L_x_24:
[----:B-1----:R-:W-:Y:S05]  /*4ce0*/  @P1 BRA `(.L_x_25) ;  /* 0x0000000000081947 */ /* 0x002fea0003800000 */
[----:B------:R-:W1:Y:S02]  /*4cf0*/  SYNCS.PHASECHK.TRANS64.TRYWAIT P1, [UR13+0x12450], R8 ;  /* 0x01245008ff0075a7 */ /* 0x000e64000802014d */
[----:B-1----:R-:W-:Y:S05]  /*4d00*/  @!P1 BRA `(.L_x_26) ;  /* 0x0000008c00b89947 */ /* 0x002fea0003800000 */
.L_x_25:
[----:B------:R-:W-:Y:S01]  /*4d10*/  UIADD3 UR10, UR44, 0x200, URZ ;  /* 0x000002002c0a7890 */ /* 0x000fe2000fffe03f */
[----:B------:R-:W-:Y:S01]  /*4d20*/  WARPGROUP.ARRIVE ;  /* 0x00000000000079c5 */ /* 0x000fe20000000000 */
[----:B------:R-:W-:Y:S02]  /*4d30*/  UMOV UR11, 0xc0000010 ;  /* 0xc0000010000b7882 */ /* 0x000fe40000000000 */
[----:B------:R-:W-:-:S04]  /*4d40*/  USHF.R.U32.HI UR10, URZ, 0x4, UR10 ;  /* 0x000000043f0a7899 */ /* 0x000fc8000801160a */
[----:B------:R-:W-:-:S04]  /*4d50*/  ULOP3.LUT UR10, UR10, 0x3fff, URZ, 0xc0, !UPT ;  /* 0x00003fff0a0a7892 */ /* 0x000fc8000f8ec03f */
[----:B------:R-:W-:-:S04]  /*4d60*/  ULOP3.LUT UR10, UR10, 0x10000, URZ, 0xfc, !UPT ;  /* 0x000100000a0a7892 */ /* 0x000fc8000f8efc3f */
[----:B------:R-:W-:-:S07]  /*4d70*/  UIMAD UR12, UR39, 0x280, UR10 ;  /* 0x00000280270c78a4 */ /* 0x000fce000f8e020a */
[----:B------:R-:W-:Y:S02]  /*4d80*/  UMOV UR10, UR12 ;  /* 0x0000000c000a7c82 */ /* 0x000fe40008000000 */
[----:B------:R-:W-:Y:S01]  /*4d90*/  QGMMA.64x64x32.F32.E4M3.E4M3 R24, R152, gdesc[UR8], R24, gsb0 ;  /* 0x00e0000898187df3 */ /* 0x000fe20008000818 */
[----:B------:R-:W-:Y:S01]  /*4da0*/  UIADD3 UR10, UR12, 0x80, URZ ;  /* 0x000000800c0a7890 */ /* 0x000fe2000fffe03f */
[----:B------:R-:W-:Y:S01]  /*4db0*/  UMOV UR11, 0xc0000010 ;  /* 0xc0000010000b7882 */ /* 0x000fe20000000000 */
[----:B------:R-:W-:Y:S02]  /*4dc0*/  WARPGROUP.DEPBAR.LE gsb0, 0x0 ;  /* 0x00008000000079c5 */ /* 0x000fe40000010000 */
[----:B------:R-:W-:-:S06]  /*4dd0*/  WARPGROUP.ARRIVE ;  /* 0x00000000000079c5 */ /* 0x000fcc0000000000 */
        /* <DEDUP_REMOVED lines=15> */
[----:B------:R-:W-:Y:S03]  /*4ed0*/  QGMMA.64x64x32.F32.E4M3.E4M3 R24, R144, gdesc[UR8], R24, gsb0 ;  /* 0x00e0000890187df3 */ /* 0x000fe60008000818 */
[----:B------:R-:W-:Y:S02]  /*4ee0*/  WARPGROUP.DEPBAR.LE gsb0, 0x0 ;  /* 0x00008000000079c5 */ /* 0x000fe40000010000 */
[----:B------:R-:W-:Y:S05]  /*4ef0*/  @!P0 BRA `(.L_x_27) ;  /* 0x0000000000048947 */ /* 0x000fea0003800000 */
[----:B------:R-:W-:Y:S01]  /*4f00*/  BPT.TRAP 0x1 ;  /* 0x000000040000795c */ /* 0x000fe20000300000 */
.L_x_27:
[C---:B-1----:R-:W-:Y:S01]  /*4f10*/  FMUL.FTZ R9, R0.reuse, R120 ;  /* 0x0000007800097220 */ /* 0x042fe20000410000 */
[C---:B------:R-:W-:Y:S01]  /*4f20*/  FMUL.FTZ R11, R0.reuse, R122 ;  /* 0x0000007a000b7220 */ /* 0x040fe20000410000 */
[C---:B0-----:R-:W-:Y:S01]  /*4f30*/  FMUL.FTZ R8, R0.reuse, R121 ;  /* 0x0000007900087220 */ /* 0x041fe20000410000 */
[C---:B------:R-:W-:Y:S01]  /*4f40*/  FMUL.FTZ R10, R0.reuse, R123 ;  /* 0x0000007b000a7220 */ /* 0x040fe20000410000 */
[C---:B------:R-:W-:Y:S01]  /*4f50*/  FMUL.FTZ R12, R0.reuse, R124 ;  /* 0x0000007c000c7220 */ /* 0x040fe20000410000 */
[C---:B------:R-:W-:Y:S01]  /*4f60*/  FMUL.FTZ R14, R0.reuse, R126 ;  /* 0x0000007e000e7220 */ /* 0x040fe20000410000 */
[----:B------:R-:W0:Y:S01]  /*4f70*/  MUFU.TANH R9, R9 ;  /* 0x0000000900097308 */ /* 0x000e220000002400 */
[C---:B------:R-:W-:Y:S01]  /*4f80*/  FMUL.FTZ R13, R0.reuse, R125 ;  /* 0x0000007d000d7220 */ /* 0x040fe20000410000 */
[C---:B------:R-:W-:Y:S01]  /*4f90*/  FMUL.FTZ R15, R0.reuse, R127 ;  /* 0x0000007f000f7220 */ /* 0x040fe20000410000 */
[C---:B------:R-:W-:Y:S01]  /*4fa0*/  FMUL.FTZ R16, R0.reuse, R128 ;  /* 0x0000008000107220 */ /* 0x040fe20000410000 */
[C---:B------:R-:W-:Y:S01]  /*4fb0*/  FMUL.FTZ R18, R0.reuse, R130 ;  /* 0x0000008200127220 */ /* 0x040fe20000410000 */
[C---:B------:R-:W-:Y:S01]  /*4fc0*/  FMUL.FTZ R17, R0.reuse, R129 ;  /* 0x0000008100117220 */ /* 0x040fe20000410000 */
[C---:B------:R-:W-:Y:S01]  /*4fd0*/  FMUL.FTZ R19, R0.reuse, R131 ;  /* 0x0000008300137220 */ /* 0x040fe20000410000 */
[C---:B------:R-:W-:Y:S01]  /*4fe0*/  FMUL.FTZ R20, R0.reuse, R132 ;  /* 0x0000008400147220 */ /* 0x040fe20000410000 */
[----:B------:R-:W1:Y:S01]  /*4ff0*/  MUFU.TANH R11, R11 ;  /* 0x0000000b000b7308 */ /* 0x000e620000002400 */
[C---:B------:R-:W-:Y:S01]  /*5000*/  FMUL.FTZ R22, R0.reuse, R134 ;  /* 0x0000008600167220 */ /* 0x040fe20000410000 */
[C---:B------:R-:W-:Y:S01]  /*5010*/  FMUL.FTZ R21, R0.reuse, R133 ;  /* 0x0000008500157220 */ /* 0x040fe20000410000 */
[C---:B------:R-:W-:Y:S01]  /*5020*/  FMUL.FTZ R23, R0.reuse, R135 ;  /* 0x0000008700177220 */ /* 0x040fe20000410000 */
[C---:B------:R-:W-:Y:S01]  /*5030*/  FMUL.FTZ R104, R0.reuse, R104 ;  /* 0x0000006800687220 */ /* 0x040fe20000410000 */
[C---:B------:R-:W-:Y:S01]  /*5040*/  FMUL.FTZ R106, R0.reuse, R106 ;  /* 0x0000006a006a7220 */ /* 0x040fe20000410000 */
[C---:B------:R-:W-:Y:S01]  /*5050*/  FMUL.FTZ R105, R0.reuse, R105 ;  /* 0x0000006900697220 */ /* 0x040fe20000410000 */
[C---:B------:R-:W-:Y:S01]  /*5060*/  FMUL.FTZ R107, R0.reuse, R107 ;  /* 0x0000006b006b7220 */ /* 0x040fe20000410000 */
[----:B------:R-:W2:Y:S01]  /*5070*/  MUFU.TANH R8, R8 ;  /* 0x0000000800087308 */ /* 0x000ea20000002400 */
[----:B0-----:R-:W-:Y:S01]  /*5080*/  FMNMX.FTZ R121, R9, R4, !PT ;  /* 0x0000000409797209 */ /* 0x001fe20007810000 */
[C---:B------:R-:W-:Y:S01]  /*5090*/  FMUL.FTZ R108, R0.reuse, R108 ;  /* 0x0000006c006c7220 */ /* 0x040fe20000410000 */
[C---:B------:R-:W-:Y:S01]  /*50a0*/  FMUL.FTZ R110, R0.reuse, R110 ;  /* 0x0000006e006e7220 */ /* 0x040fe20000410000 */
[C---:B------:R-:W-:Y:S01]  /*50b0*/  FMUL.FTZ R109, R0.reuse, R109 ;  /* 0x0000006d006d7220 */ /* 0x040fe20000410000 */
[C---:B------:R-:W-:Y:S01]  /*50c0*/  FMUL.FTZ R111, R0.reuse, R111 ;  /* 0x0000006f006f7220 */ /* 0x040fe20000410000 */
[C---:B------:R-:W-:Y:S01]  /*50d0*/  FMUL.FTZ R112, R0.reuse, R112 ;  /* 0x0000007000707220 */ /* 0x040fe20000410000 */
[C---:B------:R-:W-:Y:S01]  /*50e0*/  FMUL.FTZ R114, R0.reuse, R114 ;  /* 0x0000007200727220 */ /* 0x040fe20000410000 */
[----:B------:R-:W0:Y:S01]  /*50f0*/  MUFU.TANH R10, R10 ;  /* 0x0000000a000a7308 */ /* 0x000e220000002400 */
[----:B-1----:R-:W-:Y:S01]  /*5100*/  FMNMX.FTZ R123, R11, R6, !PT ;  /* 0x000000060b7b7209 */ /* 0x002fe20007810000 */
[C---:B------:R-:W-:Y:S01]  /*5110*/  FMUL.FTZ R113, R0.reuse, R113 ;  /* 0x0000007100717220 */ /* 0x040fe20000410000 */
[C---:B------:R-:W-:Y:S01]  /*5120*/  FMUL.FTZ R115, R0.reuse, R115 ;  /* 0x0000007300737220 */ /* 0x040fe20000410000 */
[C---:B------:R-:W-:Y:S01]  /*5130*/  FMUL.FTZ R116, R0.reuse, R116 ;  /* 0x0000007400747220 */ /* 0x040fe20000410000 */
[C---:B------:R-:W-:Y:S01]  /*5140*/  FMUL.FTZ R118, R0.reuse, R118 ;  /* 0x0000007600767220 */ /* 0x040fe20000410000 */
[C---:B------:R-:W-:Y:S01]  /*5150*/  FMUL.FTZ R117, R0.reuse, R117 ;  /* 0x0000007500757220 */ /* 0x040fe20000410000 */
[----:B------:R-:W-:Y:S01]  /*5160*/  FMUL.FTZ R119, R0, R119 ;  /* 0x0000007700777220 */ /* 0x000fe20000410000 */
[----:B------:R-:W1:Y:S01]  /*5170*/  MUFU.TANH R12, R12 ;  /* 0x0000000c000c7308 */ /* 0x000e620000002400 */
[----:B--2---:R-:W-:Y:S01]  /*5180*/  FMNMX.FTZ R121, R8, R121, !PT ;  /* 0x0000007908797209 */ /* 0x004fe20007810000 */
[C---:B------:R-:W-:Y:S01]  /*5190*/  FMUL.FTZ R88, R0.reuse, R88 ;  /* 0x0000005800587220 */ /* 0x040fe20000410000 */
[C---:B------:R-:W-:Y:S01]  /*51a0*/  FMUL.FTZ R90, R0.reuse, R90 ;  /* 0x0000005a005a7220 */ /* 0x040fe20000410000 */
[C---:B------:R-:W-:Y:S01]  /*51b0*/  FMUL.FTZ R89, R0.reuse, R89 ;  /* 0x0000005900597220 */ /* 0x040fe20000410000 */
[C---:B------:R-:W-:Y:S01]  /*51c0*/  FMUL.FTZ R91, R0.reuse, R91 ;  /* 0x0000005b005b7220 */ /* 0x040fe20000410000 */
[C---:B------:R-:W-:Y:S01]  /*51d0*/  FMUL.FTZ R92, R0.reuse, R92 ;  /* 0x0000005c005c7220 */ /* 0x040fe20000410000 */
[----:B------:R-:W-:Y:S01]  /*51e0*/  FMUL.FTZ R94, R0, R94 ;  /* 0x0000005e005e7220 */ /* 0x000fe20000410000 */
[----:B------:R-:W2:Y:S01]  /*51f0*/  MUFU.TANH R14, R14 ;  /* 0x0000000e000e7308 */ /* 0x000ea20000002400 */
[----:B0-----:R-:W-:Y:S01]  /*5200*/  FMNMX.FTZ R123, R10, R123, !PT ;  /* 0x0000007b0a7b7209 */ /* 0x001fe20007810000 */
[C---:B------:R-:W-:Y:S01]  /*5210*/  FMUL.FTZ R93, R0.reuse, R93 ;  /* 0x0000005d005d7220 */ /* 0x040fe20000410000 */
[C---:B------:R-:W-:Y:S01]  /*5220*/  FMUL.FTZ R95, R0.reuse, R95 ;  /* 0x0000005f005f7220 */ /* 0x040fe20000410000 */
[C---:B------:R-:W-:Y:S01]  /*5230*/  FMUL.FTZ R96, R0.reuse, R96 ;  /* 0x0000006000607220 */ /* 0x040fe20000410000 */
[C---:B------:R-:W-:Y:S01]  /*5240*/  FMUL.FTZ R98, R0.reuse, R98 ;  /* 0x0000006200627220 */ /* 0x040fe20000410000 */
[C---:B------:R-:W-:Y:S01]  /*5250*/  FMUL.FTZ R97, R0.reuse, R97 ;  /* 0x0000006100617220 */ /* 0x040fe20000410000 */
[----:B------:R-:W-:Y:S01]  /*5260*/  FMUL.FTZ R99, R0, R99 ;  /* 0x0000006300637220 */ /* 0x000fe20000410000 */
        /* <DEDUP_REMOVED lines=45> */
[----:B------:R-:W-:Y:S01]  /*5540*/  FMUL.FTZ R71, R0, R71 ;  /* 0x0000004700477220 */ /* 0x000fe20000410000 */
[----:B------:R-:W-:-:S02]  /*5550*/  UIADD3 UR33, UR33, 0x12440, URZ ;  /* 0x0001244021217890 */ /* 0x000fc4000fffe03f */
[----:B------:R-:W0:Y:S01]  /*5560*/  MUFU.TANH R20, R20 ;  /* 0x0000001400147308 */ /* 0x000e220000002400 */
[----:B-1----:R-:W-:Y:S01]  /*5570*/  FMNMX.FTZ R121, R17, R120, !PT ;  /* 0x0000007811797209 */ /* 0x002fe20007810000 */
[----:B------:R-:W-:Y:S01]  /*5580*/  FMUL.FTZ R120, R0, R57 ;  /* 0x0000003900787220 */ /* 0x000fe20000410000 */
[----:B------:R-:W-:-:S05]  /*5590*/  UPRMT UR33, UR7, 0x654, UR33 ;  /* 0x0000065407217896 */ /* 0x000fca0008000021 */
[----:B------:R-:W1:Y:S01]  /*55a0*/  MUFU.TANH R22, R22 ;  /* 0x0000001600167308 */ /* 0x000e620000002400 */
[----:B--2---:R-:W-:-:S03]  /*55b0*/  FMNMX.FTZ R123, R19, R122, !PT ;  /* 0x0000007a137b7209 */ /* 0x004fc60007810000 */
[----:B------:R-:W-:Y:S04]  /*55c0*/  SYNCS.ARRIVE.TRANS64.RED.A1T0 RZ, [UR33], RZ ;  /* 0x000000ffffff79a7 */ /* 0x000fe80008100421 */
[----:B------:R-:W2:Y:S01]  /*55d0*/  MUFU.TANH R21, R21 ;  /* 0x0000001500157308 */ /* 0x000ea20000002400 */
[----:B0-----:R-:W-:-:S07]  /*55e0*/  FMNMX.FTZ R122, R20, R121, !PT ;  /* 0x00000079147a7209 */ /* 0x001fce0007810000 */
[----:B------:R-:W0:Y:S01]  /*55f0*/  MUFU.TANH R23, R23 ;  /* 0x0000001700177308 */ /* 0x000e220000002400 */
[----:B-1----:R-:W-:-:S07]  /*5600*/  FMNMX.FTZ R124, R22, R123, !PT ;  /* 0x0000007b167c7209 */ /* 0x002fce0007810000 */
[----:B------:R-:W1:Y:S01]  /*5610*/  MUFU.TANH R104, R104 ;  /* 0x0000006800687308 */ /* 0x000e620000002400 */
[----:B--2---:R-:W-:-:S07]  /*5620*/  FMNMX.FTZ R57, R21, R122, !PT ;  /* 0x0000007a15397209 */ /* 0x004fce0007810000 */
[----:B------:R-:W2:Y:S01]  /*5630*/  MUFU.TANH R106, R106 ;  /* 0x0000006a006a7308 */ /* 0x000ea20000002400 */
[----:B0-----:R-:W-:-:S07]  /*5640*/  FMNMX.FTZ R121, R23, R124, !PT ;  /* 0x0000007c17797209 */ /* 0x001fce0007810000 */
[----:B------:R-:W0:Y:S01]  /*5650*/  MUFU.TANH R105, R105 ;  /* 0x0000006900697308 */ /* 0x000e220000002400 */
[----:B-1----:R-:W-:-:S07]  /*5660*/  FMNMX.FTZ R122, R104, R57, !PT ;  /* 0x00000039687a7209 */ /* 0x002fce0007810000 */
[----:B------:R-:W1:Y:S01]  /*5670*/  MUFU.TANH R107, R107 ;  /* 0x0000006b006b7308 */ /* 0x000e620000002400 */
[----:B--2---:R-:W-:Y:S01]  /*5680*/  FMNMX.FTZ R124, R106, R121, !PT ;  /* 0x000000796a7c7209 */ /* 0x004fe20007810000 */
[----:B------:R-:W-:-:S06]  /*5690*/  FMUL.FTZ R121, R0, R59 ;  /* 0x0000003b00797220 */ /* 0x000fcc0000410000 */
        /* <DEDUP_REMOVED lines=119> */
[----:B--2---:R-:W-:-:S05]  /*5e10*/  FMNMX.FTZ R122, R69, R122, !PT ;  /* 0x0000007a457a7209 */ /* 0x004fca0007810000 */
[----:B------:R-:W2:Y:S01]  /*5e20*/  SHFL.BFLY PT, R57, R122, 0x2, 0x1f ;  /* 0x0c401f007a397f89 */ /* 0x000ea200000e0000 */
[----:B0-----:R-:W-:-:S04]  /*5e30*/  FMNMX.FTZ R124, R70, R59, !PT ;  /* 0x0000003b467c7209 */ /* 0x001fc80007810000 */
[----:B-1----:R-:W-:-:S05]  /*5e40*/  FMNMX.FTZ R124, R71, R124, !PT ;  /* 0x0000007c477c7209 */ /* 0x002fca0007810000 */
[----:B------:R-:W0:Y:S01]  /*5e50*/  SHFL.BFLY PT, R59, R124, 0x2, 0x1f ;  /* 0x0c401f007c3b7f89 */ /* 0x000e2200000e0000 */
[----:B--2---:R-:W-:-:S05]  /*5e60*/  FMNMX.FTZ R123, R122, R57, !PT ;  /* 0x000000397a7b7209 */ /* 0x004fca0007810000 */
[----:B------:R-:W1:Y:S01]  /*5e70*/  SHFL.BFLY PT, R126, R123, 0x1, 0x1f ;  /* 0x0c201f007b7e7f89 */ /* 0x000e6200000e0000 */
[----:B0-----:R-:W-:-:S05]  /*5e80*/  FMNMX.FTZ R125, R124, R59, !PT ;  /* 0x0000003b7c7d7209 */ /* 0x001fca0007810000 */
[----:B------:R-:W0:Y:S01]  /*5e90*/  SHFL.BFLY PT, R128, R125, 0x1, 0x1f ;  /* 0x0c201f007d807f89 */ /* 0x000e2200000e0000 */
[----:B-1----:R-:W-:Y:S01]  /*5ea0*/  FMNMX.FTZ R57, R123, R126, !PT ;  /* 0x0000007e7b397209 */ /* 0x002fe20007810000 */
[----:B------:R-:W-:-:S04]  /*5eb0*/  IMAD.U32 R126, RZ, RZ, UR32 ;  /* 0x00000020ff7e7e24 */ /* 0x000fc8000f8e00ff */
[C---:B------:R-:W-:Y:S01]  /*5ec0*/  FFMA.FTZ R123, R57.reuse, R126, -8 ;  /* 0xc1000000397b7423 */ /* 0x040fe2000001007e */
[----:B------:R-:W-:-:S03]  /*5ed0*/  FADD.FTZ R4, -R57, R4 ;  /* 0x0000000439047221 */ /* 0x000fc60000010100 */
[--C-:B------:R-:W-:Y:S01]  /*5ee0*/  FFMA.FTZ R9, R9, UR32, -R123.reuse ;  /* 0x0000002009097c23 */ /* 0x100fe2000801087b */
[----:B------:R-:W-:Y:S01]  /*5ef0*/  FMUL.FTZ R122, R4, UR32 ;  /* 0x00000020047a7c20 */ /* 0x000fe20008410000 */
[--C-:B------:R-:W-:Y:S01]  /*5f00*/  FFMA.FTZ R8, R8, UR32, -R123.reuse ;  /* 0x0000002008087c23 */ /* 0x100fe2000801087b */
[----:B------:R-:W-:-:S01]  /*5f10*/  FFMA.FTZ R12, R12, UR32, -R123 ;  /* 0x000000200c0c7c23 */ /* 0x000fc2000801087b */
[--C-:B------:R-:W-:Y:S01]  /*5f20*/  FFMA.FTZ R13, R13, UR32, -R123.reuse ;  /* 0x000000200d0d7c23 */ /* 0x100fe2000801087b */
[----:B------:R-:W-:-:S01]  /*5f30*/  FFMA.FTZ R16, R16, UR32, -R123 ;  /* 0x0000002010107c23 */ /* 0x000fc2000801087b */
[----:B------:R-:W-:Y:S01]  /*5f40*/  MUFU.EX2 R9, R9 ;  /* 0x0000000900097308 */ /* 0x000fe20000000800 */
[----:B0-----:R-:W-:Y:S01]  /*5f50*/  FMNMX.FTZ R59, R125, R128, !PT ;  /* 0x000000807d3b7209 */ /* 0x001fe20007810000 */
[--C-:B------:R-:W-:Y:S01]  /*5f60*/  FFMA.FTZ R125, R120, UR32, -R123.reuse ;  /* 0x00000020787d7c23 */ /* 0x100fe2000801087b */
[----:B------:R-:W-:Y:S02]  /*5f70*/  IMAD.U32 R120, RZ, RZ, UR32 ;  /* 0x00000020ff787e24 */ /* 0x000fe4000f8e00ff */
[--C-:B------:R-:W-:Y:S01]  /*5f80*/  FFMA.FTZ R17, R17, UR32, -R123.reuse ;  /* 0x0000002011117c23 */ /* 0x100fe2000801087b */
[----:B------:R-:W-:-:S01]  /*5f90*/  FFMA.FTZ R20, R20, UR32, -R123 ;  /* 0x0000002014147c23 */ /* 0x000fc2000801087b */
[C---:B------:R-:W-:Y:S01]  /*5fa0*/  FADD.FTZ R4, -R59.reuse, R6 ;  /* 0x000000063b047221 */ /* 0x040fe20000010100 */
[----:B------:R-:W-:-:S01]  /*5fb0*/  FFMA.FTZ R120, R59, R120, -8 ;  /* 0xc10000003b787423 */ /* 0x000fc20000010078 */
[----:B------:R-:W0:Y:S01]  /*5fc0*/  MUFU.EX2 R6, R122 ;  /* 0x0000007a00067308 */ /* 0x000e220000000800 */
[----:B------:R-:W-:-:S01]  /*5fd0*/  FFMA.FTZ R21, R21, UR32, -R123 ;  /* 0x0000002015157c23 */ /* 0x000fc2000801087b */
[----:B------:R-:W-:Y:S01]  /*5fe0*/  FMUL.FTZ R4, R4, UR32 ;  /* 0x0000002004047c20 */ /* 0x000fe20008410000 */
[----:B------:R-:W-:-:S01]  /*5ff0*/  FFMA.FTZ R11, R11, UR32, -R120 ;  /* 0x000000200b0b7c23 */ /* 0x000fc20008010878 */
[--C-:B------:R-:W-:Y:S01]  /*6000*/  FFMA.FTZ R10, R10, UR32, -R120.reuse ;  /* 0x000000200a0a7c23 */ /* 0x100fe20008010878 */
[----:B------:R-:W-:-:S01]  /*6010*/  FFMA.FTZ R14, R14, UR32, -R120 ;  /* 0x000000200e0e7c23 */ /* 0x000fc20008010878 */
[--C-:B------:R-:W-:Y:S01]  /*6020*/  FFMA.FTZ R15, R15, UR32, -R120.reuse ;  /* 0x000000200f0f7c23 */ /* 0x100fe20008010878 */
[----:B------:R-:W-:-:S01]  /*6030*/  FFMA.FTZ R18, R18, UR32, -R120 ;  /* 0x0000002012127c23 */ /* 0x000fc20008010878 */
[----:B------:R-:W-:Y:S01]  /*6040*/  MUFU.EX2 R4, R4 ;  /* 0x0000000400047308 */ /* 0x000fe20000000800 */
[----:B------:R-:W-:-:S01]  /*6050*/  FFMA.FTZ R19, R19, UR32, -R120 ;  /* 0x0000002013137c23 */ /* 0x000fc20008010878 */
[--C-:B------:R-:W-:Y:S01]  /*6060*/  FFMA.FTZ R22, R22, UR32, -R120.reuse ;  /* 0x0000002016167c23 */ /* 0x100fe20008010878 */
[----:B------:R-:W-:-:S01]  /*6070*/  FFMA.FTZ R23, R23, UR32, -R120 ;  /* 0x0000002017177c23 */ /* 0x000fc20008010878 */
[----:B------:R-:W-:Y:S01]  /*6080*/  FFMA.FTZ R104, R104, UR32, -R123 ;  /* 0x0000002068687c23 */ /* 0x000fe2000801087b */
[----:B------:R-:W-:-:S01]  /*6090*/  FFMA.FTZ R106, R106, UR32, -R120 ;  /* 0x000000206a6a7c23 */ /* 0x000fc20008010878 */
[----:B------:R-:W-:Y:S01]  /*60a0*/  FFMA.FTZ R105, R105, UR32, -R123 ;  /* 0x0000002069697c23 */ /* 0x000fe2000801087b */
[----:B------:R-:W-:-:S01]  /*60b0*/  FFMA.FTZ R107, R107, UR32, -R120 ;  /* 0x000000206b6b7c23 */ /* 0x000fc20008010878 */
[----:B------:R-:W1:Y:S01]  /*60c0*/  MUFU.EX2 R11, R11 ;  /* 0x0000000b000b7308 */ /* 0x000e620000000800 */
[----:B0-----:R-:W-:-:S01]  /*60d0*/  FFMA.FTZ R5, R6, R5, R9 ;  /* 0x0000000506057223 */ /* 0x001fc20000010009 */
[----:B------:R-:W-:Y:S01]  /*60e0*/  FFMA.FTZ R108, R108, UR32, -R123 ;  /* 0x000000206c6c7c23 */ /* 0x000fe2000801087b */
[----:B------:R-:W-:-:S01]  /*60f0*/  FFMA.FTZ R110, R110, UR32, -R120 ;  /* 0x000000206e6e7c23 */ /* 0x000fc20008010878 */
[----:B------:R-:W-:Y:S01]  /*6100*/  FFMA.FTZ R109, R109, UR32, -R123 ;  /* 0x000000206d6d7c23 */ /* 0x000fe2000801087b */
[----:B------:R-:W-:-:S01]  /*6110*/  FFMA.FTZ R111, R111, UR32, -R120 ;  /* 0x000000206f6f7c23 */ /* 0x000fc20008010878 */
[----:B------:R-:W-:Y:S01]  /*6120*/  FFMA.FTZ R112, R112, UR32, -R123 ;  /* 0x0000002070707c23 */ /* 0x000fe2000801087b */
[----:B------:R-:W-:-:S01]  /*6130*/  FFMA.FTZ R114, R114, UR32, -R120 ;  /* 0x0000002072727c23 */ /* 0x000fc20008010878 */
[----:B------:R-:W0:Y:S01]  /*6140*/  MUFU.EX2 R8, R8 ;  /* 0x0000000800087308 */ /* 0x000e220000000800 */
[----:B------:R-:W-:-:S01]  /*6150*/  FFMA.FTZ R113, R113, UR32, -R123 ;  /* 0x0000002071717c23 */ /* 0x000fc2000801087b */
[----:B------:R-:W-:Y:S01]  /*6160*/  FFMA.FTZ R115, R115, UR32, -R120 ;  /* 0x0000002073737c23 */ /* 0x000fe20008010878 */
[----:B------:R-:W-:-:S01]  /*6170*/  FFMA.FTZ R116, R116, UR32, -R123 ;  /* 0x0000002074747c23 */ /* 0x000fc2000801087b */
[----:B------:R-:W-:Y:S01]  /*6180*/  FFMA.FTZ R118, R118, UR32, -R120 ;  /* 0x0000002076767c23 */ /* 0x000fe20008010878 */
[----:B------:R-:W-:-:S01]  /*6190*/  FFMA.FTZ R117, R117, UR32, -R123 ;  /* 0x0000002075757c23 */ /* 0x000fc2000801087b */
[----:B------:R-:W-:Y:S01]  /*61a0*/  FFMA.FTZ R119, R119, UR32, -R120 ;  /* 0x0000002077777c23 */ /* 0x000fe20008010878 */
[----:B------:R-:W-:-:S01]  /*61b0*/  FFMA.FTZ R88, R88, UR32, -R123 ;  /* 0x0000002058587c23 */ /* 0x000fc2000801087b */
[----:B------:R-:W2:Y:S01]  /*61c0*/  MUFU.EX2 R10, R10 ;  /* 0x0000000a000a7308 */ /* 0x000ea20000000800 */
[----:B-1----:R-:W-:-:S01]  /*61d0*/  FFMA.FTZ R7, R4, R7, R11 ;  /* 0x0000000704077223 */ /* 0x002fc2000001000b */
[----:B------:R-:W-:Y:S01]  /*61e0*/  FFMA.FTZ R90, R90, UR32, -R120 ;  /* 0x000000205a5a7c23 */ /* 0x000fe20008010878 */
[----:B------:R-:W-:-:S01]  /*61f0*/  FFMA.FTZ R89, R89, UR32, -R123 ;  /* 0x0000002059597c23 */ /* 0x000fc2000801087b */
[----:B------:R-:W-:Y:S01]  /*6200*/  FFMA.FTZ R91, R91, UR32, -R120 ;  /* 0x000000205b5b7c23 */ /* 0x000fe20008010878 */
[----:B------:R-:W-:-:S01]  /*6210*/  FFMA.FTZ R92, R92, UR32, -R123 ;  /* 0x000000205c5c7c23 */ /* 0x000fc2000801087b */
[----:B------:R-:W-:Y:S01]  /*6220*/  FFMA.FTZ R94, R94, UR32, -R120 ;  /* 0x000000205e5e7c23 */ /* 0x000fe20008010878 */
[----:B------:R-:W-:-:S01]  /*6230*/  FFMA.FTZ R93, R93, UR32, -R123 ;  /* 0x000000205d5d7c23 */ /* 0x000fc2000801087b */
[----:B------:R-:W1:Y:S01]  /*6240*/  MUFU.EX2 R12, R12 ;  /* 0x0000000c000c7308 */ /* 0x000e620000000800 */
[----:B0-----:R-:W-:-:S01]  /*6250*/  FADD.FTZ R5, R8, R5 ;  /* 0x0000000508057221 */ /* 0x001fc20000010000 */
[----:B------:R-:W-:Y:S01]  /*6260*/  FFMA.FTZ R95, R95, UR32, -R120 ;  /* 0x000000205f5f7c23 */ /* 0x000fe20008010878 */
[----:B------:R-:W-:-:S01]  /*6270*/  FFMA.FTZ R96, R96, UR32, -R123 ;  /* 0x0000002060607c23 */ /* 0x000fc2000801087b */
[----:B------:R-:W-:Y:S01]  /*6280*/  FFMA.FTZ R98, R98, UR32, -R120 ;  /* 0x0000002062627c23 */ /* 0x000fe20008010878 */
[----:B------:R-:W-:-:S01]  /*6290*/  FFMA.FTZ R97, R97, UR32, -R123 ;  /* 0x0000002061617c23 */ /* 0x000fc2000801087b */
[----:B------:R-:W-:Y:S01]  /*62a0*/  FFMA.FTZ R99, R99, UR32, -R120 ;  /* 0x0000002063637c23 */ /* 0x000fe20008010878 */
[----:B------:R-:W-:-:S01]  /*62b0*/  FFMA.FTZ R100, R100, UR32, -R123 ;  /* 0x0000002064647c23 */ /* 0x000fc2000801087b */
[----:B------:R-:W0:Y:S01]  /*62c0*/  MUFU.EX2 R14, R14 ;  /* 0x0000000e000e7308 */ /* 0x000e220000000800 */
[----:B--2---:R-:W-:-:S01]  /*62d0*/  FADD.FTZ R7, R10, R7 ;  /* 0x000000070a077221 */ /* 0x004fc20000010000 */
[----:B------:R-:W-:Y:S01]  /*62e0*/  FFMA.FTZ R102, R102, UR32, -R120 ;  /* 0x0000002066667c23 */ /* 0x000fe20008010878 */
[----:B------:R-:W-:-:S01]  /*62f0*/  FFMA.FTZ R101, R101, UR32, -R123 ;  /* 0x0000002065657c23 */ /* 0x000fc2000801087b */
[----:B------:R-:W-:Y:S01]  /*6300*/  FFMA.FTZ R103, R103, UR32, -R120 ;  /* 0x0000002067677c23 */ /* 0x000fe20008010878 */
[----:B------:R-:W-:-:S01]  /*6310*/  FFMA.FTZ R72, R72, UR32, -R123 ;  /* 0x0000002048487c23 */ /* 0x000fc2000801087b */
[----:B------:R-:W-:Y:S01]  /*6320*/  FFMA.FTZ R74, R74, UR32, -R120 ;  /* 0x000000204a4a7c23 */ /* 0x000fe20008010878 */
[----:B------:R-:W-:-:S01]  /*6330*/  FFMA.FTZ R73, R73, UR32, -R123 ;  /* 0x0000002049497c23 */ /* 0x000fc2000801087b */
[----:B------:R-:W2:Y:S01]  /*6340*/  MUFU.EX2 R13, R13 ;  /* 0x0000000d000d7308 */ /* 0x000ea20000000800 */
[----:B-1----:R-:W-:-:S01]  /*6350*/  FADD.FTZ R122, R12, R5 ;  /* 0x000000050c7a7221 */ /* 0x002fc20000010000 */
        /* <DEDUP_REMOVED lines=18> */
[--C-:B------:R-:W-:Y:S01]  /*6480*/  FFMA.FTZ R58, R58, UR32, -R120.reuse ;  /* 0x000000203a3a7c23 */ /* 0x100fe20008010878 */
        /* <DEDUP_REMOVED lines=16> */
[----:B------:R-:W-:-:S03]  /*6590*/  FFMA.FTZ R71, R71, UR32, -R120 ;  /* 0x0000002047477c23 */ /* 0x000fc60008010878 */
[----:B------:R-:W0:Y:S01]  /*65a0*/  MUFU.EX2 R19, R19 ;  /* 0x0000001300137308 */ /* 0x000e220000000800 */
[----:B--2---:R-:W-:-:S07]  /*65b0*/  FADD.FTZ R124, R18, R7 ;  /* 0x00000007127c7221 */ /* 0x004fce0000010000 */
[----:B------:R-:W2:Y:S01]  /*65c0*/  MUFU.EX2 R20, R20 ;  /* 0x0000001400147308 */ /* 0x000ea20000000800 */
[----:B-1----:R-:W-:-:S07]  /*65d0*/  FADD.FTZ R5, R17, R122 ;  /* 0x0000007a11057221 */ /* 0x002fce0000010000 */
[----:B------:R-:W1:Y:S01]  /*65e0*/  MUFU.EX2 R22, R22 ;  /* 0x0000001600167308 */ /* 0x000e620000000800 */
[----:B0-----:R-:W-:-:S07]  /*65f0*/  FADD.FTZ R7, R19, R124 ;  /* 0x0000007c13077221 */ /* 0x001fce0000010000 */
        /* <DEDUP_REMOVED lines=118> */
[----:B------:R-:W-:Y:S01]  /*6d60*/  MUFU.EX2 R66, R66 ;  /* 0x0000004200427308 */ /* 0x000fe20000000800 */
[----:B0-----:R-:W-:-:S07]  /*6d70*/  FADD.FTZ R7, R63, R122 ;  /* 0x0000007a3f077221 */ /* 0x001fce0000010000 */
[----:B------:R-:W0:Y:S01]  /*6d80*/  MUFU.EX2 R65, R65 ;  /* 0x0000004100417308 */ /* 0x000e220000000800 */
[----:B--2---:R-:W-:-:S07]  /*6d90*/  FADD.FTZ R120, R64, R5 ;  /* 0x0000000540787221 */ /* 0x004fce0000010000 */
[----:B------:R-:W-:Y:S08]  /*6da0*/  MUFU.EX2 R67, R67 ;  /* 0x0000004300437308 */ /* 0x000ff00000000800 */
[----:B------:R-:W1:Y:S01]  /*6db0*/  MUFU.EX2 R68, R68 ;  /* 0x0000004400447308 */ /* 0x000e620000000800 */
[----:B0-----:R-:W-:-:S07]  /*6dc0*/  FADD.FTZ R5, R65, R120 ;  /* 0x0000007841057221 */ /* 0x001fce0000010000 */
[----:B------:R0:W2:Y:S08]  /*6dd0*/  MUFU.EX2 R123, R70 ;  /* 0x00000046007b7308 */ /* 0x0000b00000000800 */
[----:B------:R-:W3:Y:S01]  /*6de0*/  MUFU.EX2 R69, R69 ;  /* 0x0000004500457308 */ /* 0x000ee20000000800 */
[----:B0-----:R-:W-:-:S01]  /*6df0*/  FADD.FTZ R70, R66, R7 ;  /* 0x0000000742467221 */ /* 0x001fc20000010000 */
[----:B-1----:R-:W-:-:S03]  /*6e00*/  FADD.FTZ R120, R68, R5 ;  /* 0x0000000544787221 */ /* 0x002fc60000010000 */
[----:B------:R-:W-:-:S03]  /*6e10*/  FADD.FTZ R70, R67, R70 ;  /* 0x0000004643467221 */ /* 0x000fc60000010000 */
[----:B------:R-:W0:Y:S01]  /*6e20*/  MUFU.EX2 R71, R71 ;  /* 0x0000004700477308 */ /* 0x000e220000000800 */
[----:B--2---:R-:W-:-:S01]  /*6e30*/  FADD.FTZ R70, R123, R70 ;  /* 0x000000467b467221 */ /* 0x004fc20000010000 */
[----:B---3--:R-:W-:-:S03]  /*6e40*/  FADD.FTZ R5, R69, R120 ;  /* 0x0000007845057221 */ /* 0x008fc60000010000 */
[----:B0-----:R-:W-:Y:S01]  /*6e50*/  FADD.FTZ R7, R71, R70 ;  /* 0x0000004647077221 */ /* 0x001fe20000010000 */
[----:B------:R-:W-:Y:S06]  /*6e60*/  @!P0 BRA `(.L_x_28) ;  /* 0x0000000000048947 */ /* 0x000fec0003800000 */
[----:B------:R-:W-:Y:S01]  /*6e70*/  BPT.TRAP 0x1 ;  /* 0x000000040000795c */ /* 0x000fe20000300000 */
.L_x_28:
[----:B------:R-:W-:Y:S01]  /*6e80*/  UISETP.GT.AND UP0, UPT, UR34, UR40, UPT ;  /* 0x000000282200728c */ /* 0x000fe2000bf04270 */
[----:B------:R-:W-:Y:S01]  /*6e90*/  F2FP.SATFINITE.E4M3.F32.PACK_AB_MERGE_C R12, R13, R12, RZ ;  /* 0x0000000c0d0c723e */ /* 0x000fe200048070ff */
[----:B------:R-:W-:Y:S01]  /*6ea0*/  UIADD3 UR10, UR13, 0x12460, URZ ;  /* 0x000124600d0a7890 */ /* 0x000fe2000fffe03f */
[----:B------:R-:W-:Y:S01]  /*6eb0*/  F2FP.SATFINITE.E4M3.F32.PACK_AB_MERGE_C R14, R15, R14, RZ ;  /* 0x0000000e0f0e723e */ /* 0x000fe200048070ff */
[----:B------:R-:W-:Y:S01]  /*6ec0*/  UIADD3 UR34, UR34, -0x1, URZ ;  /* 0xffffffff22227890 */ /* 0x000fe2000fffe03f */
[----:B------:R-:W-:Y:S01]  /*6ed0*/  F2FP.SATFINITE.E4M3.F32.PACK_AB_MERGE_C R20, R21, R20, RZ ;  /* 0x000000141514723e */ /* 0x000fe200048070ff */
[----:B------:R-:W-:Y:S01]  /*6ee0*/  UPRMT UR10, UR7, 0x654, UR10 ;  /* 0x00000654070a7896 */ /* 0x000fe2000800000a */
[----:B------:R-:W-:Y:S01]  /*6ef0*/  PLOP3.LUT P1, PT, PT, PT, UP0, 0x80, 0x0 ;  /* 0x000000000000781c */ /* 0x000fe20003f2f008 */
[----:B------:R-:W-:Y:S01]  /*6f00*/  UMOV UR35, UR5 ;  /* 0x0000000500237c82 */ /* 0x000fe20008000000 */
[----:B------:R-:W-:Y:S01]  /*6f10*/  F2FP.SATFINITE.E4M3.F32.PACK_AB_MERGE_C R22, R23, R22, RZ ;  /* 0x000000161716723e */ /* 0x000fe200048070ff */
[----:B------:R-:W-:Y:S01]  /*6f20*/  UMOV UR39, UR4 ;  /* 0x0000000400277c82 */ /* 0x000fe20008000000 */
[----:B------:R-:W-:Y:S01]  /*6f30*/  F2FP.SATFINITE.E4M3.F32.PACK_AB_MERGE_C R108, R109, R108, RZ ;  /* 0x0000006c6d6c723e */ /* 0x000fe200048070ff */
[----:B------:R-:W-:Y:S01]  /*6f40*/  FMUL.FTZ R24, R24, R6 ;  /* 0x0000000618187220 */ /* 0x000fe20000410000 */
[----:B------:R-:W-:Y:S01]  /*6f50*/  F2FP.SATFINITE.E4M3.F32.PACK_AB_MERGE_C R110, R111, R110, RZ ;  /* 0x0000006e6f6e723e */ /* 0x000fe200048070ff */
[----:B------:R-:W-:Y:S01]  /*6f60*/  FMUL.FTZ R25, R25, R6 ;  /* 0x0000000619197220 */ /* 0x000fe20000410000 */
[----:B------:R-:W-:Y:S01]  /*6f70*/  F2FP.SATFINITE.E4M3.F32.PACK_AB_MERGE_C R116, R117, R116, RZ ;  /* 0x000000747574723e */ /* 0x000fe200048070ff */
[----:B------:R-:W-:Y:S01]  /*6f80*/  SYNCS.ARRIVE.TRANS64.RED.A1T0 RZ, [UR10], RZ ;  /* 0x000000ffffff79a7 */ /* 0x000fe2000810040a */
[----:B------:R-:W-:Y:S01]  /*6f90*/  F2FP.SATFINITE.E4M3.F32.PACK_AB_MERGE_C R118, R119, R118, RZ ;  /* 0x000000767776723e */ /* 0x000fe200048070ff */
[----:B------:R-:W-:Y:S01]  /*6fa0*/  FMUL.FTZ R28, R28, R6 ;  /* 0x000000061c1c7220 */ /* 0x000fe20000410000 */
        /* <DEDUP_REMOVED lines=21> */
[-C--:B------:R-:W-:Y:S01]  /*7100*/  FMUL.FTZ R49, R49, R6.reuse ;  /* 0x0000000631317220 */ /* 0x080fe20000410000 */
[----:B------:R-:W-:Y:S01]  /*7110*/  F2FP.SATFINITE.E4M3.F32.PACK_AB_MERGE_C R13, R71, R123, RZ ;  /* 0x0000007b470d723e */ /* 0x000fe200048070ff */
[-C--:B------:R-:W-:Y:S01]  /*7120*/  FMUL.FTZ R52, R52, R6.reuse ;  /* 0x0000000634347220 */ /* 0x080fe20000410000 */
[----:B------:R-:W-:Y:S01]  /*7130*/  FMUL.FTZ R53, R53, R6 ;  /* 0x0000000635357220 */ /* 0x000fe20000410000 */
[-C--:B------:R-:W-:Y:S01]  /*7140*/  FMUL.FTZ R26, R26, R4.reuse ;  /* 0x000000041a1a7220 */ /* 0x080fe20000410000 */
        /* <DEDUP_REMOVED lines=14> */
[----:B------:R-:W-:Y:S01]  /*7230*/  FMUL.FTZ R55, R55, R4 ;  /* 0x0000000437377220 */ /* 0x000fe20000410000 */
[----:B------:R-:W-:Y:S01]  /*7240*/  F2FP.SATFINITE.E4M3.F32.PACK_AB_MERGE_C R152, R8, R9, R12 ;  /* 0x000000090898723e */ /* 0x000fe2000480700c */
[----:B------:R-:W-:Y:S01]  /*7250*/  IMAD.MOV.U32 R6, RZ, RZ, R59 ;  /* 0x000000ffff067224 */ /* 0x000fe200078e003b */
[----:B------:R-:W-:-:S02]  /*7260*/  F2FP.SATFINITE.E4M3.F32.PACK_AB_MERGE_C R153, R10, R11, R14 ;  /* 0x0000000b0a99723e */ /* 0x000fc4000480700e */
[----:B------:R-:W-:Y:S02]  /*7270*/  F2FP.SATFINITE.E4M3.F32.PACK_AB_MERGE_C R154, R17, R16, R20 ;  /* 0x00000010119a723e */ /* 0x000fe40004807014 */
[----:B------:R-:W-:Y:S02]  /*7280*/  F2FP.SATFINITE.E4M3.F32.PACK_AB_MERGE_C R155, R19, R18, R22 ;  /* 0x00000012139b723e */ /* 0x000fe40004807016 */
[----:B------:R-:W-:Y:S02]  /*7290*/  F2FP.SATFINITE.E4M3.F32.PACK_AB_MERGE_C R148, R105, R104, R108 ;  /* 0x000000686994723e */ /* 0x000fe4000480706c */
[----:B------:R-:W-:Y:S02]  /*72a0*/  F2FP.SATFINITE.E4M3.F32.PACK_AB_MERGE_C R149, R107, R106, R110 ;  /* 0x0000006a6b95723e */ /* 0x000fe4000480706e */
[----:B------:R-:W-:Y:S02]  /*72b0*/  F2FP.SATFINITE.E4M3.F32.PACK_AB_MERGE_C R150, R113, R112, R116 ;  /* 0x000000707196723e */ /* 0x000fe40004807074 */
        /* <DEDUP_REMOVED lines=13> */
[----:B------:R-:W-:Y:S01]  /*7390*/  MOV R4, R57 ;  /* 0x0000003900047202 */ /* 0x000fe20000000f00 */
[----:B------:R-:W-:Y:S06]  /*73a0*/  @P1 BRA `(.L_x_29) ;  /* 0xffffffd000e01947 */ /* 0x000fec000383ffff */
.L_x_18:
[----:B------:R-:W-:Y:S06]  /*73b0*/  BAR.ARV 0x8, 0x200 ;  /* 0x0208000000007b1d */ /* 0x000fec0000002000 */
[----:B------:R-:W-:Y:S05]  /*73c0*/  @!P0 BRA `(.L_x_30) ;  /* 0x0000000000048947 */ /* 0x000fea0003800000 */
[----:B------:R-:W-:Y:S01]  /*73d0*/  BPT.TRAP 0x1 ;  /* 0x000000040000795c */ /* 0x000fe20000300000 */
.L_x_30:
[----:B------:R-:W-:Y:S01]  /*73e0*/  ULEA UR16, UR4, UR44, 0x3 ;  /* 0x0000002c04107291 */ /* 0x000fe2000f8e183f */
[----:B------:R-:W-:-:S05]  /*73f0*/  IMAD.U32 R0, RZ, RZ, UR5 ;  /* 0x00000005ff007e24 */ /* 0x000fca000f8e00ff */
[----:B------:R-:W-:-:S04]  /*7400*/  SHF.L.U32 R0, R0, 0x1f, RZ ;  /* 0x0000001f00007819 */ /* 0x000fc800000006ff */
[----:B------:R0:W1:Y:S01]  /*7410*/  SYNCS.PHASECHK.TRANS64.TRYWAIT P1, [UR16+0x12450], R0 ;  /* 0x01245000ff0075a7 */ /* 0x0000620008020150 */
[----:B------:R-:W-:Y:S05]  /*7420*/  @!P0 BRA `(.L_x_31) ;  /* 0x0000000000048947 */ /* 0x000fea0003800000 */
[----:B------:R-:W-:Y:S01]  /*7430*/  BPT.TRAP 0x1 ;  /* 0x000000040000795c */ /* 0x000fe20000300000 */
.L_x_31:
[----:B-1----:R-:W-:Y:S05]  /*7440*/  @P1 BRA `(.L_x_32) ;  /* 0x0000000000081947 */ /* 0x002fea0003800000 */
[----:B------:R-:W1:Y:S02]  /*7450*/  SYNCS.PHASECHK.TRANS64.TRYWAIT P1, [UR16+0x12450], R0 ;  /* 0x01245000ff0075a7 */ /* 0x000e640008020150 */
[----:B-1----:R-:W-:Y:S05]  /*7460*/  @!P1 BRA `(.L_x_33) ;  /* 0x0000006400f89947 */ /* 0x002fea0003800000 */
.L_x_32:
[----:B------:R-:W-:Y:S01]  /*7470*/  ULDC.64 UR10, c[0x0][0x9a0] ;  /* 0x00026800000a7ab9 */ /* 0x000fe20000000a00 */
[----:B------:R-:W-:Y:S01]  /*7480*/  UIADD3 UR44, UR44, 0x200, URZ ;  /* 0x000002002c2c7890 */ /* 0x000fe2000fffe03f */
[----:B------:R-:W-:Y:S01]  /*7490*/  WARPGROUP.ARRIVE ;  /* 0x00000000000079c5 */ /* 0x000fe20000000000 */
[----:B------:R-:W-:Y:S01]  /*74a0*/  UISETP.NE.U32.AND UP0, UPT, UR10, URZ, UPT ;  /* 0x0000003f0a00728c */ /* 0x000fe2000bf05070 */
[----:B------:R-:W-:Y:S01]  /*74b0*/  IMAD.MOV.U32 R4, RZ, RZ, 0x3f800000 ;  /* 0x3f800000ff047424 */ /* 0x000fe200078e00ff */
[----:B------:R-:W-:Y:S02]  /*74c0*/  USHF.R.U32.HI UR44, URZ, 0x4, UR44 ;  /* 0x000000043f2c7899 */ /* 0x000fe4000801162c */
[----:B------:R-:W-:Y:S02]  /*74d0*/  UISETP.NE.AND.EX UP0, UPT, UR11, URZ, UPT, UP0 ;  /* 0x0000003f0b00728c */ /* 0x000fe4000bf05300 */
[----:B------:R-:W-:Y:S01]  /*74e0*/  ULOP3.LUT UR44, UR44, 0x3fff, URZ, 0xc0, !UPT ;  /* 0x00003fff2c2c7892 */ /* 0x000fe2000f8ec03f */
[----:B------:R-:W-:-:S03]  /*74f0*/  UMOV UR15, 0xc0000010 ;  /* 0xc0000010000f7882 */ /* 0x000fc60000000000 */
[----:B------:R-:W-:Y:S01]  /*7500*/  ULOP3.LUT UR6, UR44, 0x10000, URZ, 0xfc, !UPT ;  /* 0x000100002c067892 */ /* 0x000fe2000f8efc3f */
[----:B------:R-:W-:-:S03]  /*7510*/  PLOP3.LUT P1, PT, PT, PT, UP0, 0x80, 0x0 ;  /* 0x000000000000781c */ /* 0x000fc60003f2f008 */
[----:B------:R-:W-:Y:S01]  /*7520*/  UIMAD UR6, UR4, 0x280, UR6 ;  /* 0x00000280040678a4 */ /* 0x000fe2000f8e0206 */
[----:B------:R-:W-:Y:S01]  /*7530*/  @UP0 ULDC.64 UR12, c[0x0][0x9c8] ;  /* 0x00027200000c0ab9 */ /* 0x000fe20000000a00 */
[----:B------:R-:W-:Y:S02]  /*7540*/  @UP0 USHF.R.S32.HI UR14, URZ, 0x1f, UR38 ;  /* 0x0000001f3f0e0899 */ /* 0x000fe40008011426 */
[----:B------:R-:W-:Y:S02]  /*7550*/  @UP0 UIMAD UR5, UR41, UR12, URZ ;  /* 0x0000000c290502a4 */ /* 0x000fe4000f8e023f */
[----:B------:R-:W-:Y:S02]  /*7560*/  @UP0 UIMAD.WIDE.U32 UR8, UR37, UR12, URZ ;  /* 0x0000000c250802a5 */ /* 0x000fe4000f8e003f */
[----:B------:R-:W-:-:S03]  /*7570*/  @UP0 UIMAD UR5, UR37, UR13, UR5 ;  /* 0x0000000d250502a4 */ /* 0x000fc6000f8e0205 */
[----:B------:R-:W-:Y:S01]  /*7580*/  @UP0 ULDC.64 UR12, c[0x0][0x9d0] ;  /* 0x00027400000c0ab9 */ /* 0x000fe20000000a00 */
[----:B------:R-:W-:Y:S02]  /*7590*/  @UP0 UIADD3 UR5, UR9, UR5, URZ ;  /* 0x0000000509050290 */ /* 0x000fe4000fffe03f */
[----:B------:R-:W-:-:S03]  /*75a0*/  @UP0 UIMAD UR4, UR14, UR12, URZ ;  /* 0x0000000c0e0402a4 */ /* 0x000fc6000f8e023f */
[----:B------:R-:W-:Y:S01]  /*75b0*/  UMOV UR14, UR6 ;  /* 0x00000006000e7c82 */ /* 0x000fe20008000000 */
[----:B------:R-:W-:Y:S02]  /*75c0*/  @UP0 UIMAD UR9, UR38, UR13, UR4 ;  /* 0x0000000d260902a4 */ /* 0x000fe4000f8e0204 */
[----:B------:R-:W-:Y:S01]  /*75d0*/  QGMMA.64x64x32.F32.E4M3.E4M3 R24, R152, gdesc[UR12], R24, gsb0 ;  /* 0x00e0000c98187df3 */ /* 0x000fe20008000818 */
[----:B------:R-:W-:Y:S02]  /*75e0*/  @UP0 UMOV UR4, UR8 ;  /* 0x0000000800040c82 */ /* 0x000fe40008000000 */
[----:B------:R-:W-:-:S04]  /*75f0*/  @UP0 UIMAD.WIDE.U32 UR4, UR38, UR12, UR4 ;  /* 0x0000000c260402a5 */ /* 0x000fc8000f8e0004 */
[----:B------:R-:W-:Y:S02]  /*7600*/  @UP0 UIADD3 UR5, UR5, UR9, URZ ;  /* 0x0000000905050290 */ /* 0x000fe4000fffe03f */
[----:B------:R-:W-:-:S04]  /*7610*/  @UP0 ULEA UR8, UP1, UR4, UR10, 0x2 ;  /* 0x0000000a04080291 */ /* 0x000fc8000f82103f */
[----:B------:R-:W-:Y:S02]  /*7620*/  @UP0 ULEA.HI.X UR9, UR4, UR11, UR5, 0x2, UP1 ;  /* 0x0000000b04090291 */ /* 0x000fe400088f1405 */
[----:B------:R-:W-:-:S04]  /*7630*/  IMAD.U32 R2, RZ, RZ, UR8 ;  /* 0x00000008ff027e24 */ /* 0x000fc8000f8e00ff */
[----:B-1----:R-:W-:Y:S01]  /*7640*/  MOV R3, UR9 ;  /* 0x0000000900037c02 */ /* 0x002fe20008000f00 */
[----:B------:R-:W-:-:S04]  /*7650*/  UIADD3 UR4, UR6, 0x80, URZ ;  /* 0x0000008006047890 */ /* 0x000fc8000fffe03f */
[----:B------:R1:W2:Y:S01]  /*7660*/  @P1 LDG.E R4, desc[UR46][R2.64] ;  /* 0x0000002e02041981 */ /* 0x0002a2000c1e1900 */
[----:B------:R-:W-:Y:S02]  /*7670*/  UMOV UR11, 0xc0000010 ;  /* 0xc0000010000b7882 */ /* 0x000fe40000000000 */
[----:B------:R-:W-:Y:S01]  /*7680*/  UMOV UR10, UR4 ;  /* 0x00000004000a7c82 */ /* 0x000fe20008000000 */
[----:B------:R-:W-:Y:S02]  /*7690*/  WARPGROUP.DEPBAR.LE gsb0, 0x0 ;  /* 0x00008000000079c5 */ /* 0x000fe40000010000 */
[----:B------:R-:W-:-:S06]  /*76a0*/  WARPGROUP.ARRIVE ;  /* 0x00000000000079c5 */ /* 0x000fcc0000000000 */
[----:B------:R-:W-:Y:S01]  /*76b0*/  QGMMA.64x64x32.F32.E4M3.E4M3 R24, R148, gdesc[UR8], R24, gsb0 ;  /* 0x00e0000894187df3 */ /* 0x000fe20008000818 */
[----:B------:R-:W-:Y:S01]  /*76c0*/  UIADD3 UR4, UR6, 0x100, URZ ;  /* 0x0000010006047890 */ /* 0x000fe2000fffe03f */
[----:B------:R-:W-:-:S06]  /*76d0*/  UMOV UR11, 0xc0000010 ;  /* 0xc0000010000b7882 */ /* 0x000fcc0000000000 */
[----:B------:R-:W-:Y:S01]  /*76e0*/  UMOV UR10, UR4 ;  /* 0x00000004000a7c82 */ /* 0x000fe20008000000 */
[----:B------:R-:W-:Y:S02]  /*76f0*/  WARPGROUP.DEPBAR.LE gsb0, 0x0 ;  /* 0x00008000000079c5 */ /* 0x000fe40000010000 */
[----:B------:R-:W-:-:S06]  /*7700*/  WARPGROUP.ARRIVE ;  /* 0x00000000000079c5 */ /* 0x000fcc0000000000 */
[----:B------:R-:W-:Y:S01]  /*7710*/  QGMMA.64x64x32.F32.E4M3.E4M3 R24, R136, gdesc[UR8], R24, gsb0 ;  /* 0x00e0000888187df3 */ /* 0x000fe20008000818 */
[----:B------:R-:W-:Y:S01]  /*7720*/  UIADD3 UR4, UR6, 0x180, URZ ;  /* 0x0000018006047890 */ /* 0x000fe2000fffe03f */
[----:B------:R-:W-:-:S06]  /*7730*/  UMOV UR11, 0xc0000010 ;  /* 0xc0000010000b7882 */ /* 0x000fcc0000000000 */
[----:B------:R-:W-:Y:S01]  /*7740*/  UMOV UR10, UR4 ;  /* 0x00000004000a7c82 */ /* 0x000fe20008000000 */
[----:B0-----:R-:W0:Y:S04]  /*7750*/  SHFL.BFLY PT, R0, R5, 0x2, 0x1f ;  /* 0x0c401f0005007f89 */ /* 0x001e2800000e0000 */
[----:B-1----:R-:W1:Y:S01]  /*7760*/  SHFL.BFLY PT, R2, R7, 0x2, 0x1f ;  /* 0x0c401f0007027f89 */ /* 0x002e6200000e0000 */
[----:B------:R-:W-:Y:S02]  /*7770*/  WARPGROUP.DEPBAR.LE gsb0, 0x0 ;  /* 0x00008000000079c5 */ /* 0x000fe40000010000 */
[----:B------:R-:W-:-:S06]  /*7780*/  WARPGROUP.ARRIVE ;  /* 0x00000000000079c5 */ /* 0x000fcc0000000000 */
[----:B------:R-:W-:Y:S01]  /*7790*/  QGMMA.64x64x32.F32.E4M3.E4M3 R24, R140, gdesc[UR8], R24, gsb0 ;  /* 0x00e000088c187df3 */ /* 0x000fe20008000818 */
[----:B0-----:R-:W-:Y:S01]  /*77a0*/  FADD.FTZ R0, R0, R5 ;  /* 0x0000000500007221 */ /* 0x001fe20000010000 */
[----:B------:R-:W-:Y:S01]  /*77b0*/  UIADD3 UR6, UR6, 0x200, URZ ;  /* 0x0000020006067890 */ /* 0x000fe2000fffe03f */
[----:B-1----:R-:W-:Y:S01]  /*77c0*/  FADD.FTZ R2, R2, R7 ;  /* 0x0000000702027221 */ /* 0x002fe20000010000 */
[----:B------:R-:W-:Y:S02]  /*77d0*/  UMOV UR11, 0xc0000010 ;  /* 0xc0000010000b7882 */ /* 0x000fe40000000000 */
[----:B------:R-:W0:Y:S03]  /*77e0*/  SHFL.BFLY PT, R3, R0, 0x1, 0x1f ;  /* 0x0c201f0000037f89 */ /* 0x000e2600000e0000 */
[----:B------:R-:W-:Y:S01]  /*77f0*/  UMOV UR10, UR6 ;  /* 0x00000006000a7c82 */ /* 0x000fe20008000000 */
[----:B------:R-:W1:Y:S01]  /*7800*/  SHFL.BFLY PT, R9, R2, 0x1, 0x1f ;  /* 0x0c201f0002097f89 */ /* 0x000e6200000e0000 */
[----:B0-----:R-:W-:Y:S01]  /*7810*/  FADD.FTZ R6, R0, R3 ;  /* 0x0000000300067221 */ /* 0x001fe20000010000 */
[----:B-1----:R-:W-:-:S04]  /*7820*/  FADD.FTZ R9, R2, R9 ;  /* 0x0000000902097221 */ /* 0x002fc80000010000 */
[C---:B------:R-:W-:Y:S01]  /*7830*/  FSETP.NE.FTZ.AND P1, PT, R6.reuse, RZ, PT ;  /* 0x000000ff0600720b */ /* 0x040fe20003f35000 */
[----:B------:R-:W-:Y:S01]  /*7840*/  FMUL.FTZ R5, R6, 0.00390625 ;  /* 0x3b80000006057820 */ /* 0x000fe20000410000 */
[----:B------:R-:W-:Y:S01]  /*7850*/  FMUL.FTZ R10, R9, 0.00390625 ;  /* 0x3b800000090a7820 */ /* 0x000fe20000410000 */
[----:B------:R-:W-:Y:S01]  /*7860*/  IMAD.MOV.U32 R3, RZ, RZ, RZ ;  /* 0x000000ffff037224 */ /* 0x000fe200078e00ff */
[----:B------:R-:W-:Y:S02]  /*7870*/  WARPGROUP.DEPBAR.LE gsb0, 0x0 ;  /* 0x00008000000079c5 */ /* 0x000fe40000010000 */
[----:B------:R-:W-:-:S06]  /*7880*/  WARPGROUP.ARRIVE ;  /* 0x00000000000079c5 */ /* 0x000fcc0000000000 */
[----:B------:R-:W-:Y:S01]  /*7890*/  QGMMA.64x64x32.F32.E4M3.E4M3 R24, R144, gdesc[UR8], R24, gsb0 ;  /* 0x00e0000890187df3 */ /* 0x000fe20008000818 */
[----:B------:R-:W-:Y:S02]  /*78a0*/  FSETP.NE.FTZ.AND P2, PT, R5, RZ, PT ;  /* 0x000000ff0500720b */ /* 0x000fe40003f55000 */
[----:B------:R-:W-:Y:S01]  /*78b0*/  FSETP.NE.FTZ.AND P3, PT, R10, RZ, PT ;  /* 0x000000ff0a00720b */ /* 0x000fe20003f75000 */
[----:B------:R0:W-:Y:S01]  /*78c0*/  @P1 MUFU.RCP R3, R6 ;  /* 0x0000000600031308 */ /* 0x0001e20000001000 */
[----:B------:R-:W-:Y:S01]  /*78d0*/  FSETP.NE.FTZ.AND P1, PT, R9, RZ, PT ;  /* 0x000000ff0900720b */ /* 0x000fe20003f35000 */
[----:B------:R-:W-:-:S08]  /*78e0*/  IMAD.MOV.U32 R7, RZ, RZ, RZ ;  /* 0x000000ffff077224 */ /* 0x000fd000078e00ff */
[----:B------:R-:W1:Y:S08]  /*78f0*/  @P2 MUFU.LG2 R5, R5 ;  /* 0x0000000500052308 */ /* 0x000e700000000c00 */
[----:B------:R-:W3:Y:S01]  /*7900*/  @P3 MUFU.LG2 R8, R10 ;  /* 0x0000000a00083308 */ /* 0x000ee20000000c00 */
[----:B------:R-:W-:-:S07]  /*7910*/  IMAD.U32 R11, RZ, RZ, UR32 ;  /* 0x00000020ff0b7e24 */ /* 0x000fce000f8e00ff */
[----:B------:R-:W4:Y:S01]  /*7920*/  @P1 MUFU.RCP R7, R9 ;  /* 0x0000000900071308 */ /* 0x000f220000001000 */
[----:B------:R-:W-:Y:S01]  /*7930*/  MOV R12, UR32 ;  /* 0x00000020000c7c02 */ /* 0x000fe20008000f00 */
[----:B0-----:R-:W-:Y:S01]  /*7940*/  @P2 FMUL.FTZ R6, R11, 0.69314718246459960938 ;  /* 0x3f3172180b062820 */ /* 0x001fe20000410000 */
[----:B-1----:R-:W-:Y:S01]  /*7950*/  @P2 FMUL.FTZ R5, R5, 0.69314718246459960938 ;  /* 0x3f31721805052820 */ /* 0x002fe20000410000 */
[----:B------:R-:W-:Y:S02]  /*7960*/  IMAD.MOV.U32 R2, RZ, RZ, -0x800000 ;  /* 0xff800000ff027424 */ /* 0x000fe400078e00ff */
[----:B------:R-:W-:Y:S01]  /*7970*/  @P3 FMUL.FTZ R11, R12, 0.69314718246459960938 ;  /* 0x3f3172180c0b3820 */ /* 0x000fe20000410000 */
[----:B------:R-:W-:Y:S01]  /*7980*/  @P2 FFMA.FTZ R2, R6, R57, R5 ;  /* 0x0000003906022223 */ /* 0x000fe20000010005 */
[----:B---3--:R-:W-:Y:S01]  /*7990*/  @P3 FMUL.FTZ R8, R8, 0.69314718246459960938 ;  /* 0x3f31721808083820 */ /* 0x008fe20000410000 */
[----:B------:R-:W-:Y:S02]  /*79a0*/  IMAD.MOV.U32 R0, RZ, RZ, -0x800000 ;  /* 0xff800000ff007424 */ /* 0x000fe400078e00ff */
[-C--:B--2---:R-:W-:Y:S01]  /*79b0*/  FMUL.FTZ R5, R3, R4.reuse ;  /* 0x0000000403057220 */ /* 0x084fe20000410000 */
[----:B------:R-:W-:Y:S01]  /*79c0*/  @P3 FFMA.FTZ R0, R11, R59, R8 ;  /* 0x0000003b0b003223 */ /* 0x000fe20000010008 */
[----:B----4-:R-:W-:Y:S01]  /*79d0*/  FMUL.FTZ R4, R7, R4 ;  /* 0x0000000407047220 */ /* 0x010fe20000410000 */
[----:B------:R-:W-:-:S02]  /*79e0*/  WARPGROUP.DEPBAR.LE gsb0, 0x0 ;  /* 0x00008000000079c5 */ /* 0x000fc40000010000 */
[----:B------:R-:W-:Y:S05]  /*79f0*/  @!P0 BRA `(.L_x_34) ;  /* 0x0000000000048947 */ /* 0x000fea0003800000 */
[----:B------:R-:W-:Y:S01]  /*7a00*/  BPT.TRAP 0x1 ;  /* 0x000000040000795c */ /* 0x000fe20000300000 */
.L_x_34:
[----:B------:R-:W-:Y:S01]  /*7a10*/  UIADD3 UR4, UR16, 0x12460, URZ ;  /* 0x0001246010047890 */ /* 0x000fe2000fffe03f */
[-C--:B------:R-:W-:Y:S01]  /*7a20*/  FMUL.FTZ R6, R24, R5.reuse ;  /* 0x0000000518067220 */ /* 0x080fe20000410000 */
[-C--:B------:R-:W-:Y:S01]  /*7a30*/  FMUL.FTZ R8, R29, R5.reuse ;  /* 0x000000051d087220 */ /* 0x080fe20000410000 */
[-C--:B------:R-:W-:Y:S01]  /*7a40*/  FMUL.FTZ R9, R32, R5.reuse ;  /* 0x0000000520097220 */ /* 0x080fe20000410000 */
[----:B------:R-:W-:Y:S01]  /*7a50*/  UPRMT UR4, UR7, 0x654, UR4 ;  /* 0x0000065407047896 */ /* 0x000fe20008000004 */
        /* <DEDUP_REMOVED lines=8> */
[----:B------:R-:W-:Y:S01]  /*7ae0*/  SYNCS.ARRIVE.TRANS64.RED.A1T0 RZ, [UR4], RZ ;  /* 0x000000ffffff79a7 */ /* 0x000fe20008100404 */
[-C--:B------:R-:W-:Y:S01]  /*7af0*/  FMUL.FTZ R10, R33, R5.reuse ;  /* 0x00000005210a7220 */ /* 0x080fe20000410000 */
[-C--:B------:R-:W-:Y:S01]  /*7b00*/  FMUL.FTZ R44, R44, R5.reuse ;  /* 0x000000052c2c7220 */ /* 0x080fe20000410000 */
[-C--:B------:R-:W-:Y:S01]  /*7b10*/  FMUL.FTZ R41, R41, R5.reuse ;  /* 0x0000000529297220 */ /* 0x080fe20000410000 */
        /* <DEDUP_REMOVED lines=12> */
[----:B------:R-:W-:Y:S01]  /*7be0*/  PLOP3.LUT P0, PT, PT, PT, PT, 0x8, 0x0 ;  /* 0x000000000000781c */ /* 0x000fe20003f0e170 */
[-C--:B------:R-:W-:Y:S01]  /*7bf0*/  FMUL.FTZ R38, R38, R4.reuse ;  /* 0x0000000426267220 */ /* 0x080fe20000410000 */
[-C--:B------:R-:W-:Y:S01]  /*7c00*/  FMUL.FTZ R35, R35, R4.reuse ;  /* 0x0000000423237220 */ /* 0x080fe20000410000 */
[-C--:B------:R-:W-:Y:S01]  /*7c10*/  FMUL.FTZ R46, R46, R4.reuse ;  /* 0x000000042e2e7220 */ /* 0x080fe20000410000 */
[-C--:B------:R-:W-:Y:S01]  /*7c20*/  FMUL.FTZ R43, R43, R4.reuse ;  /* 0x000000042b2b7220 */ /* 0x080fe20000410000 */
[-C--:B------:R-:W-:Y:S01]  /*7c30*/  FMUL.FTZ R54, R54, R4.reuse ;  /* 0x0000000436367220 */ /* 0x080fe20000410000 */
[----:B------:R-:W-:-:S07]  /*7c40*/  FMUL.FTZ R51, R51, R4 ;  /* 0x0000000433337220 */ /* 0x000fce0000410000 */
.L_x_10:
[----:B------:R-:W-:Y:S05]  /*7c50*/  @P0 BRA `(.L_x_35) ;  /* 0x00000014006c0947 */ /* 0x000fea0003800000 */
[----:B------:R-:W0:Y:S01]  /*7c60*/  S2R R18, SR_TID.X ;  /* 0x0000000000127919 */ /* 0x000e220000002100 */
[----:B------:R-:W-:Y:S01]  /*7c70*/  ULDC.64 UR4, c[0x4][0x38] ;  /* 0x01000e0000047ab9 */ /* 0x000fe20000000a00 */
[----:B------:R-:W-:Y:S01]  /*7c80*/  ULDC.64 UR8, c[0x0][0xbd0] ;  /* 0x0002f40000087ab9 */ /* 0x000fe20000000a00 */
[----:B------:R-:W-:Y:S01]  /*7c90*/  USHF.R.S32.HI UR7, URZ, 0x1f, UR38 ;  /* 0x0000001f3f077899 */ /* 0x000fe20008011426 */
[----:B------:R-:W-:Y:S01]  /*7ca0*/  ULDC.64 UR10, c[0x0][0xb38] ;  /* 0x0002ce00000a7ab9 */ /* 0x000fe20000000a00 */
[----:B0-----:R-:W-:-:S05]  /*7cb0*/  IMAD.SHL.U32 R4, R18, 0x4, RZ ;  /* 0x0000000412047824 */ /* 0x001fca00078e00ff */
[----:B------:R-:W-:Y:S01]  /*7cc0*/  LOP3.LUT R4, R4, 0xc, RZ, 0xc0, !PT ;  /* 0x0000000c04047812 */ /* 0x000fe200078ec0ff */
[----:B------:R-:W-:Y:S03]  /*7cd0*/  BAR.SYNC.DEFER_BLOCKING 0x1, 0x180 ;  /* 0x0046000000007b1d */ /* 0x000fe60000010000 */
[----:B------:R-:W-:-:S04]  /*7ce0*/  IADD3 R4, P0, R4, UR4, RZ ;  /* 0x0000000404047c10 */ /* 0x000fc8000ff1e0ff */
[----:B------:R-:W-:-:S05]  /*7cf0*/  IADD3.X R5, RZ, UR5, RZ, P0, !PT ;  /* 0x00000005ff057c10 */ /* 0x000fca00087fe4ff */
[----:B------:R0:W2:Y:S01]  /*7d00*/  LDG.E.CONSTANT R17, desc[UR46][R4.64] ;  /* 0x0000002e04117981 */ /* 0x0000a2000c1e9900 */
[----:B------:R-:W-:Y:S01]  /*7d10*/  LOP3.LUT P0, R16, R18, 0x3, RZ, 0xc0, !PT ;  /* 0x0000000312107812 */ /* 0x000fe2000780c0ff */
[----:B------:R-:W-:Y:S02]  /*7d20*/  UIMAD.WIDE.U32 UR4, UR38, UR8, URZ ;  /* 0x00000008260472a5 */ /* 0x000fe4000f8e003f */
[----:B------:R-:W-:Y:S01]  /*7d30*/  IADD3 R45, RZ, -UR38, RZ ;  /* 0x80000026ff2d7c10 */ /* 0x000fe2000fffe0ff */
[----:B------:R-:W-:Y:S01]  /*7d40*/  UIMAD UR6, UR7, UR8, URZ ;  /* 0x00000008070672a4 */ /* 0x000fe2000f8e023f */
[----:B------:R-:W-:Y:S01]  /*7d50*/  ISETP.EQ.OR P0, PT, R16, 0x3, !P0 ;  /* 0x000000031000780c */ /* 0x000fe20004702670 */
[----:B------:R-:W-:Y:S01]  /*7d60*/  UIMAD UR8, UR7, UR10, URZ ;  /* 0x0000000a070872a4 */ /* 0x000fe2000f8e023f */
[----:B------:R-:W-:Y:S01]  /*7d70*/  BSSY B0, `(.L_x_36) ;  /* 0x0000105000007945 */ /* 0x000fe20003800000 */
[----:B------:R-:W-:Y:S01]  /*7d80*/  MOV R22, UR4 ;  /* 0x0000000400167c02 */ /* 0x000fe20008000f00 */
[----:B------:R-:W-:Y:S01]  /*7d90*/  UIMAD UR9, UR38, UR9, UR6 ;  /* 0x00000009260972a4 */ /* 0x000fe2000f8e0206 */
[----:B------:R-:W-:Y:S01]  /*7da0*/  SEL R86, R6, R7, P0 ;  /* 0x0000000706567207 */ /* 0x000fe20000000000 */
[----:B------:R-:W-:Y:S01]  /*7db0*/  IMAD.U32 R23, RZ, RZ, UR5 ;  /* 0x00000005ff177e24 */ /* 0x000fe2000f8e00ff */
[----:B------:R-:W-:Y:S01]  /*7dc0*/  SEL R82, R7, R6, P0 ;  /* 0x0000000607527207 */ /* 0x000fe20000000000 */
[----:B------:R-:W-:Y:S01]  /*7dd0*/  VIADD R7, R18, 0xffffff80 ;  /* 0xffffff8012077836 */ /* 0x000fe20000000000 */
[----:B------:R-:W-:Y:S01]  /*7de0*/  SEL R88, R3, R8, P0 ;  /* 0x0000000803587207 */ /* 0x000fe20000000000 */
[----:B------:R-:W1:Y:S01]  /*7df0*/  S2UR UR4, SR_CTAID.Y ;  /* 0x00000000000479c3 */ /* 0x000e620000002600 */
[----:B------:R-:W-:Y:S01]  /*7e00*/  SEL R84, R8, R3, P0 ;  /* 0x0000000308547207 */ /* 0x000fe20000000000 */
[----:B------:R-:W-:Y:S01]  /*7e10*/  UIADD3 UR9, UR5, UR9, URZ ;  /* 0x0000000905097290 */ /* 0x000fe2000fffe03f */
[----:B------:R-:W-:Y:S01]  /*7e20*/  SHF.R.S32.HI R6, RZ, 0x1f, R7 ;  /* 0x0000001fff067819 */ /* 0x000fe20000011407 */
[----:B------:R-:W-:Y:S01]  /*7e30*/  UIMAD.WIDE.U32 UR6, UR38, UR10, URZ ;  /* 0x0000000a260672a5 */ /* 0x000fe2000f8e003f */
[----:B------:R-:W-:Y:S01]  /*7e40*/  SEL R78, R9, R10, P0 ;  /* 0x0000000a094e7207 */ /* 0x000fe20000000000 */
[----:B------:R-:W-:Y:S01]  /*7e50*/  UIMAD UR8, UR38, UR11, UR8 ;  /* 0x0000000b260872a4 */ /* 0x000fe2000f8e0208 */
[----:B------:R-:W-:Y:S01]  /*7e60*/  LEA.HI R8, R6, R7, RZ, 0x7 ;  /* 0x0000000706087211 */ /* 0x000fe200078f38ff */
[----:B------:R-:W-:Y:S01]  /*7e70*/  IMAD.U32 R23, RZ, RZ, UR9 ;  /* 0x00000009ff177e24 */ /* 0x000fe2000f8e00ff */
[----:B------:R-:W-:Y:S01]  /*7e80*/  SEL R74, R10, R9, P0 ;  /* 0x000000090a4a7207 */ /* 0x000fe20000000000 */
[----:B------:R-:W-:Y:S01]  /*7e90*/  UIADD3 UR8, UR7, UR8, URZ ;  /* 0x0000000807087290 */ /* 0x000fe2000fffe03f */
[----:B0-----:R-:W-:-:S02]  /*7ea0*/  LOP3.LUT R4, R8, 0xffffff80, RZ, 0xc0, !PT ;  /* 0xffffff8008047812 */ /* 0x001fc400078ec0ff */
[----:B------:R-:W-:Y:S02]  /*7eb0*/  SEL R80, R36, R11, P0 ;  /* 0x0000000b24507207 */ /* 0x000fe40000000000 */
[----:B------:R-:W-:Y:S01]  /*7ec0*/  SEL R76, R11, R36, P0 ;  /* 0x000000240b4c7207 */ /* 0x000fe20000000000 */
[----:B------:R-:W-:Y:S01]  /*7ed0*/  IMAD.IADD R28, R7, 0x1, -R4 ;  /* 0x00000001071c7824 */ /* 0x000fe200078e0a04 */
[----:B------:R-:W-:Y:S01]  /*7ee0*/  LEA.HI R5, R6, R7, RZ, 0x2 ;  /* 0x0000000706057211 */ /* 0x000fe200078f10ff */
[----:B------:R-:W0:Y:S01]  /*7ef0*/  S2R R36, SR_CTAID.X ;  /* 0x0000000000247919 */ /* 0x000e220000002500 */
[----:B------:R-:W-:Y:S02]  /*7f00*/  SEL R16, R26, R27, P0 ;  /* 0x0000001b1a107207 */ /* 0x000fe40000000000 */
[----:B------:R-:W-:Y:S02]  /*7f10*/  SHF.R.S32.HI R9, RZ, 0x1f, R28 ;  /* 0x0000001fff097819 */ /* 0x000fe4000001141c */
[----:B------:R-:W-:-:S02]  /*7f20*/  LOP3.LUT R6, R5, 0xfffffffc, RZ, 0xc0, !PT ;  /* 0xfffffffc05067812 */ /* 0x000fc400078ec0ff */
[----:B------:R-:W-:Y:S02]  /*7f30*/  LEA.HI R11, R9, R28, RZ, 0x2 ;  /* 0x0000001c090b7211 */ /* 0x000fe400078f10ff */
[----:B------:R-:W-:Y:S01]  /*7f40*/  SEL R58, R27, R26, P0 ;  /* 0x0000001a1b3a7207 */ /* 0x000fe20000000000 */
[----:B------:R-:W-:Y:S01]  /*7f50*/  IMAD.IADD R7, R7, 0x1, -R6 ;  /* 0x0000000107077824 */ /* 0x000fe200078e0a06 */
[--C-:B------:R-:W-:Y:S01]  /*7f60*/  SHF.R.S32.HI R4, RZ, 0x2, R11.reuse ;  /* 0x00000002ff047819 */ /* 0x100fe2000001140b */
[----:B------:R-:W3:Y:S01]  /*7f70*/  LDC R27, c[0x0][0xbe8] ;  /* 0x0002fa00ff1b7b82 */ /* 0x000ee20000000800 */
[----:B------:R-:W-:Y:S02]  /*7f80*/  SHF.R.S32.HI R3, RZ, 0x1f, R11 ;  /* 0x0000001fff037819 */ /* 0x000fe4000001140b */
[----:B------:R-:W-:Y:S02]  /*7f90*/  SHF.R.S32.HI R8, RZ, 0x7, R8 ;  /* 0x00000007ff087819 */ /* 0x000fe40000011408 */
[----:B------:R-:W-:-:S02]  /*7fa0*/  LEA.HI R3, R3, R4, RZ, 0x3 ;  /* 0x0000000403037211 */ /* 0x000fc400078f18ff */
[----:B------:R-:W-:Y:S02]  /*7fb0*/  SEL R64, R14, R49, P0 ;  /* 0x000000310e407207 */ /* 0x000fe40000000000 */
[----:B------:R-:W-:Y:S01]  /*7fc0*/  LOP3.LUT R5, R3, 0xfffffff8, RZ, 0xc0, !PT ;  /* 0xfffffff803057812 */ /* 0x000fe200078ec0ff */
[----:B------:R-:W-:Y:S01]  /*7fd0*/  IMAD.HI R3, R8, 0x55555556, RZ ;  /* 0x5555555608037827 */ /* 0x000fe200078e02ff */
[----:B------:R-:W-:Y:S02]  /*7fe0*/  SEL R48, R49, R14, P0 ;  /* 0x0000000e31307207 */ /* 0x000fe40000000000 */
[----:B------:R-:W-:Y:S02]  /*7ff0*/  IADD3 R5, R4, -R5, RZ ;  /* 0x8000000504057210 */ /* 0x000fe40007ffe0ff */
[----:B------:R-:W-:Y:S02]  /*8000*/  LEA.HI R4, R9, R28, RZ, 0x5 ;  /* 0x0000001c09047211 */ /* 0x000fe400078f28ff */
[----:B------:R-:W-:-:S02]  /*8010*/  LEA.HI R3, R3, R3, RZ, 0x1 ;  /* 0x0000000303037211 */ /* 0x000fc400078f08ff */
[----:B------:R-:W-:Y:S02]  /*8020*/  SHF.R.S32.HI R4, RZ, 0x5, R4 ;  /* 0x00000005ff047819 */ /* 0x000fe40000011404 */
[----:B------:R-:W-:Y:S01]  /*8030*/  SEL R66, R52, R15, P0 ;  /* 0x0000000f34427207 */ /* 0x000fe20000000000 */
[----:B------:R-:W-:Y:S01]  /*8040*/  IMAD R3, R3, -0x3, R8 ;  /* 0xfffffffd03037824 */ /* 0x000fe200078e0208 */
[----:B------:R-:W-:Y:S01]  /*8050*/  LEA.HI R8, R7, R7, RZ, 0x1 ;  /* 0x0000000707087211 */ /* 0x000fe200078f08ff */
[----:B------:R-:W-:Y:S01]  /*8060*/  IMAD R6, R4, 0x10, R5 ;  /* 0x0000001004067824 */ /* 0x000fe200078e0205 */
[----:B---3--:R-:W-:Y:S01]  /*8070*/  ISETP.NE.AND P2, PT, R27, 0x1, PT ;  /* 0x000000011b00780c */ /* 0x008fe20003f45270 */
[----:B------:R-:W3:Y:S01]  /*8080*/  LDC.64 R4, c[0x0][0xbd8] ;  /* 0x0002f600ff047b82 */ /* 0x000ee20000000a00 */
[----:B------:R-:W-:Y:S01]  /*8090*/  SEL R62, R15, R52, P0 ;  /* 0x000000340f3e7207 */ /* 0x000fe20000000000 */
[----:B------:R-:W-:Y:S01]  /*80a0*/  IMAD R3, R3, 0x40, R6 ;  /* 0x0000004003037824 */ /* 0x000fe200078e0206 */
[----:B------:R-:W-:-:S02]  /*80b0*/  SEL R24, R54, R55, P0 ;  /* 0x0000003736187207 */ /* 0x000fc40000000000 */
[----:B------:R-:W-:Y:S01]  /*80c0*/  SEL R18, R55, R54, P0 ;  /* 0x0000003637127207 */ /* 0x000fe20000000000 */
[----:B0-----:R-:W-:Y:S01]  /*80d0*/  IMAD R29, R36, 0xc0, R3 ;  /* 0x000000c0241d7824 */ /* 0x001fe200078e0203 */
[----:B------:R-:W-:Y:S02]  /*80e0*/  SEL R14, R34, R35, P0 ;  /* 0x00000023220e7207 */ /* 0x000fe40000000000 */
[----:B------:R-:W-:Y:S02]  /*80f0*/  SEL R52, R35, R34, P0 ;  /* 0x0000002223347207 */ /* 0x000fe40000000000 */
[----:B------:R-:W-:Y:S01]  /*8100*/  SEL R34, R38, R39, P0 ;  /* 0x0000002726227207 */ /* 0x000fe20000000000 */
[----:B------:R-:W0:Y:S01]  /*8110*/  @P2 LDC R37, c[0x0][0xbec] ;  /* 0x0002fb00ff252b82 */ /* 0x000e220000000800 */
[----:B------:R-:W-:Y:S02]  /*8120*/  LOP3.LUT R8, R8, 0x1ffffffe, RZ, 0xc0, !PT ;  /* 0x1ffffffe08087812 */ /* 0x000fe400078ec0ff */
[----:B------:R-:W-:-:S02]  /*8130*/  SEL R32, R44, R13, P0 ;  /* 0x0000000d2c207207 */ /* 0x000fc40000000000 */
[----:B------:R-:W-:Y:S01]  /*8140*/  SEL R70, R13, R44, P0 ;  /* 0x0000002c0d467207 */ /* 0x000fe20000000000 */
[----:B------:R-:W-:Y:S01]  /*8150*/  IMAD.IADD R10, R7, 0x1, -R8 ;  /* 0x00000001070a7824 */ /* 0x000fe200078e0a08 */
[----:B------:R-:W-:Y:S01]  /*8160*/  SEL R40, R30, R31, P0 ;  /* 0x0000001f1e287207 */ /* 0x000fe20000000000 */
[----:B------:R-:W-:Y:S01]  /*8170*/  IMAD.U32 R8, RZ, RZ, UR6 ;  /* 0x00000006ff087e24 */ /* 0x000fe2000f8e00ff */
[----:B------:R-:W-:Y:S01]  /*8180*/  SEL R60, R31, R30, P0 ;  /* 0x0000001e1f3c7207 */ /* 0x000fe20000000000 */
[----:B------:R-:W-:Y:S01]  /*8190*/  IMAD R10, R10, 0x8, R3 ;  /* 0x000000080a0a7824 */ /* 0x000fe200078e0203 */
[----:B------:R-:W-:Y:S01]  /*81a0*/  SEL R26, R46, R47, P0 ;  /* 0x0000002f2e1a7207 */ /* 0x000fe20000000000 */
[----:B---3--:R-:W-:Y:S01]  /*81b0*/  IMAD R54, R4, UR41, RZ ;  /* 0x0000002904367c24 */ /* 0x008fe2000f8e02ff */
[----:B------:R-:W-:Y:S01]  /*81c0*/  SEL R72, R12, R41, P0 ;  /* 0x000000290c487207 */ /* 0x000fe20000000000 */
[----:B------:R-:W-:Y:S01]  /*81d0*/  IMAD.WIDE.U32 R22, R4, UR37, R22 ;  /* 0x0000002504167c25 */ /* 0x000fe2000f8e0016 */
[----:B------:R-:W-:-:S02]  /*81e0*/  SEL R46, R47, R46, P0 ;  /* 0x0000002e2f2e7207 */ /* 0x000fc40000000000 */
[----:B------:R-:W3:Y:S01]  /*81f0*/  @P2 LDC R47, c[0x0][0xbec] ;  /* 0x0002fb00ff2f2b82 */ /* 0x000ee20000000800 */
[----:B------:R-:W-:Y:S01]  /*8200*/  IMAD R35, R5, UR37, R54 ;  /* 0x0000002505237c24 */ /* 0x000fe2000f8e0236 */
[----:B------:R-:W-:Y:S01]  /*8210*/  SEL R68, R41, R12, P0 ;  /* 0x0000000c29447207 */ /* 0x000fe20000000000 */
[----:B------:R-:W-:Y:S01]  /*8220*/  IMAD R36, R36, 0xc0, R10 ;  /* 0x000000c024247824 */ /* 0x000fe200078e020a */
[----:B------:R-:W-:Y:S01]  /*8230*/  SEL R12, R42, R43, P0 ;  /* 0x0000002b2a0c7207 */ /* 0x000fe20000000000 */
[----:B------:R-:W-:Y:S01]  /*8240*/  IMAD.IADD R23, R23, 0x1, R35 ;  /* 0x0000000117177824 */ /* 0x000fe200078e0223 */
[----:B------:R-:W-:Y:S01]  /*8250*/  SEL R44, R43, R42, P0 ;  /* 0x0000002a2b2c7207 */ /* 0x000fe20000000000 */
[----:B0-----:R-:W-:Y:S01]  /*8260*/  @P2 IMAD.HI.U32 R35, R36, R37, RZ ;  /* 0x0000002524232227 */ /* 0x001fe200078e00ff */
[----:B------:R-:W0:Y:S01]  /*8270*/  @P2 LDC R54, c[0x0][0xbf0] ;  /* 0x0002fc00ff362b82 */ /* 0x000e220000000800 */
[----:B------:R-:W-:Y:S02]  /*8280*/  LOP3.LUT R11, R11, 0x7ffffffc, RZ, 0xc0, !PT ;  /* 0x7ffffffc0b0b7812 */ /* 0x000fe400078ec0ff */
[----:B------:R-:W-:Y:S01]  /*8290*/  SEL R20, R50, R51, P0 ;  /* 0x0000003332147207 */ /* 0x000fe20000000000 */
[----:B------:R-:W-:Y:S01]  /*82a0*/  IMAD.MOV.U32 R37, RZ, RZ, R36 ;  /* 0x000000ffff257224 */ /* 0x000fe200078e0024 */
[----:B------:R-:W-:-:S02]  /*82b0*/  SEL R56, R39, R38, P0 ;  /* 0x0000002627387207 */ /* 0x000fc40000000000 */
[----:B------:R-:W-:Y:S02]  /*82c0*/  SEL R50, R51, R50, P0 ;  /* 0x0000003233327207 */ /* 0x000fe40000000000 */
[----:B------:R-:W-:Y:S01]  /*82d0*/  MOV R9, UR7 ;  /* 0x0000000700097c02 */ /* 0x000fe20008000f00 */
[----:B------:R-:W-:Y:S01]  /*82e0*/  IMAD.U32 R9, RZ, RZ, UR8 ;  /* 0x00000008ff097e24 */ /* 0x000fe2000f8e00ff */
[C---:B------:R-:W-:Y:S01]  /*82f0*/  LOP3.LUT P1, RZ, R28.reuse, 0x3, RZ, 0xc0, !PT ;  /* 0x000000031cff7812 */ /* 0x040fe2000782c0ff */
[----:B------:R-:W-:Y:S01]  /*8300*/  IMAD.IADD R28, R28, 0x1, -R11 ;  /* 0x000000011c1c7824 */ /* 0x000fe200078e0a0b */
[----:B------:R-:W-:Y:S01]  /*8310*/  ULDC.64 UR6, c[0x0][0xb48] ;  /* 0x0002d20000067ab9 */ /* 0x000fe20000000a00 */
[----:B------:R-:W-:Y:S01]  /*8320*/  ULDC.64 UR8, c[0x0][0xb28] ;  /* 0x0002ca0000087ab9 */ /* 0x000fe20000000a00 */
[----:B------:R-:W-:Y:S01]  /*8330*/  IADD3 R53, R29, 0x8, RZ ;  /* 0x000000081d357810 */ /* 0x000fe20007ffe0ff */
[----:B---3--:R-:W-:Y:S01]  /*8340*/  @P2 IMAD.HI.U32 R47, R36, R47, RZ ;  /* 0x0000002f242f2227 */ /* 0x008fe200078e00ff */
[----:B0-----:R-:W-:-:S02]  /*8350*/  @P2 SHF.R.U32.HI R37, RZ, R54, R35 ;  /* 0x00000036ff252219 */ /* 0x001fc40000011623 */
[----:B--2---:R-:W-:Y:S01]  /*8360*/  LOP3.LUT R33, R17, 0x2, RZ, 0x3c, !PT ;  /* 0x0000000211217812 */ /* 0x004fe200078e3cff */
[----:B------:R-:W-:Y:S04]  /*8370*/  SHFL.IDX PT, R6, R86, R17, 0x1c1f ;  /* 0x001c1f1156067589 */ /* 0x000fe800000e0000 */
[----:B------:R-:W0:Y:S04]  /*8380*/  SHFL.IDX PT, R5, R82, R33, 0x1c1f ;  /* 0x001c1f2152057589 */ /* 0x000e2800000e0000 */
[----:B------:R-:W-:Y:S04]  /*8390*/  SHFL.IDX PT, R13, R34, R17, 0x1c1f ;  /* 0x001c1f11220d7589 */ /* 0x000fe800000e0000 */
[----:B------:R-:W-:Y:S04]  /*83a0*/  SHFL.IDX PT, R7, R88, R17, 0x1c1f ;  /* 0x001c1f1158077589 */ /* 0x000fe800000e0000 */
[----:B------:R-:W2:Y:S04]  /*83b0*/  SHFL.IDX PT, R34, R84, R33, 0x1c1f ;  /* 0x001c1f2154227589 */ /* 0x000ea800000e0000 */
[----:B------:R3:W-:Y:S04]  /*83c0*/  SHFL.IDX PT, R31, R64, R17, 0x1c1f ;  /* 0x001c1f11401f7589 */ /* 0x0007e800000e0000 */
[----:B------:R4:W-:Y:S04]  /*83d0*/  SHFL.IDX PT, R30, R66, R17, 0x1c1f ;  /* 0x001c1f11421e7589 */ /* 0x0009e800000e0000 */
[----:B------:R5:W-:Y:S01]  /*83e0*/  SHFL.IDX PT, R42, R72, R17, 0x1c1f ;  /* 0x001c1f11482a7589 */ /* 0x000be200000e0000 */
[----:B0-----:R-:W-:Y:S01]  /*83f0*/  SEL R4, R6, R5, P0 ;  /* 0x0000000506047207 */ /* 0x001fe20000000000 */
[----:B---3--:R-:W0:Y:S01]  /*8400*/  LDC.64 R64, c[0x0][0xb40] ;  /* 0x0002d000ff407b82 */ /* 0x008e220000000a00 */
[----:B------:R-:W-:Y:S01]  /*8410*/  SEL R6, R5, R6, P0 ;  /* 0x0000000605067207 */ /* 0x000fe20000000000 */
[----:B------:R-:W-:Y:S04]  /*8420*/  SHFL.IDX PT, R39, R78, R17, 0x1c1f ;  /* 0x001c1f114e277589 */ /* 0x000fe800000e0000 */
[----:B------:R-:W-:Y:S02]  /*8430*/  SHFL.IDX PT, R38, R80, R17, 0x1c1f ;  /* 0x001c1f1150267589 */ /* 0x000fe400000e0000 */
[----:B----4-:R-:W1:Y:S01]  /*8440*/  LDC R66, c[0x0][0xc50] ;  /* 0x00031400ff427b82 */ /* 0x010e620000000800 */
[----:B--2---:R-:W-:Y:S01]  /*8450*/  SEL R5, R7, R34, P0 ;  /* 0x0000002207057207 */ /* 0x004fe20000000000 */
[----:B------:R-:W-:Y:S01]  /*8460*/  SHFL.IDX PT, R32, R32, R17, 0x1c1f ;  /* 0x001c1f1120207589 */ /* 0x000fe200000e0000 */
[----:B------:R-:W-:-:S03]  /*8470*/  SEL R7, R34, R7, P0 ;  /* 0x0000000722077207 */ /* 0x000fc60000000000 */
[----:B------:R-:W-:Y:S02]  /*8480*/  SHFL.IDX PT, R16, R16, R17, 0x1c1f ;  /* 0x001c1f1110107589 */ /* 0x000fe400000e0000 */
[----:B-----5:R-:W2:Y:S02]  /*8490*/  @P2 LDC R72, c[0x0][0xbf0] ;  /* 0x0002fc00ff482b82 */ /* 0x020ea40000000800 */
[----:B------:R-:W-:Y:S04]  /*84a0*/  SHFL.IDX PT, R15, R40, R17, 0x1c1f ;  /* 0x001c1f11280f7589 */ /* 0x000fe800000e0000 */
[----:B------:R-:W-:Y:S01]  /*84b0*/  SHFL.IDX PT, R14, R14, R17, 0x1c1f ;  /* 0x001c1f110e0e7589 */ /* 0x000fe200000e0000 */
[C---:B0-----:R-:W-:Y:S02]  /*84c0*/  IMAD R34, R64.reuse, UR41, RZ ;  /* 0x0000002940227c24 */ /* 0x041fe4000f8e02ff */
[----:B------:R-:W-:Y:S01]  /*84d0*/  IMAD.WIDE.U32 R8, R64, UR37, R8 ;  /* 0x0000002540087c25 */ /* 0x000fe2000f8e0008 */
[----:B------:R-:W-:Y:S03]  /*84e0*/  SHFL.IDX PT, R12, R12, R17, 0x1c1f ;  /* 0x001c1f110c0c7589 */ /* 0x000fe600000e0000 */
[----:B------:R-:W-:Y:S01]  /*84f0*/  IMAD R35, R65, UR37, R34 ;  /* 0x0000002541237c24 */ /* 0x000fe2000f8e0222 */
[----:B------:R-:W-:Y:S01]  /*8500*/  SHFL.IDX PT, R11, R26, R17, 0x1c1f ;  /* 0x001c1f111a0b7589 */ /* 0x000fe200000e0000 */
[----:B-1----:R-:W-:Y:S01]  /*8510*/  IMAD R66, R66, R45, UR4 ;  /* 0x0000000442427e24 */ /* 0x002fe2000f8e022d */
[----:B------:R-:W-:Y:S01]  /*8520*/  ULDC.64 UR4, c[0x0][0xbe0] ;  /* 0x0002f80000047ab9 */ /* 0x000fe20000000a00 */
[----:B------:R-:W-:Y:S01]  /*8530*/  IMAD.MOV.U32 R34, RZ, RZ, R8 ;  /* 0x000000ffff227224 */ /* 0x000fe200078e0008 */
[----:B------:R-:W-:Y:S01]  /*8540*/  SHFL.IDX PT, R3, R24, R17, 0x1c1f ;  /* 0x001c1f1118037589 */ /* 0x000fe200000e0000 */
[----:B------:R-:W-:Y:S01]  /*8550*/  IADD3 R35, R9, R35, RZ ;  /* 0x0000002309237210 */ /* 0x000fe20007ffe0ff */
[----:B------:R-:W-:-:S02]  /*8560*/  IMAD.MOV.U32 R45, RZ, RZ, R36 ;  /* 0x000000ffff2d7224 */ /* 0x000fc400078e0024 */
[----:B------:R-:W-:Y:S01]  /*8570*/  SHFL.IDX PT, R10, R20, R17, 0x1c1f ;  /* 0x001c1f11140a7589 */ /* 0x000fe200000e0000 */
[----:B--2---:R-:W-:-:S03]  /*8580*/  @P2 SHF.R.U32.HI R45, RZ, R72, R47 ;  /* 0x00000048ff2d2219 */ /* 0x004fc6000001162f */
[----:B------:R-:W-:Y:S04]  /*8590*/  SHFL.IDX PT, R41, R76, R33, 0x1c1f ;  /* 0x001c1f214c297589 */ /* 0x000fe800000e0000 */
[----:B------:R-:W0:Y:S04]  /*85a0*/  SHFL.IDX PT, R40, R74, R33, 0x1c1f ;  /* 0x001c1f214a287589 */ /* 0x000e2800000e0000 */
[----:B------:R-:W-:Y:S04]  /*85b0*/  SHFL.IDX PT, R43, R70, R33, 0x1c1f ;  /* 0x001c1f21462b7589 */ /* 0x000fe800000e0000 */
[----:B------:R-:W1:Y:S04]  /*85c0*/  SHFL.IDX PT, R49, R68, R33, 0x1c1f ;  /* 0x001c1f2144317589 */ /* 0x000e6800000e0000 */
[----:B------:R-:W-:Y:S04]  /*85d0*/  SHFL.IDX PT, R51, R62, R33, 0x1c1f ;  /* 0x001c1f213e337589 */ /* 0x000fe800000e0000 */
[----:B------:R-:W2:Y:S04]  /*85e0*/  SHFL.IDX PT, R48, R48, R33, 0x1c1f ;  /* 0x001c1f2130307589 */ /* 0x000ea800000e0000 */
[----:B------:R-:W-:Y:S04]  /*85f0*/  SHFL.IDX PT, R26, R60, R33, 0x1c1f ;  /* 0x001c1f213c1a7589 */ /* 0x000fe800000e0000 */
[----:B------:R-:W-:Y:S04]  /*8600*/  SHFL.IDX PT, R25, R58, R33, 0x1c1f ;  /* 0x001c1f213a197589 */ /* 0x000fe800000e0000 */
[----:B------:R-:W-:Y:S04]  /*8610*/  SHFL.IDX PT, R24, R56, R33, 0x1c1f ;  /* 0x001c1f2138187589 */ /* 0x000fe800000e0000 */
[----:B------:R-:W-:Y:S04]  /*8620*/  SHFL.IDX PT, R21, R52, R33, 0x1c1f ;  /* 0x001c1f2134157589 */ /* 0x000fe800000e0000 */
[----:B------:R3:W-:Y:S04]  /*8630*/  SHFL.IDX PT, R20, R46, R33, 0x1c1f ;  /* 0x001c1f212e147589 */ /* 0x0007e800000e0000 */
[----:B------:R-:W-:Y:S04]  /*8640*/  SHFL.IDX PT, R19, R44, R33, 0x1c1f ;  /* 0x001c1f212c137589 */ /* 0x000fe800000e0000 */
[----:B------:R-:W-:Y:S01]  /*8650*/  SHFL.IDX PT, R18, R18, R33, 0x1c1f ;  /* 0x001c1f2112127589 */ /* 0x000fe200000e0000 */
[----:B---3--:R-:W-:-:S03]  /*8660*/  IMAD.MOV R46, RZ, RZ, -R45 ;  /* 0x000000ffff2e7224 */ /* 0x008fc600078e0a2d */
[----:B------:R3:W-:Y:S02]  /*8670*/  SHFL.IDX PT, R17, R50, R33, 0x1c1f ;  /* 0x001c1f2132117589 */ /* 0x0007e400000e0000 */
[----:B---3--:R-:W-:-:S05]  /*8680*/  SHF.R.S32.HI R33, RZ, 0x1f, R66 ;  /* 0x0000001fff217819 */ /* 0x008fca0000011442 */
[C---:B------:R-:W-:Y:S02]  /*8690*/  IMAD R9, R33.reuse, UR4, RZ ;  /* 0x0000000421097c24 */ /* 0x040fe4000f8e02ff */
[----:B------:R-:W-:Y:S02]  /*86a0*/  IMAD R33, R33, UR6, RZ ;  /* 0x0000000621217c24 */ /* 0x000fe4000f8e02ff */
[C---:B------:R-:W-:Y:S02]  /*86b0*/  IMAD R44, R66.reuse, UR5, R9 ;  /* 0x00000005422c7c24 */ /* 0x040fe4000f8e0209 */
[----:B------:R-:W-:Y:S01]  /*86c0*/  IMAD.WIDE.U32 R8, R66, UR4, R22 ;  /* 0x0000000442087c25 */ /* 0x000fe2000f8e0016 */
[----:B------:R-:W-:-:S03]  /*86d0*/  ULDC.64 UR4, c[0x0][0xb30] ;  /* 0x0002cc0000047ab9 */ /* 0x000fc60000000a00 */
[C---:B------:R-:W-:Y:S01]  /*86e0*/  IMAD.WIDE.U32 R22, R66.reuse, UR6, R34 ;  /* 0x0000000642167c25 */ /* 0x040fe2000f8e0022 */
[----:B------:R-:W-:Y:S02]  /*86f0*/  IADD3 R34, P2, R37, R8, RZ ;  /* 0x0000000825227210 */ /* 0x000fe40007f5e0ff */
[----:B------:R-:W-:Y:S01]  /*8700*/  SHF.R.S32.HI R8, RZ, 0x1f, R45 ;  /* 0x0000001fff087819 */ /* 0x000fe2000001142d */
[----:B------:R-:W-:Y:S01]  /*8710*/  IMAD R47, R66, UR7, R33 ;  /* 0x00000007422f7c24 */ /* 0x000fe2000f8e0221 */
[--C-:B------:R-:W-:Y:S01]  /*8720*/  SHF.R.S32.HI R33, RZ, 0x1f, R37.reuse ;  /* 0x0000001fff217819 */ /* 0x100fe20000011425 */
[----:B------:R-:W-:Y:S01]  /*8730*/  IMAD.MOV R37, RZ, RZ, -R37 ;  /* 0x000000ffff257224 */ /* 0x000fe200078e0a25 */
[----:B------:R-:W-:Y:S01]  /*8740*/  ULDC.64 UR6, c[0x0][0xbc8] ;  /* 0x0002f20000067ab9 */ /* 0x000fe20000000a00 */
[----:B------:R-:W-:Y:S01]  /*8750*/  IMAD R8, R8, UR4, RZ ;  /* 0x0000000408087c24 */ /* 0x000fe2000f8e02ff */
[----:B------:R-:W-:Y:S02]  /*8760*/  IADD3 R23, R23, R47, RZ ;  /* 0x0000002f17177210 */ /* 0x000fe40007ffe0ff */
[----:B------:R-:W-:Y:S01]  /*8770*/  IADD3.X R35, R33, R9, R44, P2, !PT ;  /* 0x0000000921237210 */ /* 0x000fe200017fe42c */
[----:B------:R-:W-:-:S02]  /*8780*/  IMAD R33, R27, R37, R36 ;  /* 0x000000251b217224 */ /* 0x000fc400078e0224 */
[----:B------:R-:W-:Y:S02]  /*8790*/  IMAD R37, R27, R46, R36 ;  /* 0x0000002e1b257224 */ /* 0x000fe400078e0224 */
[C---:B------:R-:W-:Y:S01]  /*87a0*/  IMAD R47, R45.reuse, UR5, R8 ;  /* 0x000000052d2f7c24 */ /* 0x040fe2000f8e0208 */
[----:B------:R-:W3:Y:S01]  /*87b0*/  S2UR UR5, SR_CgaCtaId ;  /* 0x00000000000579c3 */ /* 0x000ee20000008800 */
[----:B------:R-:W-:Y:S01]  /*87c0*/  IMAD.WIDE.U32 R8, R45, UR4, R22 ;  /* 0x000000042d087c25 */ /* 0x000fe2000f8e0016 */
[----:B------:R-:W-:Y:S01]  /*87d0*/  SHF.R.S32.HI R22, RZ, 0x1f, R33 ;  /* 0x0000001fff167819 */ /* 0x000fe20000011421 */
[----:B------:R-:W-:Y:S01]  /*87e0*/  UMOV UR4, 0x400 ;  /* 0x0000040000047882 */ /* 0x000fe20000000000 */
[----:B------:R-:W-:Y:S01]  /*87f0*/  SHF.R.S32.HI R23, RZ, 0x1f, R37 ;  /* 0x0000001fff177819 */ /* 0x000fe20000011425 */
[----:B------:R-:W-:Y:S02]  /*8800*/  IMAD.IADD R9, R9, 0x1, R47 ;  /* 0x0000000109097824 */ /* 0x000fe400078e022f */
[----:B------:R-:W-:-:S02]  /*8810*/  IMAD R22, R22, UR6, RZ ;  /* 0x0000000616167c24 */ /* 0x000fc4000f8e02ff */
[----:B------:R-:W-:Y:S02]  /*8820*/  IMAD R36, R23, UR8, RZ ;  /* 0x0000000817247c24 */ /* 0x000fe4000f8e02ff */
[C---:B------:R-:W-:Y:S01]  /*8830*/  IMAD R23, R33.reuse, UR7, R22 ;  /* 0x0000000721177c24 */ /* 0x040fe2000f8e0216 */
[----:B0-----:R-:W-:Y:S01]  /*8840*/  SEL R22, R40, R39, P0 ;  /* 0x0000002728167207 */ /* 0x001fe20000000000 */
[----:B------:R-:W-:Y:S01]  /*8850*/  IMAD.WIDE.U32 R34, R33, UR6, R34 ;  /* 0x0000000621227c25 */ /* 0x000fe2000f8e0022 */
[----:B------:R-:W-:-:S03]  /*8860*/  ULDC.64 UR6, c[0x0][0xba8] ;  /* 0x0002ea0000067ab9 */ /* 0x000fc60000000a00 */
[C---:B------:R-:W-:Y:S02]  /*8870*/  IMAD R33, R37.reuse, UR9, R36 ;  /* 0x0000000925217c24 */ /* 0x040fe4000f8e0224 */
[----:B------:R-:W-:Y:S01]  /*8880*/  IMAD.WIDE.U32 R36, R37, UR8, R8 ;  /* 0x0000000825247c25 */ /* 0x000fe2000f8e0008 */
[----:B------:R-:W-:Y:S01]  /*8890*/  SEL R8, R39, R40, P0 ;  /* 0x0000002827087207 */ /* 0x000fe20000000000 */
[----:B------:R-:W-:Y:S01]  /*88a0*/  ULDC.64 UR8, c[0x0][0xb00] ;  /* 0x0002c00000087ab9 */ /* 0x000fe20000000a00 */
[C---:B------:R-:W-:Y:S01]  /*88b0*/  LEA R40, P2, R34.reuse, UR6, 0x2 ;  /* 0x0000000622287c11 */ /* 0x040fe2000f8410ff */
[----:B------:R-:W-:Y:S01]  /*88c0*/  IMAD.IADD R23, R35, 0x1, R23 ;  /* 0x0000000123177824 */ /* 0x000fe200078e0217 */
[----:B------:R-:W-:Y:S01]  /*88d0*/  ULDC UR6, c[0x0][0xa88] ;  /* 0x0002a20000067ab9 */ /* 0x000fe20000000800 */
[----:B------:R-:W-:Y:S01]  /*88e0*/  IMAD.IADD R9, R37, 0x1, R33 ;  /* 0x0000000125097824 */ /* 0x000fe200078e0221 */
[----:B---3--:R-:W-:Y:S01]  /*88f0*/  ULEA UR4, UR5, UR4, 0x18 ;  /* 0x0000000405047291 */ /* 0x008fe2000f8ec03f */
[----:B------:R-:W-:Y:S01]  /*8900*/  SHFL.IDX PT, R44, R40, 0x1, 0x1c1f ;  /* 0x003c1f00282c7f89 */ /* 0x000fe200000e0000 */
[----:B------:R-:W-:Y:S01]  /*8910*/  LEA.HI.X R33, R34, UR7, R23, 0x2, P2 ;  /* 0x0000000722217c11 */ /* 0x000fe200090f1417 */
[----:B------:R-:W-:Y:S01]  /*8920*/  IMAD R50, R27, UR6, RZ ;  /* 0x000000061b327c24 */ /* 0x000fe2000f8e02ff */
[----:B------:R-:W-:Y:S01]  /*8930*/  UIADD3 UR4, UR4, 0x12420, URZ ;  /* 0x0001242004047890 */ /* 0x000fe2000fffe03f */
[----:B------:R2:W-:Y:S01]  /*8940*/  SHFL.IDX PT, R34, R40, RZ, 0x1c1f ;  /* 0x001c1fff28227589 */ /* 0x0005e200000e0000 */
[----:B------:R-:W-:-:S02]  /*8950*/  LEA R52, P3, R36, UR8, 0x2 ;  /* 0x0000000824347c11 */ /* 0x000fc4000f8610ff */
[-C--:B------:R-:W-:Y:S01]  /*8960*/  ISETP.GE.OR P2, PT, R29, R50.reuse, P1 ;  /* 0x000000321d00720c */ /* 0x080fe20000f46670 */
[----:B------:R-:W0:Y:S01]  /*8970*/  SHFL.IDX PT, R35, R33, RZ, 0x1c1f ;  /* 0x001c1fff21237589 */ /* 0x000e2200000e0000 */
[-C--:B------:R-:W-:Y:S01]  /*8980*/  ISETP.GE.OR P1, PT, R53, R50.reuse, P1 ;  /* 0x000000323500720c */ /* 0x080fe20000f26670 */
[----:B------:R-:W-:Y:S01]  /*8990*/  UPRMT UR4, URZ, 0x654, UR4 ;  /* 0x000006543f047896 */ /* 0x000fe20008000004 */
[----:B------:R-:W-:Y:S01]  /*89a0*/  LEA.HI.X R54, R36, UR9, R9, 0x2, P3 ;  /* 0x0000000924367c11 */ /* 0x000fe200098f1409 */
[----:B------:R-:W3:Y:S01]  /*89b0*/  SHFL.IDX PT, R45, R33, 0x1, 0x1c1f ;  /* 0x003c1f00212d7f89 */ /* 0x000ee200000e0000 */
[----:B------:R-:W-:Y:S02]  /*89c0*/  ISETP.GE.AND P3, PT, R29, R50, PT ;  /* 0x000000321d00720c */ /* 0x000fe40003f66270 */
[----:B------:R-:W-:Y:S01]  /*89d0*/  SEL R9, R38, R41, P0 ;  /* 0x0000002926097207 */ /* 0x000fe20000000000 */
[----:B------:R4:W4:Y:S01]  /*89e0*/  SHFL.IDX PT, R46, R52, RZ, 0x1c1f ;  /* 0x001c1fff342e7589 */ /* 0x00092200000e0000 */
[----:B------:R-:W-:-:S02]  /*89f0*/  SEL R23, R41, R38, P0 ;  /* 0x0000002629177207 */ /* 0x000fc40000000000 */
[----:B------:R-:W-:Y:S01]  /*8a00*/  SYNCS.ARRIVE.TRANS64.RED.A1T0 RZ, [UR4], RZ ;  /* 0x000000ffffff79a7 */ /* 0x000fe20008100404 */
[----:B------:R0:W4:Y:S01]  /*8a10*/  SHFL.IDX PT, R47, R54, RZ, 0x1c1f ;  /* 0x001c1fff362f7589 */ /* 0x00012200000e0000 */
[----:B-1----:R-:W-:Y:S02]  /*8a20*/  SEL R36, R42, R49, P0 ;  /* 0x000000312a247207 */ /* 0x002fe40000000000 */
[----:B------:R-:W-:Y:S01]  /*8a30*/  SEL R38, R49, R42, P0 ;  /* 0x0000002a31267207 */ /* 0x000fe20000000000 */
[----:B------:R-:W-:Y:S01]  /*8a40*/  IMAD.SHL.U32 R49, R28, 0x2, RZ ;  /* 0x000000021c317824 */ /* 0x000fe200078e00ff */
[----:B------:R-:W-:Y:S02]  /*8a50*/  SEL R37, R32, R43, P0 ;  /* 0x0000002b20257207 */ /* 0x000fe40000000000 */
[----:B------:R-:W-:Y:S02]  /*8a60*/  SEL R39, R43, R32, P0 ;  /* 0x000000202b277207 */ /* 0x000fe40000000000 */
[----:B--2---:R-:W-:-:S02]  /*8a70*/  SEL R40, R31, R48, P0 ;  /* 0x000000301f287207 */ /* 0x004fc40000000000 */
[----:B------:R-:W-:Y:S01]  /*8a80*/  SEL R42, R48, R31, P0 ;  /* 0x0000001f302a7207 */ /* 0x000fe20000000000 */
[----:B0-----:R0:W-:Y:S01]  /*8a90*/  @!P2 ST.E desc[UR46][R34.64], R2 ;  /* 0x000000022200a985 */ /* 0x0011e2000c10192e */
[----:B------:R-:W-:Y:S02]  /*8aa0*/  SEL R41, R30, R51, P0 ;  /* 0x000000331e297207 */ /* 0x000fe40000000000 */
[----:B------:R-:W-:Y:S01]  /*8ab0*/  SEL R43, R51, R30, P0 ;  /* 0x0000001e332b7207 */ /* 0x000fe20000000000 */
[----:B---3--:R0:W-:Y:S01]  /*8ac0*/  @!P1 ST.E desc[UR46][R44.64], R0 ;  /* 0x000000002c009985 */ /* 0x0081e2000c10192e */
[----:B------:R-:W-:Y:S05]  /*8ad0*/  @P3 BRA `(.L_x_37) ;  /* 0x0000000000b83947 */ /* 0x000fea0003800000 */
[C---:B0-----:R-:W-:Y:S01]  /*8ae0*/  VIADD R0, R49.reuse, 0x8 ;  /* 0x0000000831007836 */ /* 0x041fe20000000000 */
[----:B------:R-:W-:Y:S01]  /*8af0*/  ULDC UR4, c[0x0][0xac8] ;  /* 0x0002b20000047ab9 */ /* 0x000fe20000000800 */
[C---:B------:R-:W-:Y:S01]  /*8b00*/  IADD3 R2, R49.reuse, 0x18, RZ ;  /* 0x0000001831027810 */ /* 0x040fe20007ffe0ff */
[C---:B------:R-:W-:Y:S01]  /*8b10*/  VIADD R27, R49.reuse, 0x20 ;  /* 0x00000020311b7836 */ /* 0x040fe20000000000 */
[C---:B------:R-:W-:Y:S01]  /*8b20*/  ISETP.GE.AND P1, PT, R49.reuse, UR4, PT ;  /* 0x0000000431007c0c */ /* 0x040fe2000bf26270 */
[C---:B------:R-:W-:Y:S01]  /*8b30*/  VIADD R32, R49.reuse, 0x28 ;  /* 0x0000002831207836 */ /* 0x040fe20000000000 */
[----:B------:R-:W-:Y:S01]  /*8b40*/  ISETP.GE.AND P2, PT, R0, UR4, PT ;  /* 0x0000000400007c0c */ /* 0x000fe2000bf46270 */
[C---:B------:R-:W-:Y:S01]  /*8b50*/  VIADD R33, R49.reuse, 0x30 ;  /* 0x0000003031217836 */ /* 0x040fe20000000000 */
[----:B------:R-:W-:Y:S02]  /*8b60*/  IADD3 R34, R49, 0x38, RZ ;  /* 0x0000003831227810 */ /* 0x000fe40007ffe0ff */
[----:B------:R-:W-:-:S02]  /*8b70*/  ISETP.GE.AND P3, PT, R27, UR4, PT ;  /* 0x000000041b007c0c */ /* 0x000fc4000bf66270 */
[----:B------:R-:W-:Y:S02]  /*8b80*/  ISETP.GE.AND P4, PT, R32, UR4, PT ;  /* 0x0000000420007c0c */ /* 0x000fe4000bf86270 */
[----:B------:R-:W-:Y:S02]  /*8b90*/  ISETP.GE.AND P5, PT, R33, UR4, PT ;  /* 0x0000000421007c0c */ /* 0x000fe4000bfa6270 */
[----:B------:R-:W-:Y:S01]  /*8ba0*/  ISETP.GE.AND P6, PT, R34, UR4, PT ;  /* 0x0000000422007c0c */ /* 0x000fe2000bfc6270 */
[----:B----4-:R-:W-:Y:S02]  /*8bb0*/  @!P1 IMAD.WIDE R28, R49, 0x4, R46 ;  /* 0x00000004311c9825 */ /* 0x010fe400078e022e */
[----:B------:R-:W-:-:S03]  /*8bc0*/  @!P2 LEA.HI R0, R0, R0, RZ, 0x1 ;  /* 0x000000000000a211 */ /* 0x000fc600078f08ff */
[----:B------:R0:W-:Y:S01]  /*8bd0*/  @!P1 ST.E.64 desc[UR46][R28.64], R4 ;  /* 0x000000041c009985 */ /* 0x0001e2000c101b2e */
[----:B------:R-:W-:Y:S01]  /*8be0*/  @!P2 LOP3.LUT R31, R0, 0xfffffffe, RZ, 0xc0, !PT ;  /* 0xfffffffe001fa812 */ /* 0x000fe200078ec0ff */
[----:B------:R-:W-:Y:S01]  /*8bf0*/  VIADD R0, R49, 0x10 ;  /* 0x0000001031007836 */ /* 0x000fe20000000000 */
[----:B------:R-:W-:Y:S02]  /*8c00*/  @!P3 LEA.HI R27, R27, R27, RZ, 0x1 ;  /* 0x0000001b1b1bb211 */ /* 0x000fe400078f08ff */
[----:B------:R-:W-:Y:S01]  /*8c10*/  @!P4 LEA.HI R32, R32, R32, RZ, 0x1 ;  /* 0x000000202020c211 */ /* 0x000fe200078f08ff */
[----:B------:R-:W-:Y:S01]  /*8c20*/  @!P2 IMAD.WIDE R30, R31, 0x4, R46 ;  /* 0x000000041f1ea825 */ /* 0x000fe200078e022e */
[----:B------:R-:W-:Y:S02]  /*8c30*/  ISETP.GE.AND P1, PT, R0, UR4, PT ;  /* 0x0000000400007c0c */ /* 0x000fe4000bf26270 */
[----:B------:R-:W-:Y:S02]  /*8c40*/  @!P5 LEA.HI R33, R33, R33, RZ, 0x1 ;  /* 0x000000212121d211 */ /* 0x000fe400078f08ff */
[----:B------:R1:W-:Y:S01]  /*8c50*/  @!P2 ST.E.64 desc[UR46][R30.64], R6 ;  /* 0x000000061e00a985 */ /* 0x0003e2000c101b2e */
[----:B------:R-:W-:-:S02]  /*8c60*/  ISETP.GE.AND P2, PT, R2, UR4, PT ;  /* 0x0000000402007c0c */ /* 0x000fc4000bf46270 */
[----:B------:R-:W-:Y:S02]  /*8c70*/  @!P6 LEA.HI R34, R34, R34, RZ, 0x1 ;  /* 0x000000222222e211 */ /* 0x000fe400078f08ff */
[----:B------:R-:W-:Y:S02]  /*8c80*/  @!P3 LOP3.LUT R27, R27, 0xfffffffe, RZ, 0xc0, !PT ;  /* 0xfffffffe1b1bb812 */ /* 0x000fe400078ec0ff */
[----:B------:R-:W-:Y:S02]  /*8c90*/  @!P5 LOP3.LUT R33, R33, 0xfffffffe, RZ, 0xc0, !PT ;  /* 0xfffffffe2121d812 */ /* 0x000fe400078ec0ff */
[----:B------:R-:W-:Y:S01]  /*8ca0*/  @!P1 LEA.HI R0, R0, R0, RZ, 0x1 ;  /* 0x0000000000009211 */ /* 0x000fe200078f08ff */
[----:B0-----:R-:W-:Y:S01]  /*8cb0*/  @!P3 IMAD.WIDE R28, R27, 0x4, R46 ;  /* 0x000000041b1cb825 */ /* 0x001fe200078e022e */
[----:B------:R-:W-:Y:S02]  /*8cc0*/  @!P6 LOP3.LUT R35, R34, 0xfffffffe, RZ, 0xc0, !PT ;  /* 0xfffffffe2223e812 */ /* 0x000fe400078ec0ff */
[----:B------:R-:W-:-:S02]  /*8cd0*/  @!P1 LOP3.LUT R5, R0, 0xfffffffe, RZ, 0xc0, !PT ;  /* 0xfffffffe00059812 */ /* 0x000fc400078ec0ff */
[----:B------:R-:W-:Y:S01]  /*8ce0*/  @!P2 LEA.HI R2, R2, R2, RZ, 0x1 ;  /* 0x000000020202a211 */ /* 0x000fe200078f08ff */
[--C-:B------:R-:W-:Y:S01]  /*8cf0*/  @!P6 IMAD.WIDE R34, R35, 0x4, R46.reuse ;  /* 0x000000042322e825 */ /* 0x100fe200078e022e */
[----:B-1----:R-:W-:Y:S02]  /*8d00*/  @!P4 LOP3.LUT R31, R32, 0xfffffffe, RZ, 0xc0, !PT ;  /* 0xfffffffe201fc812 */ /* 0x002fe400078ec0ff */
[----:B------:R-:W-:Y:S01]  /*8d10*/  @!P2 LOP3.LUT R7, R2, 0xfffffffe, RZ, 0xc0, !PT ;  /* 0xfffffffe0207a812 */ /* 0x000fe200078ec0ff */
[----:B------:R-:W-:-:S04]  /*8d20*/  @!P1 IMAD.WIDE R4, R5, 0x4, R46 ;  /* 0x0000000405049825 */ /* 0x000fc800078e022e */
[--C-:B------:R-:W-:Y:S01]  /*8d30*/  @!P2 IMAD.WIDE R6, R7, 0x4, R46.reuse ;  /* 0x000000040706a825 */ /* 0x100fe200078e022e */
[----:B------:R1:W-:Y:S03]  /*8d40*/  @!P1 ST.E.64 desc[UR46][R4.64], R8 ;  /* 0x0000000804009985 */ /* 0x0003e6000c101b2e */
[--C-:B------:R-:W-:Y:S01]  /*8d50*/  @!P4 IMAD.WIDE R30, R31, 0x4, R46.reuse ;  /* 0x000000041f1ec825 */ /* 0x100fe200078e022e */
[----:B------:R1:W-:Y:S03]  /*8d60*/  @!P2 ST.E.64 desc[UR46][R6.64], R22 ;  /* 0x000000160600a985 */ /* 0x0003e6000c101b2e */
[----:B------:R-:W-:Y:S01]  /*8d70*/  @!P5 IMAD.WIDE R32, R33, 0x4, R46 ;  /* 0x000000042120d825 */ /* 0x000fe200078e022e */
[----:B------:R1:W-:Y:S04]  /*8d80*/  @!P3 ST.E.64 desc[UR46][R28.64], R36 ;  /* 0x000000241c00b985 */ /* 0x0003e8000c101b2e */
[----:B------:R1:W-:Y:S04]  /*8d90*/  @!P4 ST.E.64 desc[UR46][R30.64], R38 ;  /* 0x000000261e00c985 */ /* 0x0003e8000c101b2e */
[----:B------:R1:W-:Y:S04]  /*8da0*/  @!P5 ST.E.64 desc[UR46][R32.64], R40 ;  /* 0x000000282000d985 */ /* 0x0003e8000c101b2e */
[----:B------:R1:W-:Y:S02]  /*8db0*/  @!P6 ST.E.64 desc[UR46][R34.64], R42 ;  /* 0x0000002a2200e985 */ /* 0x0003e4000c101b2e */
.L_x_37:
[----:B------:R-:W-:Y:S05]  /*8dc0*/  BSYNC B0 ;  /* 0x0000000000007941 */ /* 0x000fea0003800000 */
.L_x_36:
[----:B------:R-:W-:Y:S01]  /*8dd0*/  ISETP.GE.AND P1, PT, R53, R50, PT ;  /* 0x000000323500720c */ /* 0x000fe20003f26270 */
[----:B-1----:R1:W2:Y:S01]  /*8de0*/  SHFL.IDX PT, R31, R54, 0x1, 0x1c1f ;  /* 0x003c1f00361f7f89 */ /* 0x0022a200000e0000 */
[----:B------:R-:W-:Y:S02]  /*8df0*/  SEL R23, R15, R26, P0 ;  /* 0x0000001a0f177207 */ /* 0x000fe40000000000 */
[----:B------:R-:W-:Y:S01]  /*8e00*/  SEL R29, R26, R15, P0 ;  /* 0x0000000f1a1d7207 */ /* 0x000fe20000000000 */
[----:B------:R1:W3:Y:S01]  /*8e10*/  SHFL.IDX PT, R30, R52, 0x1, 0x1c1f ;  /* 0x003c1f00341e7f89 */ /* 0x0002e200000e0000 */
[----:B------:R-:W-:Y:S02]  /*8e20*/  SEL R22, R16, R25, P0 ;  /* 0x0000001910167207 */ /* 0x000fe40000000000 */
[----:B------:R-:W-:Y:S02]  /*8e30*/  SEL R28, R25, R16, P0 ;  /* 0x00000010191c7207 */ /* 0x000fe40000000000 */
[----:B------:R-:W-:-:S02]  /*8e40*/  SEL R27, R13, R24, P0 ;  /* 0x000000180d1b7207 */ /* 0x000fc40000000000 */
[----:B------:R-:W-:Y:S02]  /*8e50*/  SEL R15, R24, R13, P0 ;  /* 0x0000000d180f7207 */ /* 0x000fe40000000000 */
[----:B------:R-:W-:Y:S02]  /*8e60*/  SEL R26, R14, R21, P0 ;  /* 0x000000150e1a7207 */ /* 0x000fe40000000000 */
[----:B------:R-:W-:Y:S02]  /*8e70*/  SEL R25, R11, R20, P0 ;  /* 0x000000140b197207 */ /* 0x000fe40000000000 */
[----:B------:R-:W-:Y:S02]  /*8e80*/  SEL R13, R20, R11, P0 ;  /* 0x0000000b140d7207 */ /* 0x000fe40000000000 */
[----:B------:R-:W-:Y:S02]  /*8e90*/  SEL R14, R21, R14, P0 ;  /* 0x0000000e150e7207 */ /* 0x000fe40000000000 */
[----:B------:R-:W-:-:S02]  /*8ea0*/  SEL R24, R12, R19, P0 ;  /* 0x000000130c187207 */ /* 0x000fc40000000000 */
[----:B------:R-:W-:Y:S02]  /*8eb0*/  SEL R16, R10, R17, P0 ;  /* 0x000000110a107207 */ /* 0x000fe40000000000 */
[----:B------:R-:W-:Y:S02]  /*8ec0*/  SEL R20, R17, R10, P0 ;  /* 0x0000000a11147207 */ /* 0x000fe40000000000 */
[----:B------:R-:W-:Y:S02]  /*8ed0*/  SEL R12, R19, R12, P0 ;  /* 0x0000000c130c7207 */ /* 0x000fe40000000000 */
[----:B------:R-:W-:Y:S02]  /*8ee0*/  SEL R17, R3, R18, P0 ;  /* 0x0000001203117207 */ /* 0x000fe40000000000 */
[----:B------:R-:W-:Y:S01]  /*8ef0*/  SEL R21, R18, R3, P0 ;  /* 0x0000000312157207 */ /* 0x000fe20000000000 */
[----:B-123--:R-:W-:Y:S06]  /*8f00*/  @P1 BRA `(.L_x_8) ;  /* 0x0000004800e81947 */ /* 0x00efec0003800000 */
[C---:B0-----:R-:W-:Y:S01]  /*8f10*/  VIADD R0, R49.reuse, 0x8 ;  /* 0x0000000831007836 */ /* 0x041fe20000000000 */
[----:B------:R-:W-:Y:S01]  /*8f20*/  ULDC UR4, c[0x0][0xac8] ;  /* 0x0002b20000047ab9 */ /* 0x000fe20000000800 */
[C---:B------:R-:W-:Y:S01]  /*8f30*/  VIADD R6, R49.reuse, 0x18 ;  /* 0x0000001831067836 */ /* 0x040fe20000000000 */
[C---:B------:R-:W-:Y:S01]  /*8f40*/  IADD3 R8, R49.reuse, 0x20, RZ ;  /* 0x0000002031087810 */ /* 0x040fe20007ffe0ff */
[C---:B------:R-:W-:Y:S01]  /*8f50*/  VIADD R2, R49.reuse, 0x10 ;  /* 0x0000001031027836 */ /* 0x040fe20000000000 */
[----:B------:R-:W-:Y:S01]  /*8f60*/  ISETP.GE.AND P1, PT, R0, UR4, PT ;  /* 0x0000000400007c0c */ /* 0x000fe2000bf26270 */
[C---:B------:R-:W-:Y:S01]  /*8f70*/  VIADD R10, R49.reuse, 0x28 ;  /* 0x00000028310a7836 */ /* 0x040fe20000000000 */
[----:B------:R-:W-:Y:S01]  /*8f80*/  ISETP.GE.AND P3, PT, R6, UR4, PT ;  /* 0x0000000406007c0c */ /* 0x000fe2000bf66270 */
[C---:B------:R-:W-:Y:S01]  /*8f90*/  VIADD R11, R49.reuse, 0x30 ;  /* 0x00000030310b7836 */ /* 0x040fe20000000000 */
[----:B------:R-:W-:Y:S02]  /*8fa0*/  ISETP.GE.AND P2, PT, R2, UR4, PT ;  /* 0x0000000402007c0c */ /* 0x000fe4000bf46270 */
[----:B------:R-:W-:-:S02]  /*8fb0*/  ISETP.GE.AND P0, PT, R49, UR4, PT ;  /* 0x0000000431007c0c */ /* 0x000fc4000bf06270 */
[----:B------:R-:W-:Y:S02]  /*8fc0*/  ISETP.GE.AND P4, PT, R8, UR4, PT ;  /* 0x0000000408007c0c */ /* 0x000fe4000bf86270 */
[----:B------:R-:W-:Y:S02]  /*8fd0*/  ISETP.GE.AND P5, PT, R10, UR4, PT ;  /* 0x000000040a007c0c */ /* 0x000fe4000bfa6270 */
[----:B------:R-:W-:Y:S02]  /*8fe0*/  ISETP.GE.AND P6, PT, R11, UR4, PT ;  /* 0x000000040b007c0c */ /* 0x000fe4000bfc6270 */
[----:B------:R-:W-:-:S03]  /*8ff0*/  @!P1 LEA.HI R0, R0, R0, RZ, 0x1 ;  /* 0x0000000000009211 */ /* 0x000fc600078f08ff */
[----:B------:R-:W-:Y:S02]  /*9000*/  @!P2 LEA.HI R4, R2, R2, RZ, 0x1 ;  /* 0x000000020204a211 */ /* 0x000fe400078f08ff */
[----:B------:R-:W-:Y:S01]  /*9010*/  @!P1 LOP3.LUT R5, R0, 0xfffffffe, RZ, 0xc0, !PT ;  /* 0xfffffffe00059812 */ /* 0x000fe200078ec0ff */
[C---:B------:R-:W-:Y:S01]  /*9020*/  @!P0 IMAD.WIDE R2, R49.reuse, 0x4, R30 ;  /* 0x0000000431028825 */ /* 0x040fe200078e021e */
[----:B------:R-:W-:Y:S02]  /*9030*/  @!P3 LEA.HI R0, R6, R6, RZ, 0x1 ;  /* 0x000000060600b211 */ /* 0x000fe400078f08ff */
[----:B------:R-:W-:Y:S01]  /*9040*/  @!P4 LEA.HI R8, R8, R8, RZ, 0x1 ;  /* 0x000000080808c211 */ /* 0x000fe200078f08ff */
[----:B------:R-:W-:Y:S01]  /*9050*/  VIADD R49, R49, 0x38 ;  /* 0x0000003831317836 */ /* 0x000fe20000000000 */
[----:B------:R-:W-:Y:S01]  /*9060*/  @!P3 LOP3.LUT R9, R0, 0xfffffffe, RZ, 0xc0, !PT ;  /* 0xfffffffe0009b812 */ /* 0x000fe200078ec0ff */
[----:B------:R0:W-:Y:S01]  /*9070*/  @!P0 ST.E.64 desc[UR46][R2.64], R22 ;  /* 0x0000001602008985 */ /* 0x0001e2000c101b2e */
[----:B------:R-:W-:-:S02]  /*9080*/  @!P5 LEA.HI R10, R10, R10, RZ, 0x1 ;  /* 0x0000000a0a0ad211 */ /* 0x000fc400078f08ff */
[----:B------:R-:W-:Y:S01]  /*9090*/  @!P2 LOP3.LUT R7, R4, 0xfffffffe, RZ, 0xc0, !PT ;  /* 0xfffffffe0407a812 */ /* 0x000fe200078ec0ff */
[--C-:B------:R-:W-:Y:S01]  /*90a0*/  @!P1 IMAD.WIDE R4, R5, 0x4, R30.reuse ;  /* 0x0000000405049825 */ /* 0x100fe200078e021e */
[----:B------:R-:W-:Y:S02]  /*90b0*/  @!P6 LEA.HI R0, R11, R11, RZ, 0x1 ;  /* 0x0000000b0b00e211 */ /* 0x000fe400078f08ff */
[----:B------:R-:W-:Y:S01]  /*90c0*/  @!P4 LOP3.LUT R11, R8, 0xfffffffe, RZ, 0xc0, !PT ;  /* 0xfffffffe080bc812 */ /* 0x000fe200078ec0ff */
[--C-:B------:R-:W-:Y:S01]  /*90d0*/  @!P2 IMAD.WIDE R6, R7, 0x4, R30.reuse ;  /* 0x000000040706a825 */ /* 0x100fe200078e021e */
[----:B------:R-:W-:Y:S01]  /*90e0*/  @!P5 LOP3.LUT R19, R10, 0xfffffffe, RZ, 0xc0, !PT ;  /* 0xfffffffe0a13d812 */ /* 0x000fe200078ec0ff */
[----:B------:R1:W-:Y:S01]  /*90f0*/  @!P1 ST.E.64 desc[UR46][R4.64], R28 ;  /* 0x0000001c04009985 */ /* 0x0003e2000c101b2e */
[----:B------:R-:W-:Y:S01]  /*9100*/  ISETP.GE.AND P0, PT, R49, UR4, PT ;  /* 0x0000000431007c0c */ /* 0x000fe2000bf06270 */
[--C-:B------:R-:W-:Y:S01]  /*9110*/  @!P3 IMAD.WIDE R8, R9, 0x4, R30.reuse ;  /* 0x000000040908b825 */ /* 0x100fe200078e021e */
[----:B0-----:R-:W-:Y:S01]  /*9120*/  @!P6 LOP3.LUT R23, R0, 0xfffffffe, RZ, 0xc0, !PT ;  /* 0xfffffffe0017e812 */ /* 0x001fe200078ec0ff */
[----:B------:R0:W-:Y:S02]  /*9130*/  @!P2 ST.E.64 desc[UR46][R6.64], R26 ;  /* 0x0000001a0600a985 */ /* 0x0001e4000c101b2e */
[----:B------:R-:W-:-:S02]  /*9140*/  @!P4 IMAD.WIDE R2, R11, 0x4, R30 ;  /* 0x000000040b02c825 */ /* 0x000fc400078e021e */
[----:B------:R0:W-:Y:S02]  /*9150*/  @!P3 ST.E.64 desc[UR46][R8.64], R14 ;  /* 0x0000000e0800b985 */ /* 0x0001e4000c101b2e */
[--C-:B------:R-:W-:Y:S02]  /*9160*/  @!P6 IMAD.WIDE R10, R23, 0x4, R30.reuse ;  /* 0x00000004170ae825 */ /* 0x100fe400078e021e */
[----:B------:R0:W-:Y:S02]  /*9170*/  @!P4 ST.E.64 desc[UR46][R2.64], R24 ;  /* 0x000000180200c985 */ /* 0x0001e4000c101b2e */
[----:B-1----:R-:W-:-:S05]  /*9180*/  @!P5 IMAD.WIDE R4, R19, 0x4, R30 ;  /* 0x000000041304d825 */ /* 0x002fca00078e021e */
[----:B------:R0:W-:Y:S04]  /*9190*/  @!P5 ST.E.64 desc[UR46][R4.64], R12 ;  /* 0x0000000c0400d985 */ /* 0x0001e8000c101b2e */
[----:B------:R0:W-:Y:S01]  /*91a0*/  @!P6 ST.E.64 desc[UR46][R10.64], R16 ;  /* 0x000000100a00e985 */ /* 0x0001e2000c101b2e */
[----:B------:R-:W-:Y:S05]  /*91b0*/  @P0 BRA `(.L_x_8) ;  /* 0x00000048003c0947 */ /* 0x000fea0003800000 */
[----:B------:R-:W-:-:S04]  /*91c0*/  LEA.HI R49, R49, R49, RZ, 0x1 ;  /* 0x0000003131317211 */ /* 0x000fc800078f08ff */
[----:B0-----:R-:W-:-:S05]  /*91d0*/  LOP3.LUT R3, R49, 0xfffffffe, RZ, 0xc0, !PT ;  /* 0xfffffffe31037812 */ /* 0x001fca00078ec0ff */
[----:B------:R-:W-:-:S05]  /*91e0*/  IMAD.WIDE R2, R3, 0x4, R30 ;  /* 0x0000000403027825 */ /* 0x000fca00078e021e */
[----:B------:R0:W-:Y:S01]  /*91f0*/  ST.E.64 desc[UR46][R2.64], R20 ;  /* 0x0000001402007985 */ /* 0x0001e2000c101b2e */
[----:B------:R-:W-:Y:S05]  /*9200*/  BRA `(.L_x_8) ;  /* 0x0000004800287947 */ /* 0x000fea0003800000 */
.L_x_35:
[----:B------:R-:W0:Y:S02]  /*9210*/  S2R R0, SR_TID.X ;  /* 0x0000000000007919 */ /* 0x000e240000002100 */
[----:B0-----:R-:W-:-:S04]  /*9220*/  IADD3 R2, R0, -0x80, RZ ;  /* 0xffffff8000027810 */ /* 0x001fc80007ffe0ff */
[----:B------:R-:W-:-:S13]  /*9230*/  ISETP.GT.AND P0, PT, R2, 0xbf, PT ;  /* 0x000000bf0200780c */ /* 0x000fda0003f04270 */
[----:B------:R-:W-:Y:S05]  /*9240*/  @P0 BRA `(.L_x_8) ;  /* 0x0000004800180947 */ /* 0x000fea0003800000 */
[----:B------:R-:W0:Y:S01]  /*9250*/  S2R R3, SR_CTAID.X ;  /* 0x0000000000037919 */ /* 0x000e220000002500 */
[----:B------:R-:W1:Y:S01]  /*9260*/  LDC R6, c[0x0][0xbe8] ;  /* 0x0002fa00ff067b82 */ /* 0x000e620000000800 */
[----:B------:R-:W-:Y:S01]  /*9270*/  ULDC UR4, c[0x0][0xa88] ;  /* 0x0002a20000047ab9 */ /* 0x000fe20000000800 */
[----:B0-----:R-:W-:Y:S02]  /*9280*/  IMAD R0, R3, 0xc0, R0 ;  /* 0x000000c003007824 */ /* 0x001fe400078e0200 */
[----:B-1----:R-:W-:Y:S02]  /*9290*/  IMAD R3, R6, UR4, RZ ;  /* 0x0000000406037c24 */ /* 0x002fe4000f8e02ff */
[----:B------:R-:W-:-:S05]  /*92a0*/  VIADD R0, R0, 0xffffff80 ;  /* 0xffffff8000007836 */ /* 0x000fca0000000000 */
[----:B------:R-:W-:-:S13]  /*92b0*/  ISETP.GE.AND P0, PT, R0, R3, PT ;  /* 0x000000030000720c */ /* 0x000fda0003f06270 */
[----:B------:R-:W-:Y:S05]  /*92c0*/  @P0 BRA `(.L_x_8) ;  /* 0x0000004400f80947 */ /* 0x000fea0003800000 */
[----:B------:R-:W-:Y:S01]  /*92d0*/  ISETP.NE.AND P0, PT, R6, 0x1, PT ;  /* 0x000000010600780c */ /* 0x000fe20003f05270 */
[----:B------:R-:W0:Y:S01]  /*92e0*/  LDC.64 R10, c[0x0][0xbd8] ;  /* 0x0002f600ff0a7b82 */ /* 0x000e220000000a00 */
[----:B------:R-:W-:Y:S01]  /*92f0*/  USHF.R.S32.HI UR6, URZ, 0x1f, UR38 ;  /* 0x0000001f3f067899 */ /* 0x000fe20008011426 */
[----:B------:R-:W-:Y:S01]  /*9300*/  IMAD.MOV.U32 R5, RZ, RZ, R0 ;  /* 0x000000ffff057224 */ /* 0x000fe200078e0000 */
[----:B------:R-:W-:Y:S02]  /*9310*/  ULDC.64 UR8, c[0x0][0xbd0] ;  /* 0x0002f40000087ab9 */ /* 0x000fe40000000a00 */
[----:B------:R-:W-:Y:S02]  /*9320*/  UIMAD UR6, UR6, UR8, URZ ;  /* 0x00000008060672a4 */ /* 0x000fe4000f8e023f */
[----:B------:R-:W-:Y:S01]  /*9330*/  UIMAD.WIDE.U32 UR4, UR38, UR8, URZ ;  /* 0x00000008260472a5 */ /* 0x000fe2000f8e003f */
[----:B------:R-:W1:Y:S01]  /*9340*/  S2UR UR7, SR_CTAID.Y ;  /* 0x00000000000779c3 */ /* 0x000e620000002600 */
[----:B------:R-:W-:-:S04]  /*9350*/  UIMAD UR6, UR38, UR9, UR6 ;  /* 0x00000009260672a4 */ /* 0x000fc8000f8e0206 */
[----:B------:R-:W-:Y:S02]  /*9360*/  UIADD3 UR6, UR5, UR6, URZ ;  /* 0x0000000605067290 */ /* 0x000fe4000fffe03f */
[----:B------:R-:W-:Y:S01]  /*9370*/  MOV R3, UR5 ;  /* 0x0000000500037c02 */ /* 0x000fe20008000f00 */
[----:B------:R-:W-:Y:S01]  /*9380*/  IMAD.U32 R2, RZ, RZ, UR4 ;  /* 0x00000004ff027e24 */ /* 0x000fe2000f8e00ff */
[----:B------:R-:W2:Y:S01]  /*9390*/  @P0 LDC R7, c[0x0][0xbec] ;  /* 0x0002fb00ff070b82 */ /* 0x000ea20000000800 */
[----:B------:R-:W-:Y:S01]  /*93a0*/  ULDC.64 UR4, c[0x0][0xbe0] ;  /* 0x0002f80000047ab9 */ /* 0x000fe20000000a00 */
[----:B------:R-:W-:-:S06]  /*93b0*/  IMAD.U32 R3, RZ, RZ, UR6 ;  /* 0x00000006ff037e24 */ /* 0x000fcc000f8e00ff */
[----:B------:R-:W3:Y:S01]  /*93c0*/  @P0 LDC R9, c[0x0][0xbf0] ;  /* 0x0002fc00ff090b82 */ /* 0x000ee20000000800 */
[C---:B0-----:R-:W-:Y:S02]  /*93d0*/  IMAD R12, R10.reuse, UR41, RZ ;  /* 0x000000290a0c7c24 */ /* 0x041fe4000f8e02ff */
[----:B------:R-:W-:-:S04]  /*93e0*/  IMAD.WIDE.U32 R2, R10, UR37, R2 ;  /* 0x000000250a027c25 */ /* 0x000fc8000f8e0002 */
[----:B------:R-:W-:Y:S01]  /*93f0*/  IMAD R11, R11, UR37, R12 ;  /* 0x000000250b0b7c24 */ /* 0x000fe2000f8e020c */
[----:B------:R-:W1:Y:S04]  /*9400*/  LDC R8, c[0x0][0xc50] ;  /* 0x00031400ff087b82 */ /* 0x000e680000000800 */
[----:B------:R-:W-:Y:S01]  /*9410*/  IADD3 R3, R11, R3, RZ ;  /* 0x000000030b037210 */ /* 0x000fe20007ffe0ff */
[----:B--2---:R-:W-:-:S04]  /*9420*/  @P0 IMAD.HI.U32 R4, R0, R7, RZ ;  /* 0x0000000700040227 */ /* 0x004fc800078e00ff */
[----:B------:R-:W-:Y:S01]  /*9430*/  IMAD R7, RZ, RZ, -UR38 ;  /* 0x80000026ff077e24 */ /* 0x000fe2000f8e02ff */
[----:B---3--:R-:W-:-:S03]  /*9440*/  @P0 SHF.R.U32.HI R5, RZ, R9, R4 ;  /* 0x00000009ff050219 */ /* 0x008fc60000011604 */
[----:B-1----:R-:W-:Y:S02]  /*9450*/  IMAD R9, R8, R7, UR7 ;  /* 0x0000000708097e24 */ /* 0x002fe4000f8e0207 */
[----:B------:R-:W-:Y:S02]  /*9460*/  IMAD.MOV R7, RZ, RZ, -R5 ;  /* 0x000000ffff077224 */ /* 0x000fe400078e0a05 */
[----:B------:R-:W-:Y:S01]  /*9470*/  IMAD.WIDE.U32 R2, R9, UR4, R2 ;  /* 0x0000000409027c25 */ /* 0x000fe2000f8e0002 */
[----:B------:R-:W-:-:S03]  /*9480*/  SHF.R.S32.HI R4, RZ, 0x1f, R9 ;  /* 0x0000001fff047819 */ /* 0x000fc60000011409 */
[----:B------:R-:W-:Y:S01]  /*9490*/  IMAD R7, R6, R7, R0 ;  /* 0x0000000706077224 */ /* 0x000fe200078e0200 */
[----:B------:R-:W-:Y:S01]  /*94a0*/  IADD3 R2, P0, R5, R2, RZ ;  /* 0x0000000205027210 */ /* 0x000fe20007f1e0ff */
[----:B------:R-:W-:-:S03]  /*94b0*/  IMAD R4, R4, UR4, RZ ;  /* 0x0000000404047c24 */ /* 0x000fc6000f8e02ff */
[----:B------:R-:W-:Y:S01]  /*94c0*/  SHF.R.S32.HI R0, RZ, 0x1f, R7 ;  /* 0x0000001fff007819 */ /* 0x000fe20000011407 */
[----:B------:R-:W-:Y:S01]  /*94d0*/  IMAD R4, R9, UR5, R4 ;  /* 0x0000000509047c24 */ /* 0x000fe2000f8e0204 */
[----:B------:R-:W-:Y:S01]  /*94e0*/  SHF.R.S32.HI R9, RZ, 0x1f, R5 ;  /* 0x0000001fff097819 */ /* 0x000fe20000011405 */
[----:B------:R-:W-:Y:S02]  /*94f0*/  ULDC.64 UR4, c[0x0][0xbc8] ;  /* 0x0002f20000047ab9 */ /* 0x000fe40000000a00 */
[----:B------:R-:W-:Y:S01]  /*9500*/  IMAD R0, R0, UR4, RZ ;  /* 0x0000000400007c24 */ /* 0x000fe2000f8e02ff */
[----:B------:R-:W-:-:S03]  /*9510*/  IADD3.X R3, R9, R3, R4, P0, !PT ;  /* 0x0000000309037210 */ /* 0x000fc600007fe404 */
[C---:B------:R-:W-:Y:S02]  /*9520*/  IMAD R5, R7.reuse, UR5, R0 ;  /* 0x0000000507057c24 */ /* 0x040fe4000f8e0200 */
[----:B------:R-:W-:Y:S01]  /*9530*/  IMAD.WIDE.U32 R2, R7, UR4, R2 ;  /* 0x0000000407027c25 */ /* 0x000fe2000f8e0002 */
[----:B------:R-:W-:-:S03]  /*9540*/  ULDC.64 UR4, c[0x0][0xba8] ;  /* 0x0002ea0000047ab9 */ /* 0x000fc60000000a00 */
[----:B------:R-:W-:Y:S01]  /*9550*/  IMAD.IADD R3, R3, 0x1, R5 ;  /* 0x0000000103037824 */ /* 0x000fe200078e0205 */
[----:B------:R-:W-:-:S04]  /*9560*/  LEA R4, P0, R2, UR4, 0x2 ;  /* 0x0000000402047c11 */ /* 0x000fc8000f8010ff */
[----:B------:R-:W-:Y:S01]  /*9570*/  LEA.HI.X R5, R2, UR5, R3, 0x2, P0 ;  /* 0x0000000502057c11 */ /* 0x000fe200080f1403 */
[----:B------:R-:W-:-:S05]  /*9580*/  IMAD.MOV.U32 R3, RZ, RZ, -0x800000 ;  /* 0xff800000ff037424 */ /* 0x000fca00078e00ff */
[----:B------:R0:W-:Y:S01]  /*9590*/  STG.E desc[UR46][R4.64], R3 ;  /* 0x0000000304007986 */ /* 0x0001e2000c10192e */
[----:B------:R-:W-:Y:S05]  /*95a0*/  BRA `(.L_x_8) ;  /* 0x0000004400407947 */ /* 0x000fea0003800000 */
.L_x_6:
[----:B------:R-:W-:-:S08]  /*95b0*/  NOP ;  /* 0x0000000000007918 */ /* 0x000fd00000000000 */
[----:B------:R-:W0:-:S00]  /*95c0*/  USETMAXREG.DEALLOC.CTAPOOL 0x20 ;  /* 0x00000020000079c8 */ /* 0x000e0000080e0500 */
[----:B0-----:R-:W-:Y:S01]  /*95d0*/  LOP3.LUT R22, R0, 0x3, RZ, 0xc0, !PT ;  /* 0x0000000300167812 */ /* 0x001fe200078ec0ff */
[----:B------:R-:W0:Y:S05]  /*95e0*/  S2R R26, SR_CTAID.Z ;  /* 0x00000000001a7919 */ /* 0x000e2a0000002700 */
[----:B------:R-:W1:Y:S01]  /*95f0*/  S2UR UR6, SR_CTAID.Y ;  /* 0x00000000000679c3 */ /* 0x000e620000002600 */
[----:B------:R-:W2:Y:S02]  /*9600*/  SHFL.IDX PT, R0, R22, RZ, 0x1f ;  /* 0x00001fff16007589 */ /* 0x000ea400000e0000 */
[----:B--2---:R-:W-:-:S13]  /*9610*/  ISETP.NE.AND P0, PT, R0, RZ, PT ;  /* 0x000000ff0000720c */ /* 0x004fda0003f05270 */
[----:B01----:R-:W-:Y:S05]  /*9620*/  @!P0 BRA `(.L_x_38) ;  /* 0x0000000000288947 */ /* 0x003fea0003800000 */
[----:B------:R-:W-:Y:S01]  /*9630*/  ULDC UR7, c[0x0][0xc50] ;  /* 0x0003140000077ab9 */ /* 0x000fe20000000800 */
[----:B------:R-:W-:Y:S01]  /*9640*/  UMOV UR40, UR6 ;  /* 0x0000000600287c82 */ /* 0x000fe20008000000 */
[----:B------:R-:W-:-:S06]  /*9650*/  UISETP.NE.AND UP0, UPT, UR7, 0x1, UPT ;  /* 0x000000010700788c */ /* 0x000fcc000bf05270 */
[----:B------:R-:W-:-:S13]  /*9660*/  PLOP3.LUT P0, PT, PT, PT, UP0, 0x80, 0x0 ;  /* 0x000000000000781c */ /* 0x000fda0003f0f008 */
[----:B------:R-:W-:Y:S05]  /*9670*/  @!P0 BRA `(.L_x_39) ;  /* 0x0000000000308947 */ /* 0x000fea0003800000 */
[----:B------:R-:W-:Y:S01]  /*9680*/  ULDC UR4, c[0x0][0xc54] ;  /* 0x0003150000047ab9 */ /* 0x000fe20000000800 */
[----:B------:R-:W-:Y:S01]  /*9690*/  ULDC UR40, c[0x0][0xc58] ;  /* 0x0003160000287ab9 */ /* 0x000fe20000000800 */
[----:B------:R-:W-:-:S04]  /*96a0*/  UIMAD.WIDE.U32 UR4, UR6, UR4, URZ ;  /* 0x00000004060472a5 */ /* 0x000fc8000f8e003f */
[----:B------:R-:W-:Y:S01]  /*96b0*/  USHF.R.U32.HI UR40, URZ, UR40, UR5 ;  /* 0x000000283f287299 */ /* 0x000fe20008011605 */
[----:B------:R-:W-:Y:S11]  /*96c0*/  BRA `(.L_x_39) ;  /* 0x00000000001c7947 */ /* 0x000ff60003800000 */
.L_x_38:
[----:B------:R-:W-:Y:S01]  /*96d0*/  ULDC UR7, c[0x0][0xc50] ;  /* 0x0003140000077ab9 */ /* 0x000fe20000000800 */
[----:B------:R-:W-:Y:S01]  /*96e0*/  UMOV UR40, UR6 ;  /* 0x0000000600287c82 */ /* 0x000fe20008000000 */
[----:B------:R-:W-:-:S11]  /*96f0*/  UISETP.NE.AND UP0, UPT, UR7, 0x1, UPT ;  /* 0x000000010700788c */ /* 0x000fd6000bf05270 */
[----:B------:R-:W-:Y:S01]  /*9700*/  @UP0 ULDC UR4, c[0x0][0xc54] ;  /* 0x0003150000040ab9 */ /* 0x000fe20000000800 */
[----:B------:R-:W-:Y:S01]  /*9710*/  @UP0 ULDC UR8, c[0x0][0xc58] ;  /* 0x0003160000080ab9 */ /* 0x000fe20000000800 */
[----:B------:R-:W-:-:S04]  /*9720*/  UIMAD.WIDE.U32 UR4, UR6, UR4, URZ ;  /* 0x00000004060472a5 */ /* 0x000fc8000f8e003f */
[----:B------:R-:W-:-:S12]  /*9730*/  @UP0 USHF.R.U32.HI UR40, URZ, UR8, UR5 ;  /* 0x000000083f280299 */ /* 0x000fd80008011605 */
.L_x_39:
[----:B------:R-:W-:Y:S01]  /*9740*/  ISETP.GE.AND P0, PT, R26, RZ, PT ;  /* 0x000000ff1a00720c */ /* 0x000fe20003f06270 */
[----:B------:R-:W-:Y:S01]  /*9750*/  UIADD3 UR4, -UR40, URZ, URZ ;  /* 0x0000003f28047290 */ /* 0x000fe2000fffe13f */
[----:B------:R-:W-:Y:S01]  /*9760*/  IMAD.MOV.U32 R28, RZ, RZ, 0x1 ;  /* 0x00000001ff1c7424 */ /* 0x000fe200078e00ff */
[----:B------:R-:W-:Y:S01]  /*9770*/  MOV R0, RZ ;  /* 0x000000ff00007202 */ /* 0x000fe20000000f00 */
[----:B------:R-:W-:Y:S01]  /*9780*/  IMAD.MOV.U32 R2, RZ, RZ, 0x1 ;  /* 0x00000001ff027424 */ /* 0x000fe200078e00ff */
[----:B------:R-:W-:-:S08]  /*9790*/  UIMAD UR6, UR7, UR4, UR6 ;  /* 0x00000004070672a4 */ /* 0x000fd0000f8e0206 */
[----:B------:R-:W-:Y:S05]  /*97a0*/  @!P0 BRA `(.L_x_40) ;  /* 0x0000003c00f08947 */ /* 0x000fea0003800000 */
[----:B------:R-:W0:Y:S01]  /*97b0*/  LDC.64 R2, c[0x0][0xa28] ;  /* 0x00028a00ff027b82 */ /* 0x000e220000000a00 */
[----:B------:R-:W-:Y:S01]  /*97c0*/  ULDC.64 UR4, c[0x0][0x418] ;  /* 0x0001060000047ab9 */ /* 0x000fe20000000a00 */
[----:B------:R-:W-:Y:S01]  /*97d0*/  ULDC UR38, c[0x0][0x2f0] ;  /* 0x0000bc0000267ab9 */ /* 0x000fe20000000800 */
[----:B------:R-:W-:Y:S01]  /*97e0*/  IMAD.MOV.U32 R16, RZ, RZ, RZ ;  /* 0x000000ffff107224 */ /* 0x000fe200078e00ff */
[----:B0-----:R-:W-:-:S04]  /*97f0*/  ISETP.NE.U32.AND P0, PT, R2, RZ, PT ;  /* 0x000000ff0200720c */ /* 0x001fc80003f05070 */
[----:B------:R-:W-:Y:S01]  /*9800*/  ISETP.NE.AND.EX P0, PT, R3, RZ, PT, P0 ;  /* 0x000000ff0300720c */ /* 0x000fe20003f05300 */
[----:B------:R-:W-:-:S03]  /*9810*/  UISETP.NE.U32.AND UP0, UPT, UR4, URZ, UPT ;  /* 0x0000003f0400728c */ /* 0x000fc6000bf05070 */
[----:B------:R-:W-:-:S09]  /*9820*/  ULDC UR4, c[0x0][0x424] ;  /* 0x0001090000047ab9 */ /* 0x000fd20000000800 */
[----:B------:R-:W0:Y:S01]  /*9830*/  @P0 LDC.64 R2, c[0x0][0xa28] ;  /* 0x00028a00ff020b82 */ /* 0x000e220000000a00 */
[----:B------:R-:W-:-:S04]  /*9840*/  UISETP.NE.AND.EX UP0, UPT, UR5, URZ, UPT, UP0 ;  /* 0x0000003f0500728c */ /* 0x000fc8000bf05300 */
[----:B------:R-:W-:-:S04]  /*9850*/  USEL UR4, UR4, 0x1, UP0 ;  /* 0x0000000104047887 */ /* 0x000fc80008000000 */
[----:B------:R-:W-:Y:S01]  /*9860*/  UIMAD UR38, UR4, UR38, URZ ;  /* 0x00000026042672a4 */ /* 0x000fe2000f8e023f */
[----:B------:R-:W1:Y:S03]  /*9870*/  S2R R24, SR_CTAID.X ;  /* 0x0000000000187919 */ /* 0x000e660000002500 */
[----:B------:R-:W-:Y:S02]  /*9880*/  UISETP.GE.AND UP0, UPT, UR38, 0x1, UPT ;  /* 0x000000012600788c */ /* 0x000fe4000bf06270 */
[----:B------:R-:W-:Y:S01]  /*9890*/  UIADD3 UR4, UR38, 0x9f, URZ ;  /* 0x0000009f26047890 */ /* 0x000fe2000fffe03f */
[----:B0-----:R-:W-:-:S05]  /*98a0*/  @P0 IMAD.WIDE R2, R26, 0x4, R2 ;  /* 0x000000041a020825 */ /* 0x001fca00078e0202 */
[----:B------:R0:W5:Y:S01]  /*98b0*/  @P0 LDG.E R16, desc[UR46][R2.64] ;  /* 0x0000002e02100981 */ /* 0x000162000c1e1900 */
[----:B------:R-:W-:Y:S01]  /*98c0*/  PLOP3.LUT P0, PT, PT, PT, UP0, 0x80, 0x0 ;  /* 0x000000000000781c */ /* 0x000fe20003f0f008 */
[----:B------:R-:W-:Y:S02]  /*98d0*/  UIMAD.WIDE UR4, UR4, 0x66666667, URZ ;  /* 0x66666667040478a5 */ /* 0x000fe4000f8e023f */
[----:B------:R-:W-:Y:S02]  /*98e0*/  ULOP3.LUT UR44, UR6, 0xffff, URZ, 0xc0, !UPT ;  /* 0x0000ffff062c7892 */ /* 0x000fe4000f8ec03f */
[----:B------:R-:W-:Y:S01]  /*98f0*/  USHF.R.U32.HI UR41, URZ, 0x1f, UR5 ;  /* 0x0000001f3f297899 */ /* 0x000fe20008011605 */
[----:B------:R-:W-:-:S03]  /*9900*/  UMOV UR37, URZ ;  /* 0x0000003f00257c82 */ /* 0x000fc60008000000 */
[----:B------:R-:W-:-:S04]  /*9910*/  ULEA.HI.SX32 UR41, UR5, UR41, 0x1a ;  /* 0x0000002905297291 */ /* 0x000fc8000f8fd23f */
[----:B01----:R-:W-:Y:S08]  /*9920*/  @!P0 BRA `(.L_x_41) ;  /* 0x0000000000848947 */ /* 0x003ff00003800000 */
[----:B------:R-:W-:Y:S01]  /*9930*/  USHF.R.U32.HI UR6, URZ, 0x10, UR6 ;  /* 0x000000103f067899 */ /* 0x000fe20008011606 */
[----:B------:R-:W-:-:S03]  /*9940*/  UMOV UR4, URZ ;  /* 0x0000003f00047c82 */ /* 0x000fc60008000000 */
[----:B------:R-:W-:-:S11]  /*9950*/  UISETP.NE.AND UP0, UPT, UR6, URZ, UPT ;  /* 0x0000003f0600728c */ /* 0x000fd6000bf05270 */
[----:B------:R-:W-:Y:S02]  /*9960*/  @!UP0 ULDC UR6, c[0x0][0x9f0] ;  /* 0x00027c0000068ab9 */ /* 0x000fe40000000800 */
[----:B------:R-:W-:Y:S01]  /*9970*/  IABS R0, UR6 ;  /* 0x0000000600007c13 */ /* 0x000fe20008000000 */
[----:B------:R-:W-:Y:S02]  /*9980*/  UIADD3 UR7, UR41, -0x1, UR6 ;  /* 0xffffffff29077890 */ /* 0x000fe4000fffe006 */
[----:B------:R-:W-:Y:S02]  /*9990*/  IABS R4, UR6 ;  /* 0x0000000600047c13 */ /* 0x000fe40008000000 */
[----:B------:R-:W-:Y:S02]  /*99a0*/  R2UR UR10, R0 ;  /* 0x00000000000a72ca */ /* 0x000fe400000e0000 */
[----:B------:R-:W-:Y:S01]  /*99b0*/  IABS R3, UR7 ;  /* 0x0000000700037c13 */ /* 0x000fe20008000000 */
[----:B------:R-:W-:-:S03]  /*99c0*/  ULOP3.LUT UR7, UR7, UR6, URZ, 0x3c, !UPT ;  /* 0x0000000607077292 */ /* 0x000fc6000f8e3c3f */
[----:B------:R-:W-:-:S07]  /*99d0*/  R2UR UR9, R3 ;  /* 0x00000000030972ca */ /* 0x000fce00000e0000 */
[----:B------:R-:W0:Y:S08]  /*99e0*/  I2F.RP R0, UR10 ;  /* 0x0000000a00007d06 */ /* 0x000e300008209400 */
[----:B0-----:R-:W0:Y:S02]  /*99f0*/  MUFU.RCP R0, R0 ;  /* 0x0000000000007308 */ /* 0x001e240000001000 */
[----:B0-----:R-:W-:Y:S01]  /*9a00*/  VIADD R2, R0, 0xffffffe ;  /* 0x0ffffffe00027836 */ /* 0x001fe20000000000 */
[----:B------:R-:W-:-:S05]  /*9a10*/  IADD3 R0, RZ, -R4, RZ ;  /* 0x80000004ff007210 */ /* 0x000fca0007ffe0ff */
        /* <DEDUP_REMOVED lines=14> */
[----:B------:R-:W-:Y:S02]  /*9b00*/  UISETP.NE.AND UP0, UPT, UR6, URZ, UPT ;  /* 0x0000003f0600728c */ /* 0x000fe4000bf05270 */
[----:B------:R-:W-:-:S09]  /*9b10*/  @!UP1 UIADD3 UR5, -UR5, URZ, URZ ;  /* 0x0000003f05059290 */ /* 0x000fd2000fffe13f */
[----:B------:R-:W-:-:S07]  /*9b20*/  @!UP0 ULOP3.LUT UR5, URZ, UR6, URZ, 0x33, !UPT ;  /* 0x000000063f058292 */ /* 0x000fce000f8e333f */
[----:B------:R-:W-:-:S05]  /*9b30*/  UMOV UR37, UR5 ;  /* 0x0000000500257c82 */ /* 0x000fca0008000000 */
.L_x_41:
[----:B------:R-:W-:Y:S02]  /*9b40*/  UIMAD UR45, UR44, UR37, URZ ;  /* 0x000000252c2d72a4 */ /* 0x000fe4000f8e023f */
[----:B------:R-:W-:Y:S01]  /*9b50*/  IMAD.U32 R3, RZ, RZ, UR37 ;  /* 0x00000025ff037e24 */ /* 0x000fe2000f8e00ff */
[----:B------:R-:W-:-:S03]  /*9b60*/  MOV R2, 0x1 ;  /* 0x0000000100027802 */ /* 0x000fc60000000f00 */
[----:B------:R-:W-:-:S05]  /*9b70*/  IMAD.U32 R0, RZ, RZ, UR45 ;  /* 0x0000002dff007e24 */ /* 0x000fca000f8e00ff */
[----:B------:R-:W-:-:S04]  /*9b80*/  VIADDMNMX R0, R0, R3, UR41, PT ;  /* 0x0000002900007e46 */ /* 0x000fc8000b800103 */
[----:B------:R-:W-:Y:S01]  /*9b90*/  R2UR UR48, R0 ;  /* 0x00000000003072ca */ /* 0x000fe200000e0000 */
[----:B------:R-:W-:-:S12]  /*9ba0*/  IMAD.MOV.U32 R0, RZ, RZ, RZ ;  /* 0x000000ffff007224 */ /* 0x000fd800078e00ff */
[----:B------:R-:W-:-:S06]  /*9bb0*/  UISETP.GT.AND UP0, UPT, UR48, UR45, UPT ;  /* 0x0000002d3000728c */ /* 0x000fcc000bf04270 */
[----:B------:R-:W-:-:S13]  /*9bc0*/  PLOP3.LUT P0, PT, PT, PT, UP0, 0x80, 0x0 ;  /* 0x000000000000781c */ /* 0x000fda0003f0f008 */
[----:B------:R-:W-:Y:S05]  /*9bd0*/  @!P0 BRA `(.L_x_40) ;  /* 0x0000003800e48947 */ /* 0x000fea0003800000 */
[----:B------:R-:W0:Y:S01]  /*9be0*/  S2UR UR4, SR_CgaCtaId ;  /* 0x00000000000479c3 */ /* 0x000e220000008800 */
[----:B------:R-:W-:-:S04]  /*9bf0*/  MOV R0, 0x400 ;  /* 0x0000040000007802 */ /* 0x000fc80000000f00 */
[----:B------:R-:W-:-:S13]  /*9c00*/  R2UR UR42, R0 ;  /* 0x00000000002a72ca */ /* 0x000fda00000e0000 */
[----:B0-----:R-:W-:-:S04]  /*9c10*/  ULEA UR42, UR4, UR42, 0x18 ;  /* 0x0000002a042a7291 */ /* 0x001fc8000f8ec03f */
[----:B------:R-:W-:-:S04]  /*9c20*/  UIADD3 UR4, UR42, 0xd200, URZ ;  /* 0x0000d2002a047890 */ /* 0x000fc8000fffe03f */
[----:B------:R-:W-:-:S06]  /*9c30*/  ULOP3.LUT UP0, URZ, UR4, 0x1bf, URZ, 0xc0, !UPT ;  /* 0x000001bf043f7892 */ /* 0x000fcc000f80c03f */
[----:B------:R-:W-:-:S13]  /*9c40*/  PLOP3.LUT P0, PT, PT, PT, UP0, 0x80, 0x0 ;  /* 0x000000000000781c */ /* 0x000fda0003f0f008 */
[----:B------:R-:W-:Y:S05]  /*9c50*/  @!P0 BRA `(.L_x_42) ;  /* 0x0000000000408947 */ /* 0x000fea0003800000 */
[----:B------:R-:W-:Y:S01]  /*9c60*/  MOV R2, 0x0 ;  /* 0x0000000000027802 */ /* 0x000fe20000000f00 */
[----:B------:R-:W-:Y:S01]  /*9c70*/  ULDC.64 UR4, c[0x4][0x98] ;  /* 0x0100260000047ab9 */ /* 0x000fe20000000a00 */
[----:B------:R-:W-:Y:S01]  /*9c80*/  ULDC.64 UR6, c[0x4][0xa0] ;  /* 0x0100280000067ab9 */ /* 0x000fe20000000a00 */
[----:B------:R-:W-:Y:S01]  /*9c90*/  IMAD.U32 R4, RZ, RZ, UR4 ;  /* 0x00000004ff047e24 */ /* 0x000fe2000f8e00ff */
[----:B------:R-:W-:Y:S01]  /*9ca0*/  MOV R7, UR7 ;  /* 0x0000000700077c02 */ /* 0x000fe20008000f00 */
[----:B------:R-:W-:Y:S01]  /*9cb0*/  IMAD.U32 R5, RZ, RZ, UR5 ;  /* 0x00000005ff057e24 */ /* 0x000fe2000f8e00ff */
[----:B------:R-:W0:Y:S01]  /*9cc0*/  LDC.64 R2, c[0x4][R2] ;  /* 0x0100000002027b82 */ /* 0x000e220000000a00 */
[----:B------:R-:W-:Y:S01]  /*9cd0*/  ULDC.64 UR4, c[0x4][0x8] ;  /* 0x0100020000047ab9 */ /* 0x000fe20000000a00 */
[----:B------:R-:W-:Y:S01]  /*9ce0*/  IMAD.U32 R6, RZ, RZ, UR6 ;  /* 0x00000006ff067e24 */ /* 0x000fe2000f8e00ff */
[----:B------:R-:W-:Y:S01]  /*9cf0*/  MOV R12, 0x1 ;  /* 0x00000001000c7802 */ /* 0x000fe20000000f00 */
[----:B------:R-:W-:-:S02]  /*9d00*/  IMAD.U32 R10, RZ, RZ, UR4 ;  /* 0x00000004ff0a7e24 */ /* 0x000fc4000f8e00ff */
[----:B------:R-:W-:Y:S02]  /*9d10*/  IMAD.U32 R11, RZ, RZ, UR5 ;  /* 0x00000005ff0b7e24 */ /* 0x000fe4000f8e00ff */
[----:B------:R-:W-:Y:S02]  /*9d20*/  IMAD.MOV.U32 R8, RZ, RZ, 0x70 ;  /* 0x00000070ff087424 */ /* 0x000fe400078e00ff */
[----:B------:R-:W-:-:S07]  /*9d30*/  IMAD.MOV.U32 R13, RZ, RZ, RZ ;  /* 0x000000ffff0d7224 */ /* 0x000fce00078e00ff */
[----:B------:R-:W-:-:S07]  /*9d40*/  LEPC R20, `(.L_x_42) ;  /* 0x000000001014794e */ /* 0x000fce0000000000 */
[----:B0----5:R-:W-:Y:S05]  /*9d50*/  CALL.ABS.NOINC R2 ;  /* 0x0000000002007343 */ /* 0x021fea0003c00000 */
.L_x_42:
[----:B------:R-:W-:-:S06]  /*9d60*/  UIADD3 UR4, UR42, 0x5200, URZ ;  /* 0x000052002a047890 */ /* 0x000fcc000fffe03f */
[----:B------:R-:W-:-:S05]  /*9d70*/  IMAD.U32 R18, RZ, RZ, UR4 ;  /* 0x00000004ff127e24 */ /* 0x000fca000f8e00ff */
[----:B------:R-:W-:-:S13]  /*9d80*/  LOP3.LUT P0, RZ, R18, 0x1bf, RZ, 0xc0, !PT ;  /* 0x000001bf12ff7812 */ /* 0x000fda000780c0ff */
[----:B------:R-:W-:Y:S05]  /*9d90*/  @!P0 BRA `(.L_x_43) ;  /* 0x0000000000408947 */ /* 0x000fea0003800000 */
[----:B------:R-:W-:Y:S01]  /*9da0*/  MOV R2, 0x0 ;  /* 0x0000000000027802 */ /* 0x000fe20000000f00 */
[----:B------:R-:W-:Y:S01]  /*9db0*/  ULDC.64 UR4, c[0x4][0x98] ;  /* 0x0100260000047ab9 */ /* 0x000fe20000000a00 */
[----:B------:R-:W-:Y:S01]  /*9dc0*/  ULDC.64 UR6, c[0x4][0xa0] ;  /* 0x0100280000067ab9 */ /* 0x000fe20000000a00 */
[----:B------:R-:W-:Y:S01]  /*9dd0*/  IMAD.U32 R4, RZ, RZ, UR4 ;  /* 0x00000004ff047e24 */ /* 0x000fe2000f8e00ff */
[----:B------:R-:W-:Y:S01]  /*9de0*/  MOV R5, UR5 ;  /* 0x0000000500057c02 */ /* 0x000fe20008000f00 */
[----:B------:R-:W-:Y:S01]  /*9df0*/  ULDC.64 UR4, c[0x4][0x10] ;  /* 0x0100040000047ab9 */ /* 0x000fe20000000a00 */
[----:B------:R-:W0:Y:S01]  /*9e00*/  LDC.64 R2, c[0x4][R2] ;  /* 0x0100000002027b82 */ /* 0x000e220000000a00 */
[----:B------:R-:W-:Y:S01]  /*9e10*/  IMAD.U32 R6, RZ, RZ, UR6 ;  /* 0x00000006ff067e24 */ /* 0x000fe2000f8e00ff */
[----:B------:R-:W-:Y:S01]  /*9e20*/  MOV R11, UR5 ;  /* 0x00000005000b7c02 */ /* 0x000fe20008000f00 */
[----:B------:R-:W-:Y:S02]  /*9e30*/  IMAD.U32 R7, RZ, RZ, UR7 ;  /* 0x00000007ff077e24 */ /* 0x000fe4000f8e00ff */
[----:B------:R-:W-:-:S02]  /*9e40*/  IMAD.U32 R10, RZ, RZ, UR4 ;  /* 0x00000004ff0a7e24 */ /* 0x000fc4000f8e00ff */
[----:B------:R-:W-:Y:S02]  /*9e50*/  IMAD.MOV.U32 R8, RZ, RZ, 0x70 ;  /* 0x00000070ff087424 */ /* 0x000fe400078e00ff */
[----:B------:R-:W-:Y:S02]  /*9e60*/  IMAD.MOV.U32 R12, RZ, RZ, 0x1 ;  /* 0x00000001ff0c7424 */ /* 0x000fe400078e00ff */
[----:B------:R-:W-:-:S07]  /*9e70*/  IMAD.MOV.U32 R13, RZ, RZ, RZ ;  /* 0x000000ffff0d7224 */ /* 0x000fce00078e00ff */
[----:B------:R-:W-:-:S07]  /*9e80*/  LEPC R20, `(.L_x_43) ;  /* 0x000000001014794e */ /* 0x000fce0000000000 */
[----:B0----5:R-:W-:Y:S05]  /*9e90*/  CALL.ABS.NOINC R2 ;  /* 0x0000000002007343 */ /* 0x021fea0003c00000 */
.L_x_43:
[----:B------:R-:W-:-:S04]  /*9ea0*/  UIADD3 UR4, UR42, 0x200, URZ ;  /* 0x000002002a047890 */ /* 0x000fc8000fffe03f */
[----:B------:R-:W-:-:S06]  /*9eb0*/  ULOP3.LUT UP0, URZ, UR4, 0x9f, URZ, 0xc0, !UPT ;  /* 0x0000009f043f7892 */ /* 0x000fcc000f80c03f */
[----:B------:R-:W-:-:S13]  /*9ec0*/  PLOP3.LUT P0, PT, PT, PT, UP0, 0x80, 0x0 ;  /* 0x000000000000781c */ /* 0x000fda0003f0f008 */
[----:B------:R-:W-:Y:S05]  /*9ed0*/  @!P0 BRA `(.L_x_44) ;  /* 0x0000000000408947 */ /* 0x000fea0003800000 */
[----:B------:R-:W-:Y:S01]  /*9ee0*/  MOV R2, 0x0 ;  /* 0x0000000000027802 */ /* 0x000fe20000000f00 */
[----:B------:R-:W-:Y:S01]  /*9ef0*/  ULDC.64 UR4, c[0x4][0x98] ;  /* 0x0100260000047ab9 */ /* 0x000fe20000000a00 */
[----:B------:R-:W-:Y:S01]  /*9f00*/  ULDC.64 UR6, c[0x4][0xa0] ;  /* 0x0100280000067ab9 */ /* 0x000fe20000000a00 */
[----:B------:R-:W-:Y:S01]  /*9f10*/  MOV R4, UR4 ;  /* 0x0000000400047c02 */ /* 0x000fe20008000f00 */
[----:B------:R-:W-:Y:S01]  /*9f20*/  IMAD.U32 R5, RZ, RZ, UR5 ;  /* 0x00000005ff057e24 */ /* 0x000fe2000f8e00ff */
[----:B------:R-:W-:Y:S01]  /*9f30*/  ULDC.64 UR4, c[0x4][0x18] ;  /* 0x0100060000047ab9 */ /* 0x000fe20000000a00 */
[----:B------:R-:W0:Y:S01]  /*9f40*/  LDC.64 R2, c[0x4][R2] ;  /* 0x0100000002027b82 */ /* 0x000e220000000a00 */
[----:B------:R-:W-:Y:S01]  /*9f50*/  IMAD.U32 R6, RZ, RZ, UR6 ;  /* 0x00000006ff067e24 */ /* 0x000fe2000f8e00ff */
[----:B------:R-:W-:Y:S01]  /*9f60*/  MOV R10, UR4 ;  /* 0x00000004000a7c02 */ /* 0x000fe20008000f00 */
[----:B------:R-:W-:Y:S01]  /*9f70*/  IMAD.U32 R7, RZ, RZ, UR7 ;  /* 0x00000007ff077e24 */ /* 0x000fe2000f8e00ff */
[----:B------:R-:W-:Y:S01]  /*9f80*/  MOV R13, RZ ;  /* 0x000000ff000d7202 */ /* 0x000fe20000000f00 */
[----:B------:R-:W-:-:S02]  /*9f90*/  IMAD.U32 R11, RZ, RZ, UR5 ;  /* 0x00000005ff0b7e24 */ /* 0x000fc4000f8e00ff */
[----:B------:R-:W-:Y:S02]  /*9fa0*/  IMAD.MOV.U32 R8, RZ, RZ, 0x70 ;  /* 0x00000070ff087424 */ /* 0x000fe400078e00ff */
[----:B------:R-:W-:-:S07]  /*9fb0*/  IMAD.MOV.U32 R12, RZ, RZ, 0x1 ;  /* 0x00000001ff0c7424 */ /* 0x000fce00078e00ff */
[----:B------:R-:W-:-:S07]  /*9fc0*/  LEPC R20, `(.L_x_44) ;  /* 0x000000001014794e */ /* 0x000fce0000000000 */
[----:B0----5:R-:W-:Y:S05]  /*9fd0*/  CALL.ABS.NOINC R2 ;  /* 0x0000000002007343 */ /* 0x021fea0003c00000 */
.L_x_44:
[----:B------:R-:W-:-:S13]  /*9fe0*/  LOP3.LUT P6, RZ, R18, 0x1bf, RZ, 0xc0, !PT ;  /* 0x000001bf12ff7812 */ /* 0x000fda00078cc0ff */
        /* <DEDUP_REMOVED lines=17> */
.L_x_45:
[----:B------:R-:W0:Y:S01]  /*a100*/  LDC.64 R2, c[0x0][0x9f8] ;  /* 0x00027e00ff027b82 */ /* 0x000e220000000a00 */
[----:B------:R-:W-:-:S07]  /*a110*/  IMAD.MOV.U32 R29, RZ, RZ, R26 ;  /* 0x000000ffff1d7224 */ /* 0x000fce00078e001a */
[----:B------:R-:W1:Y:S01]  /*a120*/  LDC R19, c[0x0][0x430] ;  /* 0x00010c00ff137b82 */ /* 0x000e620000000800 */
[----:B0-----:R-:W-:-:S04]  /*a130*/  ISETP.NE.U32.AND P0, PT, R2, RZ, PT ;  /* 0x000000ff0200720c */ /* 0x001fc80003f05070 */
[----:B------:R-:W-:-:S13]  /*a140*/  ISETP.NE.AND.EX P0, PT, R3, RZ, PT, P0 ;  /* 0x000000ff0300720c */ /* 0x000fda0003f05300 */
[----:B------:R-:W0:Y:S02]  /*a150*/  @P0 LDC.64 R2, c[0x0][0x9f8] ;  /* 0x00027e00ff020b82 */ /* 0x000e240000000a00 */
[----:B0-----:R-:W-:-:S05]  /*a160*/  @P0 IMAD.WIDE R2, R26, 0x4, R2 ;  /* 0x000000041a020825 */ /* 0x001fca00078e0202 */
[----:B------:R0:W5:Y:S01]  /*a170*/  @P0 LDG.E R29, desc[UR46][R2.64] ;  /* 0x0000002e021d0981 */ /* 0x000162000c1e1900 */
[----:B-1----:R-:W-:Y:S01]  /*a180*/  ISETP.NE.AND P2, PT, R19, 0x1, PT ;  /* 0x000000011300780c */ /* 0x002fe20003f45270 */
[----:B------:R-:W-:Y:S01]  /*a190*/  UMOV UR4, 0xffffffff ;  /* 0xffffffff00047882 */ /* 0x000fe20000000000 */
[C---:B------:R-:W-:Y:S01]  /*a1a0*/  LOP3.LUT R18, R17.reuse, 0x7f, RZ, 0xc0, !PT ;  /* 0x0000007f11127812 */ /* 0x040fe200078ec0ff */
[----:B------:R-:W-:Y:S01]  /*a1b0*/  IMAD.SHL.U32 R8, R17, 0x20, RZ ;  /* 0x0000002011087824 */ /* 0x000fe200078e00ff */
[----:B------:R-:W-:Y:S02]  /*a1c0*/  LOP3.LUT R0, R0, 0xfffffff7, RZ, 0xc0, !PT ;  /* 0xfffffff700007812 */ /* 0x000fe400078ec0ff */
[----:B------:R-:W-:-:S07]  /*a1d0*/  SHF.R.U32.HI R25, RZ, 0x2, R18 ;  /* 0x00000002ff197819 */ /* 0x000fce0000011612 */
[----:B------:R-:W-:Y:S01]  /*a1e0*/  @P2 LOP3.LUT R0, R0, 0x8, RZ, 0xfc, !PT ;  /* 0x0000000800002812 */ /* 0x000fe200078efcff */
[----:B0-----:R-:W-:Y:S06]  /*a1f0*/  BRA.DIV UR4, `(.L_x_46) ;  /* 0x0000003a04ac7947 */ /* 0x001fec000b800000 */
.L_x_98:
[----:B------:R-:W-:Y:S01]  /*a200*/  UMOV UR4, 0xa0 ;  /* 0x000000a000047882 */ /* 0x000fe20000000000 */
[----:B------:R-:W-:Y:S01]  /*a210*/  LOP3.LUT R23, R25, 0x60, R8, 0xf8, !PT ;  /* 0x0000006019177812 */ /* 0x000fe200078ef808 */
[----:B------:R-:W-:Y:S01]  /*a220*/  UIMAD UR4, UR48, UR4, -0xa0 ;  /* 0xffffff60300474a4 */ /* 0x000fe2000f8e0204 */
[----:B------:R-:W0:Y:S01]  /*a230*/  @P2 LDC R3, c[0x0][0x434] ;  /* 0x00010d00ff032b82 */ /* 0x000e220000000800 */
[----:B-----5:R-:W-:Y:S02]  /*a240*/  SHF.R.S32.HI R20, RZ, 0x1f, R29 ;  /* 0x0000001fff147819 */ /* 0x020fe4000001141d */
[C---:B------:R-:W-:Y:S02]  /*a250*/  LOP3.LUT R15, R23.reuse, 0x80, RZ, 0xfc, !PT ;  /* 0x00000080170f7812 */ /* 0x040fe400078efcff */
[----:B------:R-:W-:-:S03]  /*a260*/  IADD3 R9, R23, UR4, RZ ;  /* 0x0000000417097c10 */ /* 0x000fc6000fffe0ff */
[----:B------:R-:W1:Y:S01]  /*a270*/  @P2 LDC R7, c[0x0][0x438] ;  /* 0x00010e00ff072b82 */ /* 0x000e620000000800 */
[C---:B------:R-:W-:Y:S01]  /*a280*/  ISETP.GE.AND P1, PT, R9.reuse, UR38, PT ;  /* 0x0000002609007c0c */ /* 0x040fe2000bf26270 */
[----:B------:R-:W-:Y:S01]  /*a290*/  IMAD.IADD R10, R9, 0x1, R16 ;  /* 0x00000001090a7824 */ /* 0x000fe200078e0210 */
[----:B------:R-:W-:Y:S01]  /*a2a0*/  STL [R1+0x10], R20 ;  /* 0x0000101401007387 */ /* 0x000fe20000100800 */
[----:B------:R-:W-:Y:S02]  /*a2b0*/  VIADD R11, R15, UR4 ;  /* 0x000000040f0b7c36 */ /* 0x000fe40008000000 */
[----:B------:R-:W-:Y:S01]  /*a2c0*/  IMAD.MOV.U32 R9, RZ, RZ, R10 ;  /* 0x000000ffff097224 */ /* 0x000fe200078e000a */
[----:B------:R-:W-:Y:S07]  /*a2d0*/  STL [R1+0x4], R15 ;  /* 0x0000040f01007387 */ /* 0x000fee0000100800 */
[----:B------:R-:W2:Y:S01]  /*a2e0*/  @!P1 LDC.64 R4, c[0x0][0x428] ;  /* 0x00010a00ff049b82 */ /* 0x000ea20000000a00 */
[----:B0-----:R-:W-:-:S05]  /*a2f0*/  @P2 IMAD.HI.U32 R2, R10, R3, RZ ;  /* 0x000000030a022227 */ /* 0x001fca00078e00ff */
[----:B-1----:R-:W-:Y:S02]  /*a300*/  @P2 SHF.R.U32.HI R9, RZ, R7, R2 ;  /* 0x00000007ff092219 */ /* 0x002fe40000011602 */
[----:B------:R-:W0:Y:S02]  /*a310*/  @!P1 LDC.64 R6, c[0x0][0x418] ;  /* 0x00010600ff069b82 */ /* 0x000e240000000a00 */
[----:B------:R-:W-:Y:S01]  /*a320*/  @!P1 SHF.R.S32.HI R3, RZ, 0x1f, R9 ;  /* 0x0000001fff039819 */ /* 0x000fe20000011409 */
[----:B--2---:R-:W-:-:S04]  /*a330*/  @!P1 IMAD R2, R20, R4, RZ ;  /* 0x0000000414029224 */ /* 0x004fc800078e02ff */
[----:B------:R-:W-:Y:S02]  /*a340*/  @!P1 IMAD R5, R29, R5, R2 ;  /* 0x000000051d059224 */ /* 0x000fe400078e0202 */
[----:B------:R-:W-:-:S04]  /*a350*/  @!P1 IMAD.MOV.U32 R2, RZ, RZ, R9 ;  /* 0x000000ffff029224 */ /* 0x000fc800078e0009 */
[----:B------:R-:W-:-:S05]  /*a360*/  @!P1 IMAD.WIDE.U32 R2, R29, R4, R2 ;  /* 0x000000041d029225 */ /* 0x000fca00078e0002 */
[----:B------:R-:W-:Y:S02]  /*a370*/  @!P1 IADD3 R3, R3, R5, RZ ;  /* 0x0000000503039210 */ /* 0x000fe40007ffe0ff */
[C---:B0-----:R-:W-:Y:S02]  /*a380*/  @!P1 LEA R6, P0, R2.reuse, R6, 0x2 ;  /* 0x0000000602069211 */ /* 0x041fe400078010ff */
[----:B------:R-:W-:Y:S02]  /*a390*/  MOV R5, RZ ;  /* 0x000000ff00057202 */ /* 0x000fe40000000f00 */
[----:B------:R-:W-:Y:S02]  /*a3a0*/  @!P1 LEA.HI.X R7, R2, R7, R3, 0x2, P0 ;  /* 0x0000000702079211 */ /* 0x000fe400000f1403 */
[C---:B------:R-:W-:Y:S01]  /*a3b0*/  ISETP.GE.AND P0, PT, R11.reuse, UR38, PT ;  /* 0x000000260b007c0c */ /* 0x040fe2000bf06270 */
[----:B------:R-:W0:Y:S01]  /*a3c0*/  @P2 LDC R2, c[0x0][0x434] ;  /* 0x00010d00ff022b82 */ /* 0x000e220000000800 */
[----:B------:R-:W-:Y:S01]  /*a3d0*/  IMAD.IADD R11, R11, 0x1, R16 ;  /* 0x000000010b0b7824 */ /* 0x000fe200078e0210 */
[----:B------:R1:W5:Y:S01]  /*a3e0*/  @!P1 LDG.E R5, desc[UR46][R6.64] ;  /* 0x0000002e06059981 */ /* 0x000362000c1e1900 */
[----:B------:R-:W-:Y:S01]  /*a3f0*/  ISETP.GT.U32.OR P0, PT, R15, 0x9f, P0 ;  /* 0x0000009f0f00780c */ /* 0x000fe20000704470 */
[----:B------:R-:W-:-:S02]  /*a400*/  IMAD.SHL.U32 R14, R17, 0x40, RZ ;  /* 0x00000040110e7824 */ /* 0x000fc400078e00ff */
[----:B------:R-:W-:Y:S02]  /*a410*/  IMAD.MOV.U32 R12, RZ, RZ, R11 ;  /* 0x000000ffff0c7224 */ /* 0x000fe400078e000b */
[----:B------:R-:W2:Y:S08]  /*a420*/  @P2 LDC R3, c[0x0][0x438] ;  /* 0x00010e00ff032b82 */ /* 0x000eb00000000800 */
[----:B-1----:R-:W1:Y:S01]  /*a430*/  @!P0 LDC.64 R6, c[0x0][0x428] ;  /* 0x00010a00ff068b82 */ /* 0x002e620000000a00 */
[----:B0-----:R-:W-:-:S04]  /*a440*/  @P2 IMAD.HI.U32 R2, R11, R2, RZ ;  /* 0x000000020b022227 */ /* 0x001fc800078e00ff */
[----:B------:R-:W-:Y:S01]  /*a450*/  IMAD.SHL.U32 R13, R17, 0x8, RZ ;  /* 0x00000008110d7824 */ /* 0x000fe200078e00ff */
[----:B--2---:R-:W-:Y:S02]  /*a460*/  @P2 SHF.R.U32.HI R12, RZ, R3, R2 ;  /* 0x00000003ff0c2219 */ /* 0x004fe40000011602 */
[----:B------:R-:W-:Y:S02]  /*a470*/  SHF.R.U32.HI R3, RZ, 0x1, R17 ;  /* 0x00000001ff037819 */ /* 0x000fe40000011611 */
[----:B------:R-:W-:-:S04]  /*a480*/  LOP3.LUT R2, R14, 0x180, RZ, 0xc0, !PT ;  /* 0x000001800e027812 */ /* 0x000fc800078ec0ff */
[----:B------:R-:W-:Y:S01]  /*a490*/  LOP3.LUT R2, R2, 0x30, R3, 0xf8, !PT ;  /* 0x0000003002027812 */ /* 0x000fe200078ef803 */
[-C--:B-1----:R-:W-:Y:S01]  /*a4a0*/  @!P0 IMAD R4, R20, R6.reuse, RZ ;  /* 0x0000000614048224 */ /* 0x082fe200078e02ff */
[--C-:B------:R-:W-:Y:S02]  /*a4b0*/  @!P0 SHF.R.S32.HI R3, RZ, 0x1f, R12.reuse ;  /* 0x0000001fff038819 */ /* 0x100fe4000001140c */
[----:B------:R-:W-:Y:S01]  /*a4c0*/  LOP3.LUT R13, R2, 0x30, R13, 0x78, !PT ;  /* 0x00000030020d7812 */ /* 0x000fe200078e780d */
[----:B------:R-:W-:Y:S02]  /*a4d0*/  @!P0 IMAD.MOV.U32 R2, RZ, RZ, R12 ;  /* 0x000000ffff028224 */ /* 0x000fe400078e000c */
[C---:B------:R-:W-:Y:S02]  /*a4e0*/  @!P0 IMAD R4, R29.reuse, R7, R4 ;  /* 0x000000071d048224 */ /* 0x040fe400078e0204 */
[----:B------:R-:W-:Y:S02]  /*a4f0*/  @!P0 IMAD.WIDE.U32 R2, R29, R6, R2 ;  /* 0x000000061d028225 */ /* 0x000fe400078e0002 */
[----:B------:R-:W0:Y:S03]  /*a500*/  @!P0 LDC.64 R6, c[0x0][0x418] ;  /* 0x00010600ff068b82 */ /* 0x000e260000000a00 */
[----:B------:R-:W-:Y:S01]  /*a510*/  @!P0 IADD3 R4, R4, R3, RZ ;  /* 0x0000000304048210 */ /* 0x000fe20007ffe0ff */
[----:B------:R-:W-:Y:S01]  /*a520*/  IMAD.MOV R3, RZ, RZ, -R9 ;  /* 0x000000ffff037224 */ /* 0x000fe200078e0a09 */
[----:B------:R-:W-:-:S02]  /*a530*/  LOP3.LUT R9, R13, 0x640, R14, 0xf8, !PT ;  /* 0x000006400d097812 */ /* 0x000fc400078ef80e */
[----:B0-----:R-:W-:-:S04]  /*a540*/  @!P0 LEA R6, P1, R2, R6, 0x2 ;  /* 0x0000000602068211 */ /* 0x001fc800078210ff */
[----:B------:R-:W-:Y:S01]  /*a550*/  @!P0 LEA.HI.X R7, R2, R7, R4, 0x2, P1 ;  /* 0x0000000702078211 */ /* 0x000fe200008f1404 */
[----:B------:R-:W-:Y:S02]  /*a560*/  IMAD.MOV.U32 R4, RZ, RZ, RZ ;  /* 0x000000ffff047224 */ /* 0x000fe400078e00ff */
[----:B------:R-:W-:-:S04]  /*a570*/  IMAD.MOV R2, RZ, RZ, -R12 ;  /* 0x000000ffff027224 */ /* 0x000fc800078e0a0c */
[----:B------:R0:W5:Y:S04]  /*a580*/  @!P0 LDG.E R4, desc[UR46][R6.64] ;  /* 0x0000002e06048981 */ /* 0x000168000c1e1900 */
[----:B------:R1:W-:Y:S01]  /*a590*/  STL [R1+0x18], R9 ;  /* 0x0000180901007387 */ /* 0x0003e20000100800 */
[C---:B0-----:R-:W-:Y:S01]  /*a5a0*/  IMAD R6, R19.reuse, R2, R11 ;  /* 0x0000000213067224 */ /* 0x041fe200078e020b */
[----:B------:R-:W-:Y:S01]  /*a5b0*/  LOP3.LUT R2, R8, 0x80, RZ, 0xc0, !PT ;  /* 0x0000008008027812 */ /* 0x000fe200078ec0ff */
[----:B------:R-:W-:Y:S01]  /*a5c0*/  IMAD R7, R19, R3, R10 ;  /* 0x0000000313077224 */ /* 0x000fe200078e020a */
[----:B------:R-:W-:Y:S01]  /*a5d0*/  SHF.L.U32 R3, R18, 0x4, RZ ;  /* 0x0000000412037819 */ /* 0x000fe200000006ff */
[----:B-1----:R-:W-:Y:S01]  /*a5e0*/  IMAD.SHL.U32 R9, R17, 0x4, RZ ;  /* 0x0000000411097824 */ /* 0x002fe200078e00ff */
[----:B------:R-:W-:-:S02]  /*a5f0*/  LOP3.LUT R2, R2, 0x10, R17, 0xf8, !PT ;  /* 0x0000001002027812 */ /* 0x000fc400078ef811 */
[----:B------:R-:W-:Y:S02]  /*a600*/  LOP3.LUT R3, R3, 0x600, RZ, 0xc0, !PT ;  /* 0x0000060003037812 */ /* 0x000fe400078ec0ff */
[----:B------:R-:W-:Y:S02]  /*a610*/  ISETP.GT.U32.AND P0, PT, R15, 0x9f, PT ;  /* 0x0000009f0f00780c */ /* 0x000fe40003f04070 */
[----:B------:R-:W-:Y:S01]  /*a620*/  LOP3.LUT R2, R2, 0x10, R9, 0x78, !PT ;  /* 0x0000001002027812 */ /* 0x000fe200078e7809 */
[----:B------:R-:W-:Y:S01]  /*a630*/  ULOP3.LUT UR4, UR36, 0x2, URZ, 0xfc, !UPT ;  /* 0x0000000224047892 */ /* 0x000fe2000f8efc3f */
[----:B------:R-:W-:-:S04]  /*a640*/  LOP3.LUT R9, R3, 0x60, R8, 0xf8, !PT ;  /* 0x0000006003097812 */ /* 0x000fc800078ef808 */
[----:B------:R-:W-:Y:S01]  /*a650*/  LOP3.LUT R9, R9, 0x100, R8, 0xf8, !PT ;  /* 0x0000010009097812 */ /* 0x000fe200078ef808 */
[----:B------:R-:W-:Y:S01]  /*a660*/  IMAD.U32 R8, RZ, RZ, UR4 ;  /* 0x00000004ff087e24 */ /* 0x000fe2000f8e00ff */
[----:B------:R-:W-:Y:S02]  /*a670*/  LOP3.LUT R0, R0, 0xfffffffd, RZ, 0xc0, !PT ;  /* 0xfffffffd00007812 */ /* 0x000fe400078ec0ff */
[----:B------:R-:W-:Y:S02]  /*a680*/  LOP3.LUT R2, R9, R2, RZ, 0xfc, !PT ;  /* 0x0000000209027212 */ /* 0x000fe400078efcff */
[----:B------:R-:W-:Y:S02]  /*a690*/  MOV R9, UR40 ;  /* 0x0000002800097c02 */ /* 0x000fe40008000f00 */
[----:B------:R-:W-:Y:S02]  /*a6a0*/  @P0 LOP3.LUT R0, R0, 0x2, RZ, 0xfc, !PT ;  /* 0x0000000200000812 */ /* 0x000fe400078efcff */
[----:B------:R-:W-:-:S02]  /*a6b0*/  ISETP.NE.AND P0, PT, R8, 0x3, PT ;  /* 0x000000030800780c */ /* 0x000fc40003f05270 */
[----:B------:R-:W-:Y:S01]  /*a6c0*/  SHF.R.S32.HI R8, RZ, 0x1f, R9 ;  /* 0x0000001fff087819 */ /* 0x000fe20000011409 */
[----:B------:R0:W-:Y:S04]  /*a6d0*/  STL [R1+0x14], R2 ;  /* 0x0000140201007387 */ /* 0x0001e80000100800 */
[----:B------:R1:W-:Y:S01]  /*a6e0*/  STL [R1+0x8], R8 ;  /* 0x0000080801007387 */ /* 0x0003e20000100800 */
[----:B------:R-:W-:Y:S01]  /*a6f0*/  LOP3.LUT R0, R0, 0xfffffffb, RZ, 0xc0, !PT ;  /* 0xfffffffb00007812 */ /* 0x000fe200078ec0ff */
[----:B------:R-:W-:Y:S02]  /*a700*/  IMAD.U32 R11, RZ, RZ, UR48 ;  /* 0x00000030ff0b7e24 */ /* 0x000fe4000f8e00ff */
[----:B0-----:R-:W-:Y:S01]  /*a710*/  IMAD.SHL.U32 R2, R17, 0x10, RZ ;  /* 0x0000001011027824 */ /* 0x001fe200078e00ff */
[----:B------:R-:W-:Y:S01]  /*a720*/  SHF.R.U32.HI R17, RZ, 0x3, R17 ;  /* 0x00000003ff117819 */ /* 0x000fe20000011611 */
[----:B------:R-:W-:Y:S01]  /*a730*/  VIADD R11, R11, 0xffffffff ;  /* 0xffffffff0b0b7836 */ /* 0x000fe20000000000 */
[----:B------:R-:W-:Y:S01]  /*a740*/  @P0 LOP3.LUT R0, R0, 0x4, RZ, 0xfc, !PT ;  /* 0x0000000400000812 */ /* 0x000fe200078efcff */
[----:B-1----:R-:W-:Y:S06]  /*a750*/  @!P0 BRA `(.L_x_47) ;  /* 0x0000000000048947 */ /* 0x002fec0003800000 */
[----:B------:R-:W-:Y:S01]  /*a760*/  BPT.TRAP 0x1 ;  /* 0x000000040000795c */ /* 0x000fe20000300000 */
.L_x_47:
[----:B------:R-:W-:Y:S01]  /*a770*/  IMAD.MOV.U32 R28, RZ, RZ, 0x1 ;  /* 0x00000001ff1c7424 */ /* 0x000fe200078e00ff */
[C---:B------:R-:W-:Y:S02]  /*a780*/  SHF.L.U32 R8, R17.reuse, 0x7, RZ ;  /* 0x0000000711087819 */ /* 0x040fe400000006ff */
[----:B------:R-:W-:Y:S02]  /*a790*/  SHF.R.S32.HI R19, RZ, 0x1f, R7 ;  /* 0x0000001fff137819 */ /* 0x000fe40000011407 */
[----:B------:R-:W-:Y:S02]  /*a7a0*/  SHF.L.U32 R28, R28, 0x1f, RZ ;  /* 0x0000001f1c1c7819 */ /* 0x000fe400000006ff */
[----:B------:R-:W-:Y:S01]  /*a7b0*/  LOP3.LUT R9, R8, 0x180, RZ, 0xc0, !PT ;  /* 0x0000018008097812 */ /* 0x000fe200078ec0ff */
[----:B------:R-:W-:Y:S01]  /*a7c0*/  IMAD.SHL.U32 R8, R17, 0x10, RZ ;  /* 0x0000001011087824 */ /* 0x000fe200078e00ff */
[----:B------:R-:W0:Y:S02]  /*a7d0*/  SYNCS.PHASECHK.TRANS64.TRYWAIT P0, [UR42+0x12480], R28 ;  /* 0x0124801cff0075a7 */ /* 0x000e24000800016a */
[----:B------:R-:W-:-:S02]  /*a7e0*/  LOP3.LUT R9, R9, 0x30, R2, 0xf8, !PT ;  /* 0x0000003009097812 */ /* 0x000fc400078ef802 */
[----:B------:R-:W-:Y:S02]  /*a7f0*/  LOP3.LUT R2, R2, 0x40, RZ, 0xc0, !PT ;  /* 0x0000004002027812 */ /* 0x000fe400078ec0ff */
[----:B------:R-:W-:-:S04]  /*a800*/  LOP3.LUT R8, R9, 0x30, R8, 0x78, !PT ;  /* 0x0000003009087812 */ /* 0x000fc800078e7808 */
[----:B------:R-:W-:-:S05]  /*a810*/  IADD3 R2, R8, R3, R2 ;  /* 0x0000000308027210 */ /* 0x000fca0007ffe002 */
[----:B------:R1:W-:Y:S02]  /*a820*/  STL [R1+0xc], R2 ;  /* 0x00000c0201007387 */ /* 0x0003e40000100800 */
[----:B01----:R-:W-:Y:S05]  /*a830*/  @!P0 BRA `(.L_x_48) ;  /* 0x00000034003c8947 */ /* 0x003fea0003800000 */
.L_x_99:
[----:B------:R-:W2:Y:S01]  /*a840*/  LDL R12, [R1+0x8] ;  /* 0x00000800010c7983 */ /* 0x000ea20000100800 */
[----:B------:R-:W-:Y:S01]  /*a850*/  ULDC.64 UR4, c[0x0][0x328] ;  /* 0x0000ca0000047ab9 */ /* 0x000fe20000000a00 */
[----:B-----5:R-:W-:Y:S01]  /*a860*/  SHF.R.S32.HI R20, RZ, 0x1f, R5 ;  /* 0x0000001fff147819 */ /* 0x020fe20000011405 */
[----:B------:R-:W-:Y:S01]  /*a870*/  IMAD R2, R19, UR4, RZ ;  /* 0x0000000413027c24 */ /* 0x000fe2000f8e02ff */
[----:B------:R-:W-:Y:S01]  /*a880*/  ULDC.64 UR6, c[0x0][0x338] ;  /* 0x0000ce0000067ab9 */ /* 0x000fe20000000a00 */
[----:B------:R-:W-:Y:S01]  /*a890*/  SHF.R.S32.HI R21, RZ, 0x1f, R6 ;  /* 0x0000001fff157819 */ /* 0x000fe20000011406 */
[----:B------:R-:W1:Y:S01]  /*a8a0*/  LDC R13, c[0x0][0x2f4] ;  /* 0x0000bd00ff0d7b82 */ /* 0x000e620000000800 */
[C---:B------:R-:W-:Y:S01]  /*a8b0*/  IMAD R9, R7.reuse, UR5, R2 ;  /* 0x0000000507097c24 */ /* 0x040fe2000f8e0202 */
[----:B------:R-:W-:Y:S01]  /*a8c0*/  SHF.R.S32.HI R22, RZ, 0x1f, R4 ;  /* 0x0000001fff167819 */ /* 0x000fe20000011404 */
[----:B0-----:R-:W-:-:S04]  /*a8d0*/  IMAD.WIDE.U32 R2, R7, UR4, RZ ;  /* 0x0000000407027c25 */ /* 0x001fc8000f8e00ff */
[----:B------:R-:W-:Y:S02]  /*a8e0*/  IMAD.IADD R3, R3, 0x1, R9 ;  /* 0x0000000103037824 */ /* 0x000fe400078e0209 */
[----:B------:R-:W-:Y:S02]  /*a8f0*/  IMAD R8, R20, UR6, RZ ;  /* 0x0000000614087c24 */ /* 0x000fe4000f8e02ff */
[----:B------:R-:W-:-:S04]  /*a900*/  IMAD.WIDE.U32 R2, R5, UR6, R2 ;  /* 0x0000000605027c25 */ /* 0x000fc8000f8e0002 */
[----:B------:R-:W-:Y:S02]  /*a910*/  IMAD R8, R5, UR7, R8 ;  /* 0x0000000705087c24 */ /* 0x000fe4000f8e0208 */
[----:B------:R-:W-:Y:S02]  /*a920*/  IMAD R10, R21, UR4, RZ ;  /* 0x00000004150a7c24 */ /* 0x000fe4000f8e02ff */
[----:B------:R-:W-:Y:S01]  /*a930*/  IMAD.IADD R9, R3, 0x1, R8 ;  /* 0x0000000103097824 */ /* 0x000fe200078e0208 */
[----:B------:R-:W-:Y:S01]  /*a940*/  MOV R8, R2 ;  /* 0x0000000200087202 */ /* 0x000fe20000000f00 */
[C---:B------:R-:W-:Y:S02]  /*a950*/  IMAD R10, R6.reuse, UR5, R10 ;  /* 0x00000005060a7c24 */ /* 0x040fe4000f8e020a */
[----:B------:R-:W-:Y:S01]  /*a960*/  IMAD.WIDE.U32 R2, R6, UR4, RZ ;  /* 0x0000000406027c25 */ /* 0x000fe2000f8e00ff */
[----:B------:R-:W-:-:S03]  /*a970*/  ULDC.64 UR4, c[0x0][0x330] ;  /* 0x0000cc0000047ab9 */ /* 0x000fc60000000a00 */
[----:B------:R-:W-:Y:S02]  /*a980*/  IMAD.IADD R3, R3, 0x1, R10 ;  /* 0x0000000103037824 */ /* 0x000fe400078e020a */
[----:B------:R-:W-:Y:S02]  /*a990*/  IMAD R10, R22, UR6, RZ ;  /* 0x00000006160a7c24 */ /* 0x000fe4000f8e02ff */
[----:B------:R-:W-:-:S04]  /*a9a0*/  IMAD.WIDE.U32 R2, R4, UR6, R2 ;  /* 0x0000000604027c25 */ /* 0x000fc8000f8e0002 */
[----:B------:R-:W-:-:S04]  /*a9b0*/  IMAD R10, R4, UR7, R10 ;  /* 0x00000007040a7c24 */ /* 0x000fc8000f8e020a */
[----:B------:R-:W-:Y:S02]  /*a9c0*/  IMAD.IADD R3, R3, 0x1, R10 ;  /* 0x0000000103037824 */ /* 0x000fe400078e020a */
[----:B------:R-:W-:-:S04]  /*a9d0*/  IMAD.U32 R10, RZ, RZ, UR4 ;  /* 0x00000004ff0a7e24 */ /* 0x000fc8000f8e00ff */
[----:B------:R-:W-:-:S04]  /*a9e0*/  IMAD.WIDE.U32 R8, R10, UR40, R8 ;  /* 0x000000280a087c25 */ /* 0x000fc8000f8e0008 */
[----:B------:R-:W-:Y:S01]  /*a9f0*/  IMAD.WIDE.U32 R2, R10, UR40, R2 ;  /* 0x000000280a027c25 */ /* 0x000fe2000f8e0002 */
[----:B--2---:R-:W-:Y:S02]  /*aa00*/  R2UR UR6, R12 ;  /* 0x000000000c0672ca */ /* 0x004fe400000e0000 */
[----:B------:R-:W0:Y:S11]  /*aa10*/  S2R R12, SR_TID.X ;  /* 0x00000000000c7919 */ /* 0x000e360000002100 */
[----:B------:R-:W-:-:S03]  /*aa20*/  UIMAD UR4, UR6, UR4, URZ ;  /* 0x00000004060472a4 */ /* 0x000fc6000f8e023f */
[----:B------:R-:W-:Y:S01]  /*aa30*/  ULDC.64 UR6, c[0x0][0x318] ;  /* 0x0000c60000067ab9 */ /* 0x000fe20000000a00 */
[----:B------:R-:W-:Y:S01]  /*aa40*/  UIMAD UR4, UR40, UR5, UR4 ;  /* 0x00000005280472a4 */ /* 0x000fe2000f8e0204 */
[----:B------:R-:W-:Y:S02]  /*aa50*/  MOV R17, UR7 ;  /* 0x0000000700117c02 */ /* 0x000fe40008000f00 */
[----:B------:R-:W-:Y:S01]  /*aa60*/  IADD3 R10, P0, R8, UR6, RZ ;  /* 0x00000006080a7c10 */ /* 0x000fe2000ff1e0ff */
[----:B------:R-:W-:-:S03]  /*aa70*/  IMAD.MOV.U32 R8, RZ, RZ, -0xa0 ;  /* 0xffffff60ff087424 */ /* 0x000fc600078e00ff */
[----:B------:R-:W-:Y:S01]  /*aa80*/  IADD3.X R9, R17, UR4, R9, P0, !PT ;  /* 0x0000000411097c10 */ /* 0x000fe200087fe409 */
[----:B------:R-:W-:Y:S01]  /*aa90*/  IMAD R8, R11, R8, UR38 ;  /* 0x000000260b087e24 */ /* 0x000fe2000f8e0208 */
[----:B------:R-:W-:-:S03]  /*aaa0*/  IADD3 R18, P0, R2, UR6, RZ ;  /* 0x0000000602127c10 */ /* 0x000fc6000ff1e0ff */
[----:B------:R-:W-:Y:S01]  /*aab0*/  IMAD.IADD R8, R8, 0x1, -R25 ;  /* 0x0000000108087824 */ /* 0x000fe200078e0a19 */
[----:B------:R-:W-:Y:S01]  /*aac0*/  IADD3.X R17, R17, UR4, R3, P0, !PT ;  /* 0x0000000411117c10 */ /* 0x000fe200087fe403 */
[----:B------:R-:W-:Y:S01]  /*aad0*/  UMOV UR4, 0xffffffff ;  /* 0xffffffff00047882 */ /* 0x000fe20000000000 */
[----:B0-----:R-:W-:Y:S02]  /*aae0*/  IMAD.SHL.U32 R12, R12, 0x10, RZ ;  /* 0x000000100c0c7824 */ /* 0x001fe400078e00ff */
[----:B------:R-:W-:-:S03]  /*aaf0*/  ISETP.GE.AND P4, PT, R8, 0x1, PT ;  /* 0x000000010800780c */ /* 0x000fc60003f86270 */
[----:B------:R-:W-:-:S04]  /*ab00*/  LOP3.LUT R12, R12, 0x30, RZ, 0xc0, !PT ;  /* 0x000000300c0c7812 */ /* 0x000fc800078ec0ff */
[----:B-1----:R-:W-:Y:S01]  /*ab10*/  ISETP.GE.AND P2, PT, R12, R13, PT ;  /* 0x0000000d0c00720c */ /* 0x002fe20003f46270 */
[----:B------:R-:W-:-:S12]  /*ab20*/  BRA.DIV UR4, `(.L_x_49) ;  /* 0x0000003204987947 */ /* 0x000fd8000b800000 */
[----:B------:R-:W2:Y:S01]  /*ab30*/  LDL R12, [R1+0xc] ;  /* 0x00000c00010c7983 */ /* 0x000ea20000100800 */
[C---:B------:R-:W-:Y:S02]  /*ab40*/  ISETP.LT.OR P0, PT, R8.reuse, 0x1, P2 ;  /* 0x000000010800780c */ /* 0x040fe40001701670 */
[----:B------:R-:W-:Y:S01]  /*ab50*/  ISETP.GE.AND P5, PT, R8, 0x81, PT ;  /* 0x000000810800780c */ /* 0x000fe20003fa6270 */
[----:B------:R-:W0:Y:S01]  /*ab60*/  S2R R11, SR_TID.X ;  /* 0x00000000000b7919 */ /* 0x000e220000002100 */
[----:B------:R-:W-:Y:S02]  /*ab70*/  LOP3.LUT R0, R0, 0xffffffef, RZ, 0xc0, !PT ;  /* 0xffffffef00007812 */ /* 0x000fe400078ec0ff */
[----:B------:R-:W-:Y:S01]  /*ab80*/  ISETP.GE.AND P3, PT, R8, 0x21, PT ;  /* 0x000000210800780c */ /* 0x000fe20003f66270 */
[----:B------:R-:W1:Y:S04]  /*ab90*/  SHFL.IDX PT, R2, R10, RZ, 0x1c1f ;  /* 0x001c1fff0a027589 */ /* 0x000e6800000e0000 */
[----:B------:R-:W3:Y:S04]  /*aba0*/  SHFL.IDX PT, R3, R9, RZ, 0x1c1f ;  /* 0x001c1fff09037589 */ /* 0x000ee800000e0000 */
[----:B------:R-:W-:Y:S01]  /*abb0*/  SHFL.IDX PT, R17, R17, RZ, 0x1c1f ;  /* 0x001c1fff11117589 */ /* 0x000fe200000e0000 */
[----:B------:R-:W-:-:S02]  /*abc0*/  @P5 LOP3.LUT R0, R0, 0x10, RZ, 0xfc, !PT ;  /* 0x0000001000005812 */ /* 0x000fc400078efcff */
[----:B0-----:R-:W-:-:S04]  /*abd0*/  SHF.L.U32 R11, R11, 0x4, RZ ;  /* 0x000000040b0b7819 */ /* 0x001fc800000006ff */
[----:B------:R-:W-:-:S04]  /*abe0*/  LOP3.LUT R11, R11, 0x30, RZ, 0xc0, !PT ;  /* 0x000000300b0b7812 */ /* 0x000fc800078ec0ff */
[----:B-1----:R-:W-:-:S05]  /*abf0*/  IADD3 R2, P1, R11, R2, RZ ;  /* 0x000000020b027210 */ /* 0x002fca0007f3e0ff */
[----:B---3--:R-:W-:Y:S02]  /*ac00*/  IMAD.X R3, RZ, RZ, R3, P1 ;  /* 0x000000ffff037224 */ /* 0x008fe400008e0603 */
[----:B--2---:R-:W-:-:S05]  /*ac10*/  VIADD R27, R12, UR42 ;  /* 0x0000002a0c1b7c36 */ /* 0x004fca0008000000 */
[----:B------:R0:W-:Y:S01]  /*ac20*/  LDGSTS.E.BYPASS.LTC128B.128 [R27+0x5200], desc[UR46][R2.64], !P0 ;  /* 0x05200000021b7fae */ /* 0x0001e2000c101d6e */
[----:B------:R-:W-:-:S03]  /*ac30*/  ISETP.LT.OR P0, PT, R8, 0x21, P2 ;  /* 0x000000210800780c */ /* 0x000fc60001701670 */
[----:B0-----:R-:W0:Y:S04]  /*ac40*/  SHFL.IDX PT, R2, R10, 0x1, 0x1c1f ;  /* 0x003c1f000a027f89 */ /* 0x001e2800000e0000 */
[----:B------:R-:W1:Y:S01]  /*ac50*/  SHFL.IDX PT, R3, R9, 0x1, 0x1c1f ;  /* 0x003c1f0009037f89 */ /* 0x000e6200000e0000 */
[----:B0-----:R-:W-:-:S05]  /*ac60*/  IADD3 R2, P1, R11, R2, RZ ;  /* 0x000000020b027210 */ /* 0x001fca0007f3e0ff */
[----:B-1----:R-:W-:-:S05]  /*ac70*/  IMAD.X R3, RZ, RZ, R3, P1 ;  /* 0x000000ffff037224 */ /* 0x002fca00008e0603 */
[----:B------:R0:W-:Y:S01]  /*ac80*/  LDGSTS.E.BYPASS.LTC128B.128 [R27+0x5a00], desc[UR46][R2.64], !P0 ;  /* 0x05a00000021b7fae */ /* 0x0001e2000c101d6e */
[----:B------:R-:W-:-:S03]  /*ac90*/  ISETP.LT.OR P0, PT, R8, 0x41, P2 ;  /* 0x000000410800780c */ /* 0x000fc60001701670 */
[----:B0-----:R-:W0:Y:S04]  /*aca0*/  SHFL.IDX PT, R2, R10, 0x2, 0x1c1f ;  /* 0x005c1f000a027f89 */ /* 0x001e2800000e0000 */
[----:B------:R-:W1:Y:S04]  /*acb0*/  SHFL.IDX PT, R3, R9, 0x2, 0x1c1f ;  /* 0x005c1f0009037f89 */ /* 0x000e6800000e0000 */
[----:B------:R-:W-:Y:S01]  /*acc0*/  SHFL.IDX PT, R9, R9, 0x3, 0x1c1f ;  /* 0x007c1f0009097f89 */ /* 0x000fe200000e0000 */
[----:B0-----:R-:W-:-:S04]  /*acd0*/  IADD3 R2, P1, R11, R2, RZ ;  /* 0x000000020b027210 */ /* 0x001fc80007f3e0ff */
[----:B-1----:R-:W-:-:S05]  /*ace0*/  IADD3.X R3, RZ, R3, RZ, P1, !PT ;  /* 0x00000003ff037210 */ /* 0x002fca0000ffe4ff */
[----:B------:R0:W-:Y:S01]  /*acf0*/  LDGSTS.E.BYPASS.LTC128B.128 [R27+0x6200], desc[UR46][R2.64], !P0 ;  /* 0x06200000021b7fae */ /* 0x0001e2000c101d6e */
[----:B------:R-:W-:-:S03]  /*ad00*/  ISETP.LT.OR P0, PT, R8, 0x61, P2 ;  /* 0x000000610800780c */ /* 0x000fc60001701670 */
[----:B0-----:R-:W0:Y:S02]  /*ad10*/  SHFL.IDX PT, R2, R10, 0x3, 0x1c1f ;  /* 0x007c1f000a027f89 */ /* 0x001e2400000e0000 */
[----:B0-----:R-:W-:-:S05]  /*ad20*/  IADD3 R2, P1, R11, R2, RZ ;  /* 0x000000020b027210 */ /* 0x001fca0007f3e0ff */
[----:B------:R-:W-:Y:S01]  /*ad30*/  IMAD.X R3, RZ, RZ, R9, P1 ;  /* 0x000000ffff037224 */ /* 0x000fe200008e0609 */
[----:B------:R-:W-:-:S04]  /*ad40*/  ISETP.GE.AND P1, PT, R8, 0x61, PT ;  /* 0x000000610800780c */ /* 0x000fc80003f26270 */
[----:B------:R0:W-:Y:S01]  /*ad50*/  LDGSTS.E.BYPASS.LTC128B.128 [R27+0x6a00], desc[UR46][R2.64], !P0 ;  /* 0x06a00000021b7fae */ /* 0x0001e2000c101d6e */
[----:B------:R-:W-:-:S03]  /*ad60*/  ISETP.GE.AND P0, PT, R8, 0x41, PT ;  /* 0x000000410800780c */ /* 0x000fc60003f06270 */
[----:B0-----:R0:W1:Y:S10]  /*ad70*/  SHFL.IDX PT, R2, R18, RZ, 0x1c1f ;  /* 0x001c1fff12027589 */ /* 0x00107400000e0000 */
.L_x_111:
[----:B------:R-:W2:Y:S01]  /*ad80*/  S2R R3, SR_TID.X ;  /* 0x0000000000037919 */ /* 0x000ea20000002100 */
[----:B------:R-:W-:Y:S01]  /*ad90*/  ISETP.LT.OR P2, PT, R8, 0x81, P2 ;  /* 0x000000810800780c */ /* 0x000fe20001741670 */
[----:B--2---:R-:W-:-:S05]  /*ada0*/  IMAD.SHL.U32 R3, R3, 0x10, RZ ;  /* 0x0000001003037824 */ /* 0x004fca00078e00ff */
[----:B------:R-:W-:-:S04]  /*adb0*/  LOP3.LUT R3, R3, 0x30, RZ, 0xc0, !PT ;  /* 0x0000003003037812 */ /* 0x000fc800078ec0ff */
[----:B-1----:R-:W-:-:S05]  /*adc0*/  IADD3 R2, P5, R3, R2, RZ ;  /* 0x0000000203027210 */ /* 0x002fca0007fbe0ff */
[----:B------:R-:W-:-:S05]  /*add0*/  IMAD.X R3, RZ, RZ, R17, P5 ;  /* 0x000000ffff037224 */ /* 0x000fca00028e0611 */
[----:B------:R-:W-:Y:S01]  /*ade0*/  @!PT LDS RZ, [RZ] ;  /* 0x00000000fffff984 */ /* 0x000fe20000000800 */
[----:B------:R-:W-:Y:S01]  /*adf0*/  @!PT LDS RZ, [RZ] ;  /* 0x00000000fffff984 */ /* 0x000fe20000000800 */
[----:B------:R-:W-:Y:S01]  /*ae00*/  @!PT LDS RZ, [RZ] ;  /* 0x00000000fffff984 */ /* 0x000fe20000000800 */
[----:B------:R1:W-:Y:S01]  /*ae10*/  LDGSTS.E.BYPASS.LTC128B.128 [R27+0x7200], desc[UR46][R2.64], !P2 ;  /* 0x07200000021b7fae */ /* 0x0003e2000d101d6e */
[----:B------:R-:W-:Y:S01]  /*ae20*/  NOP ;  /* 0x0000000000007918 */ /* 0x000fe20000000000 */
[----:B------:R-:W-:Y:S02]  /*ae30*/  SYNCS.ARRIVE.TRANS64.RED.A0T1 RZ, [UR42+0x12470], RZ ;  /* 0x012470ffffff79a7 */ /* 0x000fe4000820042a */
[----:B------:R-:W-:Y:S01]  /*ae40*/  ARRIVES.LDGSTSBAR.64.TRANSCNT [UR42+0x12470] ;  /* 0x01247000ff0079b0 */ /* 0x000fe20008000aaa */
[----:B------:R-:W-:Y:S01]  /*ae50*/  NOP ;  /* 0x0000000000007918 */ /* 0x000fe20000000000 */
[----:B------:R-:W-:-:S06]  /*ae60*/  ULOP3.LUT UR4, UR36, 0x2, URZ, 0xfc, !UPT ;  /* 0x0000000224047892 */ /* 0x000fcc000f8efc3f */
[----:B------:R-:W-:-:S04]  /*ae70*/  MOV R9, UR4 ;  /* 0x0000000400097c02 */ /* 0x000fc80008000f00 */
[----:B------:R-:W-:-:S13]  /*ae80*/  ISETP.NE.AND P6, PT, R9, 0x3, PT ;  /* 0x000000030900780c */ /* 0x000fda0003fc5270 */
[----:B-1----:R-:W-:Y:S05]  /*ae90*/  @!P6 BRA `(.L_x_50) ;  /* 0x000000000004e947 */ /* 0x002fea0003800000 */
[----:B------:R-:W-:Y:S01]  /*aea0*/  BPT.TRAP 0x1 ;  /* 0x000000040000795c */ /* 0x000fe20000300000 */
.L_x_50:
[----:B------:R-:W-:Y:S01]  /*aeb0*/  SYNCS.ARRIVE.TRANS64.A1T0 RZ, [UR42+0x12470], RZ ;  /* 0x012470ffffff79a7 */ /* 0x000fe2000810002a */
[----:B------:R-:W-:Y:S05]  /*aec0*/  @!P6 BRA `(.L_x_51) ;  /* 0x000000000004e947 */ /* 0x000fea0003800000 */
[----:B------:R-:W-:Y:S01]  /*aed0*/  BPT.TRAP 0x1 ;  /* 0x000000040000795c */ /* 0x000fe20000300000 */
.L_x_51:
[----:B------:R-:W1:Y:S02]  /*aee0*/  SYNCS.PHASECHK.TRANS64.TRYWAIT P2, [UR42+0x12440], R28 ;  /* 0x0124401cff0075a7 */ /* 0x000e64000804016a */
[----:B-1----:R-:W-:Y:S05]  /*aef0*/  @!P2 BRA `(.L_x_52) ;  /* 0x00000034006ca947 */ /* 0x002fea0003800000 */
.L_x_112:
[----:B------:R-:W2:Y:S01]  /*af00*/  LDL R17, [R1+0x8] ;  /* 0x0000080001117983 */ /* 0x000ea20000100800 */
[----:B------:R-:W-:Y:S01]  /*af10*/  ULDC.64 UR8, c[0x0][0x300] ;  /* 0x0000c00000087ab9 */ /* 0x000fe20000000a00 */
[----:B------:R-:W-:Y:S01]  /*af20*/  ULDC.64 UR10, c[0x0][0x310] ;  /* 0x0000c400000a7ab9 */ /* 0x000fe20000000a00 */
[----:B------:R-:W-:Y:S01]  /*af30*/  IMAD R8, R19, UR8, RZ ;  /* 0x0000000813087c24 */ /* 0x000fe2000f8e02ff */
[----:B0-----:R-:W0:Y:S01]  /*af40*/  S2R R18, SR_TID.X ;  /* 0x0000000000127919 */ /* 0x001e220000002100 */
[C---:B-1----:R-:W-:Y:S01]  /*af50*/  IMAD.WIDE.U32 R2, R7.reuse, UR8, RZ ;  /* 0x0000000807027c25 */ /* 0x042fe2000f8e00ff */
[----:B------:R-:W-:Y:S01]  /*af60*/  ULDC.64 UR4, c[0x0][0x308] ;  /* 0x0000c20000047ab9 */ /* 0x000fe20000000a00 */
[----:B------:R-:W1:Y:S01]  /*af70*/  LDC R12, c[0x0][0x2f4] ;  /* 0x0000bd00ff0c7b82 */ /* 0x000e620000000800 */
[----:B------:R-:W-:Y:S01]  /*af80*/  LOP3.LUT R0, R0, 0xfffffffe, RZ, 0xc0, !PT ;  /* 0xfffffffe00007812 */ /* 0x000fe200078ec0ff */
[----:B------:R-:W-:Y:S02]  /*af90*/  IMAD R8, R7, UR9, R8 ;  /* 0x0000000907087c24 */ /* 0x000fe4000f8e0208 */
[----:B------:R-:W-:-:S02]  /*afa0*/  IMAD R20, R20, UR10, RZ ;  /* 0x0000000a14147c24 */ /* 0x000fc4000f8e02ff */
[----:B------:R-:W-:Y:S02]  /*afb0*/  IMAD.IADD R3, R3, 0x1, R8 ;  /* 0x0000000103037824 */ /* 0x000fe400078e0208 */
[C---:B------:R-:W-:Y:S02]  /*afc0*/  IMAD R20, R5.reuse, UR11, R20 ;  /* 0x0000000b05147c24 */ /* 0x040fe4000f8e0214 */
[----:B------:R-:W-:-:S04]  /*afd0*/  IMAD.WIDE.U32 R2, R5, UR10, R2 ;  /* 0x0000000a05027c25 */ /* 0x000fc8000f8e0002 */
[----:B------:R-:W-:Y:S02]  /*afe0*/  IMAD.IADD R3, R3, 0x1, R20 ;  /* 0x0000000103037824 */ /* 0x000fe400078e0214 */
[----:B------:R-:W-:Y:S02]  /*aff0*/  IMAD.U32 R9, RZ, RZ, UR4 ;  /* 0x00000004ff097e24 */ /* 0x000fe4000f8e00ff */
[----:B------:R-:W-:Y:S02]  /*b000*/  IMAD R21, R21, UR8, RZ ;  /* 0x0000000815157c24 */ /* 0x000fe4000f8e02ff */
[----:B------:R-:W-:-:S04]  /*b010*/  IMAD.WIDE.U32 R2, R9, UR40, R2 ;  /* 0x0000002809027c25 */ /* 0x000fc8000f8e0002 */
[----:B------:R-:W-:Y:S02]  /*b020*/  IMAD R10, R6, UR9, R21 ;  /* 0x00000009060a7c24 */ /* 0x000fe4000f8e0215 */
[----:B------:R-:W-:Y:S02]  /*b030*/  IMAD R11, R22, UR10, RZ ;  /* 0x0000000a160b7c24 */ /* 0x000fe4000f8e02ff */
[----:B0-----:R-:W-:-:S05]  /*b040*/  IMAD.SHL.U32 R18, R18, 0x10, RZ ;  /* 0x0000001012127824 */ /* 0x001fca00078e00ff */
[----:B------:R-:W-:-:S04]  /*b050*/  LOP3.LUT R18, R18, 0x30, RZ, 0xc0, !PT ;  /* 0x0000003012127812 */ /* 0x000fc800078ec0ff */
[----:B-1----:R-:W-:-:S13]  /*b060*/  ISETP.GE.AND P5, PT, R18, R12, PT ;  /* 0x0000000c1200720c */ /* 0x002fda0003fa6270 */
[----:B------:R-:W-:Y:S02]  /*b070*/  @P5 LOP3.LUT R0, R0, 0x1, RZ, 0xfc, !PT ;  /* 0x0000000100005812 */ /* 0x000fe400078efcff */
[----:B--2---:R-:W-:-:S13]  /*b080*/  R2UR UR6, R17 ;  /* 0x00000000110672ca */ /* 0x004fda00000e0000 */
[----:B------:R-:W-:-:S03]  /*b090*/  UIMAD UR4, UR6, UR4, URZ ;  /* 0x00000004060472a4 */ /* 0x000fc6000f8e023f */
[----:B------:R-:W-:Y:S01]  /*b0a0*/  ULDC.64 UR6, c[0x0][0x2e8] ;  /* 0x0000ba0000067ab9 */ /* 0x000fe20000000a00 */
[----:B------:R-:W-:Y:S01]  /*b0b0*/  UIMAD UR4, UR40, UR5, UR4 ;  /* 0x00000005280472a4 */ /* 0x000fe2000f8e0204 */
[----:B------:R-:W-:Y:S02]  /*b0c0*/  MOV R8, UR7 ;  /* 0x0000000700087c02 */ /* 0x000fe40008000f00 */
[----:B------:R-:W-:-:S04]  /*b0d0*/  IADD3 R5, P2, R2, UR6, RZ ;  /* 0x0000000602057c10 */ /* 0x000fc8000ff5e0ff */
[----:B------:R-:W-:Y:S01]  /*b0e0*/  IADD3.X R7, R8, UR4, R3, P2, !PT ;  /* 0x0000000408077c10 */ /* 0x000fe200097fe403 */
[----:B------:R-:W-:-:S04]  /*b0f0*/  IMAD.WIDE.U32 R2, R6, UR8, RZ ;  /* 0x0000000806027c25 */ /* 0x000fc8000f8e00ff */
[----:B------:R-:W-:Y:S02]  /*b100*/  IMAD.IADD R3, R3, 0x1, R10 ;  /* 0x0000000103037824 */ /* 0x000fe400078e020a */
[C---:B------:R-:W-:Y:S02]  /*b110*/  IMAD R6, R4.reuse, UR11, R11 ;  /* 0x0000000b04067c24 */ /* 0x040fe4000f8e020b */
[----:B------:R-:W-:-:S04]  /*b120*/  IMAD.WIDE.U32 R2, R4, UR10, R2 ;  /* 0x0000000a04027c25 */ /* 0x000fc8000f8e0002 */
[----:B------:R-:W-:Y:S02]  /*b130*/  IMAD.IADD R3, R3, 0x1, R6 ;  /* 0x0000000103037824 */ /* 0x000fe400078e0206 */
[----:B------:R-:W-:-:S03]  /*b140*/  IMAD.WIDE.U32 R2, R9, UR40, R2 ;  /* 0x0000002809027c25 */ /* 0x000fc6000f8e0002 */
[----:B------:R-:W-:-:S04]  /*b150*/  IADD3 R4, P2, R2, UR6, RZ ;  /* 0x0000000602047c10 */ /* 0x000fc8000ff5e0ff */
[----:B------:R-:W-:Y:S01]  /*b160*/  IADD3.X R8, R8, UR4, R3, P2, !PT ;  /* 0x0000000408087c10 */ /* 0x000fe200097fe403 */
[----:B------:R-:W-:-:S03]  /*b170*/  UMOV UR4, 0xffffffff ;  /* 0xffffffff00047882 */ /* 0x000fc60000000000 */
[----:B------:R-:W-:Y:S05]  /*b180*/  BRA.DIV UR4, `(.L_x_53) ;  /* 0x0000003204e07947 */ /* 0x000fea000b800000 */
[----:B------:R-:W0:Y:S04]  /*b190*/  SHFL.IDX PT, R14, R5, RZ, 0x1c1f ;  /* 0x001c1fff050e7589 */ /* 0x000e2800000e0000 */
[----:B------:R-:W1:Y:S04]  /*b1a0*/  SHFL.IDX PT, R2, R7, RZ, 0x1c1f ;  /* 0x001c1fff07027589 */ /* 0x000e6800000e0000 */
[----:B------:R-:W-:Y:S01]  /*b1b0*/  SHFL.IDX PT, R8, R8, RZ, 0x1c1f ;  /* 0x001c1fff08087589 */ /* 0x000fe200000e0000 */
[----:B0-----:R-:W-:-:S04]  /*b1c0*/  @P4 IADD3 R14, P2, R18, R14, RZ ;  /* 0x0000000e120e4210 */ /* 0x001fc80007f5e0ff */
[----:B-1----:R-:W-:Y:S01]  /*b1d0*/  @P4 IADD3.X R3, RZ, R2, RZ, P2, !PT ;  /* 0x00000002ff034210 */ /* 0x002fe200017fe4ff */
[----:B------:R-:W-:Y:S02]  /*b1e0*/  @P4 IMAD.MOV.U32 R2, RZ, RZ, R14 ;  /* 0x000000ffff024224 */ /* 0x000fe400078e000e */
[----:B------:R-:W0:Y:S04]  /*b1f0*/  SHFL.IDX PT, R14, R5, 0x1, 0x1c1f ;  /* 0x003c1f00050e7f89 */ /* 0x000e2800000e0000 */
[----:B------:R1:W-:Y:S04]  /*b200*/  @P4 LDGSTS.E.BYPASS.LTC128B.128 [R27+0xd200], desc[UR46][R2.64], !P5 ;  /* 0x0d200000021b4fae */ /* 0x0003e8000e901d6e */
[----:B-1----:R-:W1:Y:S01]  /*b210*/  SHFL.IDX PT, R2, R7, 0x1, 0x1c1f ;  /* 0x003c1f0007027f89 */ /* 0x002e6200000e0000 */
[----:B0-----:R-:W-:-:S05]  /*b220*/  @P3 IADD3 R14, P2, R18, R14, RZ ;  /* 0x0000000e120e3210 */ /* 0x001fca0007f5e0ff */
[----:B-1----:R-:W-:Y:S02]  /*b230*/  @P3 IMAD.X R3, RZ, RZ, R2, P2 ;  /* 0x000000ffff033224 */ /* 0x002fe400010e0602 */
[----:B------:R-:W-:Y:S02]  /*b240*/  @P3 IMAD.MOV.U32 R2, RZ, RZ, R14 ;  /* 0x000000ffff023224 */ /* 0x000fe400078e000e */
[----:B------:R-:W0:Y:S04]  /*b250*/  SHFL.IDX PT, R14, R5, 0x2, 0x1c1f ;  /* 0x005c1f00050e7f89 */ /* 0x000e2800000e0000 */
[----:B------:R1:W-:Y:S04]  /*b260*/  @P3 LDGSTS.E.BYPASS.LTC128B.128 [R27+0xda00], desc[UR46][R2.64], !P5 ;  /* 0x0da00000021b3fae */ /* 0x0003e8000e901d6e */
[----:B-1----:R-:W1:Y:S04]  /*b270*/  SHFL.IDX PT, R2, R7, 0x2, 0x1c1f ;  /* 0x005c1f0007027f89 */ /* 0x002e6800000e0000 */
[----:B------:R-:W-:Y:S01]  /*b280*/  SHFL.IDX PT, R7, R7, 0x3, 0x1c1f ;  /* 0x007c1f0007077f89 */ /* 0x000fe200000e0000 */
[----:B0-----:R-:W-:-:S03]  /*b290*/  @P0 IADD3 R6, P2, R18, R14, RZ ;  /* 0x0000000e12060210 */ /* 0x001fc60007f5e0ff */
[----:B------:R-:W0:Y:S01]  /*b2a0*/  SHFL.IDX PT, R14, R5, 0x3, 0x1c1f ;  /* 0x007c1f00050e7f89 */ /* 0x000e2200000e0000 */
[----:B-1----:R-:W-:Y:S01]  /*b2b0*/  @P0 IADD3.X R9, RZ, R2, RZ, P2, !PT ;  /* 0x00000002ff090210 */ /* 0x002fe200017fe4ff */
[----:B------:R-:W-:-:S04]  /*b2c0*/  @P0 IMAD.MOV.U32 R2, RZ, RZ, R6 ;  /* 0x000000ffff020224 */ /* 0x000fc800078e0006 */
[----:B------:R-:W-:-:S05]  /*b2d0*/  @P0 IMAD.MOV.U32 R3, RZ, RZ, R9 ;  /* 0x000000ffff030224 */ /* 0x000fca00078e0009 */
[----:B------:R1:W-:Y:S01]  /*b2e0*/  @P0 LDGSTS.E.BYPASS.LTC128B.128 [R27+0xe200], desc[UR46][R2.64], !P5 ;  /* 0x0e200000021b0fae */ /* 0x0003e2000e901d6e */
[----:B0-----:R-:W-:-:S05]  /*b2f0*/  @P1 IADD3 R14, P0, R18, R14, RZ ;  /* 0x0000000e120e1210 */ /* 0x001fca0007f1e0ff */
[----:B------:R-:W-:Y:S01]  /*b300*/  @P1 IMAD.X R9, RZ, RZ, R7, P0 ;  /* 0x000000ffff091224 */ /* 0x000fe200000e0607 */
[----:B-1----:R-:W-:-:S03]  /*b310*/  @P1 MOV R2, R14 ;  /* 0x0000000e00021202 */ /* 0x002fc60000000f00 */
[----:B------:R-:W-:Y:S01]  /*b320*/  @P1 IMAD.MOV.U32 R3, RZ, RZ, R9 ;  /* 0x000000ffff031224 */ /* 0x000fe200078e0009 */
[----:B------:R0:W1:Y:S04]  /*b330*/  SHFL.IDX PT, R14, R4, RZ, 0x1c1f ;  /* 0x001c1fff040e7589 */ /* 0x00006800000e0000 */
[----:B------:R0:W-:Y:S02]  /*b340*/  @P1 LDGSTS.E.BYPASS.LTC128B.128 [R27+0xea00], desc[UR46][R2.64], !P5 ;  /* 0x0ea00000021b1fae */ /* 0x0001e4000e901d6e */
.L_x_124:
[----:B------:R-:W-:Y:S01]  /*b350*/  LOP3.LUT P0, RZ, R0, 0x10, RZ, 0xc0, !PT ;  /* 0x0000001000ff7812 */ /* 0x000fe2000780c0ff */
[----:B------:R-:W-:-:S12]  /*b360*/  BSSY B0, `(.L_x_54) ;  /* 0x0000008000007945 */ /* 0x000fd80003800000 */
[----:B------:R-:W-:Y:S05]  /*b370*/  @!P0 BRA `(.L_x_55) ;  /* 0x0000000000188947 */ /* 0x000fea0003800000 */
[----:B01----:R-:W-:-:S05]  /*b380*/  IADD3 R2, P0, R18, R14, RZ ;  /* 0x0000000e12027210 */ /* 0x003fca0007f1e0ff */
[----:B------:R-:W-:-:S05]  /*b390*/  IMAD.X R3, RZ, RZ, R8, P0 ;  /* 0x000000ffff037224 */ /* 0x000fca00000e0608 */
[----:B------:R-:W-:Y:S01]  /*b3a0*/  @!PT LDS RZ, [RZ] ;  /* 0x00000000fffff984 */ /* 0x000fe20000000800 */
[----:B------:R-:W-:Y:S01]  /*b3b0*/  @!PT LDS RZ, [RZ] ;  /* 0x00000000fffff984 */ /* 0x000fe20000000800 */
[----:B------:R-:W-:Y:S01]  /*b3c0*/  @!PT LDS RZ, [RZ] ;  /* 0x00000000fffff984 */ /* 0x000fe20000000800 */
[----:B------:R2:W-:Y:S03]  /*b3d0*/  LDGSTS.E.BYPASS.LTC128B.128 [R27+0xf200], desc[UR46][R2.64], !P5 ;  /* 0x0f200000021b7fae */ /* 0x0005e6000e901d6e */
.L_x_55:
[----:B------:R-:W-:Y:S05]  /*b3e0*/  BSYNC B0 ;  /* 0x0000000000007941 */ /* 0x000fea0003800000 */
.L_x_54:
[----:B------:R-:W-:Y:S01]  /*b3f0*/  NOP ;  /* 0x0000000000007918 */ /* 0x000fe20000000000 */
[----:B------:R-:W-:Y:S01]  /*b400*/  SYNCS.ARRIVE.TRANS64.RED.A0T1 RZ, [UR42+0x12430], RZ ;  /* 0x012430ffffff79a7 */ /* 0x000fe2000820042a */
[----:B------:R-:W-:Y:S01]  /*b410*/  ARRIVES.LDGSTSBAR.64.TRANSCNT [UR42+0x12430] ;  /* 0x01243000ff0079b0 */ /* 0x000fe20008000aaa */
[----:B------:R-:W-:Y:S01]  /*b420*/  NOP ;  /* 0x0000000000007918 */ /* 0x000fe20000000000 */
[----:B------:R-:W-:-:S06]  /*b430*/  ULOP3.LUT UR4, UR36, 0x2, URZ, 0xfc, !UPT ;  /* 0x0000000224047892 */ /* 0x000fcc000f8efc3f */
[----:B0-2---:R-:W-:-:S05]  /*b440*/  IMAD.U32 R2, RZ, RZ, UR4 ;  /* 0x00000004ff027e24 */ /* 0x005fca000f8e00ff */
[----:B------:R-:W-:-:S13]  /*b450*/  ISETP.NE.AND P0, PT, R2, 0x3, PT ;  /* 0x000000030200780c */ /* 0x000fda0003f05270 */
[----:B------:R-:W-:Y:S05]  /*b460*/  @!P0 BRA `(.L_x_56) ;  /* 0x0000000000048947 */ /* 0x000fea0003800000 */
[----:B------:R-:W-:Y:S01]  /*b470*/  BPT.TRAP 0x1 ;  /* 0x000000040000795c */ /* 0x000fe20000300000 */
.L_x_56:
[----:B------:R-:W-:Y:S01]  /*b480*/  SYNCS.ARRIVE.TRANS64.A1T0 RZ, [UR42+0x12430], RZ ;  /* 0x012430ffffff79a7 */ /* 0x000fe2000810002a */
[----:B------:R-:W-:Y:S05]  /*b490*/  WARPSYNC.ALL ;  /* 0x0000000000007948 */ /* 0x000fea0003800000 */
[----:B------:R-:W-:Y:S01]  /*b4a0*/  UIADD3 UR5, UR42, 0xa200, URZ ;  /* 0x0000a2002a057890 */ /* 0x000fe2000fffe03f */
[----:B------:R-:W-:Y:S01]  /*b4b0*/  R2UR UR4, R17 ;  /* 0x00000000110472ca */ /* 0x000fe200000e0000 */
[----:B------:R-:W-:Y:S01]  /*b4c0*/  ULDC.64 UR6, c[0x0][0x2d8] ;  /* 0x0000b60000067ab9 */ /* 0x000fe20000000a00 */
[----:B------:R-:W-:Y:S01]  /*b4d0*/  SHF.R.S32.HI R17, RZ, 0x1f, R26 ;  /* 0x0000001fff117819 */ /* 0x000fe2000001141a */
[----:B------:R-:W-:Y:S02]  /*b4e0*/  ULOP3.LUT UP0, URZ, UR5, 0x1bf, URZ, 0xc0, !UPT ;  /* 0x000001bf053f7892 */ /* 0x000fe4000f80c03f */
[----:B------:R-:W-:Y:S01]  /*b4f0*/  UIMAD.WIDE.U32 UR38, UR40, UR6, URZ ;  /* 0x00000006282672a5 */ /* 0x000fe2000f8e003f */
[----:B------:R-:W-:Y:S03]  /*b500*/  BAR.SYNC.DEFER_BLOCKING 0x8, 0x200 ;  /* 0x0208000000007b1d */ /* 0x000fe60000010000 */
[----:B------:R-:W-:-:S04]  /*b510*/  PLOP3.LUT P0, PT, PT, PT, UP0, 0x80, 0x0 ;  /* 0x000000000000781c */ /* 0x000fc80003f0f008 */
[----:B------:R-:W-:-:S04]  /*b520*/  UIMAD UR4, UR4, UR6, URZ ;  /* 0x00000006040472a4 */ /* 0x000fc8000f8e023f */
[----:B------:R-:W-:-:S04]  /*b530*/  UIMAD UR4, UR40, UR7, UR4 ;  /* 0x00000007280472a4 */ /* 0x000fc8000f8e0204 */
[----:B------:R-:W-:Y:S01]  /*b540*/  UIADD3 UR43, UR39, UR4, URZ ;  /* 0x00000004272b7290 */ /* 0x000fe2000fffe03f */
[----:B------:R-:W-:Y:S11]  /*b550*/  @!P0 BRA `(.L_x_57) ;  /* 0x0000000000408947 */ /* 0x000ff60003800000 */
[----:B------:R-:W-:Y:S01]  /*b560*/  MOV R2, 0x0 ;  /* 0x0000000000027802 */ /* 0x000fe20000000f00 */
[----:B------:R-:W-:Y:S01]  /*b570*/  ULDC.64 UR6, c[0x4][0x98] ;  /* 0x0100260000067ab9 */ /* 0x000fe20000000a00 */
[----:B------:R-:W-:Y:S01]  /*b580*/  ULDC.64 UR8, c[0x4][0xa0] ;  /* 0x0100280000087ab9 */ /* 0x000fe20000000a00 */
[----:B------:R-:W-:Y:S01]  /*b590*/  ULDC.64 UR4, c[0x4][0x28] ;  /* 0x01000a0000047ab9 */ /* 0x000fe20000000a00 */
[----:B------:R-:W-:Y:S01]  /*b5a0*/  MOV R4, UR6 ;  /* 0x0000000600047c02 */ /* 0x000fe20008000f00 */
[----:B------:R-:W-:Y:S01]  /*b5b0*/  IMAD.U32 R5, RZ, RZ, UR7 ;  /* 0x00000007ff057e24 */ /* 0x000fe2000f8e00ff */
        /* <DEDUP_REMOVED lines=9> */
[----:B01----:R-:W-:Y:S05]  /*b650*/  CALL.ABS.NOINC R2 ;  /* 0x0000000002007343 */ /* 0x003fea0003c00000 */
.L_x_57:
[----:B------:R-:W0:Y:S01]  /*b660*/  LDC R9, c[0x0][0x448] ;  /* 0x00011200ff097b82 */ /* 0x000e220000000800 */
[----:B------:R-:W-:Y:S01]  /*b670*/  IMAD R23, R24, 0xc0, R23 ;  /* 0x000000c018177824 */ /* 0x000fe200078e0217 */
[----:B------:R-:W-:Y:S01]  /*b680*/  ULDC.64 UR4, c[0x0][0x2e0] ;  /* 0x0000b80000047ab9 */ /* 0x000fe20000000a00 */
[----:B------:R-:W-:Y:S01]  /*b690*/  IMAD.U32 R4, RZ, RZ, UR38 ;  /* 0x00000026ff047e24 */ /* 0x000fe2000f8e00ff */
[----:B------:R-:W-:Y:S01]  /*b6a0*/  MOV R5, UR39 ;  /* 0x0000002700057c02 */ /* 0x000fe20008000f00 */
[----:B------:R-:W-:Y:S01]  /*b6b0*/  IMAD.MOV.U32 R0, RZ, RZ, R23 ;  /* 0x000000ffff007224 */ /* 0x000fe200078e0017 */
[----:B------:R-:W-:Y:S01]  /*b6c0*/  ULDC.64 UR6, c[0x0][0x2c8] ;  /* 0x0000b20000067ab9 */ /* 0x000fe20000000a00 */
[----:B------:R-:W-:Y:S01]  /*b6d0*/  VIADD R6, R23, 0x80 ;  /* 0x0000008017067836 */ /* 0x000fe20000000000 */
[----:B------:R-:W-:Y:S01]  /*b6e0*/  ULDC.64 UR8, c[0x0][0x280] ;  /* 0x0000a00000087ab9 */ /* 0x000fe20000000a00 */
[----:B------:R-:W-:-:S04]  /*b6f0*/  IMAD R17, R17, UR4, RZ ;  /* 0x0000000411117c24 */ /* 0x000fc8000f8e02ff */
[----:B------:R-:W-:Y:S01]  /*b700*/  IMAD R17, R26, UR5, R17 ;  /* 0x000000051a117c24 */ /* 0x000fe2000f8e0211 */
[----:B0-----:R-:W-:-:S13]  /*b710*/  ISETP.NE.AND P0, PT, R9, 0x1, PT ;  /* 0x000000010900780c */ /* 0x001fda0003f05270 */
[----:B------:R-:W0:Y:S08]  /*b720*/  @P0 LDC R2, c[0x0][0x44c] ;  /* 0x00011300ff020b82 */ /* 0x000e300000000800 */
[----:B------:R-:W2:Y:S08]  /*b730*/  @P0 LDC R3, c[0x0][0x450] ;  /* 0x00011400ff030b82 */ /* 0x000eb00000000800 */
[----:B------:R-:W3:Y:S08]  /*b740*/  @P0 LDC R7, c[0x0][0x44c] ;  /* 0x00011300ff070b82 */ /* 0x000ef00000000800 */
[----:B------:R-:W4:Y:S01]  /*b750*/  @P0 LDC R8, c[0x0][0x450] ;  /* 0x00011400ff080b82 */ /* 0x000f220000000800 */
[----:B0-----:R-:W-:-:S05]  /*b760*/  @P0 IMAD.HI.U32 R2, R23, R2, RZ ;  /* 0x0000000217020227 */ /* 0x001fca00078e00ff */
[----:B--2---:R-:W-:Y:S01]  /*b770*/  @P0 SHF.R.U32.HI R0, RZ, R3, R2 ;  /* 0x00000003ff000219 */ /* 0x004fe20000011602 */
[----:B------:R-:W-:Y:S02]  /*b780*/  IMAD.U32 R3, RZ, RZ, UR43 ;  /* 0x0000002bff037e24 */ /* 0x000fe4000f8e00ff */
[----:B------:R-:W-:Y:S01]  /*b790*/  IMAD.MOV.U32 R2, RZ, RZ, R4 ;  /* 0x000000ffff027224 */ /* 0x000fe200078e0004 */
[----:B------:R-:W-:-:S03]  /*b7a0*/  SHF.R.S32.HI R4, RZ, 0x1f, R0 ;  /* 0x0000001fff047819 */ /* 0x000fc60000011400 */
[----:B------:R-:W-:Y:S01]  /*b7b0*/  IMAD.WIDE.U32 R2, R26, UR4, R2 ;  /* 0x000000041a027c25 */ /* 0x000fe2000f8e0002 */
[----:B------:R-:W-:-:S03]  /*b7c0*/  ULDC.64 UR4, c[0x0][0x2d0] ;  /* 0x0000b40000047ab9 */ /* 0x000fc60000000a00 */
[----:B---3--:R-:W-:Y:S01]  /*b7d0*/  @P0 IMAD.HI.U32 R5, R6, R7, RZ ;  /* 0x0000000706050227 */ /* 0x008fe200078e00ff */
[----:B------:R-:W-:-:S03]  /*b7e0*/  IADD3 R3, R3, R17, RZ ;  /* 0x0000001103037210 */ /* 0x000fc60007ffe0ff */
[----:B------:R-:W-:Y:S01]  /*b7f0*/  IMAD.MOV.U32 R7, RZ, RZ, R6 ;  /* 0x000000ffff077224 */ /* 0x000fe200078e0006 */
[----:B----4-:R-:W-:Y:S01]  /*b800*/  @P0 SHF.R.U32.HI R7, RZ, R8, R5 ;  /* 0x00000008ff070219 */ /* 0x010fe20000011605 */
[----:B------:R-:W-:Y:S02]  /*b810*/  IMAD.MOV R8, RZ, RZ, -R0 ;  /* 0x000000ffff087224 */ /* 0x000fe400078e0a00 */
[----:B------:R-:W-:Y:S02]  /*b820*/  IMAD R5, R4, UR4, RZ ;  /* 0x0000000404057c24 */ /* 0x000fe4000f8e02ff */
[----:B------:R-:W-:Y:S02]  /*b830*/  IMAD R8, R9, R8, R23 ;  /* 0x0000000809087224 */ /* 0x000fe400078e0217 */
[C---:B------:R-:W-:Y:S02]  /*b840*/  IMAD R11, R0.reuse, UR5, R5 ;  /* 0x00000005000b7c24 */ /* 0x040fe4000f8e0205 */
[----:B------:R-:W-:Y:S01]  /*b850*/  IMAD.WIDE.U32 R4, R0, UR4, R2 ;  /* 0x0000000400047c25 */ /* 0x000fe2000f8e0002 */
[----:B------:R-:W-:-:S03]  /*b860*/  SHF.R.S32.HI R0, RZ, 0x1f, R8 ;  /* 0x0000001fff007819 */ /* 0x000fc60000011408 */
[----:B------:R-:W-:Y:S02]  /*b870*/  IMAD.IADD R5, R5, 0x1, R11 ;  /* 0x0000000105057824 */ /* 0x000fe400078e020b */
[----:B------:R-:W-:Y:S02]  /*b880*/  IMAD R11, R0, UR6, RZ ;  /* 0x00000006000b7c24 */ /* 0x000fe4000f8e02ff */
[----:B------:R-:W-:-:S04]  /*b890*/  IMAD.WIDE.U32 R4, R8, UR6, R4 ;  /* 0x0000000608047c25 */ /* 0x000fc8000f8e0004 */
[----:B------:R-:W-:Y:S01]  /*b8a0*/  IMAD R11, R8, UR7, R11 ;  /* 0x00000007080b7c24 */ /* 0x000fe2000f8e020b */
[----:B------:R-:W-:Y:S01]  /*b8b0*/  IADD3 R0, P0, R4, UR8, RZ ;  /* 0x0000000804007c10 */ /* 0x000fe2000ff1e0ff */
[----:B------:R-:W-:-:S03]  /*b8c0*/  IMAD.WIDE.U32 R2, R7, UR4, R2 ;  /* 0x0000000407027c25 */ /* 0x000fc6000f8e0002 */
[----:B------:R-:W-:Y:S02]  /*b8d0*/  IADD3.X R4, R5, UR9, R11, P0, !PT ;  /* 0x0000000905047c10 */ /* 0x000fe400087fe40b */
[----:B------:R-:W-:-:S05]  /*b8e0*/  SHF.R.S32.HI R5, RZ, 0x1f, R7 ;  /* 0x0000001fff057819 */ /* 0x000fca0000011407 */
[----:B------:R-:W-:Y:S01]  /*b8f0*/  IMAD R8, R5, UR4, RZ ;  /* 0x0000000405087c24 */ /* 0x000fe2000f8e02ff */
[----:B------:R-:W-:Y:S01]  /*b900*/  ULDC UR4, c[0x0][0x2b8] ;  /* 0x0000ae0000047ab9 */ /* 0x000fe20000000800 */
[----:B------:R-:W-:Y:S01]  /*b910*/  IMAD.MOV R5, RZ, RZ, -R7 ;  /* 0x000000ffff057224 */ /* 0x000fe200078e0a07 */
[----:B------:R-:W-:Y:S01]  /*b920*/  ISETP.GE.AND P0, PT, R18, UR4, PT ;  /* 0x0000000412007c0c */ /* 0x000fe2000bf06270 */
[----:B------:R-:W-:Y:S01]  /*b930*/  IMAD R11, R7, UR5, R8 ;  /* 0x00000005070b7c24 */ /* 0x000fe2000f8e0208 */
[----:B------:R-:W-:Y:S01]  /*b940*/  UMOV UR4, 0xffffffff ;  /* 0xffffffff00047882 */ /* 0x000fe20000000000 */
[----:B------:R-:W-:-:S03]  /*b950*/  IMAD R5, R9, R5, R6 ;  /* 0x0000000509057224 */ /* 0x000fc600078e0206 */
[----:B------:R-:W-:Y:S02]  /*b960*/  IADD3 R3, R3, R11, RZ ;  /* 0x0000000b03037210 */ /* 0x000fe40007ffe0ff */
[----:B------:R-:W-:Y:S01]  /*b970*/  SHF.R.S32.HI R6, RZ, 0x1f, R5 ;  /* 0x0000001fff067819 */ /* 0x000fe20000011405 */
[----:B------:R-:W-:-:S04]  /*b980*/  IMAD.WIDE.U32 R2, R5, UR6, R2 ;  /* 0x0000000605027c25 */ /* 0x000fc8000f8e0002 */
[----:B------:R-:W-:-:S04]  /*b990*/  IMAD R6, R6, UR6, RZ ;  /* 0x0000000606067c24 */ /* 0x000fc8000f8e02ff */
[----:B------:R-:W-:Y:S01]  /*b9a0*/  IMAD R7, R5, UR7, R6 ;  /* 0x0000000705077c24 */ /* 0x000fe2000f8e0206 */
[----:B------:R-:W-:-:S04]  /*b9b0*/  IADD3 R5, P1, R2, UR8, RZ ;  /* 0x0000000802057c10 */ /* 0x000fc8000ff3e0ff */
[----:B------:R-:W-:Y:S01]  /*b9c0*/  IADD3.X R8, R3, UR9, R7, P1, !PT ;  /* 0x0000000903087c10 */ /* 0x000fe20008ffe407 */
[----:B------:R-:W-:Y:S08]  /*b9d0*/  BRA.DIV UR4, `(.L_x_58) ;  /* 0x00000032042c7947 */ /* 0x000ff0000b800000 */
[----:B-1----:R-:W0:Y:S01]  /*b9e0*/  SHFL.IDX PT, R14, R0, RZ, 0x1c1f ;  /* 0x001c1fff000e7589 */ /* 0x002e2200000e0000 */
[----:B------:R-:W-:Y:S01]  /*b9f0*/  ULDC UR4, c[0x0][0x288] ;  /* 0x0000a20000047ab9 */ /* 0x000fe20000000800 */
[----:B------:R-:W-:Y:S02]  /*ba00*/  IMAD R7, R24, 0xc0, R25 ;  /* 0x000000c018077824 */ /* 0x000fe400078e0219 */
[----:B------:R-:W1:Y:S01]  /*ba10*/  SHFL.IDX PT, R2, R4, RZ, 0x1c1f ;  /* 0x001c1fff04027589 */ /* 0x000e6200000e0000 */
[----:B------:R-:W-:Y:S02]  /*ba20*/  IMAD R6, R9, UR4, RZ ;  /* 0x0000000409067c24 */ /* 0x000fe4000f8e02ff */
[C---:B------:R-:W-:Y:S01]  /*ba30*/  VIADD R13, R7.reuse, 0x20 ;  /* 0x00000020070d7836 */ /* 0x040fe20000000000 */
[----:B------:R-:W2:Y:S02]  /*ba40*/  SHFL.IDX PT, R11, R0, 0x1, 0x1c1f ;  /* 0x003c1f00000b7f89 */ /* 0x000ea400000e0000 */
[----:B------:R-:W-:-:S02]  /*ba50*/  ISETP.GE.AND P2, PT, R7, R6, PT ;  /* 0x000000060700720c */ /* 0x000fc40003f46270 */
[----:B------:R-:W3:Y:S04]  /*ba60*/  SHFL.IDX PT, R9, R4, 0x1, 0x1c1f ;  /* 0x003c1f0004097f89 */ /* 0x000ee800000e0000 */
[----:B------:R-:W4:Y:S04]  /*ba70*/  SHFL.IDX PT, R12, R0, 0x2, 0x1c1f ;  /* 0x005c1f00000c7f89 */ /* 0x000f2800000e0000 */
[----:B------:R-:W5:Y:S03]  /*ba80*/  SHFL.IDX PT, R10, R4, 0x2, 0x1c1f ;  /* 0x005c1f00040a7f89 */ /* 0x000f6600000e0000 */
[----:B0-----:R-:W-:Y:S01]  /*ba90*/  @!P2 IADD3 R14, P1, R18, R14, RZ ;  /* 0x0000000e120ea210 */ /* 0x001fe20007f3e0ff */
[----:B------:R-:W-:Y:S04]  /*baa0*/  SHFL.IDX PT, R4, R4, 0x3, 0x1c1f ;  /* 0x007c1f0004047f89 */ /* 0x000fe800000e0000 */
[----:B-1----:R-:W-:Y:S01]  /*bab0*/  @!P2 IMAD.X R3, RZ, RZ, R2, P1 ;  /* 0x000000ffff03a224 */ /* 0x002fe200008e0602 */
[----:B------:R-:W-:Y:S01]  /*bac0*/  ISETP.GE.AND P1, PT, R13, R6, PT ;  /* 0x000000060d00720c */ /* 0x000fe20003f26270 */
[----:B------:R-:W-:-:S02]  /*bad0*/  @!P2 IMAD.MOV.U32 R2, RZ, RZ, R14 ;  /* 0x000000ffff02a224 */ /* 0x000fc400078e000e */
[----:B------:R-:W0:Y:S04]  /*bae0*/  SHFL.IDX PT, R14, R0, 0x3, 0x1c1f ;  /* 0x007c1f00000e7f89 */ /* 0x000e2800000e0000 */
[----:B------:R2:W-:Y:S06]  /*baf0*/  @!P2 LDGSTS.E.BYPASS.LTC128B.128 [R27+0xa200], desc[UR46][R2.64], !P0 ;  /* 0x0a200000021bafae */ /* 0x0005ec000c101d6e */
[----:B--2---:R-:W-:-:S02]  /*bb00*/  @!P1 IADD3 R2, P2, R18, R11, RZ ;  /* 0x0000000b12029210 */ /* 0x004fc40007f5e0ff */
[----:B------:R-:W-:-:S03]  /*bb10*/  IADD3 R11, R7, 0x40, RZ ;  /* 0x00000040070b7810 */ /* 0x000fc60007ffe0ff */
[----:B---3--:R-:W-:Y:S01]  /*bb20*/  @!P1 IMAD.X R3, RZ, RZ, R9, P2 ;  /* 0x000000ffff039224 */ /* 0x008fe200010e0609 */
[----:B------:R-:W-:Y:S01]  /*bb30*/  ISETP.GE.AND P2, PT, R11, R6, PT ;  /* 0x000000060b00720c */ /* 0x000fe20003f46270 */
[C---:B------:R-:W-:Y:S01]  /*bb40*/  VIADD R9, R7.reuse, 0x60 ;  /* 0x0000006007097836 */ /* 0x040fe20000000000 */
[----:B------:R-:W-:Y:S02]  /*bb50*/  IADD3 R11, R7, 0x80, RZ ;  /* 0x00000080070b7810 */ /* 0x000fe40007ffe0ff */
[----:B------:R4:W-:Y:S09]  /*bb60*/  @!P1 LDGSTS.E.BYPASS.LTC128B.128 [R27+0xaa00], desc[UR46][R2.64], !P0 ;  /* 0x0aa00000021b9fae */ /* 0x0009f2000c101d6e */
[----:B----4-:R-:W-:-:S05]  /*bb70*/  @!P2 IADD3 R2, P1, R18, R12, RZ ;  /* 0x0000000c1202a210 */ /* 0x010fca0007f3e0ff */
[----:B-----5:R-:W-:Y:S01]  /*bb80*/  @!P2 IMAD.X R3, RZ, RZ, R10, P1 ;  /* 0x000000ffff03a224 */ /* 0x020fe200008e060a */
[----:B------:R-:W-:Y:S01]  /*bb90*/  ISETP.GE.AND P1, PT, R9, R6, PT ;  /* 0x000000060900720c */ /* 0x000fe20003f26270 */
[----:B------:R-:W1:Y:S04]  /*bba0*/  SHFL.IDX PT, R10, R5, RZ, 0x1c1f ;  /* 0x001c1fff050a7589 */ /* 0x000e6800000e0000 */
[----:B------:R0:W-:Y:S04]  /*bbb0*/  @!P2 LDGSTS.E.BYPASS.LTC128B.128 [R27+0xb200], desc[UR46][R2.64], !P0 ;  /* 0x0b200000021bafae */ /* 0x0001e8000c101d6e */
[----:B------:R-:W2:Y:S04]  /*bbc0*/  SHFL.IDX PT, R9, R8, RZ, 0x1c1f ;  /* 0x001c1fff08097589 */ /* 0x000ea800000e0000 */
[----:B------:R-:W3:Y:S01]  /*bbd0*/  SHFL.IDX PT, R8, R8, 0x1, 0x1c1f ;  /* 0x003c1f0008087f89 */ /* 0x000ee200000e0000 */
[----:B0-----:R-:W-:-:S03]  /*bbe0*/  @!P1 IADD3 R2, P2, R18, R14, RZ ;  /* 0x0000000e12029210 */ /* 0x001fc60007f5e0ff */
[----:B------:R0:W4:Y:S02]  /*bbf0*/  SHFL.IDX PT, R14, R5, 0x1, 0x1c1f ;  /* 0x003c1f00050e7f89 */ /* 0x00012400000e0000 */
[----:B------:R-:W-:Y:S01]  /*bc00*/  @!P1 IMAD.X R3, RZ, RZ, R4, P2 ;  /* 0x000000ffff039224 */ /* 0x000fe200010e0604 */
[----:B------:R-:W-:-:S04]  /*bc10*/  ISETP.GE.AND P2, PT, R11, R6, PT ;  /* 0x000000060b00720c */ /* 0x000fc80003f46270 */
[----:B------:R5:W-:Y:S09]  /*bc20*/  @!P1 LDGSTS.E.BYPASS.LTC128B.128 [R27+0xba00], desc[UR46][R2.64], !P0 ;  /* 0x0ba00000021b9fae */ /* 0x000bf2000c101d6e */
[----:B-1----:R-:W-:-:S05]  /*bc30*/  @!P2 IADD3 R10, P3, R18, R10, RZ ;  /* 0x0000000a120aa210 */ /* 0x002fca0007f7e0ff */
[----:B--2---:R-:W-:Y:S02]  /*bc40*/  @!P2 IMAD.X R9, RZ, RZ, R9, P3 ;  /* 0x000000ffff09a224 */ /* 0x004fe400018e0609 */
[----:B-----5:R-:W-:-:S03]  /*bc50*/  @!P2 IMAD.MOV.U32 R2, RZ, RZ, R10 ;  /* 0x000000ffff02a224 */ /* 0x020fc600078e000a */
[----:B------:R-:W-:-:S05]  /*bc60*/  @!P2 MOV R3, R9 ;  /* 0x000000090003a202 */ /* 0x000fca0000000f00 */
[----:B---34-:R0:W-:Y:S02]  /*bc70*/  @!P2 LDGSTS.E.BYPASS.LTC128B.128 [R27+0xc200], desc[UR46][R2.64], !P0 ;  /* 0x0c200000021bafae */ /* 0x0181e4000c101d6e */
.L_x_137:
[----:B------:R-:W-:Y:S02]  /*bc80*/  VIADD R7, R7, 0xa0 ;  /* 0x000000a007077836 */ /* 0x000fe40000000000 */
[----:B------:R-:W-:-:S03]  /*bc90*/  IMAD.MOV.U32 R0, RZ, RZ, 0x1 ;  /* 0x00000001ff007424 */ /* 0x000fc600078e00ff */
[----:B------:R-:W-:Y:S02]  /*bca0*/  ISETP.GE.AND P1, PT, R7, R6, PT ;  /* 0x000000060700720c */ /* 0x000fe40003f26270 */
[----:B------:R-:W-:-:S11]  /*bcb0*/  SHF.L.U32 R0, R0, 0x1f, RZ ;  /* 0x0000001f00007819 */ /* 0x000fd600000006ff */
[----:B0-----:R-:W-:-:S04]  /*bcc0*/  @!P1 IADD3 R2, P2, R18, R14, RZ ;  /* 0x0000000e12029210 */ /* 0x001fc80007f5e0ff */
[----:B------:R-:W-:-:S05]  /*bcd0*/  @!P1 IADD3.X R3, RZ, R8, RZ, P2, !PT ;  /* 0x00000008ff039210 */ /* 0x000fca00017fe4ff */
[----:B------:R-:W-:Y:S01]  /*bce0*/  @!PT LDS RZ, [RZ] ;  /* 0x00000000fffff984 */ /* 0x000fe20000000800 */
[----:B------:R-:W-:Y:S01]  /*bcf0*/  @!PT LDS RZ, [RZ] ;  /* 0x00000000fffff984 */ /* 0x000fe20000000800 */
[----:B------:R-:W-:Y:S01]  /*bd00*/  @!PT LDS RZ, [RZ] ;  /* 0x00000000fffff984 */ /* 0x000fe20000000800 */
[----:B------:R0:W-:Y:S01]  /*bd10*/  @!P1 LDGSTS.E.BYPASS.LTC128B.128 [R27+0xca00], desc[UR46][R2.64], !P0 ;  /* 0x0ca00000021b9fae */ /* 0x0001e2000c101d6e */
[----:B------:R-:W-:Y:S01]  /*bd20*/  NOP ;  /* 0x0000000000007918 */ /* 0x000fe20000000000 */
[----:B------:R-:W-:Y:S02]  /*bd30*/  SYNCS.ARRIVE.TRANS64.RED.A0T1 RZ, [UR42+0x12400], RZ ;  /* 0x012400ffffff79a7 */ /* 0x000fe4000820042a */
[----:B------:R-:W-:Y:S01]  /*bd40*/  ARRIVES.LDGSTSBAR.64.TRANSCNT [UR42+0x12400] ;  /* 0x01240000ff0079b0 */ /* 0x000fe20008000aaa */
[----:B------:R-:W-:Y:S01]  /*bd50*/  NOP ;  /* 0x0000000000007918 */ /* 0x000fe20000000000 */
[----:B------:R-:W-:Y:S01]  /*bd60*/  SYNCS.ARRIVE.TRANS64.A1T0 RZ, [UR42+0x12400], RZ ;  /* 0x012400ffffff79a7 */ /* 0x000fe2000810002a */
[----:B------:R-:W1:Y:S02]  /*bd70*/  SYNCS.PHASECHK.TRANS64.TRYWAIT P0, [UR42+0x12420], R0 ;  /* 0x01242000ff0075a7 */ /* 0x000e64000800016a */
[----:B01----:R-:W-:Y:S05]  /*bd80*/  @!P0 BRA `(.L_x_59) ;  /* 0x0000003400008947 */ /* 0x003fea0003800000 */
.L_x_138:
[----:B------:R-:W-:-:S04]  /*bd90*/  UIADD3 UR4, UR48, -0x2, URZ ;  /* 0xfffffffe30047890 */ /* 0x000fc8000fffe03f */
[----:B------:R-:W-:-:S06]  /*bda0*/  UISETP.GE.AND UP0, UPT, UR4, UR45, UPT ;  /* 0x0000002d0400728c */ /* 0x000fcc000bf06270 */
[----:B------:R-:W-:-:S13]  /*bdb0*/  PLOP3.LUT P0, PT, PT, PT, UP0, 0x80, 0x0 ;  /* 0x000000000000781c */ /* 0x000fda0003f0f008 */
[----:B------:R-:W-:Y:S05]  /*bdc0*/  @!P0 BRA `(.L_x_60) ;  /* 0x0000001400188947 */ /* 0x000fea0003800000 */
[----:B------:R-:W1:Y:S01]  /*bdd0*/  S2R R2, SR_TID.X ;  /* 0x0000000000027919 */ /* 0x000e620000002100 */
[----:B------:R-:W-:Y:S01]  /*bde0*/  UIADD3 UR4, UR44, 0x1, URZ ;  /* 0x000000012c047890 */ /* 0x000fe2000fffe03f */
[----:B0-----:R-:W-:Y:S01]  /*bdf0*/  LOP3.LUT R3, RZ, UR41, RZ, 0x33, !PT ;  /* 0x00000029ff037c12 */ /* 0x001fe2000f8e33ff */
[----:B------:R-:W-:Y:S01]  /*be00*/  IMAD.MOV.U32 R20, RZ, RZ, RZ ;  /* 0x000000ffff147224 */ /* 0x000fe200078e00ff */
[----:B------:R-:W-:Y:S01]  /*be10*/  MOV R21, 0x1 ;  /* 0x0000000100157802 */ /* 0x000fe20000000f00 */
[----:B------:R-:W-:-:S06]  /*be20*/  UIMAD UR4, UR4, UR37, URZ ;  /* 0x00000025040472a4 */ /* 0x000fcc000f8e023f */
[----:B------:R-:W-:-:S04]  /*be30*/  LOP3.LUT R0, RZ, UR4, RZ, 0x33, !PT ;  /* 0x00000004ff007c12 */ /* 0x000fc8000f8e33ff */
[----:B------:R-:W-:Y:S01]  /*be40*/  VIMNMX R3, R0, R3, !PT ;  /* 0x0000000300037248 */ /* 0x000fe20007fe0100 */
[----:B-1----:R-:W-:-:S05]  /*be50*/  IMAD.SHL.U32 R2, R2, 0x20, RZ ;  /* 0x0000002002027824 */ /* 0x002fca00078e00ff */
[----:B------:R-:W-:-:S04]  /*be60*/  LOP3.LUT R2, R2, 0x60, RZ, 0xc0, !PT ;  /* 0x0000006002027812 */ /* 0x000fc800078ec0ff */
[----:B------:R-:W-:Y:S02]  /*be70*/  IADD3 R16, R2, R16, R25 ;  /* 0x0000001002107210 */ /* 0x000fe40007ffe019 */
[----:B------:R-:W-:-:S03]  /*be80*/  IADD3 R2, -R3, -0x2, RZ ;  /* 0xfffffffe03027810 */ /* 0x000fc60007ffe1ff */
[----:B------:R-:W-:Y:S02]  /*be90*/  VIADD R16, R16, 0xfffffe20 ;  /* 0xfffffe2010107836 */ /* 0x000fe40000000000 */
[----:B------:R0:W-:Y:S02]  /*bea0*/  STL [R1], R2 ;  /* 0x0000000201007387 */ /* 0x0001e40000100800 */
[----:B------:R-:W-:-:S07]  /*beb0*/  IMAD R0, R3, -0xa0, R16 ;  /* 0xffffff6003007824 */ /* 0x000fce00078e0210 */
.L_x_75:
[----:B------:R-:W2:Y:S01]  /*bec0*/  LDL R8, [R1+0x4] ;  /* 0x0000040001087983 */ /* 0x000ea20000100800 */
[----:B0-----:R-:W0:Y:S03]  /*bed0*/  LDC R2, c[0x0][0x430] ;  /* 0x00010c00ff027b82 */ /* 0x001e260000000800 */
[----:B------:R-:W3:Y:S01]  /*bee0*/  LDL R6, [R1+0x10] ;  /* 0x0000100001067983 */ /* 0x000ee20000100800 */
[----:B------:R-:W-:Y:S01]  /*bef0*/  IADD3 R11, R0, 0x80, RZ ;  /* 0x00000080000b7810 */ /* 0x000fe20007ffe0ff */
[----:B------:R-:W-:Y:S01]  /*bf00*/  IMAD.MOV.U32 R10, RZ, RZ, R0 ;  /* 0x000000ffff0a7224 */ /* 0x000fe200078e0000 */
[----:B------:R-:W-:Y:S01]  /*bf10*/  ULDC.64 UR4, c[0x0][0x428] ;  /* 0x00010a0000047ab9 */ /* 0x000fe20000000a00 */
[----:B------:R-:W4:Y:S01]  /*bf20*/  LDL.LU R13, [R1] ;  /* 0x00000000010d7983 */ /* 0x000f220000300800 */
[----:B0-----:R-:W-:-:S13]  /*bf30*/  ISETP.NE.AND P0, PT, R2, 0x1, PT ;  /* 0x000000010200780c */ /* 0x001fda0003f05270 */
[----:B-1----:R-:W0:Y:S08]  /*bf40*/  @P0 LDC R3, c[0x0][0x434] ;  /* 0x00010d00ff030b82 */ /* 0x002e300000000800 */
[----:B------:R-:W1:Y:S08]  /*bf50*/  @P0 LDC R5, c[0x0][0x438] ;  /* 0x00010e00ff050b82 */ /* 0x000e700000000800 */
[----:B------:R-:W1:Y:S08]  /*bf60*/  @P0 LDC R4, c[0x0][0x434] ;  /* 0x00010d00ff040b82 */ /* 0x000e700000000800 */
[----:B------:R-:W1:Y:S01]  /*bf70*/  @P0 LDC R7, c[0x0][0x438] ;  /* 0x00010e00ff070b82 */ /* 0x000e620000000800 */
[----:B0-----:R-:W-:-:S05]  /*bf80*/  @P0 IMAD.HI.U32 R2, R0, R3, RZ ;  /* 0x0000000300020227 */ /* 0x001fca00078e00ff */
[----:B-1----:R-:W-:Y:S01]  /*bf90*/  @P0 SHF.R.U32.HI R10, RZ, R5, R2 ;  /* 0x00000005ff0a0219 */ /* 0x002fe20000011602 */
[----:B------:R-:W-:-:S03]  /*bfa0*/  @P0 IMAD.HI.U32 R2, R11, R4, RZ ;  /* 0x000000040b020227 */ /* 0x000fc600078e00ff */
[--C-:B------:R-:W-:Y:S01]  /*bfb0*/  SHF.R.S32.HI R5, RZ, 0x1f, R10.reuse ;  /* 0x0000001fff057819 */ /* 0x100fe2000001140a */
[----:B------:R-:W-:Y:S01]  /*bfc0*/  IMAD.MOV.U32 R4, RZ, RZ, R10 ;  /* 0x000000ffff047224 */ /* 0x000fe200078e000a */
[----:B------:R-:W-:-:S03]  /*bfd0*/  @P0 SHF.R.U32.HI R11, RZ, R7, R2 ;  /* 0x00000007ff0b0219 */ /* 0x000fc60000011602 */
[----:B------:R-:W-:Y:S01]  /*bfe0*/  IMAD.WIDE.U32 R4, R29, UR4, R4 ;  /* 0x000000041d047c25 */ /* 0x000fe2000f8e0004 */
[----:B--2---:R-:W-:-:S03]  /*bff0*/  ISETP.GT.U32.AND P1, PT, R8, 0x9f, PT ;  /* 0x0000009f0800780c */ /* 0x004fc60003f24070 */
[----:B---3--:R-:W-:-:S04]  /*c000*/  IMAD R8, R6, UR4, RZ ;  /* 0x0000000406087c24 */ /* 0x008fc8000f8e02ff */
[----:B------:R-:W-:-:S06]  /*c010*/  IMAD R8, R29, UR5, R8 ;  /* 0x000000051d087c24 */ /* 0x000fcc000f8e0208 */
[--C-:B------:R-:W-:Y:S01]  /*c020*/  @!P1 SHF.R.S32.HI R3, RZ, 0x1f, R11.reuse ;  /* 0x0000001fff039819 */ /* 0x100fe2000001140b */
[----:B------:R-:W-:Y:S01]  /*c030*/  @!P1 IMAD.MOV.U32 R2, RZ, RZ, R11 ;  /* 0x000000ffff029224 */ /* 0x000fe200078e000b */
[----:B------:R-:W-:-:S03]  /*c040*/  IADD3 R5, R8, R5, RZ ;  /* 0x0000000508057210 */ /* 0x000fc60007ffe0ff */
[----:B------:R-:W-:Y:S01]  /*c050*/  @!P1 IMAD.WIDE.U32 R2, R29, UR4, R2 ;  /* 0x000000041d029c25 */ /* 0x000fe2000f8e0002 */
[----:B------:R-:W-:Y:S02]  /*c060*/  ULDC.64 UR4, c[0x0][0x418] ;  /* 0x0001060000047ab9 */ /* 0x000fe40000000a00 */
[----:B------:R-:W-:-:S04]  /*c070*/  LEA R6, P0, R4, UR4, 0x2 ;  /* 0x0000000404067c11 */ /* 0x000fc8000f8010ff */
[----:B------:R-:W-:-:S05]  /*c080*/  LEA.HI.X R7, R4, UR5, R5, 0x2, P0 ;  /* 0x0000000504077c11 */ /* 0x000fca00080f1405 */
[----:B------:R-:W2:Y:S01]  /*c090*/  LDG.E R9, desc[UR46][R6.64] ;  /* 0x0000002e06097981 */ /* 0x000ea2000c1e1900 */
[----:B------:R-:W-:Y:S01]  /*c0a0*/  ULOP3.LUT UR6, UR36, 0x2, URZ, 0xfc, !UPT ;  /* 0x0000000224067892 */ /* 0x000fe2000f8efc3f */
[----:B----4-:R-:W-:Y:S01]  /*c0b0*/  VIADD R13, R13, 0xffffffff ;  /* 0xffffffff0d0d7836 */ /* 0x010fe20000000000 */
[----:B------:R-:W-:Y:S01]  /*c0c0*/  @!P1 LEA R4, P0, R2, UR4, 0x2 ;  /* 0x0000000402049c11 */ /* 0x000fe2000f8010ff */
[----:B------:R-:W-:-:S03]  /*c0d0*/  @!P1 IMAD.IADD R3, R8, 0x1, R3 ;  /* 0x0000000108039824 */ /* 0x000fc600078e0203 */
[----:B------:R-:W-:Y:S01]  /*c0e0*/  IMAD.U32 R12, RZ, RZ, UR6 ;  /* 0x00000006ff0c7e24 */ /* 0x000fe2000f8e00ff */
[----:B------:R0:W-:Y:S01]  /*c0f0*/  STL [R1], R13 ;  /* 0x0000000d01007387 */ /* 0x0001e20000100800 */
[----:B------:R-:W-:Y:S01]  /*c100*/  IMAD.MOV.U32 R8, RZ, RZ, RZ ;  /* 0x000000ffff087224 */ /* 0x000fe200078e00ff */
[----:B------:R-:W-:Y:S02]  /*c110*/  @!P1 LEA.HI.X R5, R2, UR5, R3, 0x2, P0 ;  /* 0x0000000502059c11 */ /* 0x000fe400080f1403 */
[----:B------:R-:W-:Y:S02]  /*c120*/  ISETP.NE.AND P2, PT, R12, 0x3, PT ;  /* 0x000000030c00780c */ /* 0x000fe40003f45270 */
[----:B------:R-:W-:Y:S01]  /*c130*/  IADD3 R2, R20, 0x1, RZ ;  /* 0x0000000114027810 */ /* 0x000fe20007ffe0ff */
[----:B------:R1:W5:Y:S03]  /*c140*/  @!P1 LDG.E R8, desc[UR46][R4.64] ;  /* 0x0000002e04089981 */ /* 0x000366000c1e1900 */
[----:B------:R-:W-:-:S04]  /*c150*/  ISETP.NE.AND P1, PT, R2, 0x2, PT ;  /* 0x000000020200780c */ /* 0x000fc80003f25270 */
[----:B------:R-:W-:Y:S02]  /*c160*/  SEL R28, RZ, 0x1, P1 ;  /* 0x00000001ff1c7807 */ /* 0x000fe40000800000 */
[----:B------:R-:W-:Y:S02]  /*c170*/  ISETP.GT.AND P0, PT, R13, UR45, PT ;  /* 0x0000002d0d007c0c */ /* 0x000fe4000bf04270 */
[----:B-1----:R-:W-:Y:S02]  /*c180*/  SEL R4, R2, RZ, P1 ;  /* 0x000000ff02047207 */ /* 0x002fe40000800000 */
[----:B------:R-:W-:Y:S02]  /*c190*/  LOP3.LUT R28, R21, R28, RZ, 0x3c, !PT ;  /* 0x0000001c151c7212 */ /* 0x000fe400078e3cff */
[----:B--2---:R-:W-:Y:S01]  /*c1a0*/  SHF.R.S32.HI R25, RZ, 0x1f, R9 ;  /* 0x0000001fff197819 */ /* 0x004fe20000011409 */
[----:B0-----:R-:W-:Y:S06]  /*c1b0*/  @!P2 BRA `(.L_x_61) ;  /* 0x000000000004a947 */ /* 0x001fec0003800000 */
[----:B------:R-:W-:Y:S01]  /*c1c0*/  BPT.TRAP 0x1 ;  /* 0x000000040000795c */ /* 0x000fe20000300000 */
.L_x_61:
[----:B------:R-:W-:Y:S02]  /*c1d0*/  LEA R5, R4, UR42, 0x3 ;  /* 0x0000002a04057c11 */ /* 0x000fe4000f8e18ff */
[----:B------:R-:W-:-:S04]  /*c1e0*/  SHF.L.U32 R26, R28, 0x1f, RZ ;  /* 0x0000001f1c1a7819 */ /* 0x000fc800000006ff */
[----:B------:R-:W0:Y:S02]  /*c1f0*/  SYNCS.PHASECHK.TRANS64.TRYWAIT P1, [R5+URZ+0x12480], R26 ;  /* 0x0124801a050075a7 */ /* 0x000e24000802017f */
[----:B0-----:R-:W-:Y:S05]  /*c200*/  @!P1 BRA `(.L_x_62) ;  /* 0x0000002c00f89947 */ /* 0x001fea0003800000 */
.L_x_139:
[----:B------:R-:W2:Y:S01]  /*c210*/  LDL R12, [R1+0x8] ;  /* 0x00000800010c7983 */ /* 0x000ea20000100800 */
[----:B------:R-:W-:Y:S01]  /*c220*/  ULDC UR4, c[0x0][0x430] ;  /* 0x00010c0000047ab9 */ /* 0x000fe20000000800 */
[----:B------:R-:W-:Y:S01]  /*c230*/  ULDC.64 UR6, c[0x0][0x328] ;  /* 0x0000ca0000067ab9 */ /* 0x000fe20000000a00 */
[----:B------:R-:W-:Y:S01]  /*c240*/  UIADD3 UR4, -UR4, URZ, URZ ;  /* 0x0000003f04047290 */ /* 0x000fe2000fffe13f */
[----:B-----5:R-:W-:Y:S01]  /*c250*/  SHF.R.S32.HI R24, RZ, 0x1f, R8 ;  /* 0x0000001fff187819 */ /* 0x020fe20000011408 */
[----:B------:R-:W-:Y:S01]  /*c260*/  ULDC.64 UR8, c[0x0][0x338] ;  /* 0x0000ce0000087ab9 */ /* 0x000fe20000000a00 */
[----:B------:R-:W1:Y:S03]  /*c270*/  LDC R14, c[0x0][0x2f4] ;  /* 0x0000bd00ff0e7b82 */ /* 0x000e660000000800 */
[--C-:B------:R-:W-:Y:S02]  /*c280*/  IMAD R10, R10, UR4, R0.reuse ;  /* 0x000000040a0a7c24 */ /* 0x100fe4000f8e0200 */
[----:B------:R-:W-:Y:S01]  /*c290*/  IMAD R16, R11, UR4, R0 ;  /* 0x000000040b107c24 */ /* 0x000fe2000f8e0200 */
[----:B------:R-:W-:Y:S01]  /*c2a0*/  ULDC.64 UR4, c[0x0][0x330] ;  /* 0x0000cc0000047ab9 */ /* 0x000fe20000000a00 */
[----:B------:R-:W-:Y:S01]  /*c2b0*/  IMAD.WIDE.U32 R2, R10, UR6, RZ ;  /* 0x000000060a027c25 */ /* 0x000fe2000f8e00ff */
[----:B------:R-:W-:-:S03]  /*c2c0*/  SHF.R.S32.HI R23, RZ, 0x1f, R10 ;  /* 0x0000001fff177819 */ /* 0x000fc6000001140a */
[----:B------:R-:W-:Y:S02]  /*c2d0*/  VIADD R16, R16, 0x80 ;  /* 0x0000008010107836 */ /* 0x000fe40000000000 */
[----:B------:R-:W-:-:S03]  /*c2e0*/  IMAD R6, R23, UR6, RZ ;  /* 0x0000000617067c24 */ /* 0x000fc6000f8e02ff */
[----:B------:R-:W-:Y:S01]  /*c2f0*/  SHF.R.S32.HI R22, RZ, 0x1f, R16 ;  /* 0x0000001fff167819 */ /* 0x000fe20000011410 */
[----:B------:R-:W-:-:S04]  /*c300*/  IMAD R6, R10, UR7, R6 ;  /* 0x000000070a067c24 */ /* 0x000fc8000f8e0206 */
[----:B------:R-:W-:Y:S01]  /*c310*/  IMAD R11, R22, UR6, RZ ;  /* 0x00000006160b7c24 */ /* 0x000fe2000f8e02ff */
[----:B------:R-:W-:Y:S01]  /*c320*/  IADD3 R3, R3, R6, RZ ;  /* 0x0000000603037210 */ /* 0x000fe20007ffe0ff */
[----:B------:R-:W-:Y:S02]  /*c330*/  IMAD R6, R25, UR8, RZ ;  /* 0x0000000819067c24 */ /* 0x000fe4000f8e02ff */
[----:B------:R-:W-:Y:S02]  /*c340*/  IMAD R11, R16, UR7, R11 ;  /* 0x00000007100b7c24 */ /* 0x000fe4000f8e020b */
[C---:B------:R-:W-:Y:S02]  /*c350*/  IMAD R6, R9.reuse, UR9, R6 ;  /* 0x0000000909067c24 */ /* 0x040fe4000f8e0206 */
[----:B------:R-:W-:-:S04]  /*c360*/  IMAD.WIDE.U32 R2, R9, UR8, R2 ;  /* 0x0000000809027c25 */ /* 0x000fc8000f8e0002 */
[----:B------:R-:W-:Y:S01]  /*c370*/  IMAD.IADD R7, R3, 0x1, R6 ;  /* 0x0000000103077824 */ /* 0x000fe200078e0206 */
[----:B------:R-:W-:Y:S01]  /*c380*/  MOV R6, R2 ;  /* 0x0000000200067202 */ /* 0x000fe20000000f00 */
[----:B------:R-:W-:-:S04]  /*c390*/  IMAD.WIDE.U32 R2, R16, UR6, RZ ;  /* 0x0000000610027c25 */ /* 0x000fc8000f8e00ff */
[----:B------:R-:W-:Y:S02]  /*c3a0*/  IMAD.IADD R3, R3, 0x1, R11 ;  /* 0x0000000103037824 */ /* 0x000fe400078e020b */
[----:B------:R-:W-:Y:S02]  /*c3b0*/  IMAD R11, R24, UR8, RZ ;  /* 0x00000008180b7c24 */ /* 0x000fe4000f8e02ff */
[----:B------:R-:W-:-:S04]  /*c3c0*/  IMAD.WIDE.U32 R2, R8, UR8, R2 ;  /* 0x0000000808027c25 */ /* 0x000fc8000f8e0002 */
[----:B------:R-:W-:-:S04]  /*c3d0*/  IMAD R11, R8, UR9, R11 ;  /* 0x00000009080b7c24 */ /* 0x000fc8000f8e020b */
[----:B------:R-:W-:Y:S01]  /*c3e0*/  IMAD.IADD R3, R3, 0x1, R11 ;  /* 0x0000000103037824 */ /* 0x000fe200078e020b */
[----:B------:R-:W-:-:S05]  /*c3f0*/  MOV R11, UR4 ;  /* 0x00000004000b7c02 */ /* 0x000fca0008000f00 */
[----:B------:R-:W-:Y:S01]  /*c400*/  IMAD.WIDE.U32 R2, R11, UR40, R2 ;  /* 0x000000280b027c25 */ /* 0x000fe2000f8e0002 */
[----:B--2---:R-:W-:-:S03]  /*c410*/  R2UR UR6, R12 ;  /* 0x000000000c0672ca */ /* 0x004fc600000e0000 */
[----:B------:R-:W-:Y:S02]  /*c420*/  IMAD.WIDE.U32 R12, R11, UR40, R6 ;  /* 0x000000280b0c7c25 */ /* 0x000fe4000f8e0006 */
[----:B------:R-:W2:Y:S08]  /*c430*/  S2R R6, SR_TID.X ;  /* 0x0000000000067919 */ /* 0x000eb00000002100 */
[----:B------:R-:W-:-:S03]  /*c440*/  UIMAD UR4, UR6, UR4, URZ ;  /* 0x00000004060472a4 */ /* 0x000fc6000f8e023f */
[----:B------:R-:W-:Y:S01]  /*c450*/  ULDC.64 UR6, c[0x0][0x318] ;  /* 0x0000c60000067ab9 */ /* 0x000fe20000000a00 */
[----:B------:R-:W-:Y:S01]  /*c460*/  UIMAD UR4, UR40, UR5, UR4 ;  /* 0x00000005280472a4 */ /* 0x000fe2000f8e0204 */
[----:B------:R-:W-:Y:S01]  /*c470*/  IMAD.U32 R18, RZ, RZ, UR7 ;  /* 0x00000007ff127e24 */ /* 0x000fe2000f8e00ff */
[----:B------:R-:W-:-:S04]  /*c480*/  IADD3 R7, P1, R12, UR6, RZ ;  /* 0x000000060c077c10 */ /* 0x000fc8000ff3e0ff */
[----:B------:R-:W-:Y:S02]  /*c490*/  IADD3.X R17, R18, UR4, R13, P1, !PT ;  /* 0x0000000412117c10 */ /* 0x000fe40008ffe40d */
[----:B------:R-:W-:-:S04]  /*c4a0*/  IADD3 R19, P1, R2, UR6, RZ ;  /* 0x0000000602137c10 */ /* 0x000fc8000ff3e0ff */
[----:B------:R-:W-:Y:S01]  /*c4b0*/  IADD3.X R18, R18, UR4, R3, P1, !PT ;  /* 0x0000000412127c10 */ /* 0x000fe20008ffe403 */
[----:B------:R-:W-:Y:S01]  /*c4c0*/  UMOV UR4, 0xffffffff ;  /* 0xffffffff00047882 */ /* 0x000fe20000000000 */
[----:B--2---:R-:W-:-:S05]  /*c4d0*/  IMAD.SHL.U32 R6, R6, 0x10, RZ ;  /* 0x0000001006067824 */ /* 0x004fca00078e00ff */
[----:B------:R-:W-:-:S04]  /*c4e0*/  LOP3.LUT R6, R6, 0x30, RZ, 0xc0, !PT ;  /* 0x0000003006067812 */ /* 0x000fc800078ec0ff */
[----:B-1----:R-:W-:Y:S01]  /*c4f0*/  ISETP.GE.AND P2, PT, R6, R14, PT ;  /* 0x0000000e0600720c */ /* 0x002fe20003f46270 */
[----:B------:R-:W-:-:S12]  /*c500*/  BRA.DIV UR4, `(.L_x_63) ;  /* 0x0000002e044c7947 */ /* 0x000fd8000b800000 */
[----:B------:R-:W1:Y:S01]  /*c510*/  S2R R11, SR_TID.X ;  /* 0x00000000000b7919 */ /* 0x000e620000002100 */
[----:B------:R-:W-:Y:S01]  /*c520*/  IMAD R6, R4, 0x2800, R27 ;  /* 0x0000280004067824 */ /* 0x000fe200078e021b */
[----:B------:R-:W2:Y:S04]  /*c530*/  SHFL.IDX PT, R2, R7, RZ, 0x1c1f ;  /* 0x001c1fff07027589 */ /* 0x000ea800000e0000 */
[----:B------:R-:W3:Y:S04]  /*c540*/  SHFL.IDX PT, R3, R17, RZ, 0x1c1f ;  /* 0x001c1fff11037589 */ /* 0x000ee800000e0000 */
[----:B------:R-:W-:Y:S01]  /*c550*/  SHFL.IDX PT, R18, R18, RZ, 0x1c1f ;  /* 0x001c1fff12127589 */ /* 0x000fe200000e0000 */
[----:B-1----:R-:W-:-:S04]  /*c560*/  SHF.L.U32 R11, R11, 0x4, RZ ;  /* 0x000000040b0b7819 */ /* 0x002fc800000006ff */
[----:B------:R-:W-:-:S04]  /*c570*/  LOP3.LUT R11, R11, 0x30, RZ, 0xc0, !PT ;  /* 0x000000300b0b7812 */ /* 0x000fc800078ec0ff */
[----:B--2---:R-:W-:-:S05]  /*c580*/  IADD3 R2, P1, R11, R2, RZ ;  /* 0x000000020b027210 */ /* 0x004fca0007f3e0ff */
[----:B---3--:R-:W-:-:S05]  /*c590*/  IMAD.X R3, RZ, RZ, R3, P1 ;  /* 0x000000ffff037224 */ /* 0x008fca00008e0603 */
[----:B------:R1:W-:Y:S04]  /*c5a0*/  LDGSTS.E.BYPASS.LTC128B.128 [R6+0x5200], desc[UR46][R2.64], !P2 ;  /* 0x0520000002067fae */ /* 0x0003e8000d101d6e */
[----:B-1----:R-:W1:Y:S04]  /*c5b0*/  SHFL.IDX PT, R2, R7, 0x1, 0x1c1f ;  /* 0x003c1f0007027f89 */ /* 0x002e6800000e0000 */
[----:B------:R-:W2:Y:S01]  /*c5c0*/  SHFL.IDX PT, R3, R17, 0x1, 0x1c1f ;  /* 0x003c1f0011037f89 */ /* 0x000ea200000e0000 */
[----:B-1----:R-:W-:-:S05]  /*c5d0*/  IADD3 R2, P1, R11, R2, RZ ;  /* 0x000000020b027210 */ /* 0x002fca0007f3e0ff */
[----:B--2---:R-:W-:-:S05]  /*c5e0*/  IMAD.X R3, RZ, RZ, R3, P1 ;  /* 0x000000ffff037224 */ /* 0x004fca00008e0603 */
[----:B------:R1:W-:Y:S04]  /*c5f0*/  LDGSTS.E.BYPASS.LTC128B.128 [R6+0x5a00], desc[UR46][R2.64], !P2 ;  /* 0x05a0000002067fae */ /* 0x0003e8000d101d6e */
[----:B-1----:R-:W1:Y:S04]  /*c600*/  SHFL.IDX PT, R2, R7, 0x2, 0x1c1f ;  /* 0x005c1f0007027f89 */ /* 0x002e6800000e0000 */
[----:B------:R-:W2:Y:S04]  /*c610*/  SHFL.IDX PT, R3, R17, 0x2, 0x1c1f ;  /* 0x005c1f0011037f89 */ /* 0x000ea800000e0000 */
[----:B------:R-:W-:Y:S01]  /*c620*/  SHFL.IDX PT, R17, R17, 0x3, 0x1c1f ;  /* 0x007c1f0011117f89 */ /* 0x000fe200000e0000 */
[----:B-1----:R-:W-:-:S04]  /*c630*/  IADD3 R2, P1, R11, R2, RZ ;  /* 0x000000020b027210 */ /* 0x002fc80007f3e0ff */
[----:B--2---:R-:W-:-:S05]  /*c640*/  IADD3.X R3, RZ, R3, RZ, P1, !PT ;  /* 0x00000003ff037210 */ /* 0x004fca0000ffe4ff */
[----:B------:R1:W-:Y:S04]  /*c650*/  LDGSTS.E.BYPASS.LTC128B.128 [R6+0x6200], desc[UR46][R2.64], !P2 ;  /* 0x0620000002067fae */ /* 0x0003e8000d101d6e */
[----:B-1----:R-:W1:Y:S02]  /*c660*/  SHFL.IDX PT, R2, R7, 0x3, 0x1c1f ;  /* 0x007c1f0007027f89 */ /* 0x002e6400000e0000 */
[----:B-1----:R-:W-:-:S05]  /*c670*/  IADD3 R2, P1, R11, R2, RZ ;  /* 0x000000020b027210 */ /* 0x002fca0007f3e0ff */
[----:B------:R-:W-:-:S05]  /*c680*/  IMAD.X R3, RZ, RZ, R17, P1 ;  /* 0x000000ffff037224 */ /* 0x000fca00008e0611 */
[----:B------:R1:W-:Y:S04]  /*c690*/  LDGSTS.E.BYPASS.LTC128B.128 [R6+0x6a00], desc[UR46][R2.64], !P2 ;  /* 0x06a0000002067fae */ /* 0x0003e8000d101d6e */
[----:B-1----:R1:W2:Y:S02]  /*c6a0*/  SHFL.IDX PT, R2, R19, RZ, 0x1c1f ;  /* 0x001c1fff13027589 */ /* 0x0022a400000e0000 */
.L_x_151:
[----:B------:R-:W3:Y:S01]  /*c6b0*/  S2R R3, SR_TID.X ;  /* 0x0000000000037919 */ /* 0x000ee20000002100 */
[----:B------:R-:W-:Y:S01]  /*c6c0*/  R2UR UR4, R5 ;  /* 0x00000000050472ca */ /* 0x000fe200000e0000 */
[----:B---3--:R-:W-:-:S05]  /*c6d0*/  IMAD.SHL.U32 R3, R3, 0x10, RZ ;  /* 0x0000001003037824 */ /* 0x008fca00078e00ff */
[----:B------:R-:W-:-:S04]  /*c6e0*/  LOP3.LUT R3, R3, 0x30, RZ, 0xc0, !PT ;  /* 0x0000003003037812 */ /* 0x000fc800078ec0ff */
[----:B--2---:R-:W-:-:S04]  /*c6f0*/  IADD3 R2, P1, R3, R2, RZ ;  /* 0x0000000203027210 */ /* 0x004fc80007f3e0ff */
[----:B------:R-:W-:-:S05]  /*c700*/  IADD3.X R3, RZ, R18, RZ, P1, !PT ;  /* 0x00000012ff037210 */ /* 0x000fca0000ffe4ff */
        /* <DEDUP_REMOVED lines=9> */
[----:B------:R-:W-:-:S05]  /*c7a0*/  IMAD.U32 R7, RZ, RZ, UR5 ;  /* 0x00000005ff077e24 */ /* 0x000fca000f8e00ff */
[----:B------:R-:W-:-:S13]  /*c7b0*/  ISETP.NE.AND P2, PT, R7, 0x3, PT ;  /* 0x000000030700780c */ /* 0x000fda0003f45270 */
[----:B--2---:R-:W-:Y:S05]  /*c7c0*/  @!P2 BRA `(.L_x_64) ;  /* 0x000000000004a947 */ /* 0x004fea0003800000 */
[----:B------:R-:W-:Y:S01]  /*c7d0*/  BPT.TRAP 0x1 ;  /* 0x000000040000795c */ /* 0x000fe20000300000 */
.L_x_64:
[----:B------:R2:W-:Y:S01]  /*c7e0*/  SYNCS.ARRIVE.TRANS64.A1T0 RZ, [R5+URZ+0x12470], RZ ;  /* 0x012470ff05ff79a7 */ /* 0x0005e2000810003f */
[----:B------:R-:W-:Y:S05]  /*c7f0*/  @!P2 BRA `(.L_x_65) ;  /* 0x000000000004a947 */ /* 0x000fea0003800000 */
[----:B------:R-:W-:Y:S01]  /*c800*/  BPT.TRAP 0x1 ;  /* 0x000000040000795c */ /* 0x000fe20000300000 */
.L_x_65:
[----:B------:R-:W3:Y:S02]  /*c810*/  SYNCS.PHASECHK.TRANS64.TRYWAIT P1, [R5+URZ+0x12440], R26 ;  /* 0x0124401a050075a7 */ /* 0x000ee4000802017f */
[----:B---3--:R-:W-:Y:S05]  /*c820*/  @!P1 BRA `(.L_x_66) ;  /* 0x0000003000109947 */ /* 0x008fea0003800000 */
.L_x_152:
[----:B------:R-:W4:Y:S01]  /*c830*/  LDL R11, [R1+0x8] ;  /* 0x00000800010b7983 */ /* 0x000f220000100800 */
[----:B------:R-:W-:Y:S01]  /*c840*/  ULDC.64 UR4, c[0x0][0x300] ;  /* 0x0000c00000047ab9 */ /* 0x000fe20000000a00 */
[----:B------:R-:W-:Y:S01]  /*c850*/  ULDC.64 UR6, c[0x0][0x310] ;  /* 0x0000c40000067ab9 */ /* 0x000fe20000000a00 */
[----:B------:R-:W-:Y:S01]  /*c860*/  IMAD R6, R23, UR4, RZ ;  /* 0x0000000417067c24 */ /* 0x000fe2000f8e02ff */
[----:B------:R-:W5:Y:S01]  /*c870*/  S2R R17, SR_TID.X ;  /* 0x0000000000117919 */ /* 0x000f620000002100 */
[----:B------:R-:W-:-:S04]  /*c880*/  IMAD.WIDE.U32 R2, R10, UR4, RZ ;  /* 0x000000040a027c25 */ /* 0x000fc8000f8e00ff */
[----:B------:R-:W-:Y:S02]  /*c890*/  IMAD R6, R10, UR5, R6 ;  /* 0x000000050a067c24 */ /* 0x000fe4000f8e0206 */
[----:B------:R-:W-:Y:S02]  /*c8a0*/  IMAD R22, R22, UR4, RZ ;  /* 0x0000000416167c24 */ /* 0x000fe4000f8e02ff */
[----:B------:R-:W-:Y:S02]  /*c8b0*/  IMAD.IADD R3, R3, 0x1, R6 ;  /* 0x0000000103037824 */ /* 0x000fe400078e0206 */
[----:B------:R-:W-:Y:S02]  /*c8c0*/  IMAD R22, R16, UR5, R22 ;  /* 0x0000000510167c24 */ /* 0x000fe4000f8e0216 */
[----:B------:R-:W-:-:S04]  /*c8d0*/  IMAD.WIDE.U32 R6, R9, UR6, R2 ;  /* 0x0000000609067c25 */ /* 0x000fc8000f8e0002 */
[----:B------:R-:W-:Y:S01]  /*c8e0*/  IMAD.WIDE.U32 R2, R16, UR4, RZ ;  /* 0x0000000410027c25 */ /* 0x000fe2000f8e00ff */
[----:B------:R-:W-:-:S03]  /*c8f0*/  ULDC.64 UR4, c[0x0][0x308] ;  /* 0x0000c20000047ab9 */ /* 0x000fc60000000a00 */
[----:B------:R-:W-:Y:S01]  /*c900*/  IMAD R10, R25, UR6, RZ ;  /* 0x00000006190a7c24 */ /* 0x000fe2000f8e02ff */
[----:B------:R-:W-:-:S03]  /*c910*/  IADD3 R3, R3, R22, RZ ;  /* 0x0000001603037210 */ /* 0x000fc60007ffe0ff */
[----:B------:R-:W-:Y:S02]  /*c920*/  IMAD R10, R9, UR7, R10 ;  /* 0x00000007090a7c24 */ /* 0x000fe4000f8e020a */
[----:B------:R-:W-:Y:S02]  /*c930*/  IMAD R9, R24, UR6, RZ ;  /* 0x0000000618097c24 */ /* 0x000fe4000f8e02ff */
[----:B------:R-:W-:-:S04]  /*c940*/  IMAD.WIDE.U32 R2, R8, UR6, R2 ;  /* 0x0000000608027c25 */ /* 0x000fc8000f8e0002 */
[----:B------:R-:W-:Y:S02]  /*c950*/  IMAD R9, R8, UR7, R9 ;  /* 0x0000000708097c24 */ /* 0x000fe4000f8e0209 */
[----:B------:R-:W-:Y:S02]  /*c960*/  IMAD.IADD R7, R7, 0x1, R10 ;  /* 0x0000000107077824 */ /* 0x000fe400078e020a */
[----:B------:R-:W-:Y:S01]  /*c970*/  IMAD.IADD R3, R3, 0x1, R9 ;  /* 0x0000000103037824 */ /* 0x000fe200078e0209 */
[----:B------:R-:W-:Y:S01]  /*c980*/  MOV R9, UR4 ;  /* 0x0000000400097c02 */ /* 0x000fe20008000f00 */
[----:B-----5:R-:W-:-:S04]  /*c990*/  IMAD.SHL.U32 R17, R17, 0x10, RZ ;  /* 0x0000001011117824 */ /* 0x020fc800078e00ff */
[----:B------:R-:W-:Y:S01]  /*c9a0*/  IMAD.WIDE.U32 R6, R9, UR40, R6 ;  /* 0x0000002809067c25 */ /* 0x000fe2000f8e0006 */
[----:B------:R-:W-:-:S03]  /*c9b0*/  LOP3.LUT R17, R17, 0x30, RZ, 0xc0, !PT ;  /* 0x0000003011117812 */ /* 0x000fc600078ec0ff */
[----:B------:R-:W-:Y:S01]  /*c9c0*/  IMAD.WIDE.U32 R2, R9, UR40, R2 ;  /* 0x0000002809027c25 */ /* 0x000fe2000f8e0002 */
[----:B----4-:R-:W-:Y:S02]  /*c9d0*/  R2UR UR6, R11 ;  /* 0x000000000b0672ca */ /* 0x010fe400000e0000 */
[----:B------:R-:W4:Y:S11]  /*c9e0*/  LDC R11, c[0x0][0x2f4] ;  /* 0x0000bd00ff0b7b82 */ /* 0x000f360000000800 */
[----:B------:R-:W-:-:S03]  /*c9f0*/  UIMAD UR4, UR6, UR4, URZ ;  /* 0x00000004060472a4 */ /* 0x000fc6000f8e023f */
[----:B------:R-:W-:Y:S01]  /*ca00*/  ULDC.64 UR6, c[0x0][0x2e8] ;  /* 0x0000ba0000067ab9 */ /* 0x000fe20000000a00 */
[----:B------:R-:W-:Y:S01]  /*ca10*/  UIMAD UR4, UR40, UR5, UR4 ;  /* 0x00000005280472a4 */ /* 0x000fe2000f8e0204 */
[----:B------:R-:W-:Y:S01]  /*ca20*/  IMAD.U32 R8, RZ, RZ, UR7 ;  /* 0x00000007ff087e24 */ /* 0x000fe2000f8e00ff */
[----:B------:R-:W-:-:S04]  /*ca30*/  IADD3 R9, P1, R6, UR6, RZ ;  /* 0x0000000606097c10 */ /* 0x000fc8000ff3e0ff */
[----:B------:R-:W-:Y:S02]  /*ca40*/  IADD3.X R10, R8, UR4, R7, P1, !PT ;  /* 0x00000004080a7c10 */ /* 0x000fe40008ffe407 */
[----:B------:R-:W-:Y:S02]  /*ca50*/  IADD3 R6, P1, R2, UR6, RZ ;  /* 0x0000000602067c10 */ /* 0x000fe4000ff3e0ff */
[----:B----4-:R-:W-:Y:S02]  /*ca60*/  ISETP.GE.AND P2, PT, R17, R11, PT ;  /* 0x0000000b1100720c */ /* 0x010fe40003f46270 */
[----:B------:R-:W-:Y:S01]  /*ca70*/  IADD3.X R8, R8, UR4, R3, P1, !PT ;  /* 0x0000000408087c10 */ /* 0x000fe20008ffe403 */
[----:B------:R-:W-:-:S03]  /*ca80*/  UMOV UR4, 0xffffffff ;  /* 0xffffffff00047882 */ /* 0x000fc60000000000 */
[----:B------:R-:W-:Y:S07]  /*ca90*/  BRA.DIV UR4, `(.L_x_67) ;  /* 0x0000002e04887947 */ /* 0x000fee000b800000 */
[----:B------:R-:W4:Y:S04]  /*caa0*/  LDL R11, [R1+0xc] ;  /* 0x00000c00010b7983 */ /* 0x000f280000100800 */
[----:B------:R-:W5:Y:S04]  /*cab0*/  SHFL.IDX PT, R14, R9, RZ, 0x1c1f ;  /* 0x001c1fff090e7589 */ /* 0x000f6800000e0000 */
[----:B------:R-:W0:Y:S04]  /*cac0*/  SHFL.IDX PT, R3, R10, RZ, 0x1c1f ;  /* 0x001c1fff0a037589 */ /* 0x000e2800000e0000 */
[----:B------:R-:W-:Y:S01]  /*cad0*/  SHFL.IDX PT, R8, R8, RZ, 0x1c1f ;  /* 0x001c1fff08087589 */ /* 0x000fe200000e0000 */
[----:B-----5:R-:W-:-:S03]  /*cae0*/  IADD3 R2, P1, R17, R14, RZ ;  /* 0x0000000e11027210 */ /* 0x020fc60007f3e0ff */
[----:B------:R-:W5:Y:S01]  /*caf0*/  SHFL.IDX PT, R14, R9, 0x1, 0x1c1f ;  /* 0x003c1f00090e7f89 */ /* 0x000f6200000e0000 */
[----:B0-----:R-:W-:Y:S01]  /*cb00*/  IADD3.X R3, RZ, R3, RZ, P1, !PT ;  /* 0x00000003ff037210 */ /* 0x001fe20000ffe4ff */
[----:B----4-:R-:W-:-:S04]  /*cb10*/  IMAD R7, R4, 0x2800, R11 ;  /* 0x0000280004077824 */ /* 0x010fc800078e020b */
[----:B------:R-:W-:-:S05]  /*cb20*/  VIADD R7, R7, UR42 ;  /* 0x0000002a07077c36 */ /* 0x000fca0008000000 */
[----:B------:R0:W-:Y:S04]  /*cb30*/  LDGSTS.E.BYPASS.LTC128B.128 [R7+0xd200], desc[UR46][R2.64], !P2 ;  /* 0x0d20000002077fae */ /* 0x0001e8000d101d6e */
[----:B0-----:R-:W0:Y:S01]  /*cb40*/  SHFL.IDX PT, R3, R10, 0x1, 0x1c1f ;  /* 0x003c1f000a037f89 */ /* 0x001e2200000e0000 */
[----:B-----5:R-:W-:-:S03]  /*cb50*/  IADD3 R2, P1, R17, R14, RZ ;  /* 0x0000000e11027210 */ /* 0x020fc60007f3e0ff */
[----:B------:R-:W-:Y:S02]  /*cb60*/  SHFL.IDX PT, R14, R6, RZ, 0x1c1f ;  /* 0x001c1fff060e7589 */ /* 0x000fe400000e0000 */
[----:B0-----:R-:W-:-:S05]  /*cb70*/  IMAD.X R3, RZ, RZ, R3, P1 ;  /* 0x000000ffff037224 */ /* 0x001fca00008e0603 */
[----:B------:R0:W-:Y:S04]  /*cb80*/  LDGSTS.E.BYPASS.LTC128B.128 [R7+0xda00], desc[UR46][R2.64], !P2 ;  /* 0x0da0000002077fae */ /* 0x0001e8000d101d6e */
[----:B0-----:R-:W0:Y:S04]  /*cb90*/  SHFL.IDX PT, R2, R9, 0x2, 0x1c1f ;  /* 0x005c1f0009027f89 */ /* 0x001e2800000e0000 */
[----:B------:R-:W4:Y:S04]  /*cba0*/  SHFL.IDX PT, R3, R10, 0x2, 0x1c1f ;  /* 0x005c1f000a037f89 */ /* 0x000f2800000e0000 */
[----:B------:R-:W5:Y:S04]  /*cbb0*/  SHFL.IDX PT, R9, R9, 0x3, 0x1c1f ;  /* 0x007c1f0009097f89 */ /* 0x000f6800000e0000 */
[----:B------:R-:W1:Y:S01]  /*cbc0*/  SHFL.IDX PT, R10, R10, 0x3, 0x1c1f ;  /* 0x007c1f000a0a7f89 */ /* 0x000e6200000e0000 */
[----:B0-----:R-:W-:-:S04]  /*cbd0*/  IADD3 R2, P1, R17, R2, RZ ;  /* 0x0000000211027210 */ /* 0x001fc80007f3e0ff */
[----:B----4-:R-:W-:-:S05]  /*cbe0*/  IADD3.X R3, RZ, R3, RZ, P1, !PT ;  /* 0x00000003ff037210 */ /* 0x010fca0000ffe4ff */
[----:B------:R5:W-:Y:S02]  /*cbf0*/  LDGSTS.E.BYPASS.LTC128B.128 [R7+0xe200], desc[UR46][R2.64], !P2 ;  /* 0x0e20000002077fae */ /* 0x000be4000d101d6e */
[----:B-----5:R-:W-:-:S05]  /*cc00*/  IADD3 R2, P1, R17, R9, RZ ;  /* 0x0000000911027210 */ /* 0x020fca0007f3e0ff */
[----:B-1----:R-:W-:-:S05]  /*cc10*/  IMAD.X R3, RZ, RZ, R10, P1 ;  /* 0x000000ffff037224 */ /* 0x002fca00008e060a */
[----:B------:R0:W-:Y:S03]  /*cc20*/  LDGSTS.E.BYPASS.LTC128B.128 [R7+0xea00], desc[UR46][R2.64], !P2 ;  /* 0x0ea0000002077fae */ /* 0x0001e6000d101d6e */
.L_x_164:
[----:B------:R-:W-:Y:S02]  /*cc30*/  R2UR UR4, R5 ;  /* 0x00000000050472ca */ /* 0x000fe400000e0000 */
[----:B0-----:R-:W-:-:S05]  /*cc40*/  IADD3 R2, P1, R17, R14, RZ ;  /* 0x0000000e11027210 */ /* 0x001fca0007f3e0ff */
        /* <DEDUP_REMOVED lines=12> */
[----:B0-----:R-:W-:Y:S05]  /*cd10*/  @!P2 BRA `(.L_x_68) ;  /* 0x000000000004a947 */ /* 0x001fea0003800000 */
[----:B------:R-:W-:Y:S01]  /*cd20*/  BPT.TRAP 0x1 ;  /* 0x000000040000795c */ /* 0x000fe20000300000 */
.L_x_68:
[----:B------:R-:W-:Y:S01]  /*cd30*/  IMAD.U32 R2, RZ, RZ, UR36 ;  /* 0x00000024ff027e24 */ /* 0x000fe2000f8e00ff */
[----:B------:R0:W-:Y:S04]  /*cd40*/  SYNCS.ARRIVE.TRANS64.A1T0 RZ, [R5+URZ+0x12430], RZ ;  /* 0x012430ff05ff79a7 */ /* 0x0001e8000810003f */
[----:B------:R-:W-:-:S04]  /*cd50*/  LOP3.LUT R2, R2, 0x1, RZ, 0xfc, !PT ;  /* 0x0000000102027812 */ /* 0x000fc800078efcff */
[----:B------:R-:W-:-:S13]  /*cd60*/  ISETP.NE.AND P1, PT, R2, 0x3, PT ;  /* 0x000000030200780c */ /* 0x000fda0003f25270 */
[----:B0-----:R-:W-:Y:S05]  /*cd70*/  @!P1 BRA `(.L_x_69) ;  /* 0x0000000000049947 */ /* 0x001fea0003800000 */
[----:B------:R-:W-:Y:S01]  /*cd80*/  BPT.TRAP 0x1 ;  /* 0x000000040000795c */ /* 0x000fe20000300000 */
.L_x_69:
[----:B------:R-:W-:Y:S02]  /*cd90*/  LOP3.LUT R2, R21, 0x1, RZ, 0x3c, !PT ;  /* 0x0000000115027812 */ /* 0x000fe400078e3cff */
[----:B------:R-:W-:Y:S02]  /*cda0*/  LEA R3, R20, UR42, 0x3 ;  /* 0x0000002a14037c11 */ /* 0x000fe4000f8e18ff */
[----:B------:R-:W-:-:S04]  /*cdb0*/  SHF.L.U32 R2, R2, 0x1f, RZ ;  /* 0x0000001f02027819 */ /* 0x000fc800000006ff */
[----:B------:R-:W0:Y:S02]  /*cdc0*/  SYNCS.PHASECHK.TRANS64.TRYWAIT P2, [R3+URZ+0x12470], R2 ;  /* 0x01247002030075a7 */ /* 0x000e24000804017f */
[----:B0-----:R-:W-:Y:S05]  /*cdd0*/  @!P2 BRA `(.L_x_70) ;  /* 0x000000300014a947 */ /* 0x001fea0003800000 */
.L_x_165:
[----:B------:R-:W-:-:S06]  /*cde0*/  ULOP3.LUT UR4, UR36, 0x2, URZ, 0xfc, !UPT ;  /* 0x0000000224047892 */ /* 0x000fcc000f8efc3f */
[----:B--23--:R-:W-:-:S05]  /*cdf0*/  IMAD.U32 R5, RZ, RZ, UR4 ;  /* 0x00000004ff057e24 */ /* 0x00cfca000f8e00ff */
[----:B------:R-:W-:-:S13]  /*ce00*/  ISETP.NE.AND P2, PT, R5, 0x3, PT ;  /* 0x000000030500780c */ /* 0x000fda0003f45270 */
[----:B------:R-:W-:Y:S05]  /*ce10*/  @!P2 BRA `(.L_x_71) ;  /* 0x000000000004a947 */ /* 0x000fea0003800000 */
[----:B------:R-:W-:Y:S01]  /*ce20*/  BPT.TRAP 0x1 ;  /* 0x000000040000795c */ /* 0x000fe20000300000 */
.L_x_71:
[----:B0-----:R-:W-:Y:S01]  /*ce30*/  SHF.L.U32 R2, R21, 0x1f, RZ ;  /* 0x0000001f15027819 */ /* 0x001fe200000006ff */
[----:B------:R-:W-:-:S03]  /*ce40*/  IMAD R5, R20, 0x2800, RZ ;  /* 0x0000280014057824 */ /* 0x000fc600078e02ff */
[----:B------:R-:W0:Y:S02]  /*ce50*/  SYNCS.PHASECHK.TRANS64.TRYWAIT P2, [R3+URZ+0x12460], R2 ;  /* 0x01246002030075a7 */ /* 0x000e24000804017f */
[----:B0-----:R-:W-:Y:S05]  /*ce60*/  @!P2 BRA `(.L_x_72) ;  /* 0x000000300004a947 */ /* 0x001fea0003800000 */
.L_x_166:
[----:B------:R-:W0:Y:S04]  /*ce70*/  LDL R7, [R1+0x18] ;  /* 0x0000180001077983 */ /* 0x000e280000100800 */
[----:B------:R-:W2:Y:S01]  /*ce80*/  LDL R6, [R1+0x14] ;  /* 0x0000140001067983 */ /* 0x000ea20000100800 */
[----:B------:R-:W-:Y:S05]  /*ce90*/  WARPSYNC.ALL ;  /* 0x0000000000007948 */ /* 0x000fea0003800000 */
[----:B------:R-:W-:Y:S01]  /*cea0*/  ULOP3.LUT UR4, UR36, 0x2, URZ, 0xfc, !UPT ;  /* 0x0000000224047892 */ /* 0x000fe2000f8efc3f */
[----:B0-----:R-:W-:-:S02]  /*ceb0*/  LOP3.LUT R2, R5, R7, RZ, 0xfc, !PT ;  /* 0x0000000705027212 */ /* 0x001fc400078efcff */
[----:B--2---:R-:W-:-:S03]  /*cec0*/  LOP3.LUT R5, R5, R6, RZ, 0xfc, !PT ;  /* 0x0000000605057212 */ /* 0x004fc600078efcff */
[----:B------:R-:W0:Y:S01]  /*ced0*/  LDSM.16.MT88.4 R8, [R2+UR42+0x5200] ;  /* 0x0052002a0208783b */ /* 0x000e220008004200 */
[----:B------:R-:W-:Y:S01]  /*cee0*/  IMAD.U32 R6, RZ, RZ, UR4 ;  /* 0x00000004ff067e24 */ /* 0x000fe2000f8e00ff */
[----:B------:R-:W-:-:S04]  /*cef0*/  IADD3 R5, R5, UR42, RZ ;  /* 0x0000002a05057c10 */ /* 0x000fc8000fffe0ff */
[----:B------:R-:W-:Y:S02]  /*cf00*/  ISETP.NE.AND P2, PT, R6, 0x3, PT ;  /* 0x000000030600780c */ /* 0x000fe40003f45270 */
[C-C-:B0-----:R-:W-:Y:S02]  /*cf10*/  PRMT R12, R8.reuse, 0x6420, R9.reuse ;  /* 0x00006420080c7816 */ /* 0x141fe40000000009 */
[----:B------:R-:W-:Y:S02]  /*cf20*/  PRMT R13, R8, 0x7531, R9 ;  /* 0x00007531080d7816 */ /* 0x000fe40000000009 */
[C-C-:B------:R-:W-:Y:S02]  /*cf30*/  PRMT R14, R10.reuse, 0x6420, R11.reuse ;  /* 0x000064200a0e7816 */ /* 0x140fe4000000000b */
[----:B------:R-:W-:-:S05]  /*cf40*/  PRMT R15, R10, 0x7531, R11 ;  /* 0x000075310a0f7816 */ /* 0x000fca000000000b */
[----:B------:R-:W-:Y:S04]  /*cf50*/  STSM.16.M88.4 [R5+0x200], R12 ;  /* 0x0002000c05007844 */ /* 0x000fe80000000200 */
[----:B------:R-:W0:Y:S02]  /*cf60*/  LDSM.16.MT88.4 R8, [R2+UR42+0x5a00] ;  /* 0x005a002a0208783b */ /* 0x000e240008004200 */
[C-C-:B0-----:R-:W-:Y:S02]  /*cf70*/  PRMT R12, R8.reuse, 0x6420, R9.reuse ;  /* 0x00006420080c7816 */ /* 0x141fe40000000009 */
[----:B------:R-:W-:Y:S02]  /*cf80*/  PRMT R13, R8, 0x7531, R9 ;  /* 0x00007531080d7816 */ /* 0x000fe40000000009 */
[----:B------:R-:W-:-:S02]  /*cf90*/  PRMT R14, R10, 0x6420, R11 ;  /* 0x000064200a0e7816 */ /* 0x000fc4000000000b */
        /* <DEDUP_REMOVED lines=19> */
[----:B------:R0:W-:Y:S01]  /*d0d0*/  STSM.16.M88.4 [R5+0x2200], R12 ;  /* 0x0022000c05007844 */ /* 0x0001e20000000200 */
[----:B------:R-:W-:Y:S01]  /*d0e0*/  @!PT LDS RZ, [RZ] ;  /* 0x00000000fffff984 */ /* 0x000fe20000000800 */
[----:B------:R-:W-:Y:S01]  /*d0f0*/  @!PT LDS RZ, [RZ] ;  /* 0x00000000fffff984 */ /* 0x000fe20000000800 */
[----:B------:R-:W-:Y:S01]  /*d100*/  @!PT LDS RZ, [RZ] ;  /* 0x00000000fffff984 */ /* 0x000fe20000000800 */
[----:B------:R-:W-:Y:S01]  /*d110*/  @!PT LDS RZ, [RZ] ;  /* 0x00000000fffff984 */ /* 0x000fe20000000800 */
[----:B------:R1:W-:Y:S06]  /*d120*/  MEMBAR.ALL.CTA ;  /* 0x0000000000007992 */ /* 0x0003ec0000008000 */
[----:B-1----:R-:W1:Y:S01]  /*d130*/  FENCE.VIEW.ASYNC.S ;  /* 0x00000000000073c6 */ /* 0x002e620000000000 */
[----:B------:R-:W-:Y:S05]  /*d140*/  @!P2 BRA `(.L_x_73) ;  /* 0x000000000004a947 */ /* 0x000fea0003800000 */
[----:B------:R-:W-:Y:S01]  /*d150*/  BPT.TRAP 0x1 ;  /* 0x000000040000795c */ /* 0x000fe20000300000 */
.L_x_73:
[----:B-1----:R1:W-:Y:S01]  /*d160*/  SYNCS.ARRIVE.TRANS64.A1T0 RZ, [R3+URZ+0x12450], RZ ;  /* 0x012450ff03ff79a7 */ /* 0x0023e2000810003f */
[----:B------:R-:W-:Y:S06]  /*d170*/  BAR.SYNC.DEFER_BLOCKING 0x2, 0x80 ;  /* 0x0082000000007b1d */ /* 0x000fec0000010000 */
[----:B------:R-:W-:Y:S05]  /*d180*/  @!P1 BRA `(.L_x_74) ;  /* 0x0000000000049947 */ /* 0x000fea0003800000 */
[----:B------:R-:W-:Y:S01]  /*d190*/  BPT.TRAP 0x1 ;  /* 0x000000040000795c */ /* 0x000fe20000300000 */
.L_x_74:
[----:B------:R-:W2:Y:S01]  /*d1a0*/  S2R R2, SR_CgaCtaId ;  /* 0x0000000000027919 */ /* 0x000ea20000008800 */
[----:B-1----:R-:W-:Y:S01]  /*d1b0*/  VIADD R3, R3, 0x12480 ;  /* 0x0001248003037836 */ /* 0x002fe20000000000 */
[----:B------:R-:W-:Y:S01]  /*d1c0*/  IADD3 R0, R0, -0xa0, RZ ;  /* 0xffffff6000007810 */ /* 0x000fe20007ffe0ff */
[----:B------:R-:W-:Y:S02]  /*d1d0*/  IMAD.MOV.U32 R20, RZ, RZ, R4 ;  /* 0x000000ffff147224 */ /* 0x000fe400078e0004 */
[----:B------:R-:W-:Y:S01]  /*d1e0*/  IMAD.MOV.U32 R21, RZ, RZ, R28 ;  /* 0x000000ffff157224 */ /* 0x000fe200078e001c */
[----:B--2---:R-:W-:-:S04]  /*d1f0*/  PRMT R3, R2, 0x654, R3 ;  /* 0x0000065402037816 */ /* 0x004fc80000000003 */
[----:B------:R1:W-:Y:S01]  /*d200*/  SYNCS.ARRIVE.TRANS64.RED.A1T0 RZ, [R3+URZ], RZ ;  /* 0x000000ff03ff79a7 */ /* 0x0003e2000810043f */
[----:B------:R-:W-:Y:S05]  /*d210*/  @P0 BRA `(.L_x_75) ;  /* 0xffffffec00280947 */ /* 0x000fea000383ffff */
[----:B------:R-:W-:Y:S05]  /*d220*/  BRA `(.L_x_76) ;  /* 0x0000000000087947 */ /* 0x000fea0003800000 */
.L_x_60:
[----:B------:R-:W-:Y:S01]  /*d230*/  MOV R4, RZ ;  /* 0x000000ff00047202 */ /* 0x000fe20000000f00 */
[----:B------:R-:W-:-:S07]  /*d240*/  IMAD.MOV.U32 R28, RZ, RZ, 0x1 ;  /* 0x00000001ff1c7424 */ /* 0x000fce00078e00ff */
.L_x_76:
[----:B------:R-:W-:-:S06]  /*d250*/  ULOP3.LUT UR4, UR36, 0x1, URZ, 0xfc, !UPT ;  /* 0x0000000124047892 */ /* 0x000fcc000f8efc3f */
[----:B0-----:R-:W-:-:S05]  /*d260*/  IMAD.U32 R0, RZ, RZ, UR4 ;  /* 0x00000004ff007e24 */ /* 0x001fca000f8e00ff */
[----:B------:R-:W-:-:S13]  /*d270*/  ISETP.NE.AND P1, PT, R0, 0x3, PT ;  /* 0x000000030000780c */ /* 0x000fda0003f25270 */
[----:B------:R-:W-:Y:S05]  /*d280*/  @!P1 BRA `(.L_x_77) ;  /* 0x0000000000049947 */ /* 0x000fea0003800000 */
[----:B------:R-:W-:Y:S01]  /*d290*/  BPT.TRAP 0x1 ;  /* 0x000000040000795c */ /* 0x000fe20000300000 */
.L_x_77:
[----:B-1----:R-:W-:Y:S01]  /*d2a0*/  LOP3.LUT R3, R28, 0x1, RZ, 0x3c, !PT ;  /* 0x000000011c037812 */ /* 0x002fe200078e3cff */
[----:B------:R-:W-:Y:S01]  /*d2b0*/  BSSY B0, `(.L_x_78) ;  /* 0x0000005000007945 */ /* 0x000fe20003800000 */
[----:B------:R-:W-:Y:S02]  /*d2c0*/  LEA R2, R4, UR42, 0x3 ;  /* 0x0000002a04027c11 */ /* 0x000fe4000f8e18ff */
[----:B------:R-:W-:-:S04]  /*d2d0*/  SHF.L.U32 R3, R3, 0x1f, RZ ;  /* 0x0000001f03037819 */ /* 0x000fc800000006ff */
[----:B------:R-:W0:Y:S02]  /*d2e0*/  SYNCS.PHASECHK.TRANS64.TRYWAIT P0, [R2+URZ+0x12470], R3 ;  /* 0x01247003020075a7 */ /* 0x000e24000800017f */
[----:B0-----:R-:W-:Y:S05]  /*d2f0*/  @!P0 BRA `(.L_x_79) ;  /* 0x0000002800f48947 */ /* 0x001fea0003800000 */
.L_x_167:
[----:B------:R-:W-:Y:S05]  /*d300*/  BSYNC B0 ;  /* 0x0000000000007941 */ /* 0x000fea0003800000 */
.L_x_78:
[----:B------:R-:W-:-:S06]  /*d310*/  ULOP3.LUT UR4, UR36, 0x2, URZ, 0xfc, !UPT ;  /* 0x0000000224047892 */ /* 0x000fcc000f8efc3f */
[----:B------:R-:W-:-:S04]  /*d320*/  MOV R0, UR4 ;  /* 0x0000000400007c02 */ /* 0x000fc80008000f00 */
[----:B------:R-:W-:-:S13]  /*d330*/  ISETP.NE.AND P0, PT, R0, 0x3, PT ;  /* 0x000000030000780c */ /* 0x000fda0003f05270 */
[----:B------:R-:W-:Y:S05]  /*d340*/  @!P0 BRA `(.L_x_80) ;  /* 0x0000000000048947 */ /* 0x000fea0003800000 */
[----:B------:R-:W-:Y:S01]  /*d350*/  BPT.TRAP 0x1 ;  /* 0x000000040000795c */ /* 0x000fe20000300000 */
.L_x_80:
[----:B------:R-:W2:Y:S01]  /*d360*/  LDL.LU R0, [R1+0x18] ;  /* 0x0000180001007983 */ /* 0x000ea20000300800 */
[----:B------:R-:W-:Y:S01]  /*d370*/  SHF.L.U32 R5, R28, 0x1f, RZ ;  /* 0x0000001f1c057819 */ /* 0x000fe200000006ff */
[----:B0-----:R-:W-:-:S03]  /*d380*/  IMAD R3, R4, 0x2800, RZ ;  /* 0x0000280004037824 */ /* 0x001fc600078e02ff */
[----:B------:R-:W0:Y:S02]  /*d390*/  SYNCS.PHASECHK.TRANS64.TRYWAIT P0, [R2+URZ+0x12460], R5 ;  /* 0x01246005020075a7 */ /* 0x000e24000800017f */
[----:B--2---:R-:W-:Y:S01]  /*d3a0*/  LOP3.LUT R0, R3, R0, RZ, 0xfc, !PT ;  /* 0x0000000003007212 */ /* 0x004fe200078efcff */
[----:B0-----:R-:W-:Y:S06]  /*d3b0*/  @!P0 BRA `(.L_x_81) ;  /* 0x0000002800d88947 */ /* 0x001fec0003800000 */
.L_x_168:
[----:B------:R-:W2:Y:S01]  /*d3c0*/  LDL.LU R6, [R1+0x14] ;  /* 0x0000140001067983 */ /* 0x000ea20000300800 */
[----:B------:R-:W-:Y:S05]  /*d3d0*/  WARPSYNC.ALL ;  /* 0x0000000000007948 */ /* 0x000fea0003800000 */
[----:B------:R-:W1:Y:S01]  /*d3e0*/  LDSM.16.MT88.4 R8, [R0+UR42+0x5200] ;  /* 0x0052002a0008783b */ /* 0x000e620008004200 */
[----:B------:R-:W-:-:S06]  /*d3f0*/  ULOP3.LUT UR4, UR36, 0x2, URZ, 0xfc, !UPT ;  /* 0x0000000224047892 */ /* 0x000fcc000f8efc3f */
[----:B0-----:R-:W-:-:S05]  /*d400*/  IMAD.U32 R5, RZ, RZ, UR4 ;  /* 0x00000004ff057e24 */ /* 0x001fca000f8e00ff */
[----:B------:R-:W-:Y:S02]  /*d410*/  ISETP.NE.AND P0, PT, R5, 0x3, PT ;  /* 0x000000030500780c */ /* 0x000fe40003f05270 */
[C-C-:B-1----:R-:W-:Y:S02]  /*d420*/  PRMT R12, R8.reuse, 0x6420, R9.reuse ;  /* 0x00006420080c7816 */ /* 0x142fe40000000009 */
[----:B------:R-:W-:Y:S02]  /*d430*/  PRMT R13, R8, 0x7531, R9 ;  /* 0x00007531080d7816 */ /* 0x000fe40000000009 */
[C-C-:B------:R-:W-:Y:S02]  /*d440*/  PRMT R14, R10.reuse, 0x6420, R11.reuse ;  /* 0x000064200a0e7816 */ /* 0x140fe4000000000b */
[----:B------:R-:W-:Y:S02]  /*d450*/  PRMT R15, R10, 0x7531, R11 ;  /* 0x000075310a0f7816 */ /* 0x000fe4000000000b */
[----:B--2---:R-:W-:-:S05]  /*d460*/  LOP3.LUT R3, R3, R6, RZ, 0xfc, !PT ;  /* 0x0000000603037212 */ /* 0x004fca00078efcff */
[----:B------:R-:W-:-:S05]  /*d470*/  VIADD R3, R3, UR42 ;  /* 0x0000002a03037c36 */ /* 0x000fca0008000000 */
        /* <DEDUP_REMOVED lines=33> */
.L_x_82:
[----:B-1----:R1:W-:Y:S01]  /*d690*/  SYNCS.ARRIVE.TRANS64.A1T0 RZ, [R2+URZ+0x12450], RZ ;  /* 0x012450ff02ff79a7 */ /* 0x0023e2000810003f */
[----:B------:R-:W-:Y:S06]  /*d6a0*/  BAR.SYNC.DEFER_BLOCKING 0x2, 0x80 ;  /* 0x0082000000007b1d */ /* 0x000fec0000010000 */
[----:B------:R-:W-:Y:S05]  /*d6b0*/  @!P1 BRA `(.L_x_83) ;  /* 0x0000000000049947 */ /* 0x000fea0003800000 */
[----:B------:R-:W-:Y:S01]  /*d6c0*/  BPT.TRAP 0x1 ;  /* 0x000000040000795c */ /* 0x000fe20000300000 */
.L_x_83:
[----:B------:R-:W2:Y:S01]  /*d6d0*/  S2R R0, SR_CgaCtaId ;  /* 0x0000000000007919 */ /* 0x000ea20000008800 */
[----:B-1----:R-:W-:-:S04]  /*d6e0*/  IADD3 R2, R2, 0x12480, RZ ;  /* 0x0001248002027810 */ /* 0x002fc80007ffe0ff */
[----:B--2---:R-:W-:Y:S01]  /*d6f0*/  PRMT R2, R0, 0x654, R2 ;  /* 0x0000065400027816 */ /* 0x004fe20000000002 */
[----:B------:R-:W-:-:S03]  /*d700*/  VIADD R0, R4, 0x1 ;  /* 0x0000000104007836 */ /* 0x000fc60000000000 */
[----:B------:R1:W-:Y:S02]  /*d710*/  SYNCS.ARRIVE.TRANS64.RED.A1T0 RZ, [R2+URZ], RZ ;  /* 0x000000ff02ff79a7 */ /* 0x0003e4000810043f */
[----:B------:R-:W-:-:S04]  /*d720*/  ISETP.NE.AND P0, PT, R0, 0x2, PT ;  /* 0x000000020000780c */ /* 0x000fc80003f05270 */
[----:B0-----:R-:W-:Y:S01]  /*d730*/  SEL R3, RZ, 0x1, P0 ;  /* 0x00000001ff037807 */ /* 0x001fe20000000000 */
[----:B-1----:R-:W-:Y:S01]  /*d740*/  IMAD.MOV.U32 R2, RZ, RZ, RZ ;  /* 0x000000ffff027224 */ /* 0x002fe200078e00ff */
[----:B------:R-:W-:Y:S02]  /*d750*/  SEL R0, R0, RZ, P0 ;  /* 0x000000ff00007207 */ /* 0x000fe40000000000 */
[----:B------:R-:W-:-:S07]  /*d760*/  LOP3.LUT R28, R28, R3, RZ, 0x3c, !PT ;  /* 0x000000031c1c7212 */ /* 0x000fce00078e3cff */
.L_x_40:
[----:B------:R-:W0:Y:S01]  /*d770*/  S2R R4, SR_CgaCtaId ;  /* 0x0000000000047919 */ /* 0x000e220000008800 */
[----:B------:R-:W-:Y:S02]  /*d780*/  MOV R3, 0x400 ;  /* 0x0000040000037802 */ /* 0x000fe40000000f00 */
[----:B------:R-:W-:Y:S02]  /*d790*/  SHF.L.U32 R2, R2, 0x1f, RZ ;  /* 0x0000001f02027819 */ /* 0x000fe400000006ff */
[----:B0-----:R-:W-:-:S04]  /*d7a0*/  LEA R7, R4, R3, 0x18 ;  /* 0x0000000304077211 */ /* 0x001fc800078ec0ff */
[----:B------:R-:W0:Y:S02]  /*d7b0*/  SYNCS.PHASECHK.TRANS64.TRYWAIT P0, [R7+URZ+0x12420], R2 ;  /* 0x01242002070075a7 */ /* 0x000e24000800017f */
[----:B0-----:R-:W-:Y:S05]  /*d7c0*/  @!P0 BRA `(.L_x_84) ;  /* 0x0000002400e88947 */ /* 0x001fea0003800000 */
.L_x_169:
[----:B------:R-:W1:Y:S02]  /*d7d0*/  S2R R3, SR_TID.X ;  /* 0x0000000000037919 */ /* 0x000e640000002100 */
[----:B-1----:R-:W-:-:S04]  /*d7e0*/  SHF.R.U32.HI R3, RZ, 0x5, R3 ;  /* 0x00000005ff037819 */ /* 0x002fc80000011603 */
[----:B------:R-:W-:-:S05]  /*d7f0*/  LOP3.LUT R3, R3, 0x3, RZ, 0xc0, !PT ;  /* 0x0000000303037812 */ /* 0x000fca00078ec0ff */
[----:B0-----:R-:W0:Y:S02]  /*d800*/  SHFL.IDX PT, R2, R3, RZ, 0x1f ;  /* 0x00001fff03027589 */ /* 0x001e2400000e0000 */
[----:B0-----:R-:W-:-:S13]  /*d810*/  ISETP.NE.AND P0, PT, R2, RZ, PT ;  /* 0x000000ff0200720c */ /* 0x001fda0003f05270 */
[----:B------:R-:W-:Y:S05]  /*d820*/  @P0 BRA `(.L_x_8) ;  /* 0x0000000000a00947 */ /* 0x000fea0003800000 */
[----:B------:R-:W-:-:S13]  /*d830*/  ELECT P0, URZ, PT ;  /* 0x00000000003f782f */ /* 0x000fda0003800000 */
[----:B------:R-:W-:Y:S05]  /*d840*/  @!P0 BRA `(.L_x_8) ;  /* 0x0000000000988947 */ /* 0x000fea0003800000 */
[----:B------:R-:W-:-:S06]  /*d850*/  ULOP3.LUT UR4, UR36, 0x2, URZ, 0xfc, !UPT ;  /* 0x0000000224047892 */ /* 0x000fcc000f8efc3f */
[----:B------:R-:W-:-:S04]  /*d860*/  MOV R2, UR4 ;  /* 0x0000000400027c02 */ /* 0x000fc80008000f00 */
[----:B------:R-:W-:-:S13]  /*d870*/  ISETP.NE.AND P0, PT, R2, 0x3, PT ;  /* 0x000000030200780c */ /* 0x000fda0003f05270 */
[----:B------:R-:W-:Y:S05]  /*d880*/  @!P0 BRA `(.L_x_85) ;  /* 0x0000000000048947 */ /* 0x000fea0003800000 */
[----:B------:R-:W-:Y:S01]  /*d890*/  BPT.TRAP 0x1 ;  /* 0x000000040000795c */ /* 0x000fe20000300000 */
.L_x_85:
[----:B------:R-:W-:Y:S01]  /*d8a0*/  IMAD R5, R0, 0x8, R7 ;  /* 0x0000000800057824 */ /* 0x000fe200078e0207 */
[----:B------:R-:W-:Y:S01]  /*d8b0*/  SHF.L.U32 R2, R28, 0x1f, RZ ;  /* 0x0000001f1c027819 */ /* 0x000fe200000006ff */
[----:B------:R-:W-:-:S03]  /*d8c0*/  VIADD R0, R0, 0x1 ;  /* 0x0000000100007836 */ /* 0x000fc60000000000 */
[----:B------:R-:W0:Y:S02]  /*d8d0*/  SYNCS.PHASECHK.TRANS64.TRYWAIT P1, [R5+URZ+0x12440], R2 ;  /* 0x01244002050075a7 */ /* 0x000e24000802017f */
[----:B------:R-:W-:-:S04]  /*d8e0*/  ISETP.NE.AND P2, PT, R0, 0x2, PT ;  /* 0x000000020000780c */ /* 0x000fc80003f45270 */
[----:B------:R-:W-:Y:S01]  /*d8f0*/  SEL R3, RZ, 0x1, P2 ;  /* 0x00000001ff037807 */ /* 0x000fe20001000000 */
[----:B0-----:R-:W-:Y:S08]  /*d900*/  @!P1 BRA `(.L_x_86) ;  /* 0x0000002400ac9947 */ /* 0x001ff00003800000 */
.L_x_170:
[----:B------:R-:W-:Y:S02]  /*d910*/  SEL R0, R0, RZ, P2 ;  /* 0x000000ff00007207 */ /* 0x000fe40001000000 */
[----:B------:R-:W-:Y:S01]  /*d920*/  LOP3.LUT R3, R28, R3, RZ, 0x3c, !PT ;  /* 0x000000031c037212 */ /* 0x000fe200078e3cff */
[----:B------:R-:W-:Y:S06]  /*d930*/  @!P0 BRA `(.L_x_87) ;  /* 0x0000000000048947 */ /* 0x000fec0003800000 */
[----:B------:R-:W-:Y:S01]  /*d940*/  BPT.TRAP 0x1 ;  /* 0x000000040000795c */ /* 0x000fe20000300000 */
.L_x_87:
[----:B------:R-:W-:Y:S02]  /*d950*/  LEA R7, R0, R7, 0x3 ;  /* 0x0000000700077211 */ /* 0x000fe400078e18ff */
[----:B------:R-:W-:-:S04]  /*d960*/  SHF.L.U32 R0, R3, 0x1f, RZ ;  /* 0x0000001f03007819 */ /* 0x000fc800000006ff */
[----:B------:R-:W1:Y:S02]  /*d970*/  SYNCS.PHASECHK.TRANS64.TRYWAIT P1, [R7+URZ+0x12440], R0 ;  /* 0x01244000070075a7 */ /* 0x000e64000802017f */
[----:B-1----:R-:W-:Y:S05]  /*d980*/  @!P1 BRA `(.L_x_88) ;  /* 0x0000002400a09947 */ /* 0x002fea0003800000 */
.L_x_171:
[----:B------:R-:W-:Y:S05]  /*d990*/  @!P0 BRA `(.L_x_89) ;  /* 0x0000000000048947 */ /* 0x000fea0003800000 */
[----:B------:R-:W-:Y:S01]  /*d9a0*/  BPT.TRAP 0x1 ;  /* 0x000000040000795c */ /* 0x000fe20000300000 */
.L_x_89:
[----:B------:R-:W2:Y:S02]  /*d9b0*/  SYNCS.PHASECHK.TRANS64.TRYWAIT P1, [R5+URZ+0x12460], R2 ;  /* 0x01246002050075a7 */ /* 0x000ea4000802017f */
[----:B--2---:R-:W-:Y:S05]  /*d9c0*/  @!P1 BRA `(.L_x_90) ;  /* 0x0000002400a49947 */ /* 0x004fea0003800000 */
.L_x_172:
[----:B------:R-:W-:Y:S05]  /*d9d0*/  @!P0 BRA `(.L_x_91) ;  /* 0x0000000000048947 */ /* 0x000fea0003800000 */
[----:B------:R-:W-:Y:S01]  /*d9e0*/  BPT.TRAP 0x1 ;  /* 0x000000040000795c */ /* 0x000fe20000300000 */
.L_x_91:
[----:B------:R-:W3:Y:S02]  /*d9f0*/  SYNCS.PHASECHK.TRANS64.TRYWAIT P1, [R7+URZ+0x12460], R0 ;  /* 0x01246000070075a7 */ /* 0x000ee4000802017f */
[----:B---3--:R-:W-:Y:S05]  /*da00*/  @!P1 BRA `(.L_x_92) ;  /* 0x0000002400a89947 */ /* 0x008fea0003800000 */
.L_x_173:
[----:B------:R-:W-:Y:S05]  /*da10*/  @!P0 BRA `(.L_x_93) ;  /* 0x0000000000048947 */ /* 0x000fea0003800000 */
[----:B------:R-:W-:Y:S01]  /*da20*/  BPT.TRAP 0x1 ;  /* 0x000000040000795c */ /* 0x000fe20000300000 */
.L_x_93:
[----:B------:R-:W4:Y:S02]  /*da30*/  SYNCS.PHASECHK.TRANS64.TRYWAIT P1, [R5+URZ+0x12480], R2 ;  /* 0x01248002050075a7 */ /* 0x000f24000802017f */
[----:B----4-:R-:W-:Y:S05]  /*da40*/  @!P1 BRA `(.L_x_94) ;  /* 0x0000002400ac9947 */ /* 0x010fea0003800000 */
.L_x_174:
[----:B------:R-:W-:Y:S05]  /*da50*/  @!P0 BRA `(.L_x_95) ;  /* 0x0000000000048947 */ /* 0x000fea0003800000 */
[----:B------:R-:W-:Y:S01]  /*da60*/  BPT.TRAP 0x1 ;  /* 0x000000040000795c */ /* 0x000fe20000300000 */
.L_x_95:
[----:B------:R0:W0:Y:S02]  /*da70*/  SYNCS.PHASECHK.TRANS64.TRYWAIT P0, [R7+URZ+0x12480], R0 ;  /* 0x01248000070075a7 */ /* 0x000024000800017f */
[----:B0-----:R-:W-:Y:S05]  /*da80*/  @!P0 NANOSLEEP.SYNCS 0x989680 ;  /* 0x009896800000895d */ /* 0x001fea0003900000 */
[----:B------:R-:W0:Y:S02]  /*da90*/  @!P0 SYNCS.PHASECHK.TRANS64 P0, [R7+URZ+0x12480], R0 ;  /* 0x01248000070085a7 */ /* 0x000e24000800007f */
[----:B0-----:R-:W-:Y:S05]  /*daa0*/  @!P0 BRA `(.L_x_95) ;  /* 0xfffffffc00f08947 */ /* 0x001fea000383ffff */
.L_x_8:
[----:B------:R-:W-:Y:S05]  /*dab0*/  BSYNC B6 ;  /* 0x0000000000067941 */ /* 0x000fea0003800000 */
.L_x_5:
[----:B------:R-:W-:Y:S05]  /*dac0*/  EXIT ;  /* 0x000000000000794d */ /* 0x000fea0003800000 */
.L_x_12:
[----:B0-----:R-:W-:-:S04]  /*dad0*/  IMAD.U32 R3, RZ, RZ, UR44 ;  /* 0x0000002cff037e24 */ /* 0x001fc8000f8e00ff */
[----:B------:R0:W1:Y:S03]  /*dae0*/  SYNCS.PHASECHK.TRANS64.TRYWAIT P0, [R3+URZ+0x12400], R6 ;  /* 0x01240006030075a7 */ /* 0x000066000800017f */
[----:B-1----:R-:W-:Y:S05]  /*daf0*/  @!P0 NANOSLEEP.SYNCS 0x989680 ;  /* 0x009896800000895d */ /* 0x002fea0003900000 */
[----:B------:R-:W1:Y:S02]  /*db00*/  @!P0 SYNCS.PHASECHK.TRANS64 P0, [R3+URZ+0x12400], R6 ;  /* 0x01240006030085a7 */ /* 0x000e64000800007f */
[----:B-1----:R-:W-:Y:S05]  /*db10*/  @!P0 BRA `(.L_x_12) ;  /* 0xfffffffc00ec8947 */ /* 0x002fea000383ffff */
[----:B------:R-:W-:Y:S05]  /*db20*/  BRA `(.L_x_96) ;  /* 0xffffff38003c7947 */ /* 0x000fea000383ffff */
.L_x_16:
[----:B--2---:R-:W-:-:S04]  /*db30*/  IMAD.U32 R5, RZ, RZ, UR44 ;  /* 0x0000002cff057e24 */ /* 0x004fc8000f8e00ff */
[----:B------:R2:W3:Y:S03]  /*db40*/  SYNCS.PHASECHK.TRANS64.TRYWAIT P1, [R5+URZ+0x12430], R6 ;  /* 0x01243006050075a7 */ /* 0x0004e6000802017f */
[----:B---3--:R-:W-:Y:S05]  /*db50*/  @!P1 NANOSLEEP.SYNCS 0x989680 ;  /* 0x009896800000995d */ /* 0x008fea0003900000 */
[----:B------:R-:W3:Y:S02]  /*db60*/  @!P1 SYNCS.PHASECHK.TRANS64 P1, [R5+URZ+0x12430], R6 ;  /* 0x01243006050095a7 */ /* 0x000ee4000802007f */
[----:B---3--:R-:W-:Y:S05]  /*db70*/  @!P1 BRA `(.L_x_16) ;  /* 0xfffffffc00ec9947 */ /* 0x008fea000383ffff */
[----:B------:R-:W-:Y:S05]  /*db80*/  BRA `(.L_x_15) ;  /* 0xffffff38005c7947 */ /* 0x000fea000383ffff */
.L_x_22:
[----:B-1----:R-:W-:-:S04]  /*db90*/  MOV R9, UR33 ;  /* 0x0000002100097c02 */ /* 0x002fc80008000f00 */
[----:B------:R1:W2:Y:S03]  /*dba0*/  SYNCS.PHASECHK.TRANS64.TRYWAIT P1, [R9+URZ+0x12430], R8 ;  /* 0x01243008090075a7 */ /* 0x0002a6000802017f */
[----:B--2---:R-:W-:Y:S05]  /*dbb0*/  @!P1 NANOSLEEP.SYNCS 0x989680 ;  /* 0x009896800000995d */ /* 0x004fea0003900000 */
[----:B------:R-:W2:Y:S02]  /*dbc0*/  @!P1 SYNCS.PHASECHK.TRANS64 P1, [R9+URZ+0x12430], R8 ;  /* 0x01243008090095a7 */ /* 0x000ea4000802007f */
[----:B--2---:R-:W-:Y:S05]  /*dbd0*/  @!P1 BRA `(.L_x_22) ;  /* 0xfffffffc00ec9947 */ /* 0x004fea000383ffff */
[----:B------:R-:W-:Y:S05]  /*dbe0*/  BRA `(.L_x_21) ;  /* 0xffffff6c00147947 */ /* 0x000fea000383ffff */
.L_x_26:
[----:B-1----:R-:W-:-:S04]  /*dbf0*/  IMAD.U32 R9, RZ, RZ, UR13 ;  /* 0x0000000dff097e24 */ /* 0x002fc8000f8e00ff */
[----:B------:R1:W2:Y:S03]  /*dc00*/  SYNCS.PHASECHK.TRANS64.TRYWAIT P1, [R9+URZ+0x12450], R8 ;  /* 0x01245008090075a7 */ /* 0x0002a6000802017f */
[----:B--2---:R-:W-:Y:S05]  /*dc10*/  @!P1 NANOSLEEP.SYNCS 0x989680 ;  /* 0x009896800000995d */ /* 0x004fea0003900000 */
[----:B------:R-:W2:Y:S02]  /*dc20*/  @!P1 SYNCS.PHASECHK.TRANS64 P1, [R9+URZ+0x12450], R8 ;  /* 0x01245008090095a7 */ /* 0x000ea4000802007f */
[----:B--2---:R-:W-:Y:S05]  /*dc30*/  @!P1 BRA `(.L_x_26) ;  /* 0xfffffffc00ec9947 */ /* 0x004fea000383ffff */
[----:B------:R-:W-:Y:S05]  /*dc40*/  BRA `(.L_x_25) ;  /* 0xffffff7000307947 */ /* 0x000fea000383ffff */
.L_x_33:
[----:B-1----:R-:W-:-:S04]  /*dc50*/  IMAD.U32 R3, RZ, RZ, UR16 ;  /* 0x00000010ff037e24 */ /* 0x002fc8000f8e00ff */
[----:B------:R1:W2:Y:S03]  /*dc60*/  SYNCS.PHASECHK.TRANS64.TRYWAIT P1, [R3+URZ+0x12450], R0 ;  /* 0x01245000030075a7 */ /* 0x0002a6000802017f */
[----:B--2---:R-:W-:Y:S05]  /*dc70*/  @!P1 NANOSLEEP.SYNCS 0x989680 ;  /* 0x009896800000995d */ /* 0x004fea0003900000 */
[----:B------:R-:W2:Y:S02]  /*dc80*/  @!P1 SYNCS.PHASECHK.TRANS64 P1, [R3+URZ+0x12450], R0 ;  /* 0x01245000030095a7 */ /* 0x000ea4000802007f */
[----:B--2---:R-:W-:Y:S05]  /*dc90*/  @!P1 BRA `(.L_x_33) ;  /* 0xfffffffc00ec9947 */ /* 0x004fea000383ffff */
[----:B------:R-:W-:Y:S05]  /*dca0*/  BRA `(.L_x_32) ;  /* 0xffffff9400f07947 */ /* 0x000fea000383ffff */
.L_x_46:
[----:B------:R-:W-:Y:S01]  /*dcb0*/  MOV R13, R22 ;  /* 0x00000016000d7202 */ /* 0x000fe20000000f00 */
[----:B------:R-:W-:Y:S01]  /*dcc0*/  IMAD.MOV.U32 R12, RZ, RZ, RZ ;  /* 0x000000ffff0c7224 */ /* 0x000fe200078e00ff */
[----:B------:R-:W-:Y:S01]  /*dcd0*/  MOV R15, 0xffffffff ;  /* 0xffffffff000f7802 */ /* 0x000fe20000000f00 */
[----:B------:R-:W-:-:S07]  /*dce0*/  IMAD.MOV.U32 R11, RZ, RZ, 0x1f ;  /* 0x0000001fff0b7424 */ /* 0x000fce00078e00ff */
[----:B-----5:R-:W-:Y:S05]  /*dcf0*/  WARPSYNC.COLLECTIVE R15, `(.L_x_97) ;  /* 0x000000000f087348 */ /* 0x020fea0003c00000 */
[----:B------:R0:W1:Y:S02]  /*dd00*/  SHFL.IDX P6, R14, R13, R12, R11 ;  /* 0x0000000c0d0e7389 */ /* 0x00006400000c000b */
[----:B01---5:R-:W-:Y:S01]  /*dd10*/  ENDCOLLECTIVE ;  /* 0x000000000000791b */ /* 0x023fe20003800000 */
.L_x_97:
[----:B------:R-:W-:Y:S05]  /*dd20*/  BRA `(.L_x_98) ;  /* 0xffffffc400347947 */ /* 0x000fea000383ffff */
.L_x_48:
[----:B0-----:R-:W-:-:S04]  /*dd30*/  IMAD.U32 R3, RZ, RZ, UR42 ;  /* 0x0000002aff037e24 */ /* 0x001fc8000f8e00ff */
[----:B------:R0:W1:Y:S03]  /*dd40*/  SYNCS.PHASECHK.TRANS64.TRYWAIT P0, [R3+URZ+0x12480], R28 ;  /* 0x0124801c030075a7 */ /* 0x000066000800017f */
[----:B-1----:R-:W-:Y:S05]  /*dd50*/  @!P0 NANOSLEEP.SYNCS 0x989680 ;  /* 0x009896800000895d */ /* 0x002fea0003900000 */
[----:B------:R-:W1:Y:S02]  /*dd60*/  @!P0 SYNCS.PHASECHK.TRANS64 P0, [R3+URZ+0x12480], R28 ;  /* 0x0124801c030085a7 */ /* 0x000e64000800007f */
[----:B-1----:R-:W-:Y:S05]  /*dd70*/  @!P0 BRA `(.L_x_48) ;  /* 0xfffffffc00ec8947 */ /* 0x002fea000383ffff */
[----:B------:R-:W-:Y:S05]  /*dd80*/  BRA `(.L_x_99) ;  /* 0xffffffc800ac7947 */ /* 0x000fea000383ffff */
.L_x_49:
[----:B------:R-:W-:Y:S01]  /*dd90*/  BSSY B0, `(.L_x_100) ;  /* 0x0000008000007945 */ /* 0x000fe20003800000 */
[----:B------:R-:W-:Y:S01]  /*dda0*/  IMAD.MOV.U32 R13, RZ, RZ, R9 ;  /* 0x000000ffff0d7224 */ /* 0x000fe200078e0009 */
[----:B------:R-:W-:Y:S01]  /*ddb0*/  MOV R12, RZ ;  /* 0x000000ff000c7202 */ /* 0x000fe20000000f00 */
[----:B------:R-:W-:Y:S02]  /*ddc0*/  IMAD.MOV.U32 R11, RZ, RZ, 0x1c1f ;  /* 0x00001c1fff0b7424 */ /* 0x000fe400078e00ff */
[----:B------:R-:W-:-:S07]  /*ddd0*/  IMAD.MOV.U32 R15, RZ, RZ, -0x1 ;  /* 0xffffffffff0f7424 */ /* 0x000fce00078e00ff */
[----:B------:R-:W-:Y:S05]  /*dde0*/  WARPSYNC.COLLECTIVE R15, `(.L_x_101) ;  /* 0x000000000f087348 */ /* 0x000fea0003c00000 */
[----:B------:R0:W1:Y:S02]  /*ddf0*/  SHFL.IDX P6, R14, R13, R12, R11 ;  /* 0x0000000c0d0e7389 */ /* 0x00006400000c000b */
[----:B01----:R-:W-:Y:S01]  /*de00*/  ENDCOLLECTIVE ;  /* 0x000000000000791b */ /* 0x003fe20003800000 */
.L_x_101:
[----:B------:R-:W-:Y:S05]  /*de10*/  BSYNC B0 ;  /* 0x0000000000007941 */ /* 0x000fea0003800000 */
.L_x_100:
[----:B------:R0:W5:Y:S01]  /*de20*/  LDL R27, [R1+0xc] ;  /* 0x00000c00011b7983 */ /* 0x0001620000100800 */
[----:B------:R-:W-:Y:S01]  /*de30*/  IMAD.MOV.U32 R13, RZ, RZ, R10 ;  /* 0x000000ffff0d7224 */ /* 0x000fe200078e000a */
[----:B------:R-:W-:Y:S01]  /*de40*/  MOV R11, 0x1c1f ;  /* 0x00001c1f000b7802 */ /* 0x000fe20000000f00 */
[----:B------:R-:W-:Y:S01]  /*de50*/  IMAD.MOV.U32 R12, RZ, RZ, RZ ;  /* 0x000000ffff0c7224 */ /* 0x000fe200078e00ff */
[----:B------:R-:W-:Y:S01]  /*de60*/  MOV R3, R14 ;  /* 0x0000000e00037202 */ /* 0x000fe20000000f00 */
[----:B------:R-:W-:Y:S01]  /*de70*/  IMAD.MOV.U32 R15, RZ, RZ, -0x1 ;  /* 0xffffffffff0f7424 */ /* 0x000fe200078e00ff */
[C---:B------:R-:W-:Y:S02]  /*de80*/  ISETP.LT.OR P1, PT, R8.reuse, 0x1, P2 ;  /* 0x000000010800780c */ /* 0x040fe40001721670 */
[----:B0-----:R-:W-:-:S13]  /*de90*/  ISETP.GE.AND P5, PT, R8, 0x81, PT ;  /* 0x000000810800780c */ /* 0x001fda0003fa6270 */
[----:B-----5:R-:W-:Y:S05]  /*dea0*/  WARPSYNC.COLLECTIVE R15, `(.L_x_102) ;  /* 0x000000000f087348 */ /* 0x020fea0003c00000 */
[----:B------:R0:W1:Y:S02]  /*deb0*/  SHFL.IDX P6, R14, R13, R12, R11 ;  /* 0x0000000c0d0e7389 */ /* 0x00006400000c000b */
[----:B01---5:R-:W-:Y:S01]  /*dec0*/  ENDCOLLECTIVE ;  /* 0x000000000000791b */ /* 0x023fe20003800000 */
.L_x_102:
[----:B------:R-:W-:Y:S02]  /*ded0*/  LOP3.LUT R0, R0, 0xffffffef, RZ, 0xc0, !PT ;  /* 0xffffffef00007812 */ /* 0x000fe400078ec0ff */
[----:B------:R-:W-:Y:S02]  /*dee0*/  ISETP.GE.AND P3, PT, R8, 0x21, PT ;  /* 0x000000210800780c */ /* 0x000fe40003f66270 */
[----:B------:R-:W-:Y:S01]  /*def0*/  @P5 LOP3.LUT R0, R0, 0x10, RZ, 0xfc, !PT ;  /* 0x0000001000005812 */ /* 0x000fe200078efcff */
[----:B------:R-:W0:Y:S01]  /*df00*/  S2R R15, SR_TID.X ;  /* 0x00000000000f7919 */ /* 0x000e220000002100 */
[----:B------:R-:W-:Y:S01]  /*df10*/  MOV R13, R9 ;  /* 0x00000009000d7202 */ /* 0x000fe20000000f00 */
[----:B------:R-:W-:Y:S01]  /*df20*/  IMAD.MOV.U32 R12, RZ, RZ, 0x1 ;  /* 0x00000001ff0c7424 */ /* 0x000fe200078e00ff */
[----:B------:R-:W-:Y:S01]  /*df30*/  MOV R2, R14 ;  /* 0x0000000e00027202 */ /* 0x000fe20000000f00 */
[----:B0-----:R-:W-:-:S05]  /*df40*/  IMAD.SHL.U32 R15, R15, 0x10, RZ ;  /* 0x000000100f0f7824 */ /* 0x001fca00078e00ff */
[----:B------:R-:W-:-:S04]  /*df50*/  LOP3.LUT R15, R15, 0x30, RZ, 0xc0, !PT ;  /* 0x000000300f0f7812 */ /* 0x000fc800078ec0ff */
[----:B------:R-:W-:Y:S01]  /*df60*/  IADD3 R2, P0, R15, R2, RZ ;  /* 0x000000020f027210 */ /* 0x000fe20007f1e0ff */
[----:B------:R-:W-:-:S04]  /*df70*/  IMAD.MOV.U32 R15, RZ, RZ, -0x1 ;  /* 0xffffffffff0f7424 */ /* 0x000fc800078e00ff */
[----:B------:R-:W-:-:S08]  /*df80*/  IMAD.X R3, RZ, RZ, R3, P0 ;  /* 0x000000ffff037224 */ /* 0x000fd000000e0603 */
[----:B------:R-:W-:Y:S05]  /*df90*/  WARPSYNC.COLLECTIVE R15, `(.L_x_103) ;  /* 0x000000000f087348 */ /* 0x000fea0003c00000 */
[----:B------:R0:W1:Y:S02]  /*dfa0*/  SHFL.IDX P6, R14, R13, R12, R11 ;  /* 0x0000000c0d0e7389 */ /* 0x00006400000c000b */
[----:B01----:R-:W-:Y:S01]  /*dfb0*/  ENDCOLLECTIVE ;  /* 0x000000000000791b */ /* 0x003fe20003800000 */
.L_x_103:
[----:B------:R-:W-:Y:S02]  /*dfc0*/  IMAD.MOV.U32 R13, RZ, RZ, R10 ;  /* 0x000000ffff0d7224 */ /* 0x000fe400078e000a */
[----:B------:R-:W-:-:S05]  /*dfd0*/  VIADD R27, R27, UR42 ;  /* 0x0000002a1b1b7c36 */ /* 0x000fca0008000000 */
[----:B------:R-:W-:Y:S01]  /*dfe0*/  @!PT LDS RZ, [RZ] ;  /* 0x00000000fffff984 */ /* 0x000fe20000000800 */
[----:B------:R-:W-:Y:S01]  /*dff0*/  @!PT LDS RZ, [RZ] ;  /* 0x00000000fffff984 */ /* 0x000fe20000000800 */
[----:B------:R-:W-:Y:S01]  /*e000*/  @!PT LDS RZ, [RZ] ;  /* 0x00000000fffff984 */ /* 0x000fe20000000800 */
[----:B------:R0:W-:Y:S01]  /*e010*/  LDGSTS.E.BYPASS.LTC128B.128 [R27+0x5200], desc[UR46][R2.64], !P1 ;  /* 0x05200000021b7fae */ /* 0x0001e2000c901d6e */
[----:B------:R-:W-:Y:S02]  /*e020*/  ISETP.LT.OR P1, PT, R8, 0x21, P2 ;  /* 0x000000210800780c */ /* 0x000fe40001721670 */
[----:B0-----:R-:W-:-:S11]  /*e030*/  MOV R3, R14 ;  /* 0x0000000e00037202 */ /* 0x001fd60000000f00 */
[----:B------:R-:W-:Y:S05]  /*e040*/  WARPSYNC.COLLECTIVE R15, `(.L_x_104) ;  /* 0x000000000f087348 */ /* 0x000fea0003c00000 */
[----:B------:R0:W1:Y:S02]  /*e050*/  SHFL.IDX P6, R14, R13, R12, R11 ;  /* 0x0000000c0d0e7389 */ /* 0x00006400000c000b */
[----:B01----:R-:W-:Y:S01]  /*e060*/  ENDCOLLECTIVE ;  /* 0x000000000000791b */ /* 0x003fe20003800000 */
.L_x_104:
[----:B------:R-:W0:Y:S01]  /*e070*/  S2R R15, SR_TID.X ;  /* 0x00000000000f7919 */ /* 0x000e220000002100 */
[----:B------:R-:W-:Y:S01]  /*e080*/  IMAD.MOV.U32 R13, RZ, RZ, R9 ;  /* 0x000000ffff0d7224 */ /* 0x000fe200078e0009 */
[----:B------:R-:W-:Y:S02]  /*e090*/  MOV R12, 0x2 ;  /* 0x00000002000c7802 */ /* 0x000fe40000000f00 */
        /* <DEDUP_REMOVED lines=9> */
.L_x_105:
[----:B------:R-:W-:Y:S01]  /*e130*/  @!PT LDS RZ, [RZ] ;  /* 0x00000000fffff984 */ /* 0x000fe20000000800 */
[----:B------:R-:W-:Y:S01]  /*e140*/  @!PT LDS RZ, [RZ] ;  /* 0x00000000fffff984 */ /* 0x000fe20000000800 */
[----:B------:R-:W-:Y:S01]  /*e150*/  @!PT LDS RZ, [RZ] ;  /* 0x00000000fffff984 */ /* 0x000fe20000000800 */
[----:B------:R0:W-:Y:S01]  /*e160*/  LDGSTS.E.BYPASS.LTC128B.128 [R27+0x5a00], desc[UR46][R2.64], !P1 ;  /* 0x05a00000021b7fae */ /* 0x0001e2000c901d6e */
[----:B------:R-:W-:Y:S02]  /*e170*/  ISETP.LT.OR P1, PT, R8, 0x41, P2 ;  /* 0x000000410800780c */ /* 0x000fe40001721670 */
[----:B------:R-:W-:Y:S01]  /*e180*/  MOV R13, R10 ;  /* 0x0000000a000d7202 */ /* 0x000fe20000000f00 */
[----:B0-----:R-:W-:-:S10]  /*e190*/  IMAD.MOV.U32 R3, RZ, RZ, R14 ;  /* 0x000000ffff037224 */ /* 0x001fd400078e000e */
[----:B------:R-:W-:Y:S05]  /*e1a0*/  WARPSYNC.COLLECTIVE R15, `(.L_x_106) ;  /* 0x000000000f087348 */ /* 0x000fea0003c00000 */
[----:B------:R0:W1:Y:S02]  /*e1b0*/  SHFL.IDX P6, R14, R13, R12, R11 ;  /* 0x0000000c0d0e7389 */ /* 0x00006400000c000b */
[----:B01----:R-:W-:Y:S01]  /*e1c0*/  ENDCOLLECTIVE ;  /* 0x000000000000791b */ /* 0x003fe20003800000 */
.L_x_106:
[----:B------:R-:W0:Y:S01]  /*e1d0*/  S2R R15, SR_TID.X ;  /* 0x00000000000f7919 */ /* 0x000e220000002100 */
[----:B------:R-:W-:Y:S02]  /*e1e0*/  IMAD.MOV.U32 R13, RZ, RZ, R9 ;  /* 0x000000ffff0d7224 */ /* 0x000fe400078e0009 */
[----:B------:R-:W-:Y:S02]  /*e1f0*/  IMAD.MOV.U32 R12, RZ, RZ, 0x3 ;  /* 0x00000003ff0c7424 */ /* 0x000fe400078e00ff */
[----:B------:R-:W-:Y:S02]  /*e200*/  IMAD.MOV.U32 R2, RZ, RZ, R14 ;  /* 0x000000ffff027224 */ /* 0x000fe400078e000e */
[----:B0-----:R-:W-:-:S05]  /*e210*/  IMAD.SHL.U32 R15, R15, 0x10, RZ ;  /* 0x000000100f0f7824 */ /* 0x001fca00078e00ff */
[----:B------:R-:W-:-:S04]  /*e220*/  LOP3.LUT R15, R15, 0x30, RZ, 0xc0, !PT ;  /* 0x000000300f0f7812 */ /* 0x000fc800078ec0ff */
[----:B------:R-:W-:Y:S02]  /*e230*/  IADD3 R2, P0, R15, R2, RZ ;  /* 0x000000020f027210 */ /* 0x000fe40007f1e0ff */
[----:B------:R-:W-:Y:S02]  /*e240*/  MOV R15, 0xffffffff ;  /* 0xffffffff000f7802 */ /* 0x000fe40000000f00 */
[----:B------:R-:W-:-:S09]  /*e250*/  IADD3.X R3, RZ, R3, RZ, P0, !PT ;  /* 0x00000003ff037210 */ /* 0x000fd200007fe4ff */
[----:B------:R-:W-:Y:S05]  /*e260*/  WARPSYNC.COLLECTIVE R15, `(.L_x_107) ;  /* 0x000000000f087348 */ /* 0x000fea0003c00000 */
[----:B------:R0:W1:Y:S02]  /*e270*/  SHFL.IDX P6, R14, R13, R12, R11 ;  /* 0x0000000c0d0e7389 */ /* 0x00006400000c000b */
[----:B01----:R-:W-:Y:S01]  /*e280*/  ENDCOLLECTIVE ;  /* 0x000000000000791b */ /* 0x003fe20003800000 */
.L_x_107:
[----:B------:R-:W-:Y:S01]  /*e290*/  @!PT LDS RZ, [RZ] ;  /* 0x00000000fffff984 */ /* 0x000fe20000000800 */
[----:B------:R-:W-:Y:S01]  /*e2a0*/  @!PT LDS RZ, [RZ] ;  /* 0x00000000fffff984 */ /* 0x000fe20000000800 */
[----:B------:R-:W-:Y:S01]  /*e2b0*/  @!PT LDS RZ, [RZ] ;  /* 0x00000000fffff984 */ /* 0x000fe20000000800 */
[----:B------:R0:W-:Y:S01]  /*e2c0*/  LDGSTS.E.BYPASS.LTC128B.128 [R27+0x6200], desc[UR46][R2.64], !P1 ;  /* 0x06200000021b7fae */ /* 0x0001e2000c901d6e */
[----:B------:R-:W-:Y:S01]  /*e2d0*/  ISETP.LT.OR P1, PT, R8, 0x61, P2 ;  /* 0x000000610800780c */ /* 0x000fe20001721670 */
[----:B------:R-:W-:Y:S01]  /*e2e0*/  IMAD.MOV.U32 R13, RZ, RZ, R10 ;  /* 0x000000ffff0d7224 */ /* 0x000fe200078e000a */
[----:B0-----:R-:W0:Y:S01]  /*e2f0*/  S2R R3, SR_TID.X ;  /* 0x0000000000037919 */ /* 0x001e220000002100 */
[----:B------:R-:W-:-:S10]  /*e300*/  IMAD.MOV.U32 R9, RZ, RZ, R14 ;  /* 0x000000ffff097224 */ /* 0x000fd400078e000e */
[----:B0-----:R-:W-:Y:S05]  /*e310*/  WARPSYNC.COLLECTIVE R15, `(.L_x_108) ;  /* 0x000000000f087348 */ /* 0x001fea0003c00000 */
[----:B------:R1:W2:Y:S02]  /*e320*/  SHFL.IDX P6, R14, R13, R12, R11 ;  /* 0x0000000c0d0e7389 */ /* 0x0002a400000c000b */
[----:B012---:R-:W-:Y:S01]  /*e330*/  ENDCOLLECTIVE ;  /* 0x000000000000791b */ /* 0x007fe20003800000 */
.L_x_108:
[----:B------:R-:W-:Y:S01]  /*e340*/  MOV R13, R17 ;  /* 0x00000011000d7202 */ /* 0x000fe20000000f00 */
[----:B------:R-:W-:Y:S01]  /*e350*/  IMAD.MOV.U32 R12, RZ, RZ, RZ ;  /* 0x000000ffff0c7224 */ /* 0x000fe200078e00ff */
[----:B------:R-:W-:Y:S01]  /*e360*/  SHF.L.U32 R3, R3, 0x4, RZ ;  /* 0x0000000403037819 */ /* 0x000fe200000006ff */
[----:B------:R-:W-:-:S07]  /*e370*/  IMAD.MOV.U32 R2, RZ, RZ, R14 ;  /* 0x000000ffff027224 */ /* 0x000fce00078e000e */
[----:B------:R-:W-:Y:S05]  /*e380*/  WARPSYNC.COLLECTIVE R15, `(.L_x_109) ;  /* 0x000000000f087348 */ /* 0x000fea0003c00000 */
[----:B------:R0:W1:Y:S02]  /*e390*/  SHFL.IDX P6, R14, R13, R12, R11 ;  /* 0x0000000c0d0e7389 */ /* 0x00006400000c000b */
[----:B01----:R-:W-:Y:S01]  /*e3a0*/  ENDCOLLECTIVE ;  /* 0x000000000000791b */ /* 0x003fe20003800000 */
.L_x_109:
[----:B------:R-:W-:-:S04]  /*e3b0*/  LOP3.LUT R3, R3, 0x30, RZ, 0xc0, !PT ;  /* 0x0000003003037812 */ /* 0x000fc800078ec0ff */
[----:B------:R-:W-:-:S05]  /*e3c0*/  IADD3 R2, P0, R3, R2, RZ ;  /* 0x0000000203027210 */ /* 0x000fca0007f1e0ff */
[----:B------:R-:W-:Y:S01]  /*e3d0*/  IMAD.X R3, RZ, RZ, R9, P0 ;  /* 0x000000ffff037224 */ /* 0x000fe200000e0609 */
[C---:B------:R-:W-:Y:S02]  /*e3e0*/  ISETP.GE.AND P0, PT, R8.reuse, 0x41, PT ;  /* 0x000000410800780c */ /* 0x040fe40003f06270 */
[----:B------:R-:W-:Y:S02]  /*e3f0*/  MOV R13, R18 ;  /* 0x00000012000d7202 */ /* 0x000fe40000000f00 */
[----:B------:R-:W-:Y:S01]  /*e400*/  @!PT LDS RZ, [RZ] ;  /* 0x00000000fffff984 */ /* 0x000fe20000000800 */
[----:B------:R-:W-:Y:S01]  /*e410*/  @!PT LDS RZ, [RZ] ;  /* 0x00000000fffff984 */ /* 0x000fe20000000800 */
[----:B------:R-:W-:Y:S01]  /*e420*/  @!PT LDS RZ, [RZ] ;  /* 0x00000000fffff984 */ /* 0x000fe20000000800 */
[----:B------:R0:W-:Y:S01]  /*e430*/  LDGSTS.E.BYPASS.LTC128B.128 [R27+0x6a00], desc[UR46][R2.64], !P1 ;  /* 0x06a00000021b7fae */ /* 0x0001e2000c901d6e */
[----:B------:R-:W-:Y:S01]  /*e440*/  ISETP.GE.AND P1, PT, R8, 0x61, PT ;  /* 0x000000610800780c */ /* 0x000fe20003f26270 */
[----:B------:R-:W-:-:S12]  /*e450*/  IMAD.MOV.U32 R17, RZ, RZ, R14 ;  /* 0x000000ffff117224 */ /* 0x000fd800078e000e */
[----:B0-----:R-:W-:Y:S05]  /*e460*/  WARPSYNC.COLLECTIVE R15, `(.L_x_110) ;  /* 0x000000000f087348 */ /* 0x001fea0003c00000 */
[----:B------:R1:W2:Y:S02]  /*e470*/  SHFL.IDX P6, R14, R13, R12, R11 ;  /* 0x0000000c0d0e7389 */ /* 0x0002a400000c000b */
[----:B012---:R-:W-:Y:S01]  /*e480*/  ENDCOLLECTIVE ;  /* 0x000000000000791b */ /* 0x007fe20003800000 */
.L_x_110:
[----:B------:R-:W-:Y:S01]  /*e490*/  IMAD.MOV.U32 R2, RZ, RZ, R14 ;  /* 0x000000ffff027224 */ /* 0x000fe200078e000e */
[----:B------:R-:W-:Y:S06]  /*e4a0*/  BRA `(.L_x_111) ;  /* 0xffffffc800347947 */ /* 0x000fec000383ffff */
.L_x_52:
[----:B-1----:R-:W-:-:S04]  /*e4b0*/  IMAD.U32 R3, RZ, RZ, UR42 ;  /* 0x0000002aff037e24 */ /* 0x002fc8000f8e00ff */
[----:B------:R1:W2:Y:S03]  /*e4c0*/  SYNCS.PHASECHK.TRANS64.TRYWAIT P2, [R3+URZ+0x12440], R28 ;  /* 0x0124401c030075a7 */ /* 0x0002a6000804017f */
[----:B--2---:R-:W-:Y:S05]  /*e4d0*/  @!P2 NANOSLEEP.SYNCS 0x989680 ;  /* 0x009896800000a95d */ /* 0x004fea0003900000 */
[----:B------:R-:W2:Y:S02]  /*e4e0*/  @!P2 SYNCS.PHASECHK.TRANS64 P2, [R3+URZ+0x12440], R28 ;  /* 0x0124401c0300a5a7 */ /* 0x000ea4000804007f */
[----:B--2---:R-:W-:Y:S05]  /*e4f0*/  @!P2 BRA `(.L_x_52) ;  /* 0xfffffffc00eca947 */ /* 0x004fea000383ffff */
[----:B------:R-:W-:Y:S05]  /*e500*/  BRA `(.L_x_112) ;  /* 0xffffffc8007c7947 */ /* 0x000fea000383ffff */
.L_x_53:
[----:B------:R-:W-:Y:S01]  /*e510*/  BSSY B0, `(.L_x_113) ;  /* 0x0000008000007945 */ /* 0x000fe20003800000 */
[----:B------:R-:W-:Y:S01]  /*e520*/  MOV R13, R7 ;  /* 0x00000007000d7202 */ /* 0x000fe20000000f00 */
[----:B------:R-:W-:Y:S01]  /*e530*/  IMAD.MOV.U32 R12, RZ, RZ, RZ ;  /* 0x000000ffff0c7224 */ /* 0x000fe200078e00ff */
[----:B------:R-:W-:Y:S01]  /*e540*/  MOV R15, 0xffffffff ;  /* 0xffffffff000f7802 */ /* 0x000fe20000000f00 */
[----:B------:R-:W-:-:S07]  /*e550*/  IMAD.MOV.U32 R11, RZ, RZ, 0x1c1f ;  /* 0x00001c1fff0b7424 */ /* 0x000fce00078e00ff */
[----:B------:R-:W-:Y:S05]  /*e560*/  WARPSYNC.COLLECTIVE R15, `(.L_x_114) ;  /* 0x000000000f087348 */ /* 0x000fea0003c00000 */
[----:B------:R0:W1:Y:S02]  /*e570*/  SHFL.IDX P6, R14, R13, R12, R11 ;  /* 0x0000000c0d0e7389 */ /* 0x00006400000c000b */
[----:B01----:R-:W-:Y:S01]  /*e580*/  ENDCOLLECTIVE ;  /* 0x000000000000791b */ /* 0x003fe20003800000 */
.L_x_114:
[----:B------:R-:W-:Y:S05]  /*e590*/  BSYNC B0 ;  /* 0x0000000000007941 */ /* 0x000fea0003800000 */
.L_x_113:
[----:B------:R-:W-:Y:S01]  /*e5a0*/  IMAD.MOV.U32 R13, RZ, RZ, R5 ;  /* 0x000000ffff0d7224 */ /* 0x000fe200078e0005 */
[----:B------:R-:W-:Y:S01]  /*e5b0*/  MOV R12, RZ ;  /* 0x000000ff000c7202 */ /* 0x000fe20000000f00 */
[----:B------:R-:W-:Y:S02]  /*e5c0*/  IMAD.MOV.U32 R11, RZ, RZ, 0x1c1f ;  /* 0x00001c1fff0b7424 */ /* 0x000fe400078e00ff */
[----:B------:R-:W-:Y:S02]  /*e5d0*/  IMAD.MOV.U32 R15, RZ, RZ, -0x1 ;  /* 0xffffffffff0f7424 */ /* 0x000fe400078e00ff */
[----:B------:R-:W-:-:S07]  /*e5e0*/  IMAD.MOV.U32 R2, RZ, RZ, R14 ;  /* 0x000000ffff027224 */ /* 0x000fce00078e000e */
[----:B------:R-:W-:Y:S05]  /*e5f0*/  WARPSYNC.COLLECTIVE R15, `(.L_x_115) ;  /* 0x000000000f087348 */ /* 0x000fea0003c00000 */
[----:B------:R0:W1:Y:S02]  /*e600*/  SHFL.IDX P6, R14, R13, R12, R11 ;  /* 0x0000000c0d0e7389 */ /* 0x00006400000c000b */
[----:B01----:R-:W-:Y:S01]  /*e610*/  ENDCOLLECTIVE ;  /* 0x000000000000791b */ /* 0x003fe20003800000 */
.L_x_115:
[----:B------:R-:W-:Y:S01]  /*e620*/  IMAD.MOV.U32 R13, RZ, RZ, R7 ;  /* 0x000000ffff0d7224 */ /* 0x000fe200078e0007 */
[----:B------:R-:W-:Y:S02]  /*e630*/  MOV R12, 0x1 ;  /* 0x00000001000c7802 */ /* 0x000fe40000000f00 */
[----:B------:R-:W-:-:S04]  /*e640*/  @P4 IADD3 R14, P2, R18, R14, RZ ;  /* 0x0000000e120e4210 */ /* 0x000fc80007f5e0ff */
[----:B------:R-:W-:Y:S01]  /*e650*/  @P4 IADD3.X R3, RZ, R2, RZ, P2, !PT ;  /* 0x00000002ff034210 */ /* 0x000fe200017fe4ff */
[----:B------:R-:W-:-:S08]  /*e660*/  @P4 IMAD.MOV.U32 R2, RZ, RZ, R14 ;  /* 0x000000ffff024224 */ /* 0x000fd000078e000e */
[----:B------:R-:W-:Y:S05]  /*e670*/  WARPSYNC.COLLECTIVE R15, `(.L_x_116) ;  /* 0x000000000f087348 */ /* 0x000fea0003c00000 */
[----:B------:R0:W1:Y:S02]  /*e680*/  SHFL.IDX P6, R14, R13, R12, R11 ;  /* 0x0000000c0d0e7389 */ /* 0x00006400000c000b */
[----:B01----:R-:W-:Y:S01]  /*e690*/  ENDCOLLECTIVE ;  /* 0x000000000000791b */ /* 0x003fe20003800000 */
.L_x_116:
[----:B------:R-:W-:Y:S01]  /*e6a0*/  @!PT LDS RZ, [RZ] ;  /* 0x00000000fffff984 */ /* 0x000fe20000000800 */
[----:B------:R-:W-:Y:S01]  /*e6b0*/  @!PT LDS RZ, [RZ] ;  /* 0x00000000fffff984 */ /* 0x000fe20000000800 */
[----:B------:R-:W-:Y:S01]  /*e6c0*/  @!PT LDS RZ, [RZ] ;  /* 0x00000000fffff984 */ /* 0x000fe20000000800 */
[----:B------:R0:W-:Y:S01]  /*e6d0*/  @P4 LDGSTS.E.BYPASS.LTC128B.128 [R27+0xd200], desc[UR46][R2.64], !P5 ;  /* 0x0d200000021b4fae */ /* 0x0001e2000e901d6e */
[----:B------:R-:W-:Y:S02]  /*e6e0*/  IMAD.MOV.U32 R13, RZ, RZ, R5 ;  /* 0x000000ffff0d7224 */ /* 0x000fe400078e0005 */
[----:B0-----:R-:W-:-:S07]  /*e6f0*/  IMAD.MOV.U32 R2, RZ, RZ, R14 ;  /* 0x000000ffff027224 */ /* 0x001fce00078e000e */
[----:B------:R-:W-:Y:S05]  /*e700*/  WARPSYNC.COLLECTIVE R15, `(.L_x_117) ;  /* 0x000000000f087348 */ /* 0x000fea0003c00000 */
[----:B------:R0:W1:Y:S02]  /*e710*/  SHFL.IDX P6, R14, R13, R12, R11 ;  /* 0x0000000c0d0e7389 */ /* 0x00006400000c000b */
[----:B01----:R-:W-:Y:S01]  /*e720*/  ENDCOLLECTIVE ;  /* 0x000000000000791b */ /* 0x003fe20003800000 */
.L_x_117:
        /* <DEDUP_REMOVED lines=8> */
.L_x_118:
        /* <DEDUP_REMOVED lines=9> */
.L_x_119:
[----:B------:R-:W-:Y:S01]  /*e840*/  MOV R13, R7 ;  /* 0x00000007000d7202 */ /* 0x000fe20000000f00 */
[----:B------:R-:W-:Y:S01]  /*e850*/  IMAD.MOV.U32 R12, RZ, RZ, 0x3 ;  /* 0x00000003ff0c7424 */ /* 0x000fe200078e00ff */
[----:B------:R-:W-:-:S13]  /*e860*/  @P0 IADD3 R6, P2, R18, R14, RZ ;  /* 0x0000000e12060210 */ /* 0x000fda0007f5e0ff */
[----:B------:R-:W-:Y:S05]  /*e870*/  WARPSYNC.COLLECTIVE R15, `(.L_x_120) ;  /* 0x000000000f087348 */ /* 0x000fea0003c00000 */
[----:B------:R0:W1:Y:S02]  /*e880*/  SHFL.IDX P6, R14, R13, R12, R11 ;  /* 0x0000000c0d0e7389 */ /* 0x00006400000c000b */
[----:B01----:R-:W-:Y:S01]  /*e890*/  ENDCOLLECTIVE ;  /* 0x000000000000791b */ /* 0x003fe20003800000 */
.L_x_120:
[----:B------:R-:W-:Y:S01]  /*e8a0*/  @P0 IADD3.X R9, RZ, R2, RZ, P2, !PT ;  /* 0x00000002ff090210 */ /* 0x000fe200017fe4ff */
[----:B------:R-:W-:-:S04]  /*e8b0*/  @P0 IMAD.MOV.U32 R2, RZ, RZ, R6 ;  /* 0x000000ffff020224 */ /* 0x000fc800078e0006 */
[----:B------:R-:W-:-:S05]  /*e8c0*/  @P0 IMAD.MOV.U32 R3, RZ, RZ, R9 ;  /* 0x000000ffff030224 */ /* 0x000fca00078e0009 */
[----:B------:R-:W-:Y:S01]  /*e8d0*/  @!PT LDS RZ, [RZ] ;  /* 0x00000000fffff984 */ /* 0x000fe20000000800 */
[----:B------:R-:W-:Y:S01]  /*e8e0*/  @!PT LDS RZ, [RZ] ;  /* 0x00000000fffff984 */ /* 0x000fe20000000800 */
[----:B------:R-:W-:Y:S01]  /*e8f0*/  @!PT LDS RZ, [RZ] ;  /* 0x00000000fffff984 */ /* 0x000fe20000000800 */
[----:B------:R0:W-:Y:S01]  /*e900*/  @P0 LDGSTS.E.BYPASS.LTC128B.128 [R27+0xe200], desc[UR46][R2.64], !P5 ;  /* 0x0e200000021b0fae */ /* 0x0001e2000e901d6e */
[----:B------:R-:W-:Y:S01]  /*e910*/  MOV R13, R5 ;  /* 0x00000005000d7202 */ /* 0x000fe20000000f00 */
[----:B------:R-:W-:-:S07]  /*e920*/  IMAD.MOV.U32 R7, RZ, RZ, R14 ;  /* 0x000000ffff077224 */ /* 0x000fce00078e000e */
[----:B0-----:R-:W-:Y:S05]  /*e930*/  WARPSYNC.COLLECTIVE R15, `(.L_x_121) ;  /* 0x000000000f087348 */ /* 0x001fea0003c00000 */
[----:B------:R1:W2:Y:S02]  /*e940*/  SHFL.IDX P6, R14, R13, R12, R11 ;  /* 0x0000000c0d0e7389 */ /* 0x0002a400000c000b */
[----:B012---:R-:W-:Y:S01]  /*e950*/  ENDCOLLECTIVE ;  /* 0x000000000000791b */ /* 0x007fe20003800000 */
.L_x_121:
[----:B------:R-:W-:Y:S02]  /*e960*/  IMAD.MOV.U32 R13, RZ, RZ, R8 ;  /* 0x000000ffff0d7224 */ /* 0x000fe400078e0008 */
[----:B------:R-:W-:Y:S01]  /*e970*/  IMAD.MOV.U32 R12, RZ, RZ, RZ ;  /* 0x000000ffff0c7224 */ /* 0x000fe200078e00ff */
[----:B------:R-:W-:-:S05]  /*e980*/  @P1 IADD3 R14, P0, R18, R14, RZ ;  /* 0x0000000e120e1210 */ /* 0x000fca0007f1e0ff */
[----:B------:R-:W-:-:S08]  /*e990*/  @P1 IMAD.MOV.U32 R2, RZ, RZ, R14 ;  /* 0x000000ffff021224 */ /* 0x000fd000078e000e */
[----:B------:R-:W-:Y:S05]  /*e9a0*/  WARPSYNC.COLLECTIVE R15, `(.L_x_122) ;  /* 0x000000000f087348 */ /* 0x000fea0003c00000 */
[----:B------:R0:W1:Y:S02]  /*e9b0*/  SHFL.IDX P6, R14, R13, R12, R11 ;  /* 0x0000000c0d0e7389 */ /* 0x00006400000c000b */
[----:B01----:R-:W-:Y:S01]  /*e9c0*/  ENDCOLLECTIVE ;  /* 0x000000000000791b */ /* 0x003fe20003800000 */
.L_x_122:
[----:B------:R-:W-:-:S05]  /*e9d0*/  @P1 IMAD.X R9, RZ, RZ, R7, P0 ;  /* 0x000000ffff091224 */ /* 0x000fca00000e0607 */
[----:B------:R-:W-:-:S05]  /*e9e0*/  @P1 MOV R3, R9 ;  /* 0x0000000900031202 */ /* 0x000fca0000000f00 */
[----:B------:R-:W-:Y:S01]  /*e9f0*/  @!PT LDS RZ, [RZ] ;  /* 0x00000000fffff984 */ /* 0x000fe20000000800 */
[----:B------:R-:W-:Y:S01]  /*ea00*/  @!PT LDS RZ, [RZ] ;  /* 0x00000000fffff984 */ /* 0x000fe20000000800 */
[----:B------:R-:W-:Y:S01]  /*ea10*/  @!PT LDS RZ, [RZ] ;  /* 0x00000000fffff984 */ /* 0x000fe20000000800 */
[----:B------:R0:W-:Y:S01]  /*ea20*/  @P1 LDGSTS.E.BYPASS.LTC128B.128 [R27+0xea00], desc[UR46][R2.64], !P5 ;  /* 0x0ea00000021b1fae */ /* 0x0001e2000e901d6e */
[----:B------:R-:W-:Y:S01]  /*ea30*/  IMAD.MOV.U32 R13, RZ, RZ, R4 ;  /* 0x000000ffff0d7224 */ /* 0x000fe200078e0004 */
[----:B------:R-:W-:-:S07]  /*ea40*/  MOV R8, R14 ;  /* 0x0000000e00087202 */ /* 0x000fce0000000f00 */
[----:B0-----:R-:W-:Y:S05]  /*ea50*/  WARPSYNC.COLLECTIVE R15, `(.L_x_123) ;  /* 0x000000000f087348 */ /* 0x001fea0003c00000 */
[----:B------:R1:W2:Y:S02]  /*ea60*/  SHFL.IDX P6, R14, R13, R12, R11 ;  /* 0x0000000c0d0e7389 */ /* 0x0002a400000c000b */
[----:B012---:R-:W-:Y:S01]  /*ea70*/  ENDCOLLECTIVE ;  /* 0x000000000000791b */ /* 0x007fe20003800000 */
.L_x_123:
[----:B------:R-:W-:Y:S05]  /*ea80*/  BRA `(.L_x_124) ;  /* 0xffffffc800307947 */ /* 0x000fea000383ffff */
.L_x_58:
[----:B------:R-:W-:Y:S01]  /*ea90*/  IMAD.MOV.U32 R13, RZ, RZ, R4 ;  /* 0x000000ffff0d7224 */ /* 0x000fe200078e0004 */
[----:B------:R-:W-:Y:S01]  /*eaa0*/  MOV R12, RZ ;  /* 0x000000ff000c7202 */ /* 0x000fe20000000f00 */
[----:B------:R-:W-:Y:S02]  /*eab0*/  IMAD.MOV.U32 R11, RZ, RZ, 0x1c1f ;  /* 0x00001c1fff0b7424 */ /* 0x000fe400078e00ff */
[----:B------:R-:W-:Y:S02]  /*eac0*/  IMAD.MOV.U32 R15, RZ, RZ, -0x1 ;  /* 0xffffffffff0f7424 */ /* 0x000fe400078e00ff */
[----:B------:R-:W-:-:S07]  /*ead0*/  IMAD R7, R24, 0xc0, R25 ;  /* 0x000000c018077824 */ /* 0x000fce00078e0219 */
[----:B-1----:R-:W-:Y:S05]  /*eae0*/  WARPSYNC.COLLECTIVE R15, `(.L_x_125) ;  /* 0x000000000f087348 */ /* 0x002fea0003c00000 */
[----:B-1----:R0:W1:Y:S02]  /*eaf0*/  SHFL.IDX P6, R14, R13, R12, R11 ;  /* 0x0000000c0d0e7389 */ /* 0x00206400000c000b */
[----:B01----:R-:W-:Y:S01]  /*eb00*/  ENDCOLLECTIVE ;  /* 0x000000000000791b */ /* 0x003fe20003800000 */
.L_x_125:
[----:B------:R-:W-:Y:S01]  /*eb10*/  IMAD.MOV.U32 R13, RZ, RZ, R0 ;  /* 0x000000ffff0d7224 */ /* 0x000fe200078e0000 */
[----:B------:R-:W-:-:S07]  /*eb20*/  MOV R2, R14 ;  /* 0x0000000e00027202 */ /* 0x000fce0000000f00 */
[----:B------:R-:W-:Y:S05]  /*eb30*/  WARPSYNC.COLLECTIVE R15, `(.L_x_126) ;  /* 0x000000000f087348 */ /* 0x000fea0003c00000 */
[----:B------:R0:W1:Y:S02]  /*eb40*/  SHFL.IDX P6, R14, R13, R12, R11 ;  /* 0x0000000c0d0e7389 */ /* 0x00006400000c000b */
[----:B01----:R-:W-:Y:S01]  /*eb50*/  ENDCOLLECTIVE ;  /* 0x000000000000791b */ /* 0x003fe20003800000 */
.L_x_126:
[----:B------:R-:W-:Y:S02]  /*eb60*/  ULDC UR4, c[0x0][0x288] ;  /* 0x0000a20000047ab9 */ /* 0x000fe40000000800 */
[----:B------:R-:W-:Y:S02]  /*eb70*/  IMAD R6, R9, UR4, RZ ;  /* 0x0000000409067c24 */ /* 0x000fe4000f8e02ff */
[----:B------:R-:W-:-:S03]  /*eb80*/  VIADD R9, R7, 0x20 ;  /* 0x0000002007097836 */ /* 0x000fc60000000000 */
[----:B------:R-:W-:Y:S01]  /*eb90*/  ISETP.GE.AND P2, PT, R7, R6, PT ;  /* 0x000000060700720c */ /* 0x000fe20003f46270 */
[----:B------:R-:W-:Y:S01]  /*eba0*/  IMAD.MOV.U32 R13, RZ, RZ, R4 ;  /* 0x000000ffff0d7224 */ /* 0x000fe200078e0004 */
[----:B------:R-:W-:-:S11]  /*ebb0*/  MOV R12, 0x1 ;  /* 0x00000001000c7802 */ /* 0x000fd60000000f00 */
[----:B------:R-:W-:-:S05]  /*ebc0*/  @!P2 IADD3 R14, P1, R18, R14, RZ ;  /* 0x0000000e120ea210 */ /* 0x000fca0007f3e0ff */
[----:B------:R-:W-:Y:S01]  /*ebd0*/  @!P2 IMAD.X R3, RZ, RZ, R2, P1 ;  /* 0x000000ffff03a224 */ /* 0x000fe200008e0602 */
[----:B------:R-:W-:-:S07]  /*ebe0*/  @!P2 MOV R2, R14 ;  /* 0x0000000e0002a202 */ /* 0x000fce0000000f00 */
[----:B------:R-:W-:Y:S05]  /*ebf0*/  WARPSYNC.COLLECTIVE R15, `(.L_x_127) ;  /* 0x000000000f087348 */ /* 0x000fea0003c00000 */
[----:B------:R0:W1:Y:S02]  /*ec00*/  SHFL.IDX P6, R14, R13, R12, R11 ;  /* 0x0000000c0d0e7389 */ /* 0x00006400000c000b */
[----:B01----:R-:W-:Y:S01]  /*ec10*/  ENDCOLLECTIVE ;  /* 0x000000000000791b */ /* 0x003fe20003800000 */
.L_x_127:
[----:B------:R-:W-:Y:S01]  /*ec20*/  ISETP.GE.AND P1, PT, R9, R6, PT ;  /* 0x000000060900720c */ /* 0x000fe20003f26270 */
[----:B------:R-:W-:Y:S01]  /*ec30*/  @!PT LDS RZ, [RZ] ;  /* 0x00000000fffff984 */ /* 0x000fe20000000800 */
[----:B------:R-:W-:Y:S01]  /*ec40*/  @!PT LDS RZ, [RZ] ;  /* 0x00000000fffff984 */ /* 0x000fe20000000800 */
[----:B------:R-:W-:Y:S01]  /*ec50*/  @!PT LDS RZ, [RZ] ;  /* 0x00000000fffff984 */ /* 0x000fe20000000800 */
[----:B------:R0:W-:Y:S01]  /*ec60*/  @!P2 LDGSTS.E.BYPASS.LTC128B.128 [R27+0xa200], desc[UR46][R2.64], !P0 ;  /* 0x0a200000021bafae */ /* 0x0001e2000c101d6e */
[----:B------:R-:W-:Y:S02]  /*ec70*/  IMAD.MOV.U32 R13, RZ, RZ, R0 ;  /* 0x000000ffff0d7224 */ /* 0x000fe400078e0000 */
[----:B------:R-:W-:-:S09]  /*ec80*/  IMAD.MOV.U32 R9, RZ, RZ, R14 ;  /* 0x000000ffff097224 */ /* 0x000fd200078e000e */
[----:B0-----:R-:W-:Y:S05]  /*ec90*/  WARPSYNC.COLLECTIVE R15, `(.L_x_128) ;  /* 0x000000000f087348 */ /* 0x001fea0003c00000 */
[----:B------:R1:W2:Y:S02]  /*eca0*/  SHFL.IDX P6, R14, R13, R12, R11 ;  /* 0x0000000c0d0e7389 */ /* 0x0002a400000c000b */
[----:B012---:R-:W-:Y:S01]  /*ecb0*/  ENDCOLLECTIVE ;  /* 0x000000000000791b */ /* 0x007fe20003800000 */
.L_x_128:
[----:B------:R-:W-:Y:S01]  /*ecc0*/  MOV R13, R4 ;  /* 0x00000004000d7202 */ /* 0x000fe20000000f00 */
[----:B------:R-:W-:Y:S01]  /*ecd0*/  IMAD.MOV.U32 R12, RZ, RZ, 0x2 ;  /* 0x00000002ff0c7424 */ /* 0x000fe200078e00ff */
[----:B------:R-:W-:-:S04]  /*ece0*/  MOV R11, R14 ;  /* 0x0000000e000b7202 */ /* 0x000fc80000000f00 */
[----:B------:R-:W-:Y:S01]  /*ecf0*/  @!P1 IADD3 R2, P2, R18, R11, RZ ;  /* 0x0000000b12029210 */ /* 0x000fe20007f5e0ff */
[----:B------:R-:W-:-:S04]  /*ed00*/  IMAD.MOV.U32 R11, RZ, RZ, 0x1c1f ;  /* 0x00001c1fff0b7424 */ /* 0x000fc800078e00ff */
[----:B------:R-:W-:-:S08]  /*ed10*/  @!P1 IMAD.X R3, RZ, RZ, R9, P2 ;  /* 0x000000ffff039224 */ /* 0x000fd000010e0609 */
[----:B------:R-:W-:Y:S05]  /*ed20*/  WARPSYNC.COLLECTIVE R15, `(.L_x_129) ;  /* 0x000000000f087348 */ /* 0x000fea0003c00000 */
[----:B------:R0:W1:Y:S02]  /*ed30*/  SHFL.IDX P6, R14, R13, R12, R11 ;  /* 0x0000000c0d0e7389 */ /* 0x00006400000c000b */
[----:B01----:R-:W-:Y:S01]  /*ed40*/  ENDCOLLECTIVE ;  /* 0x000000000000791b */ /* 0x003fe20003800000 */
.L_x_129:
[----:B------:R-:W-:Y:S01]  /*ed50*/  VIADD R9, R7, 0x40 ;  /* 0x0000004007097836 */ /* 0x000fe20000000000 */
[----:B------:R-:W-:Y:S01]  /*ed60*/  @!PT LDS RZ, [RZ] ;  /* 0x00000000fffff984 */ /* 0x000fe20000000800 */
[----:B------:R-:W-:Y:S01]  /*ed70*/  @!PT LDS RZ, [RZ] ;  /* 0x00000000fffff984 */ /* 0x000fe20000000800 */
[----:B------:R-:W-:Y:S01]  /*ed80*/  @!PT LDS RZ, [RZ] ;  /* 0x00000000fffff984 */ /* 0x000fe20000000800 */
[----:B------:R0:W-:Y:S04]  /*ed90*/  @!P1 LDGSTS.E.BYPASS.LTC128B.128 [R27+0xaa00], desc[UR46][R2.64], !P0 ;  /* 0x0aa00000021b9fae */ /* 0x0001e8000c101d6e */
[----:B------:R-:W-:Y:S01]  /*eda0*/  ISETP.GE.AND P2, PT, R9, R6, PT ;  /* 0x000000060900720c */ /* 0x000fe20003f46270 */
[----:B------:R-:W-:Y:S01]  /*edb0*/  IMAD.MOV.U32 R13, RZ, RZ, R0 ;  /* 0x000000ffff0d7224 */ /* 0x000fe200078e0000 */
[----:B------:R-:W-:-:S11]  /*edc0*/  MOV R10, R14 ;  /* 0x0000000e000a7202 */ /* 0x000fd60000000f00 */
[----:B0-----:R-:W-:Y:S05]  /*edd0*/  WARPSYNC.COLLECTIVE R15, `(.L_x_130) ;  /* 0x000000000f087348 */ /* 0x001fea0003c00000 */
[----:B------:R1:W2:Y:S02]  /*ede0*/  SHFL.IDX P6, R14, R13, R12, R11 ;  /* 0x0000000c0d0e7389 */ /* 0x0002a400000c000b */
[----:B012---:R-:W-:Y:S01]  /*edf0*/  ENDCOLLECTIVE ;  /* 0x000000000000791b */ /* 0x007fe20003800000 */
.L_x_130:
[----:B------:R-:W-:Y:S02]  /*ee00*/  IMAD.MOV.U32 R13, RZ, RZ, R4 ;  /* 0x000000ffff0d7224 */ /* 0x000fe400078e0004 */
[----:B------:R-:W-:-:S05]  /*ee10*/  IMAD.MOV.U32 R12, RZ, RZ, R14 ;  /* 0x000000ffff0c7224 */ /* 0x000fca00078e000e */
[----:B------:R-:W-:Y:S01]  /*ee20*/  @!P2 IADD3 R2, P1, R18, R12, RZ ;  /* 0x0000000c1202a210 */ /* 0x000fe20007f3e0ff */
[----:B------:R-:W-:-:S03]  /*ee30*/  IMAD.MOV.U32 R12, RZ, RZ, 0x3 ;  /* 0x00000003ff0c7424 */ /* 0x000fc600078e00ff */
[----:B------:R-:W-:-:S09]  /*ee40*/  @!P2 IADD3.X R3, RZ, R10, RZ, P1, !PT ;  /* 0x0000000aff03a210 */ /* 0x000fd20000ffe4ff */
[----:B------:R-:W-:Y:S05]  /*ee50*/  WARPSYNC.COLLECTIVE R15, `(.L_x_131) ;  /* 0x000000000f087348 */ /* 0x000fea0003c00000 */
[----:B------:R0:W1:Y:S02]  /*ee60*/  SHFL.IDX P6, R14, R13, R12, R11 ;  /* 0x0000000c0d0e7389 */ /* 0x00006400000c000b */
[----:B01----:R-:W-:Y:S01]  /*ee70*/  ENDCOLLECTIVE ;  /* 0x000000000000791b */ /* 0x003fe20003800000 */
.L_x_131:
[----:B------:R-:W-:Y:S01]  /*ee80*/  @!PT LDS RZ, [RZ] ;  /* 0x00000000fffff984 */ /* 0x000fe20000000800 */
[----:B------:R-:W-:Y:S01]  /*ee90*/  @!PT LDS RZ, [RZ] ;  /* 0x00000000fffff984 */ /* 0x000fe20000000800 */
[----:B------:R-:W-:Y:S01]  /*eea0*/  @!PT LDS RZ, [RZ] ;  /* 0x00000000fffff984 */ /* 0x000fe20000000800 */
[----:B------:R0:W-:Y:S01]  /*eeb0*/  @!P2 LDGSTS.E.BYPASS.LTC128B.128 [R27+0xb200], desc[UR46][R2.64], !P0 ;  /* 0x0b200000021bafae */ /* 0x0001e2000c101d6e */
[----:B------:R-:W-:Y:S02]  /*eec0*/  IMAD.MOV.U32 R13, RZ, RZ, R0 ;  /* 0x000000ffff0d7224 */ /* 0x000fe400078e0000 */
[----:B0-----:R-:W-:-:S05]  /*eed0*/  VIADD R3, R7, 0x60 ;  /* 0x0000006007037836 */ /* 0x001fca0000000000 */
[----:B------:R-:W-:Y:S02]  /*eee0*/  ISETP.GE.AND P1, PT, R3, R6, PT ;  /* 0x000000060300720c */ /* 0x000fe40003f26270 */
[----:B------:R-:W-:-:S11]  /*eef0*/  MOV R4, R14 ;  /* 0x0000000e00047202 */ /* 0x000fd60000000f00 */
[----:B------:R-:W-:Y:S05]  /*ef00*/  WARPSYNC.COLLECTIVE R15, `(.L_x_132) ;  /* 0x000000000f087348 */ /* 0x000fea0003c00000 */
[----:B------:R0:W1:Y:S02]  /*ef10*/  SHFL.IDX P6, R14, R13, R12, R11 ;  /* 0x0000000c0d0e7389 */ /* 0x00006400000c000b */
[----:B01----:R-:W-:Y:S01]  /*ef20*/  ENDCOLLECTIVE ;  /* 0x000000000000791b */ /* 0x003fe20003800000 */
.L_x_132:
[----:B------:R-:W-:Y:S02]  /*ef30*/  IMAD.MOV.U32 R13, RZ, RZ, R8 ;  /* 0x000000ffff0d7224 */ /* 0x000fe400078e0008 */
[----:B------:R-:W-:Y:S01]  /*ef40*/  IMAD.MOV.U32 R12, RZ, RZ, RZ ;  /* 0x000000ffff0c7224 */ /* 0x000fe200078e00ff */
[----:B------:R-:W-:-:S13]  /*ef50*/  @!P1 IADD3 R2, P2, R18, R14, RZ ;  /* 0x0000000e12029210 */ /* 0x000fda0007f5e0ff */
[----:B------:R-:W-:Y:S05]  /*ef60*/  WARPSYNC.COLLECTIVE R15, `(.L_x_133) ;  /* 0x000000000f087348 */ /* 0x000fea0003c00000 */
[----:B------:R0:W1:Y:S02]  /*ef70*/  SHFL.IDX P6, R14, R13, R12, R11 ;  /* 0x0000000c0d0e7389 */ /* 0x00006400000c000b */
[----:B01----:R-:W-:Y:S01]  /*ef80*/  ENDCOLLECTIVE ;  /* 0x000000000000791b */ /* 0x003fe20003800000 */
.L_x_133:
[----:B------:R-:W-:-:S05]  /*ef90*/  @!P1 IADD3.X R3, RZ, R4, RZ, P2, !PT ;  /* 0x00000004ff039210 */ /* 0x000fca00017fe4ff */
[----:B------:R-:W-:Y:S01]  /*efa0*/  @!PT LDS RZ, [RZ] ;  /* 0x00000000fffff984 */ /* 0x000fe20000000800 */
[----:B------:R-:W-:Y:S01]  /*efb0*/  @!PT LDS RZ, [RZ] ;  /* 0x00000000fffff984 */ /* 0x000fe20000000800 */
[----:B------:R-:W-:Y:S01]  /*efc0*/  @!PT LDS RZ, [RZ] ;  /* 0x00000000fffff984 */ /* 0x000fe20000000800 */
[----:B------:R0:W-:Y:S01]  /*efd0*/  @!P1 LDGSTS.E.BYPASS.LTC128B.128 [R27+0xba00], desc[UR46][R2.64], !P0 ;  /* 0x0ba00000021b9fae */ /* 0x0001e2000c101d6e */
[----:B------:R-:W-:Y:S01]  /*efe0*/  IMAD.MOV.U32 R13, RZ, RZ, R5 ;  /* 0x000000ffff0d7224 */ /* 0x000fe200078e0005 */
[----:B0-----:R-:W-:-:S04]  /*eff0*/  IADD3 R3, R7, 0x80, RZ ;  /* 0x0000008007037810 */ /* 0x001fc80007ffe0ff */
[----:B------:R-:W-:Y:S02]  /*f000*/  ISETP.GE.AND P1, PT, R3, R6, PT ;  /* 0x000000060300720c */ /* 0x000fe40003f26270 */
[----:B------:R-:W-:-:S11]  /*f010*/  MOV R9, R14 ;  /* 0x0000000e00097202 */ /* 0x000fd60000000f00 */
[----:B------:R-:W-:Y:S05]  /*f020*/  WARPSYNC.COLLECTIVE R15, `(.L_x_134) ;  /* 0x000000000f087348 */ /* 0x000fea0003c00000 */
[----:B------:R0:W1:Y:S02]  /*f030*/  SHFL.IDX P6, R14, R13, R12, R11 ;  /* 0x0000000c0d0e7389 */ /* 0x00006400000c000b */
[----:B01----:R-:W-:Y:S01]  /*f040*/  ENDCOLLECTIVE ;  /* 0x000000000000791b */ /* 0x003fe20003800000 */
.L_x_134:
[----:B------:R-:W-:Y:S02]  /*f050*/  IMAD.MOV.U32 R13, RZ, RZ, R8 ;  /* 0x000000ffff0d7224 */ /* 0x000fe400078e0008 */
[----:B------:R-:W-:Y:S02]  /*f060*/  IMAD.MOV.U32 R12, RZ, RZ, 0x1 ;  /* 0x00000001ff0c7424 */ /* 0x000fe400078e00ff */
[----:B------:R-:W-:-:S07]  /*f070*/  IMAD.MOV.U32 R10, RZ, RZ, R14 ;  /* 0x000000ffff0a7224 */ /* 0x000fce00078e000e */
[----:B------:R-:W-:Y:S05]  /*f080*/  WARPSYNC.COLLECTIVE R15, `(.L_x_135) ;  /* 0x000000000f087348 */ /* 0x000fea0003c00000 */
[----:B------:R0:W1:Y:S02]  /*f090*/  SHFL.IDX P6, R14, R13, R12, R11 ;  /* 0x0000000c0d0e7389 */ /* 0x00006400000c000b */
[----:B01----:R-:W-:Y:S01]  /*f0a0*/  ENDCOLLECTIVE ;  /* 0x000000000000791b */ /* 0x003fe20003800000 */
.L_x_135:
[----:B------:R-:W-:-:S05]  /*f0b0*/  @!P1 IADD3 R10, P3, R18, R10, RZ ;  /* 0x0000000a120a9210 */ /* 0x000fca0007f7e0ff */
[----:B------:R-:W-:Y:S02]  /*f0c0*/  @!P1 IMAD.X R9, RZ, RZ, R9, P3 ;  /* 0x000000ffff099224 */ /* 0x000fe400018e0609 */
[----:B------:R-:W-:-:S03]  /*f0d0*/  @!P1 IMAD.MOV.U32 R2, RZ, RZ, R10 ;  /* 0x000000ffff029224 */ /* 0x000fc600078e000a */
[----:B------:R-:W-:Y:S01]  /*f0e0*/  @!P1 MOV R3, R9 ;  /* 0x0000000900039202 */ /* 0x000fe20000000f00 */
[----:B------:R-:W-:-:S04]  /*f0f0*/  IMAD.MOV.U32 R13, RZ, RZ, R5 ;  /* 0x000000ffff0d7224 */ /* 0x000fc800078e0005 */
[----:B------:R-:W-:Y:S01]  /*f100*/  @!PT LDS RZ, [RZ] ;  /* 0x00000000fffff984 */ /* 0x000fe20000000800 */
[----:B------:R-:W-:Y:S01]  /*f110*/  @!PT LDS RZ, [RZ] ;  /* 0x00000000fffff984 */ /* 0x000fe20000000800 */
[----:B------:R-:W-:Y:S01]  /*f120*/  @!PT LDS RZ, [RZ] ;  /* 0x00000000fffff984 */ /* 0x000fe20000000800 */
[----:B------:R0:W-:Y:S01]  /*f130*/  @!P1 LDGSTS.E.BYPASS.LTC128B.128 [R27+0xc200], desc[UR46][R2.64], !P0 ;  /* 0x0c200000021b9fae */ /* 0x0001e2000c101d6e */
[----:B------:R-:W-:-:S07]  /*f140*/  MOV R8, R14 ;  /* 0x0000000e00087202 */ /* 0x000fce0000000f00 */
[----:B0-----:R-:W-:Y:S05]  /*f150*/  WARPSYNC.COLLECTIVE R15, `(.L_x_136) ;  /* 0x000000000f087348 */ /* 0x001fea0003c00000 */
[----:B------:R1:W2:Y:S02]  /*f160*/  SHFL.IDX P6, R14, R13, R12, R11 ;  /* 0x0000000c0d0e7389 */ /* 0x0002a400000c000b */
[----:B012---:R-:W-:Y:S01]  /*f170*/  ENDCOLLECTIVE ;  /* 0x000000000000791b */ /* 0x007fe20003800000 */
.L_x_136:
[----:B------:R-:W-:Y:S05]  /*f180*/  BRA `(.L_x_137) ;  /* 0xffffffc800bc7947 */ /* 0x000fea000383ffff */
.L_x_59:
[----:B0-----:R-:W-:-:S04]  /*f190*/  IMAD.U32 R3, RZ, RZ, UR42 ;  /* 0x0000002aff037e24 */ /* 0x001fc8000f8e00ff */
[----:B------:R0:W1:Y:S03]  /*f1a0*/  SYNCS.PHASECHK.TRANS64.TRYWAIT P0, [R3+URZ+0x12420], R0 ;  /* 0x01242000030075a7 */ /* 0x000066000800017f */
[----:B-1----:R-:W-:Y:S05]  /*f1b0*/  @!P0 NANOSLEEP.SYNCS 0x989680 ;  /* 0x009896800000895d */ /* 0x002fea0003900000 */
[----:B------:R-:W1:Y:S02]  /*f1c0*/  @!P0 SYNCS.PHASECHK.TRANS64 P0, [R3+URZ+0x12420], R0 ;  /* 0x01242000030085a7 */ /* 0x000e64000800007f */
[----:B-1----:R-:W-:Y:S05]  /*f1d0*/  @!P0 BRA `(.L_x_59) ;  /* 0xfffffffc00ec8947 */ /* 0x002fea000383ffff */
[----:B------:R-:W-:Y:S05]  /*f1e0*/  BRA `(.L_x_138) ;  /* 0xffffffc800e87947 */ /* 0x000fea000383ffff */
.L_x_62:
[----:B0-----:R0:W1:Y:S02]  /*f1f0*/  SYNCS.PHASECHK.TRANS64.TRYWAIT P1, [R5+URZ+0x12480], R26 ;  /* 0x0124801a050075a7 */ /* 0x001064000802017f */
[----:B-1----:R-:W-:Y:S05]  /*f200*/  @!P1 NANOSLEEP.SYNCS 0x989680 ;  /* 0x009896800000995d */ /* 0x002fea0003900000 */
[----:B------:R-:W1:Y:S02]  /*f210*/  @!P1 SYNCS.PHASECHK.TRANS64 P1, [R5+URZ+0x12480], R26 ;  /* 0x0124801a050095a7 */ /* 0x000e64000802007f */
[----:B-1----:R-:W-:Y:S05]  /*f220*/  @!P1 BRA `(.L_x_62) ;  /* 0xfffffffc00f09947 */ /* 0x002fea000383ffff */
[----:B------:R-:W-:Y:S05]  /*f230*/  BRA `(.L_x_139) ;  /* 0xffffffcc00f47947 */ /* 0x000fea000383ffff */
.L_x_63:
[----:B------:R-:W-:Y:S01]  /*f240*/  BSSY B0, `(.L_x_140) ;  /* 0x0000008000007945 */ /* 0x000fe20003800000 */
[----:B------:R-:W-:Y:S01]  /*f250*/  MOV R13, R17 ;  /* 0x00000011000d7202 */ /* 0x000fe20000000f00 */
[----:B------:R-:W-:Y:S01]  /*f260*/  IMAD.MOV.U32 R12, RZ, RZ, RZ ;  /* 0x000000ffff0c7224 */ /* 0x000fe200078e00ff */
[----:B------:R-:W-:Y:S01]  /*f270*/  MOV R15, 0xffffffff ;  /* 0xffffffff000f7802 */ /* 0x000fe20000000f00 */
[----:B------:R-:W-:-:S07]  /*f280*/  IMAD.MOV.U32 R11, RZ, RZ, 0x1c1f ;  /* 0x00001c1fff0b7424 */ /* 0x000fce00078e00ff */
[----:B0-----:R-:W-:Y:S05]  /*f290*/  WARPSYNC.COLLECTIVE R15, `(.L_x_141) ;  /* 0x000000000f087348 */ /* 0x001fea0003c00000 */
[----:B------:R1:W2:Y:S02]  /*f2a0*/  SHFL.IDX P6, R14, R13, R12, R11 ;  /* 0x0000000c0d0e7389 */ /* 0x0002a400000c000b */
[----:B012---:R-:W-:Y:S01]  /*f2b0*/  ENDCOLLECTIVE ;  /* 0x000000000000791b */ /* 0x007fe20003800000 */
.L_x_141:
[----:B------:R-:W-:Y:S05]  /*f2c0*/  BSYNC B0 ;  /* 0x0000000000007941 */ /* 0x000fea0003800000 */
.L_x_140:
        /* <DEDUP_REMOVED lines=8> */
.L_x_142:
[----:B------:R-:W-:Y:S01]  /*f350*/  IMAD.MOV.U32 R13, RZ, RZ, R17 ;  /* 0x000000ffff0d7224 */ /* 0x000fe200078e0011 */
[----:B------:R-:W-:Y:S02]  /*f360*/  MOV R12, 0x1 ;  /* 0x00000001000c7802 */ /* 0x000fe40000000f00 */
[----:B------:R-:W-:-:S07]  /*f370*/  MOV R2, R14 ;  /* 0x0000000e00027202 */ /* 0x000fce0000000f00 */
[----:B------:R-:W-:Y:S05]  /*f380*/  WARPSYNC.COLLECTIVE R15, `(.L_x_143) ;  /* 0x000000000f087348 */ /* 0x000fea0003c00000 */
[----:B------:R0:W1:Y:S02]  /*f390*/  SHFL.IDX P6, R14, R13, R12, R11 ;  /* 0x0000000c0d0e7389 */ /* 0x00006400000c000b */
[----:B01----:R-:W-:Y:S01]  /*f3a0*/  ENDCOLLECTIVE ;  /* 0x000000000000791b */ /* 0x003fe20003800000 */
.L_x_143:
[----:B------:R-:W-:Y:S01]  /*f3b0*/  IADD3 R2, P1, R6, R2, RZ ;  /* 0x0000000206027210 */ /* 0x000fe20007f3e0ff */
[----:B------:R-:W-:-:S04]  /*f3c0*/  IMAD R6, R4, 0x2800, R27 ;  /* 0x0000280004067824 */ /* 0x000fc800078e021b */
[----:B------:R-:W-:-:S05]  /*f3d0*/  IMAD.X R3, RZ, RZ, R3, P1 ;  /* 0x000000ffff037224 */ /* 0x000fca00008e0603 */
[----:B------:R-:W-:Y:S01]  /*f3e0*/  @!PT LDS RZ, [RZ] ;  /* 0x00000000fffff984 */ /* 0x000fe20000000800 */
[----:B------:R-:W-:Y:S01]  /*f3f0*/  @!PT LDS RZ, [RZ] ;  /* 0x00000000fffff984 */ /* 0x000fe20000000800 */
[----:B------:R-:W-:Y:S01]  /*f400*/  @!PT LDS RZ, [RZ] ;  /* 0x00000000fffff984 */ /* 0x000fe20000000800 */
[----:B------:R0:W-:Y:S01]  /*f410*/  LDGSTS.E.BYPASS.LTC128B.128 [R6+0x5200], desc[UR46][R2.64], !P2 ;  /* 0x0520000002067fae */ /* 0x0001e2000d101d6e */
[----:B------:R-:W-:Y:S02]  /*f420*/  IMAD.MOV.U32 R13, RZ, RZ, R7 ;  /* 0x000000ffff0d7224 */ /* 0x000fe400078e0007 */
[----:B0-----:R-:W-:-:S07]  /*f430*/  IMAD.MOV.U32 R3, RZ, RZ, R14 ;  /* 0x000000ffff037224 */ /* 0x001fce00078e000e */
[----:B------:R-:W-:Y:S05]  /*f440*/  WARPSYNC.COLLECTIVE R15, `(.L_x_144) ;  /* 0x000000000f087348 */ /* 0x000fea0003c00000 */
[----:B------:R0:W1:Y:S02]  /*f450*/  SHFL.IDX P6, R14, R13, R12, R11 ;  /* 0x0000000c0d0e7389 */ /* 0x00006400000c000b */
[----:B01----:R-:W-:Y:S01]  /*f460*/  ENDCOLLECTIVE ;  /* 0x000000000000791b */ /* 0x003fe20003800000 */
.L_x_144:
[----:B------:R-:W0:Y:S01]  /*f470*/  S2R R15, SR_TID.X ;  /* 0x00000000000f7919 */ /* 0x000e220000002100 */
[----:B------:R-:W-:Y:S01]  /*f480*/  MOV R13, R17 ;  /* 0x00000011000d7202 */ /* 0x000fe20000000f00 */
[----:B------:R-:W-:Y:S02]  /*f490*/  IMAD.MOV.U32 R12, RZ, RZ, 0x2 ;  /* 0x00000002ff0c7424 */ /* 0x000fe400078e00ff */
[----:B------:R-:W-:Y:S01]  /*f4a0*/  IMAD.MOV.U32 R2, RZ, RZ, R14 ;  /* 0x000000ffff027224 */ /* 0x000fe200078e000e */
[----:B0-----:R-:W-:-:S04]  /*f4b0*/  SHF.L.U32 R15, R15, 0x4, RZ ;  /* 0x000000040f0f7819 */ /* 0x001fc800000006ff */
[----:B------:R-:W-:-:S04]  /*f4c0*/  LOP3.LUT R15, R15, 0x30, RZ, 0xc0, !PT ;  /* 0x000000300f0f7812 */ /* 0x000fc800078ec0ff */
[----:B------:R-:W-:Y:S01]  /*f4d0*/  IADD3 R2, P1, R15, R2, RZ ;  /* 0x000000020f027210 */ /* 0x000fe20007f3e0ff */
[----:B------:R-:W-:-:S04]  /*f4e0*/  IMAD.MOV.U32 R15, RZ, RZ, -0x1 ;  /* 0xffffffffff0f7424 */ /* 0x000fc800078e00ff */
[----:B------:R-:W-:-:S08]  /*f4f0*/  IMAD.X R3, RZ, RZ, R3, P1 ;  /* 0x000000ffff037224 */ /* 0x000fd000008e0603 */
[----:B------:R-:W-:Y:S05]  /*f500*/  WARPSYNC.COLLECTIVE R15, `(.L_x_145) ;  /* 0x000000000f087348 */ /* 0x000fea0003c00000 */
[----:B------:R0:W1:Y:S02]  /*f510*/  SHFL.IDX P6, R14, R13, R12, R11 ;  /* 0x0000000c0d0e7389 */ /* 0x00006400000c000b */
[----:B01----:R-:W-:Y:S01]  /*f520*/  ENDCOLLECTIVE ;  /* 0x000000000000791b */ /* 0x003fe20003800000 */
.L_x_145:
[----:B------:R-:W-:Y:S01]  /*f530*/  @!PT LDS RZ, [RZ] ;  /* 0x00000000fffff984 */ /* 0x000fe20000000800 */
[----:B------:R-:W-:Y:S01]  /*f540*/  @!PT LDS RZ, [RZ] ;  /* 0x00000000fffff984 */ /* 0x000fe20000000800 */
[----:B------:R-:W-:Y:S01]  /*f550*/  @!PT LDS RZ, [RZ] ;  /* 0x00000000fffff984 */ /* 0x000fe20000000800 */
[----:B------:R0:W-:Y:S01]  /*f560*/  LDGSTS.E.BYPASS.LTC128B.128 [R6+0x5a00], desc[UR46][R2.64], !P2 ;  /* 0x05a0000002067fae */ /* 0x0001e2000d101d6e */
[----:B------:R-:W-:Y:S01]  /*f570*/  IMAD.MOV.U32 R13, RZ, RZ, R7 ;  /* 0x000000ffff0d7224 */ /* 0x000fe200078e0007 */
[----:B0-----:R-:W-:-:S07]  /*f580*/  MOV R3, R14 ;  /* 0x0000000e00037202 */ /* 0x001fce0000000f00 */
[----:B------:R-:W-:Y:S05]  /*f590*/  WARPSYNC.COLLECTIVE R15, `(.L_x_146) ;  /* 0x000000000f087348 */ /* 0x000fea0003c00000 */
[----:B------:R0:W1:Y:S02]  /*f5a0*/  SHFL.IDX P6, R14, R13, R12, R11 ;  /* 0x0000000c0d0e7389 */ /* 0x00006400000c000b */
[----:B01----:R-:W-:Y:S01]  /*f5b0*/  ENDCOLLECTIVE ;  /* 0x000000000000791b */ /* 0x003fe20003800000 */
.L_x_146:
        /* <DEDUP_REMOVED lines=12> */
.L_x_147:
[----:B------:R-:W-:Y:S01]  /*f680*/  @!PT LDS RZ, [RZ] ;  /* 0x00000000fffff984 */ /* 0x000fe20000000800 */
[----:B------:R-:W-:Y:S01]  /*f690*/  @!PT LDS RZ, [RZ] ;  /* 0x00000000fffff984 */ /* 0x000fe20000000800 */
[----:B------:R-:W-:Y:S01]  /*f6a0*/  @!PT LDS RZ, [RZ] ;  /* 0x00000000fffff984 */ /* 0x000fe20000000800 */
[----:B------:R0:W-:Y:S01]  /*f6b0*/  LDGSTS.E.BYPASS.LTC128B.128 [R6+0x6200], desc[UR46][R2.64], !P2 ;  /* 0x0620000002067fae */ /* 0x0001e2000d101d6e */
[----:B------:R-:W-:Y:S01]  /*f6c0*/  MOV R13, R7 ;  /* 0x00000007000d7202 */ /* 0x000fe20000000f00 */
[----:B0-----:R-:W0:Y:S01]  /*f6d0*/  S2R R3, SR_TID.X ;  /* 0x0000000000037919 */ /* 0x001e220000002100 */
[----:B------:R-:W-:-:S07]  /*f6e0*/  IMAD.MOV.U32 R17, RZ, RZ, R14 ;  /* 0x000000ffff117224 */ /* 0x000fce00078e000e */
[----:B0-----:R-:W-:Y:S05]  /*f6f0*/  WARPSYNC.COLLECTIVE R15, `(.L_x_148) ;  /* 0x000000000f087348 */ /* 0x001fea0003c00000 */
[----:B------:R1:W2:Y:S02]  /*f700*/  SHFL.IDX P6, R14, R13, R12, R11 ;  /* 0x0000000c0d0e7389 */ /* 0x0002a400000c000b */
[----:B012---:R-:W-:Y:S01]  /*f710*/  ENDCOLLECTIVE ;  /* 0x000000000000791b */ /* 0x007fe20003800000 */
.L_x_148:
[----:B------:R-:W-:Y:S02]  /*f720*/  IMAD.MOV.U32 R13, RZ, RZ, R18 ;  /* 0x000000ffff0d7224 */ /* 0x000fe400078e0012 */
[----:B------:R-:W-:Y:S02]  /*f730*/  IMAD.MOV.U32 R12, RZ, RZ, RZ ;  /* 0x000000ffff0c7224 */ /* 0x000fe400078e00ff */
[----:B------:R-:W-:Y:S02]  /*f740*/  IMAD.SHL.U32 R3, R3, 0x10, RZ ;  /* 0x0000001003037824 */ /* 0x000fe400078e00ff */
[----:B------:R-:W-:-:S07]  /*f750*/  IMAD.MOV.U32 R2, RZ, RZ, R14 ;  /* 0x000000ffff027224 */ /* 0x000fce00078e000e */
[----:B------:R-:W-:Y:S05]  /*f760*/  WARPSYNC.COLLECTIVE R15, `(.L_x_149) ;  /* 0x000000000f087348 */ /* 0x000fea0003c00000 */
[----:B------:R0:W1:Y:S02]  /*f770*/  SHFL.IDX P6, R14, R13, R12, R11 ;  /* 0x0000000c0d0e7389 */ /* 0x00006400000c000b */
[----:B01----:R-:W-:Y:S01]  /*f780*/  ENDCOLLECTIVE ;  /* 0x000000000000791b */ /* 0x003fe20003800000 */
.L_x_149:
[----:B------:R-:W-:-:S04]  /*f790*/  LOP3.LUT R3, R3, 0x30, RZ, 0xc0, !PT ;  /* 0x0000003003037812 */ /* 0x000fc800078ec0ff */
[----:B------:R-:W-:-:S04]  /*f7a0*/  IADD3 R2, P1, R3, R2, RZ ;  /* 0x0000000203027210 */ /* 0x000fc80007f3e0ff */
[----:B------:R-:W-:Y:S01]  /*f7b0*/  IADD3.X R3, RZ, R17, RZ, P1, !PT ;  /* 0x00000011ff037210 */ /* 0x000fe20000ffe4ff */
[----:B------:R-:W-:-:S04]  /*f7c0*/  IMAD.MOV.U32 R13, RZ, RZ, R19 ;  /* 0x000000ffff0d7224 */ /* 0x000fc800078e0013 */
[----:B------:R-:W-:Y:S01]  /*f7d0*/  @!PT LDS RZ, [RZ] ;  /* 0x00000000fffff984 */ /* 0x000fe20000000800 */
[----:B------:R-:W-:Y:S01]  /*f7e0*/  @!PT LDS RZ, [RZ] ;  /* 0x00000000fffff984 */ /* 0x000fe20000000800 */
[----:B------:R-:W-:Y:S01]  /*f7f0*/  @!PT LDS RZ, [RZ] ;  /* 0x00000000fffff984 */ /* 0x000fe20000000800 */
[----:B------:R0:W-:Y:S01]  /*f800*/  LDGSTS.E.BYPASS.LTC128B.128 [R6+0x6a00], desc[UR46][R2.64], !P2 ;  /* 0x06a0000002067fae */ /* 0x0001e2000d101d6e */
[----:B------:R-:W-:-:S07]  /*f810*/  MOV R18, R14 ;  /* 0x0000000e00127202 */ /* 0x000fce0000000f00 */
[----:B0-----:R-:W-:Y:S05]  /*f820*/  WARPSYNC.COLLECTIVE R15, `(.L_x_150) ;  /* 0x000000000f087348 */ /* 0x001fea0003c00000 */
[----:B------:R1:W2:Y:S02]  /*f830*/  SHFL.IDX P6, R14, R13, R12, R11 ;  /* 0x0000000c0d0e7389 */ /* 0x0002a400000c000b */
[----:B012---:R-:W-:Y:S01]  /*f840*/  ENDCOLLECTIVE ;  /* 0x000000000000791b */ /* 0x007fe20003800000 */
.L_x_150:
[----:B------:R-:W-:Y:S01]  /*f850*/  IMAD.MOV.U32 R2, RZ, RZ, R14 ;  /* 0x000000ffff027224 */ /* 0x000fe200078e000e */
[----:B------:R-:W-:Y:S06]  /*f860*/  BRA `(.L_x_151) ;  /* 0xffffffcc00907947 */ /* 0x000fec000383ffff */
.L_x_66:
[----:B---3--:R3:W4:Y:S02]  /*f870*/  SYNCS.PHASECHK.TRANS64.TRYWAIT P1, [R5+URZ+0x12440], R26 ;  /* 0x0124401a050075a7 */ /* 0x008724000802017f */
[----:B----4-:R-:W-:Y:S05]  /*f880*/  @!P1 NANOSLEEP.SYNCS 0x989680 ;  /* 0x009896800000995d */ /* 0x010fea0003900000 */
[----:B------:R-:W4:Y:S02]  /*f890*/  @!P1 SYNCS.PHASECHK.TRANS64 P1, [R5+URZ+0x12440], R26 ;  /* 0x0124401a050095a7 */ /* 0x000f24000802007f */
[----:B----4-:R-:W-:Y:S05]  /*f8a0*/  @!P1 BRA `(.L_x_66) ;  /* 0xfffffffc00f09947 */ /* 0x010fea000383ffff */
[----:B------:R-:W-:Y:S05]  /*f8b0*/  BRA `(.L_x_152) ;  /* 0xffffffcc00dc7947 */ /* 0x000fea000383ffff */
.L_x_67:
[----:B------:R-:W-:Y:S01]  /*f8c0*/  BSSY B0, `(.L_x_153) ;  /* 0x0000008000007945 */ /* 0x000fe20003800000 */
[----:B------:R-:W-:Y:S01]  /*f8d0*/  MOV R13, R10 ;  /* 0x0000000a000d7202 */ /* 0x000fe20000000f00 */
[----:B------:R-:W-:Y:S01]  /*f8e0*/  IMAD.MOV.U32 R12, RZ, RZ, RZ ;  /* 0x000000ffff0c7224 */ /* 0x000fe200078e00ff */
[----:B------:R-:W-:Y:S01]  /*f8f0*/  MOV R15, 0xffffffff ;  /* 0xffffffff000f7802 */ /* 0x000fe20000000f00 */
[----:B------:R-:W-:-:S07]  /*f900*/  IMAD.MOV.U32 R11, RZ, RZ, 0x1c1f ;  /* 0x00001c1fff0b7424 */ /* 0x000fce00078e00ff */
[----:B0123--:R-:W-:Y:S05]  /*f910*/  WARPSYNC.COLLECTIVE R15, `(.L_x_154) ;  /* 0x000000000f087348 */ /* 0x00ffea0003c00000 */
[----:B------:R4:W0:Y:S02]  /*f920*/  SHFL.IDX P6, R14, R13, R12, R11 ;  /* 0x0000000c0d0e7389 */ /* 0x00082400000c000b */
[----:B01234-:R-:W-:Y:S01]  /*f930*/  ENDCOLLECTIVE ;  /* 0x000000000000791b */ /* 0x01ffe20003800000 */
.L_x_154:
[----:B------:R-:W-:Y:S05]  /*f940*/  BSYNC B0 ;  /* 0x0000000000007941 */ /* 0x000fea0003800000 */
.L_x_153:
[----:B------:R0:W5:Y:S01]  /*f950*/  LDL R16, [R1+0xc] ;  /* 0x00000c0001107983 */ /* 0x0001620000100800 */
[----:B------:R-:W-:Y:S01]  /*f960*/  IMAD.MOV.U32 R13, RZ, RZ, R9 ;  /* 0x000000ffff0d7224 */ /* 0x000fe200078e0009 */
[----:B------:R-:W-:Y:S01]  /*f970*/  MOV R12, RZ ;  /* 0x000000ff000c7202 */ /* 0x000fe20000000f00 */
[----:B------:R-:W-:Y:S02]  /*f980*/  IMAD.MOV.U32 R11, RZ, RZ, 0x1c1f ;  /* 0x00001c1fff0b7424 */ /* 0x000fe400078e00ff */
[----:B------:R-:W-:Y:S02]  /*f990*/  IMAD.MOV.U32 R15, RZ, RZ, -0x1 ;  /* 0xffffffffff0f7424 */ /* 0x000fe400078e00ff */
[----:B------:R-:W-:-:S07]  /*f9a0*/  IMAD.MOV.U32 R3, RZ, RZ, R14 ;  /* 0x000000ffff037224 */ /* 0x000fce00078e000e */
[----:B0----5:R-:W-:Y:S05]  /*f9b0*/  WARPSYNC.COLLECTIVE R15, `(.L_x_155) ;  /* 0x000000000f087348 */ /* 0x021fea0003c00000 */
[----:B------:R1:W2:Y:S02]  /*f9c0*/  SHFL.IDX P6, R14, R13, R12, R11 ;  /* 0x0000000c0d0e7389 */ /* 0x0002a400000c000b */
[----:B012--5:R-:W-:Y:S01]  /*f9d0*/  ENDCOLLECTIVE ;  /* 0x000000000000791b */ /* 0x027fe20003800000 */
.L_x_155:
[----:B------:R-:W-:Y:S01]  /*f9e0*/  IMAD.MOV.U32 R13, RZ, RZ, R10 ;  /* 0x000000ffff0d7224 */ /* 0x000fe200078e000a */
[----:B------:R-:W-:Y:S02]  /*f9f0*/  MOV R12, 0x1 ;  /* 0x00000001000c7802 */ /* 0x000fe40000000f00 */
[----:B------:R-:W-:-:S13]  /*fa00*/  IADD3 R2, P1, R17, R14, RZ ;  /* 0x0000000e11027210 */ /* 0x000fda0007f3e0ff */
[----:B------:R-:W-:Y:S05]  /*fa10*/  WARPSYNC.COLLECTIVE R15, `(.L_x_156) ;  /* 0x000000000f087348 */ /* 0x000fea0003c00000 */
[----:B------:R0:W1:Y:S02]  /*fa20*/  SHFL.IDX P6, R14, R13, R12, R11 ;  /* 0x0000000c0d0e7389 */ /* 0x00006400000c000b */
[----:B01----:R-:W-:Y:S01]  /*fa30*/  ENDCOLLECTIVE ;  /* 0x000000000000791b */ /* 0x003fe20003800000 */
.L_x_156:
[----:B------:R-:W-:Y:S01]  /*fa40*/  IADD3.X R3, RZ, R3, RZ, P1, !PT ;  /* 0x00000003ff037210 */ /* 0x000fe20000ffe4ff */
[----:B------:R-:W-:Y:S02]  /*fa50*/  IMAD.MOV.U32 R13, RZ, RZ, R9 ;  /* 0x000000ffff0d7224 */ /* 0x000fe400078e0009 */
[----:B------:R-:W-:-:S04]  /*fa60*/  IMAD R7, R4, 0x2800, R16 ;  /* 0x0000280004077824 */ /* 0x000fc800078e0210 */
[----:B------:R-:W-:-:S05]  /*fa70*/  VIADD R7, R7, UR42 ;  /* 0x0000002a07077c36 */ /* 0x000fca0008000000 */
[----:B------:R-:W-:Y:S01]  /*fa80*/  @!PT LDS RZ, [RZ] ;  /* 0x00000000fffff984 */ /* 0x000fe20000000800 */
[----:B------:R-:W-:Y:S01]  /*fa90*/  @!PT LDS RZ, [RZ] ;  /* 0x00000000fffff984 */ /* 0x000fe20000000800 */
[----:B------:R-:W-:Y:S01]  /*faa0*/  @!PT LDS RZ, [RZ] ;  /* 0x00000000fffff984 */ /* 0x000fe20000000800 */
[----:B------:R0:W-:Y:S02]  /*fab0*/  LDGSTS.E.BYPASS.LTC128B.128 [R7+0xd200], desc[UR46][R2.64], !P2 ;  /* 0x0d20000002077fae */ /* 0x0001e4000d101d6e */
[----:B0-----:R-:W-:-:S07]  /*fac0*/  IMAD.MOV.U32 R3, RZ, RZ, R14 ;  /* 0x000000ffff037224 */ /* 0x001fce00078e000e */
[----:B------:R-:W-:Y:S05]  /*fad0*/  WARPSYNC.COLLECTIVE R15, `(.L_x_157) ;  /* 0x000000000f087348 */ /* 0x000fea0003c00000 */
[----:B------:R0:W1:Y:S02]  /*fae0*/  SHFL.IDX P6, R14, R13, R12, R11 ;  /* 0x0000000c0d0e7389 */ /* 0x00006400000c000b */
[----:B01----:R-:W-:Y:S01]  /*faf0*/  ENDCOLLECTIVE ;  /* 0x000000000000791b */ /* 0x003fe20003800000 */
.L_x_157:
[----:B------:R-:W-:Y:S02]  /*fb00*/  IMAD.MOV.U32 R13, RZ, RZ, R10 ;  /* 0x000000ffff0d7224 */ /* 0x000fe400078e000a */
[----:B------:R-:W-:Y:S01]  /*fb10*/  IMAD.MOV.U32 R12, RZ, RZ, 0x2 ;  /* 0x00000002ff0c7424 */ /* 0x000fe200078e00ff */
[----:B------:R-:W-:-:S13]  /*fb20*/  IADD3 R2, P1, R17, R14, RZ ;  /* 0x0000000e11027210 */ /* 0x000fda0007f3e0ff */
[----:B------:R-:W-:Y:S05]  /*fb30*/  WARPSYNC.COLLECTIVE R15, `(.L_x_158) ;  /* 0x000000000f087348 */ /* 0x000fea0003c00000 */
[----:B------:R0:W1:Y:S02]  /*fb40*/  SHFL.IDX P6, R14, R13, R12, R11 ;  /* 0x0000000c0d0e7389 */ /* 0x00006400000c000b */
[----:B01----:R-:W-:Y:S01]  /*fb50*/  ENDCOLLECTIVE ;  /* 0x000000000000791b */ /* 0x003fe20003800000 */
.L_x_158:
[----:B------:R-:W-:-:S05]  /*fb60*/  IADD3.X R3, RZ, R3, RZ, P1, !PT ;  /* 0x00000003ff037210 */ /* 0x000fca0000ffe4ff */
        /* <DEDUP_REMOVED lines=9> */
.L_x_159:
[----:B------:R-:W-:Y:S02]  /*fc00*/  IMAD.MOV.U32 R13, RZ, RZ, R10 ;  /* 0x000000ffff0d7224 */ /* 0x000fe400078e000a */
[----:B------:R-:W-:Y:S02]  /*fc10*/  IMAD.MOV.U32 R12, RZ, RZ, 0x3 ;  /* 0x00000003ff0c7424 */ /* 0x000fe400078e00ff */
[----:B------:R-:W-:-:S07]  /*fc20*/  IMAD.MOV.U32 R2, RZ, RZ, R14 ;  /* 0x000000ffff027224 */ /* 0x000fce00078e000e */
[----:B------:R-:W-:Y:S05]  /*fc30*/  WARPSYNC.COLLECTIVE R15, `(.L_x_160) ;  /* 0x000000000f087348 */ /* 0x000fea0003c00000 */
[----:B------:R0:W1:Y:S02]  /*fc40*/  SHFL.IDX P6, R14, R13, R12, R11 ;  /* 0x0000000c0d0e7389 */ /* 0x00006400000c000b */
[----:B01----:R-:W-:Y:S01]  /*fc50*/  ENDCOLLECTIVE ;  /* 0x000000000000791b */ /* 0x003fe20003800000 */
.L_x_160:
[----:B------:R-:W-:-:S04]  /*fc60*/  IADD3 R2, P1, R17, R2, RZ ;  /* 0x0000000211027210 */ /* 0x000fc80007f3e0ff */
[----:B------:R-:W-:-:S05]  /*fc70*/  IADD3.X R3, RZ, R3, RZ, P1, !PT ;  /* 0x00000003ff037210 */ /* 0x000fca0000ffe4ff */
[----:B------:R-:W-:Y:S01]  /*fc80*/  @!PT LDS RZ, [RZ] ;  /* 0x00000000fffff984 */ /* 0x000fe20000000800 */
[----:B------:R-:W-:Y:S01]  /*fc90*/  @!PT LDS RZ, [RZ] ;  /* 0x00000000fffff984 */ /* 0x000fe20000000800 */
[----:B------:R-:W-:Y:S01]  /*fca0*/  @!PT LDS RZ, [RZ] ;  /* 0x00000000fffff984 */ /* 0x000fe20000000800 */
[----:B------:R0:W-:Y:S01]  /*fcb0*/  LDGSTS.E.BYPASS.LTC128B.128 [R7+0xe200], desc[UR46][R2.64], !P2 ;  /* 0x0e20000002077fae */ /* 0x0001e2000d101d6e */
[----:B------:R-:W-:Y:S01]  /*fcc0*/  IMAD.MOV.U32 R13, RZ, RZ, R9 ;  /* 0x000000ffff0d7224 */ /* 0x000fe200078e0009 */
[----:B------:R-:W-:-:S07]  /*fcd0*/  MOV R10, R14 ;  /* 0x0000000e000a7202 */ /* 0x000fce0000000f00 */
[----:B0-----:R-:W-:Y:S05]  /*fce0*/  WARPSYNC.COLLECTIVE R15, `(.L_x_161) ;  /* 0x000000000f087348 */ /* 0x001fea0003c00000 */
[----:B------:R1:W2:Y:S02]  /*fcf0*/  SHFL.IDX P6, R14, R13, R12, R11 ;  /* 0x0000000c0d0e7389 */ /* 0x0002a400000c000b */
[----:B012---:R-:W-:Y:S01]  /*fd00*/  ENDCOLLECTIVE ;  /* 0x000000000000791b */ /* 0x007fe20003800000 */
.L_x_161:
[----:B------:R-:W-:Y:S02]  /*fd10*/  IMAD.MOV.U32 R13, RZ, RZ, R8 ;  /* 0x000000ffff0d7224 */ /* 0x000fe400078e0008 */
[----:B------:R-:W-:Y:S02]  /*fd20*/  IMAD.MOV.U32 R12, RZ, RZ, RZ ;  /* 0x000000ffff0c7224 */ /* 0x000fe400078e00ff */
[----:B------:R-:W-:-:S07]  /*fd30*/  IMAD.MOV.U32 R9, RZ, RZ, R14 ;  /* 0x000000ffff097224 */ /* 0x000fce00078e000e */
[----:B------:R-:W-:Y:S05]  /*fd40*/  WARPSYNC.COLLECTIVE R15, `(.L_x_162) ;  /* 0x000000000f087348 */ /* 0x000fea0003c00000 */
[----:B------:R0:W1:Y:S02]  /*fd50*/  SHFL.IDX P6, R14, R13, R12, R11 ;  /* 0x0000000c0d0e7389 */ /* 0x00006400000c000b */
[----:B01----:R-:W-:Y:S01]  /*fd60*/  ENDCOLLECTIVE ;  /* 0x000000000000791b */ /* 0x003fe20003800000 */
.L_x_162:
        /* <DEDUP_REMOVED lines=11> */
.L_x_163:
[----:B------:R-:W-:Y:S05]  /*fe20*/  BRA `(.L_x_164) ;  /* 0xffffffcc00807947 */ /* 0x000fea000383ffff */
.L_x_70:
[----:B0-----:R0:W1:Y:S02]  /*fe30*/  SYNCS.PHASECHK.TRANS64.TRYWAIT P2, [R3+URZ+0x12470], R2 ;  /* 0x01247002030075a7 */ /* 0x001064000804017f */
[----:B-1----:R-:W-:Y:S05]  /*fe40*/  @!P2 NANOSLEEP.SYNCS 0x989680 ;  /* 0x009896800000a95d */ /* 0x002fea0003900000 */
[----:B------:R-:W1:Y:S02]  /*fe50*/  @!P2 SYNCS.PHASECHK.TRANS64 P2, [R3+URZ+0x12470], R2 ;  /* 0x012470020300a5a7 */ /* 0x000e64000804007f */
[----:B-1----:R-:W-:Y:S05]  /*fe60*/  @!P2 BRA `(.L_x_70) ;  /* 0xfffffffc00f0a947 */ /* 0x002fea000383ffff */
[----:B------:R-:W-:Y:S05]  /*fe70*/  BRA `(.L_x_165) ;  /* 0xffffffcc00d87947 */ /* 0x000fea000383ffff */
.L_x_72:
[----:B0-----:R0:W1:Y:S02]  /*fe80*/  SYNCS.PHASECHK.TRANS64.TRYWAIT P2, [R3+URZ+0x12460], R2 ;  /* 0x01246002030075a7 */ /* 0x001064000804017f */
[----:B-1----:R-:W-:Y:S05]  /*fe90*/  @!P2 NANOSLEEP.SYNCS 0x989680 ;  /* 0x009896800000a95d */ /* 0x002fea0003900000 */
[----:B------:R-:W1:Y:S02]  /*fea0*/  @!P2 SYNCS.PHASECHK.TRANS64 P2, [R3+URZ+0x12460], R2 ;  /* 0x012460020300a5a7 */ /* 0x000e64000804007f */
[----:B-1----:R-:W-:Y:S05]  /*feb0*/  @!P2 BRA `(.L_x_72) ;  /* 0xfffffffc00f0a947 */ /* 0x002fea000383ffff */
[----:B------:R-:W-:Y:S05]  /*fec0*/  BRA `(.L_x_166) ;  /* 0xffffffcc00e87947 */ /* 0x000fea000383ffff */
.L_x_79:
[----:B0-----:R0:W1:Y:S02]  /*fed0*/  SYNCS.PHASECHK.TRANS64.TRYWAIT P0, [R2+URZ+0x12470], R3 ;  /* 0x01247003020075a7 */ /* 0x001064000800017f */
[----:B-1----:R-:W-:Y:S05]  /*fee0*/  @!P0 NANOSLEEP.SYNCS 0x989680 ;  /* 0x009896800000895d */ /* 0x002fea0003900000 */
[----:B------:R-:W1:Y:S02]  /*fef0*/  @!P0 SYNCS.PHASECHK.TRANS64 P0, [R2+URZ+0x12470], R3 ;  /* 0x01247003020085a7 */ /* 0x000e64000800007f */
[----:B-1----:R-:W-:Y:S05]  /*ff00*/  @!P0 BRA `(.L_x_79) ;  /* 0xfffffffc00f08947 */ /* 0x002fea000383ffff */
[----:B------:R-:W-:Y:S05]  /*ff10*/  BRA `(.L_x_167) ;  /* 0xffffffd000f87947 */ /* 0x000fea000383ffff */
.L_x_81:
[----:B0-----:R0:W1:Y:S02]  /*ff20*/  SYNCS.PHASECHK.TRANS64.TRYWAIT P0, [R2+URZ+0x12460], R5 ;  /* 0x01246005020075a7 */ /* 0x001064000800017f */
[----:B-1----:R-:W-:Y:S05]  /*ff30*/  @!P0 NANOSLEEP.SYNCS 0x989680 ;  /* 0x009896800000895d */ /* 0x002fea0003900000 */
[----:B------:R-:W1:Y:S02]  /*ff40*/  @!P0 SYNCS.PHASECHK.TRANS64 P0, [R2+URZ+0x12460], R5 ;  /* 0x01246005020085a7 */ /* 0x000e64000800007f */
[----:B-1----:R-:W-:Y:S05]  /*ff50*/  @!P0 BRA `(.L_x_81) ;  /* 0xfffffffc00f08947 */ /* 0x002fea000383ffff */
[----:B------:R-:W-:Y:S05]  /*ff60*/  BRA `(.L_x_168) ;  /* 0xffffffd400147947 */ /* 0x000fea000383ffff */
.L_x_84:
[----:B0-----:R0:W1:Y:S02]  /*ff70*/  SYNCS.PHASECHK.TRANS64.TRYWAIT P0, [R7+URZ+0x12420], R2 ;  /* 0x01242002070075a7 */ /* 0x001064000800017f */
[----:B-1----:R-:W-:Y:S05]  /*ff80*/  @!P0 NANOSLEEP.SYNCS 0x989680 ;  /* 0x009896800000895d */ /* 0x002fea0003900000 */
[----:B------:R-:W1:Y:S02]  /*ff90*/  @!P0 SYNCS.PHASECHK.TRANS64 P0, [R7+URZ+0x12420], R2 ;  /* 0x01242002070085a7 */ /* 0x000e64000800007f */
[----:B-1----:R-:W-:Y:S05]  /*ffa0*/  @!P0 BRA `(.L_x_84) ;  /* 0xfffffffc00f08947 */ /* 0x002fea000383ffff */
[----:B------:R-:W-:Y:S05]  /*ffb0*/  BRA `(.L_x_169) ;  /* 0xffffffd800047947 */ /* 0x000fea000383ffff */
.L_x_86:
[----:B0-----:R0:W1:Y:S02]  /*ffc0*/  SYNCS.PHASECHK.TRANS64.TRYWAIT P1, [R5+URZ+0x12440], R2 ;  /* 0x01244002050075a7 */ /* 0x001064000802017f */
[----:B-1----:R-:W-:Y:S05]  /*ffd0*/  @!P1 NANOSLEEP.SYNCS 0x989680 ;  /* 0x009896800000995d */ /* 0x002fea0003900000 */
[----:B------:R-:W1:Y:S02]  /*ffe0*/  @!P1 SYNCS.PHASECHK.TRANS64 P1, [R5+URZ+0x12440], R2 ;  /* 0x01244002050095a7 */ /* 0x000e64000802007f */
[----:B-1----:R-:W-:Y:S05]  /*fff0*/  @!P1 BRA `(.L_x_86) ;  /* 0xfffffffc00f09947 */ /* 0x002fea000383ffff */
[----:B------:R-:W-:Y:S05]  /*10000*/  BRA `(.L_x_170) ;  /* 0xffffffd800407947 */ /* 0x000fea000383ffff */
.L_x_88:
[----:B-1----:R1:W2:Y:S02]  /*10010*/  SYNCS.PHASECHK.TRANS64.TRYWAIT P1, [R7+URZ+0x12440], R0 ;  /* 0x01244000070075a7 */ /* 0x0022a4000802017f */
[----:B--2---:R-:W-:Y:S05]  /*10020*/  @!P1 NANOSLEEP.SYNCS 0x989680 ;  /* 0x009896800000995d */ /* 0x004fea0003900000 */
[----:B------:R-:W2:Y:S02]  /*10030*/  @!P1 SYNCS.PHASECHK.TRANS64 P1, [R7+URZ+0x12440], R0 ;  /* 0x01244000070095a7 */ /* 0x000ea4000802007f */
[----:B--2---:R-:W-:Y:S05]  /*10040*/  @!P1 BRA `(.L_x_88) ;  /* 0xfffffffc00f09947 */ /* 0x004fea000383ffff */
[----:B------:R-:W-:Y:S05]  /*10050*/  BRA `(.L_x_171) ;  /* 0xffffffd8004c7947 */ /* 0x000fea000383ffff */
.L_x_90:
[----:B--2---:R2:W3:Y:S02]  /*10060*/  SYNCS.PHASECHK.TRANS64.TRYWAIT P1, [R5+URZ+0x12460], R2 ;  /* 0x01246002050075a7 */ /* 0x0044e4000802017f */
[----:B---3--:R-:W-:Y:S05]  /*10070*/  @!P1 NANOSLEEP.SYNCS 0x989680 ;  /* 0x009896800000995d */ /* 0x008fea0003900000 */
[----:B------:R-:W3:Y:S02]  /*10080*/  @!P1 SYNCS.PHASECHK.TRANS64 P1, [R5+URZ+0x12460], R2 ;  /* 0x01246002050095a7 */ /* 0x000ee4000802007f */
[----:B---3--:R-:W-:Y:S05]  /*10090*/  @!P1 BRA `(.L_x_90) ;  /* 0xfffffffc00f09947 */ /* 0x008fea000383ffff */
[----:B------:R-:W-:Y:S05]  /*100a0*/  BRA `(.L_x_172) ;  /* 0xffffffd800487947 */ /* 0x000fea000383ffff */
.L_x_92:
[----:B---3--:R3:W4:Y:S02]  /*100b0*/  SYNCS.PHASECHK.TRANS64.TRYWAIT P1, [R7+URZ+0x12460], R0 ;  /* 0x01246000070075a7 */ /* 0x008724000802017f */
[----:B----4-:R-:W-:Y:S05]  /*100c0*/  @!P1 NANOSLEEP.SYNCS 0x989680 ;  /* 0x009896800000995d */ /* 0x010fea0003900000 */
[----:B------:R-:W4:Y:S02]  /*100d0*/  @!P1 SYNCS.PHASECHK.TRANS64 P1, [R7+URZ+0x12460], R0 ;  /* 0x01246000070095a7 */ /* 0x000f24000802007f */
[----:B----4-:R-:W-:Y:S05]  /*100e0*/  @!P1 BRA `(.L_x_92) ;  /* 0xfffffffc00f09947 */ /* 0x010fea000383ffff */
[----:B------:R-:W-:Y:S05]  /*100f0*/  BRA `(.L_x_173) ;  /* 0xffffffd800447947 */ /* 0x000fea000383ffff */
.L_x_94:
[----:B----4-:R4:W0:Y:S02]  /*10100*/  SYNCS.PHASECHK.TRANS64.TRYWAIT P1, [R5+URZ+0x12480], R2 ;  /* 0x01248002050075a7 */ /* 0x010824000802017f */
[----:B0-----:R-:W-:Y:S05]  /*10110*/  @!P1 NANOSLEEP.SYNCS 0x989680 ;  /* 0x009896800000995d */ /* 0x001fea0003900000 */
[----:B------:R-:W0:Y:S02]  /*10120*/  @!P1 SYNCS.PHASECHK.TRANS64 P1, [R5+URZ+0x12480], R2 ;  /* 0x01248002050095a7 */ /* 0x000e24000802007f */
[----:B0-----:R-:W-:Y:S05]  /*10130*/  @!P1 BRA `(.L_x_94) ;  /* 0xfffffffc00f09947 */ /* 0x001fea000383ffff */
[----:B------:R-:W-:Y:S05]  /*10140*/  BRA `(.L_x_174) ;  /* 0xffffffd800407947 */ /* 0x000fea000383ffff */
.L_x_175:
[----:B------:R-:W-:-:S00]  /*10150*/  BRA `(.L_x_175) ;  /* 0xfffffffc00fc7947 */ /* 0x000fc0000383ffff */
[----:B------:R-:W-:-:S00]  /*10160*/  NOP ;  /* 0x0000000000007918 */ /* 0x000fc00000000000 */
        /* <DEDUP_REMOVED lines=9> */
.L_x_2719:


//--------------------- .text._ZN7cutlass13device_kernelIN5flash11enable_sm90INS1_16FlashAttnFwdSm90INS1_25CollectiveMainloopFwdSm90ILi2EN4cute5tupleIJNS5_1CILi1EEES8_S8_EEENS6_IJNS7_ILi192EEENS7_ILi160EEENS7_ILi64EEEEEELi64ENS_12float_e4m3_tEfNS_4arch4Sm90ELb0ELb0ELb1ELb1ELb1ELb0ELb0ELb1ELb1ELb1ELb1ELb0EEENS1_21CollectiveEpilogueFwdINS6_IJSA_SC_SB_EEES9_NS_10bfloat16_tESG_Li384ELb1ELb1ELb1ELb1EEENS1_36VarlenDynamicPersistentTileSchedulerILi192ELi160ELi384ELi128ELb1ELb1ELb1ELb0ELb1ELb1EEEEEEEEEvNT_6ParamsE --------------------------
	.section	.text._ZN7cutlass13device_kernelIN5flash11enable_sm90INS1_16FlashAttnFwdSm90INS1_25CollectiveMainloopFwdSm90ILi2EN4cute5tupleIJNS5_1CILi1EEES8_S8_EEENS6_IJNS7_ILi192EEENS7_ILi160EEENS7_ILi64EEEEEELi64ENS_12float_e4m3_tEfNS_4arch4Sm90ELb0ELb0ELb1ELb1ELb1ELb0ELb0ELb1ELb1ELb1ELb1ELb0EEENS1_21CollectiveEpilogueFwdINS6_IJSA_SC_SB_EEES9_NS_10bfloat16_tESG_Li384ELb1ELb1ELb1ELb1EEENS1_36VarlenDynamicPersistentTileSchedulerILi192ELi160ELi384ELi128ELb1ELb1ELb1ELb0ELb1ELb1EEEEEEEEEvNT_6ParamsE,"ax",@progbits
	.align	128
.text._ZN7cutlass13device_kernelIN5flash11enable_sm90INS1_16FlashAttnFwdSm90INS1_25CollectiveMainloopFwdSm90ILi2EN4cute5tupleIJNS5_1CILi1EEES8_S8_EEENS6_IJNS7_ILi192EEENS7_ILi160EEENS7_ILi64EEEEEELi64ENS_12float_e4m3_tEfNS_4arch4Sm90ELb0ELb0ELb1ELb1ELb1ELb0ELb0ELb1ELb1ELb1ELb1ELb0EEENS1_21CollectiveEpilogueFwdINS6_IJSA_SC_SB_EEES9_NS_10bfloat16_tESG_Li384ELb1ELb1ELb1ELb1EEENS1_36VarlenDynamicPersistentTileSchedulerILi192ELi160ELi384ELi128ELb1ELb1ELb1ELb0ELb1ELb1EEEEEEEEEvNT_6ParamsE:
        .type           _ZN7cutlass13device_kernelIN5flash11enable_sm90INS1_16FlashAttnFwdSm90INS1_25CollectiveMainloopFwdSm90ILi2EN4cute5tupleIJNS5_1CILi1EEES8_S8_EEENS6_IJNS7_ILi192EEENS7_ILi160EEENS7_ILi64EEEEEELi64ENS_12float_e4m3_tEfNS_4arch4Sm90ELb0ELb0ELb1ELb1ELb1ELb0ELb0ELb1ELb1ELb1ELb1ELb0EEENS1_21CollectiveEpilogueFwdINS6_IJSA_SC_SB_EEES9_NS_10bfloat16_tESG_Li384ELb1ELb1ELb1ELb1EEENS1_36VarlenDynamicPersistentTileSchedulerILi192ELi160ELi384ELi128ELb1ELb1ELb1ELb0ELb1ELb1EEEEEEEEEvNT_6ParamsE,@function
        .size           _ZN7cutlass13device_kernelIN5flash11enable_sm90INS1_16FlashAttnFwdSm90INS1_25CollectiveMainloopFwdSm90ILi2EN4cute5tupleIJNS5_1CILi1EEES8_S8_EEENS6_IJNS7_ILi192EEENS7_ILi160EEENS7_ILi64EEEEEELi64ENS_12float_e4m3_tEfNS_4arch4Sm90ELb0ELb0ELb1ELb1ELb1ELb0ELb0ELb1ELb1ELb1ELb1ELb0EEENS1_21CollectiveEpilogueFwdINS6_IJSA_SC_SB_EEES9_NS_10bfloat16_tESG_Li384ELb1ELb1ELb1ELb1EEENS1_36VarlenDynamicPersistentTileSchedulerILi192ELi160ELi384ELi128ELb1ELb1ELb1ELb0ELb1ELb1EEEEEEEEEvNT_6ParamsE,(.L_x_2720 - _ZN7cutlass13device_kernelIN5flash11enable_sm90INS1_16FlashAttnFwdSm90INS1_25CollectiveMainloopFwdSm90ILi2EN4cute5tupleIJNS5_1CILi1EEES8_S8_EEENS6_IJNS7_ILi192EEENS7_ILi160EEENS7_ILi64EEEEEELi64ENS_12float_e4m3_tEfNS_4arch4Sm90ELb0ELb0ELb1ELb1ELb1ELb0ELb0ELb1ELb1ELb1ELb1ELb0EEENS1_21CollectiveEpilogueFwdINS6_IJSA_SC_SB_EEES9_NS_10bfloat16_tESG_Li384ELb1ELb1ELb1ELb1EEENS1_36VarlenDynamicPersistentTileSchedulerILi192ELi160ELi384ELi128ELb1ELb1ELb1ELb0ELb1ELb1EEEEEEEEEvNT_6ParamsE)
        .other          _ZN7cutlass13device_kernelIN5flash11enable_sm90INS1_16FlashAttnFwdSm90INS1_25CollectiveMainloopFwdSm90ILi2EN4cute5tupleIJNS5_1CILi1EEES8_S8_EEENS6_IJNS7_ILi192EEENS7_ILi160EEENS7_ILi64EEEEEELi64ENS_12float_e4m3_tEfNS_4arch4Sm90ELb0ELb0ELb1ELb1ELb1ELb0ELb0ELb1ELb1ELb1ELb1ELb0EEENS1_21CollectiveEpilogueFwdINS6_IJSA_SC_SB_EEES9_NS_10bfloat16_tESG_Li384ELb1ELb1ELb1ELb1EEENS1_36VarlenDynamicPersistentTileSchedulerILi192ELi160ELi384ELi128ELb1ELb1ELb1ELb0ELb1ELb1EEEEEEEEEvNT_6ParamsE,@"STO_CUDA_ENTRY STV_DEFAULT"
_ZN7cutlass13device_kernelIN5flash11enable_sm90INS1_16FlashAttnFwdSm90INS1_25CollectiveMainloopFwdSm90ILi2EN4cute5tupleIJNS5_1CILi1EEES8_S8_EEENS6_IJNS7_ILi192EEENS7_ILi160EEENS7_ILi64EEEEEELi64ENS_12float_e4m3_tEfNS_4arch4Sm90ELb0ELb0ELb1ELb1ELb1ELb0ELb0ELb1ELb1ELb1ELb1ELb0EEENS1_21CollectiveEpilogueFwdINS6_IJSA_SC_SB_EEES9_NS_10bfloat16_tESG_Li384ELb1ELb1ELb1ELb1EEENS1_36VarlenDynamicPersistentTileSchedulerILi192ELi160ELi384ELi128ELb1ELb1ELb1ELb0ELb1ELb1EEEEEEEEEvNT_6ParamsE:
        /* <DEDUP_REMOVED lines=10> */
[----:B------:R-:W-:-:S05]  /*00a0*/  SHF.R.U32.HI R2, RZ, 0x7, R3 ;  /* 0x00000007ff027819 */ /* 0x000fca0000011603 */
[----:B------:R0:W1:Y:S04]  /*00b0*/  SHFL.IDX PT, R3, R2, RZ, 0x1f ;  /* 0x00001fff02037589 */ /* 0x00006800000e0000 */
[----:B------:R-:W-:Y:S01]  /*00c0*/  VOTEU.ALL UP0, P0 ;  /* 0x00000000003f7886 */ /* 0x000fe20000000000 */
[----:B------:R-:W-:-:S04]  /*00d0*/  VOTEU.ALL UP1, P0 ;  /* 0x00000000003f7886 */ /* 0x000fc80000020000 */
[----:B------:R-:W2:Y:S01]  /*00e0*/  @!UP0 S2UR UR8, SR_CgaCtaId ;  /* 0x00000000000889c3 */ /* 0x000ea20000008800 */
[----:B------:R-:W-:Y:S01]  /*00f0*/  @!UP0 UMOV UR6, 0x400 ;  /* 0x0000040000068882 */ /* 0x000fe20000000000 */
[----:B------:R-:W-:-:S04]  /*0100*/  @!UP0 UIADD3 UR4, -UR4, 0x100000, URZ ;  /* 0x0010000004048890 */ /* 0x000fc8000fffe13f */
[----:B------:R-:W-:Y:S02]  /*0110*/  @!UP0 USHF.L.U32 UR5, UR4, 0xb, URZ ;  /* 0x0000000b04058899 */ /* 0x000fe4000800063f */
[----:B------:R-:W-:Y:S02]  /*0120*/  @!UP0 USHF.L.U32 UR4, UR4, 0x1, URZ ;  /* 0x0000000104048899 */ /* 0x000fe4000800063f */
[----:B--2---:R-:W-:Y:S02]  /*0130*/  @!UP0 ULEA UR8, UR8, UR6, 0x18 ;  /* 0x0000000608088291 */ /* 0x004fe4000f8ec03f */
        /* <DEDUP_REMOVED lines=25> */
.L_x_176:
        /* <DEDUP_REMOVED lines=22> */
.L_x_177:
        /* <DEDUP_REMOVED lines=18> */
.L_x_178:
        /* <DEDUP_REMOVED lines=22> */
.L_x_179:
[----:B------:R-:W5:Y:S01]  /*06b0*/  SHFL.IDX PT, R4, R0, RZ, 0x1f ;  /* 0x00001fff00047589 */ /* 0x000f6200000e0000 */
[----:B------:R-:W-:Y:S01]  /*06c0*/  R2UR UR9, R3 ;  /* 0x00000000030972ca */ /* 0x000fe200000e0000 */
[----:B------:R-:W-:Y:S01]  /*06d0*/  NOP ;  /* 0x0000000000007918 */ /* 0x000fe20000000000 */
[----:B------:R-:W0:Y:S01]  /*06e0*/  S2R R2, SR_CgaCtaId ;  /* 0x0000000000027919 */ /* 0x000e220000008800 */
[----:B-----5:R-:W-:-:S13]  /*06f0*/  ISETP.NE.AND P0, PT, R4, RZ, PT ;  /* 0x000000ff0400720c */ /* 0x020fda0003f05270 */
[----:B0-----:R-:W-:Y:S05]  /*0700*/  @P0 BRA `(.L_x_180) ;  /* 0x0000000000480947 */ /* 0x001fea0003800000 */
        /* <DEDUP_REMOVED lines=18> */
.L_x_180:
[----:B------:R-:W-:Y:S01]  /*0830*/  UISETP.NE.AND UP0, UPT, UR9, URZ, UPT ;  /* 0x0000003f0900728c */ /* 0x000fe2000bf05270 */
[----:B------:R-:W-:Y:S01]  /*0840*/  NOP ;  /* 0x0000000000007918 */ /* 0x000fe20000000000 */
[----:B------:R-:W-:Y:S01]  /*0850*/  UMOV UR38, 0x1 ;  /* 0x0000000100267882 */ /* 0x000fe20000000000 */
[----:B------:R-:W-:Y:S01]  /*0860*/  ULDC.64 UR50, c[0x0][0x208] ;  /* 0x0000820000327ab9 */ /* 0x000fe20000000a00 */
[----:B------:R-:W-:Y:S01]  /*0870*/  USEL UR38, UR38, 0x2, !UP0 ;  /* 0x0000000226267887 */ /* 0x000fe2000c000000 */
[----:B01234-:R-:W-:Y:S01]  /*0880*/  BAR.SYNC.DEFER_BLOCKING 0x0 ;  /* 0x0000000000007b1d */ /* 0x01ffe20000010000 */
[----:B------:R-:W-:-:S13]  /*0890*/  PLOP3.LUT P0, PT, PT, PT, UP0, 0x80, 0x0 ;  /* 0x000000000000781c */ /* 0x000fda0003f0f008 */
[----:B------:R-:W-:Y:S05]  /*08a0*/  @!P0 BRA `(.L_x_181) ;  /* 0x000000a400388947 */ /* 0x000fea0003800000 */
.L_x_182:
[----:B------:R-:W-:-:S08]  /*08b0*/  NOP ;  /* 0x0000000000007918 */ /* 0x000fd00000000000 */
[----:B------:R-:W0:Y:S02]  /*08c0*/  USETMAXREG.TRY_ALLOC.CTAPOOL UP0, 0xa0 ;  /* 0x000000a0000079c8 */ /* 0x000e240008000600 */
[----:B0-----:R-:W-:-:S13]  /*08d0*/  PLOP3.LUT P0, PT, PT, PT, UP0, 0x80, 0x0 ;  /* 0x000000000000781c */ /* 0x001fda0003f0f008 */
[----:B------:R-:W-:Y:S05]  /*08e0*/  @!P0 BRA `(.L_x_182) ;  /* 0xfffffffc00f08947 */ /* 0x000fea000383ffff */
[----:B------:R-:W0:Y:S08]  /*08f0*/  S2UR UR5, SR_CgaCtaId ;  /* 0x00000000000579c3 */ /* 0x000e300000008800 */
[----:B------:R-:W-:Y:S06]  /*0900*/  BAR.ARV 0x8, 0x200 ;  /* 0x0208000000007b1d */ /* 0x000fec0000002000 */
[----:B------:R-:W-:-:S02]  /*0910*/  UMOV UR4, 0x400 ;  /* 0x0000040000047882 */ /* 0x000fc40000000000 */
[----:B------:R-:W-:Y:S01]  /*0920*/  BAR.SYNC.DEFER_BLOCKING 0x5, 0x200 ;  /* 0x0148000000007b1d */ /* 0x000fe20000010000 */
[----:B0-----:R-:W-:-:S09]  /*0930*/  ULEA UR4, UR5, UR4, 0x18 ;  /* 0x0000000405047291 */ /* 0x001fd2000f8ec03f */
[----:B------:R-:W0:Y:S01]  /*0940*/  LDS.128 R28, [UR4+0x132d0] ;  /* 0x0132d004ff1c7984 */ /* 0x000e220008000c00 */
[----:B------:R-:W-:Y:S01]  /*0950*/  ULDC UR4, c[0x0][0xc3c] ;  /* 0x00030f0000047ab9 */ /* 0x000fe20000000800 */
[----:B------:R-:W-:Y:S06]  /*0960*/  BAR.ARV 0x4, 0x200 ;  /* 0x0108000000007b1d */ /* 0x000fec0000002000 */
[----:B0-----:R-:W-:-:S13]  /*0970*/  ISETP.GE.AND P0, PT, R31, UR4, PT ;  /* 0x000000041f007c0c */ /* 0x001fda000bf06270 */
[----:B------:R-:W-:Y:S05]  /*0980*/  @P0 EXIT ;  /* 0x000000000000094d */ /* 0x000fea0003800000 */
[----:B------:R-:W0:Y:S01]  /*0990*/  S2R R0, SR_TID.X ;  /* 0x0000000000007919 */ /* 0x000e220000002100 */
[----:B------:R-:W-:Y:S01]  /*09a0*/  R2UR UR6, R29 ;  /* 0x000000001d0672ca */ /* 0x000fe200000e0000 */
[----:B------:R-:W-:Y:S01]  /*09b0*/  ULOP3.LUT UR47, UR38, 0x1, URZ, 0xfc, !UPT ;  /* 0x00000001262f7892 */ /* 0x000fe2000f8efc3f */
[----:B------:R-:W-:Y:S01]  /*09c0*/  R2UR UR5, R30 ;  /* 0x000000001e0572ca */ /* 0x000fe200000e0000 */
[----:B------:R-:W-:Y:S01]  /*09d0*/  UMOV UR46, URZ ;  /* 0x0000003f002e7c82 */ /* 0x000fe20008000000 */
[----:B------:R-:W-:Y:S01]  /*09e0*/  UMOV UR36, URZ ;  /* 0x0000003f00247c82 */ /* 0x000fe20008000000 */
[----:B------:R-:W-:Y:S01]  /*09f0*/  UMOV UR37, URZ ;  /* 0x0000003f00257c82 */ /* 0x000fe20008000000 */
[----:B0-----:R-:W-:-:S05]  /*0a00*/  VIADD R13, R0, 0xffffff80 ;  /* 0xffffff80000d7836 */ /* 0x001fca0000000000 */
[----:B------:R-:W-:-:S04]  /*0a10*/  SHF.R.S32.HI R0, RZ, 0x1f, R13 ;  /* 0x0000001fff007819 */ /* 0x000fc8000001140d */
[CC--:B------:R-:W-:Y:S02]  /*0a20*/  LEA.HI R2, R0.reuse, R13.reuse, RZ, 0x7 ;  /* 0x0000000d00027211 */ /* 0x0c0fe400078f38ff */
[-C--:B------:R-:W-:Y:S02]  /*0a30*/  LEA.HI R3, R0, R13.reuse, RZ, 0x4 ;  /* 0x0000000d00037211 */ /* 0x080fe400078f20ff */
[----:B------:R-:W-:Y:S02]  /*0a40*/  LOP3.LUT R4, R2, 0xffffff80, RZ, 0xc0, !PT ;  /* 0xffffff8002047812 */ /* 0x000fe400078ec0ff */
[----:B------:R-:W-:Y:S02]  /*0a50*/  SHF.R.S32.HI R6, RZ, 0x4, R3 ;  /* 0x00000004ff067819 */ /* 0x000fe40000011403 */
[----:B------:R-:W-:Y:S01]  /*0a60*/  SHF.R.S32.HI R14, RZ, 0x7, R2 ;  /* 0x00000007ff0e7819 */ /* 0x000fe20000011402 */
[----:B------:R-:W-:Y:S01]  /*0a70*/  IMAD.IADD R12, R13, 0x1, -R4 ;  /* 0x000000010d0c7824 */ /* 0x000fe200078e0a04 */
[----:B------:R-:W-:-:S02]  /*0a80*/  LEA.HI R4, R0, R13, RZ, 0x5 ;  /* 0x0000000d00047211 */ /* 0x000fc400078f28ff */
[----:B------:R-:W-:Y:S01]  /*0a90*/  LEA.HI R11, R0, R13, RZ, 0x2 ;  /* 0x0000000d000b7211 */ /* 0x000fe200078f10ff */
[----:B------:R-:W-:Y:S01]  /*0aa0*/  IMAD.HI R2, R14, 0x55555556, RZ ;  /* 0x555555560e027827 */ /* 0x000fe200078e02ff */
[----:B------:R-:W-:Y:S02]  /*0ab0*/  SHF.R.S32.HI R7, RZ, 0x1f, R12 ;  /* 0x0000001fff077819 */ /* 0x000fe4000001140c */
[----:B------:R-:W-:Y:S01]  /*0ac0*/  LOP3.LUT R11, R11, 0xfffffffc, RZ, 0xc0, !PT ;  /* 0xfffffffc0b0b7812 */ /* 0x000fe200078ec0ff */
[----:B------:R-:W-:Y:S01]  /*0ad0*/  IMAD.SHL.U32 R5, R4, 0x20, RZ ;  /* 0x0000002004057824 */ /* 0x000fe200078e00ff */
[----:B------:R-:W-:Y:S02]  /*0ae0*/  LEA.HI R8, R7, R12, RZ, 0x2 ;  /* 0x0000000c07087211 */ /* 0x000fe400078f10ff */
[----:B------:R-:W-:Y:S01]  /*0af0*/  LOP3.LUT R4, R3, 0x3fffff0, RZ, 0xc0, !PT ;  /* 0x03fffff003047812 */ /* 0x000fe200078ec0ff */
[----:B------:R-:W-:Y:S01]  /*0b00*/  IMAD.IADD R11, R13, 0x1, -R11 ;  /* 0x000000010d0b7824 */ /* 0x000fe200078e0a0b */
[----:B------:R-:W-:-:S02]  /*0b10*/  SHF.R.S32.HI R9, RZ, 0x2, R8 ;  /* 0x00000002ff097819 */ /* 0x000fc40000011408 */
[----:B------:R-:W-:Y:S01]  /*0b20*/  SHF.R.S32.HI R10, RZ, 0x1f, R8 ;  /* 0x0000001fff0a7819 */ /* 0x000fe20000011408 */
[----:B------:R-:W-:Y:S01]  /*0b30*/  IMAD.IADD R4, R13, 0x1, -R4 ;  /* 0x000000010d047824 */ /* 0x000fe200078e0a04 */
[----:B------:R-:W-:Y:S02]  /*0b40*/  LEA.HI R3, R3, R6, RZ, 0x1 ;  /* 0x0000000603037211 */ /* 0x000fe400078f08ff */
[----:B------:R-:W-:Y:S02]  /*0b50*/  LEA.HI R10, R10, R9, RZ, 0x3 ;  /* 0x000000090a0a7211 */ /* 0x000fe400078f18ff */
[----:B------:R-:W-:Y:S02]  /*0b60*/  LOP3.LUT R5, R5, 0xfffffc00, RZ, 0xc0, !PT ;  /* 0xfffffc0005057812 */ /* 0x000fe400078ec0ff */
[----:B------:R-:W-:Y:S02]  /*0b70*/  LOP3.LUT R3, R3, 0x1ffffffe, RZ, 0xc0, !PT ;  /* 0x1ffffffe03037812 */ /* 0x000fe400078ec0ff */
[----:B------:R-:W-:Y:S01]  /*0b80*/  LOP3.LUT R10, R10, 0xfffffff8, RZ, 0xc0, !PT ;  /* 0xfffffff80a0a7812 */ /* 0x000fe200078ec0ff */
[----:B------:R-:W-:Y:S01]  /*0b90*/  IMAD R4, R4, 0x40, R5 ;  /* 0x0000004004047824 */ /* 0x000fe200078e0205 */
[----:B------:R-:W-:Y:S01]  /*0ba0*/  LEA.HI R7, R7, R12, RZ, 0x5 ;  /* 0x0000000c07077211 */ /* 0x000fe200078f28ff */
[----:B------:R-:W-:Y:S01]  /*0bb0*/  IMAD.IADD R3, R6, 0x1, -R3 ;  /* 0x0000000106037824 */ /* 0x000fe200078e0a03 */
[----:B------:R-:W-:Y:S01]  /*0bc0*/  LEA.HI R2, R2, R2, RZ, 0x1 ;  /* 0x0000000202027211 */ /* 0x000fe200078f08ff */
[----:B------:R-:W-:Y:S01]  /*0bd0*/  IMAD.IADD R10, R9, 0x1, -R10 ;  /* 0x00000001090a7824 */ /* 0x000fe200078e0a0a */
[----:B------:R-:W-:-:S02]  /*0be0*/  SHF.R.S32.HI R7, RZ, 0x5, R7 ;  /* 0x00000005ff077819 */ /* 0x000fc40000011407 */
[----:B------:R-:W-:Y:S01]  /*0bf0*/  LOP3.LUT R8, R8, 0x7ffffffc, RZ, 0xc0, !PT ;  /* 0x7ffffffc08087812 */ /* 0x000fe200078ec0ff */
[----:B------:R-:W-:Y:S01]  /*0c00*/  IMAD R2, R2, -0x3, R14 ;  /* 0xfffffffd02027824 */ /* 0x000fe200078e020e */
[----:B------:R-:W-:Y:S01]  /*0c10*/  LEA R3, R3, R4, 0x3 ;  /* 0x0000000403037211 */ /* 0x000fe200078e18ff */
[----:B------:R-:W-:Y:S01]  /*0c20*/  IMAD R7, R7, 0x10, R10 ;  /* 0x0000001007077824 */ /* 0x000fe200078e020a */
[----:B------:R-:W-:Y:S01]  /*0c30*/  LEA.HI R0, R0, R13, RZ, 0x3 ;  /* 0x0000000d00007211 */ /* 0x000fe200078f18ff */
[----:B------:R-:W-:Y:S02]  /*0c40*/  IMAD.IADD R8, R12, 0x1, -R8 ;  /* 0x000000010c087824 */ /* 0x000fe400078e0a08 */
[----:B------:R0:W-:Y:S01]  /*0c50*/  STL [R1+0x38], R3 ;  /* 0x0000380301007387 */ /* 0x0001e20000100800 */
[----:B------:R-:W-:Y:S01]  /*0c60*/  IMAD R5, R2, 0x40, R7 ;  /* 0x0000004002057824 */ /* 0x000fe200078e0207 */
[----:B------:R-:W-:Y:S01]  /*0c70*/  LOP3.LUT R16, R0, 0xfffffff8, RZ, 0xc0, !PT ;  /* 0xfffffff800107812 */ /* 0x000fe200078ec0ff */
[----:B------:R-:W-:Y:S01]  /*0c80*/  IMAD.SHL.U32 R2, R8, 0x2, RZ ;  /* 0x0000000208027824 */ /* 0x000fe200078e00ff */
[----:B------:R-:W-:-:S02]  /*0c90*/  SHF.R.S32.HI R0, RZ, 0x3, R0 ;  /* 0x00000003ff007819 */ /* 0x000fc40000011400 */
[----:B------:R-:W-:Y:S01]  /*0ca0*/  STL [R1+0x30], R5 ;  /* 0x0000300501007387 */ /* 0x000fe20000100800 */
[C---:B------:R-:W-:Y:S01]  /*0cb0*/  VIADD R0, R2.reuse, 0x8 ;  /* 0x0000000802007836 */ /* 0x040fe20000000000 */
[C---:B------:R-:W-:Y:S01]  /*0cc0*/  IADD3 R18, R2.reuse, 0x38, RZ ;  /* 0x0000003802127810 */ /* 0x040fe20007ffe0ff */
[C---:B------:R-:W-:Y:S01]  /*0cd0*/  VIADD R157, R2.reuse, 0x10 ;  /* 0x00000010029d7836 */ /* 0x040fe20000000000 */
[----:B0-----:R-:W-:Y:S01]  /*0ce0*/  LEA.HI R3, R11, R11, RZ, 0x1 ;  /* 0x0000000b0b037211 */ /* 0x001fe200078f08ff */
[C---:B------:R-:W-:Y:S01]  /*0cf0*/  VIADD R22, R2.reuse, 0x28 ;  /* 0x0000002802167836 */ /* 0x040fe20000000000 */
[----:B------:R0:W-:Y:S01]  /*0d00*/  STL [R1+0x4], R2 ;  /* 0x0000040201007387 */ /* 0x0001e20000100800 */
[C---:B------:R-:W-:Y:S01]  /*0d10*/  VIADD R156, R2.reuse, 0x18 ;  /* 0x00000018029c7836 */ /* 0x040fe20000000000 */
[----:B------:R-:W-:Y:S01]  /*0d20*/  LOP3.LUT R4, R3, 0x1ffffffe, RZ, 0xc0, !PT ;  /* 0x1ffffffe03047812 */ /* 0x000fe200078ec0ff */
[C---:B------:R-:W-:Y:S01]  /*0d30*/  VIADD R23, R2.reuse, 0x20 ;  /* 0x0000002002177836 */ /* 0x040fe20000000000 */
[----:B------:R1:W-:Y:S01]  /*0d40*/  STL [R1], R0 ;  /* 0x0000000001007387 */ /* 0x0003e20000100800 */
[----:B------:R-:W-:-:S02]  /*0d50*/  VIADD R19, R2, 0x30 ;  /* 0x0000003002137836 */ /* 0x000fc40000000000 */
[----:B------:R-:W-:Y:S02]  /*0d60*/  IMAD.IADD R4, R11, 0x1, -R4 ;  /* 0x000000010b047824 */ /* 0x000fe400078e0a04 */
[----:B------:R-:W-:Y:S01]  /*0d70*/  IMAD.IADD R16, R13, 0x1, -R16 ;  /* 0x000000010d107824 */ /* 0x000fe200078e0a10 */
[----:B0-----:R-:W-:Y:S02]  /*0d80*/  SHF.R.S32.HI R2, RZ, 0x1f, R0 ;  /* 0x0000001fff027819 */ /* 0x001fe40000011400 */
[----:B-1----:R-:W-:-:S03]  /*0d90*/  SHF.R.S32.HI R0, RZ, 0x1f, R157 ;  /* 0x0000001fff007819 */ /* 0x002fc6000001149d */
[----:B------:R0:W-:Y:S01]  /*0da0*/  STL [R1+0x28], R2 ;  /* 0x0000280201007387 */ /* 0x0001e20000100800 */
[----:B------:R-:W-:Y:S01]  /*0db0*/  SHF.R.S32.HI R0, RZ, 0x1f, R22 ;  /* 0x0000001fff007819 */ /* 0x000fe20000011416 */
[----:B------:R-:W-:Y:S01]  /*0dc0*/  IMAD R0, R4, 0x8, R5 ;  /* 0x0000000804007824 */ /* 0x000fe200078e0205 */
[----:B------:R-:W-:-:S04]  /*0dd0*/  SHF.L.U32 R17, R16, 0x3, RZ ;  /* 0x0000000310117819 */ /* 0x000fc800000006ff */
[----:B------:R1:W-:Y:S01]  /*0de0*/  STL [R1+0x34], R0 ;  /* 0x0000340001007387 */ /* 0x0003e20000100800 */
[----:B------:R-:W-:Y:S02]  /*0df0*/  SHF.R.S32.HI R3, RZ, 0x1f, R17 ;  /* 0x0000001fff037819 */ /* 0x000fe40000011411 */
[----:B------:R-:W-:Y:S02]  /*0e00*/  SHF.R.S32.HI R3, RZ, 0x1f, R156 ;  /* 0x0000001fff037819 */ /* 0x000fe4000001149c */
[----:B0-----:R-:W-:Y:S02]  /*0e10*/  SHF.R.S32.HI R2, RZ, 0x1f, R23 ;  /* 0x0000001fff027819 */ /* 0x001fe40000011417 */
[----:B------:R-:W-:Y:S02]  /*0e20*/  SHF.R.S32.HI R3, RZ, 0x1f, R19 ;  /* 0x0000001fff037819 */ /* 0x000fe40000011413 */
[----:B------:R-:W-:-:S07]  /*0e30*/  SHF.R.S32.HI R2, RZ, 0x1f, R18 ;  /* 0x0000001fff027819 */ /* 0x000fce0000011412 */
.L_x_220:
[----:B0123--:R-:W0:Y:S01]  /*0e40*/  LDC.64 R2, c[0x0][0xc88] ;  /* 0x00032200ff027b82 */ /* 0x00fe220000000a00 */
[----:B------:R-:W-:Y:S01]  /*0e50*/  ULDC.64 UR8, c[0x0][0xa28] ;  /* 0x00028a0000087ab9 */ /* 0x000fe20000000a00 */
[----:B------:R-:W-:Y:S01]  /*0e60*/  ULDC.64 UR10, c[0x0][0xa20] ;  /* 0x00028800000a7ab9 */ /* 0x000fe20000000a00 */
[----:B------:R-:W-:Y:S01]  /*0e70*/  ULDC UR4, c[0x0][0x424] ;  /* 0x0001090000047ab9 */ /* 0x000fe20000000800 */
[----:B------:R-:W-:Y:S01]  /*0e80*/  ULDC UR7, c[0x0][0x2f0] ;  /* 0x0000bc0000077ab9 */ /* 0x000fe20000000800 */
[----:B0-----:R-:W-:-:S06]  /*0e90*/  IMAD.WIDE R2, R31, 0x4, R2 ;  /* 0x000000041f027825 */ /* 0x001fcc00078e0202 */
[----:B------:R-:W2:Y:S01]  /*0ea0*/  LDG.E R2, desc[UR50][R2.64] ;  /* 0x0000003202027981 */ /* 0x000ea2000c1e1900 */
[----:B------:R-:W-:Y:S02]  /*0eb0*/  UISETP.NE.U32.AND UP0, UPT, UR8, URZ, UPT ;  /* 0x0000003f0800728c */ /* 0x000fe4000bf05070 */
[----:B------:R-:W-:Y:S02]  /*0ec0*/  UISETP.NE.U32.AND UP1, UPT, UR10, URZ, UPT ;  /* 0x0000003f0a00728c */ /* 0x000fe4000bf25070 */
[----:B------:R-:W-:Y:S02]  /*0ed0*/  UISETP.NE.AND.EX UP0, UPT, UR9, URZ, UPT, UP0 ;  /* 0x0000003f0900728c */ /* 0x000fe4000bf05300 */
[----:B------:R-:W-:-:S04]  /*0ee0*/  UISETP.NE.AND.EX UP1, UPT, UR11, URZ, UPT, UP1 ;  /* 0x0000003f0b00728c */ /* 0x000fc8000bf25310 */
[----:B------:R-:W-:Y:S02]  /*0ef0*/  PLOP3.LUT P0, PT, PT, PT, UP0, 0x80, 0x0 ;  /* 0x000000000000781c */ /* 0x000fe40003f0f008 */
[----:B------:R-:W-:Y:S02]  /*0f00*/  PLOP3.LUT P1, PT, PT, PT, UP1, 0x80, 0x0 ;  /* 0x000000000000781c */ /* 0x000fe40003f2f018 */
[----:B--2---:R-:W-:-:S13]  /*0f10*/  R2UR UR39, R2 ;  /* 0x00000000022772ca */ /* 0x004fda00000e0000 */
[----:B------:R-:W-:Y:S02]  /*0f20*/  USHF.R.S32.HI UR40, URZ, 0x1f, UR39 ;  /* 0x0000001f3f287899 */ /* 0x000fe40008011427 */
[----:B------:R-:W-:-:S04]  /*0f30*/  @UP0 ULEA UR8, UP2, UR39, UR8, 0x2 ;  /* 0x0000000827080291 */ /* 0x000fc8000f84103f */
[----:B------:R-:W-:Y:S02]  /*0f40*/  @UP0 ULEA.HI.X UR9, UR39, UR9, UR40, 0x2, UP2 ;  /* 0x0000000927090291 */ /* 0x000fe400090f1428 */
[----:B------:R-:W-:Y:S01]  /*0f50*/  @UP1 ULEA UR10, UP0, UR39, UR10, 0x2 ;  /* 0x0000000a270a1291 */ /* 0x000fe2000f80103f */
[----:B------:R-:W-:-:S03]  /*0f60*/  IMAD.U32 R2, RZ, RZ, UR8 ;  /* 0x00000008ff027e24 */ /* 0x000fc6000f8e00ff */
[----:B------:R-:W-:Y:S01]  /*0f70*/  @UP1 ULEA.HI.X UR11, UR39, UR11, UR40, 0x2, UP0 ;  /* 0x0000000b270b1291 */ /* 0x000fe200080f1428 */
[----:B------:R-:W-:Y:S01]  /*0f80*/  IMAD.U32 R3, RZ, RZ, UR9 ;  /* 0x00000009ff037e24 */ /* 0x000fe2000f8e00ff */
[----:B------:R-:W-:Y:S01]  /*0f90*/  ULDC.64 UR8, c[0x0][0x418] ;  /* 0x0001060000087ab9 */ /* 0x000fe20000000a00 */
[----:B------:R-:W-:-:S03]  /*0fa0*/  IMAD.U32 R4, RZ, RZ, UR10 ;  /* 0x0000000aff047e24 */ /* 0x000fc6000f8e00ff */
[----:B------:R-:W-:Y:S01]  /*0fb0*/  IMAD.U32 R5, RZ, RZ, UR11 ;  /* 0x0000000bff057e24 */ /* 0x000fe2000f8e00ff */
[----:B------:R-:W2:Y:S04]  /*0fc0*/  @P0 LDG.E R2, desc[UR50][R2.64] ;  /* 0x0000003202020981 */ /* 0x000ea8000c1e1900 */
[----:B------:R-:W3:Y:S01]  /*0fd0*/  @P1 LDG.E R4, desc[UR50][R4.64] ;  /* 0x0000003204041981 */ /* 0x000ee2000c1e1900 */
[----:B------:R-:W-:Y:S01]  /*0fe0*/  UISETP.NE.U32.AND UP0, UPT, UR8, URZ, UPT ;  /* 0x0000003f0800728c */ /* 0x000fe2000bf05070 */
[----:B------:R-:W-:Y:S01]  /*0ff0*/  UMOV UR49, URZ ;  /* 0x0000003f00317c82 */ /* 0x000fe20008000000 */
[----:B------:R-:W-:Y:S02]  /*1000*/  ULOP3.LUT UR8, UR5, 0xff000000, URZ, 0xc0, !UPT ;  /* 0xff00000005087892 */ /* 0x000fe4000f8ec03f */
[----:B------:R-:W-:Y:S01]  /*1010*/  UISETP.NE.AND.EX UP0, UPT, UR9, URZ, UPT, UP0 ;  /* 0x0000003f0900728c */ /* 0x000fe2000bf05300 */
[----:B------:R-:W-:-:S03]  /*1020*/  UMOV UR41, UR6 ;  /* 0x0000000600297c82 */ /* 0x000fc60008000000 */
[----:B------:R-:W-:-:S04]  /*1030*/  USEL UR4, UR4, 0x1, UP0 ;  /* 0x0000000104047887 */ /* 0x000fc80008000000 */
[----:B------:R-:W-:Y:S01]  /*1040*/  UIMAD UR4, UR4, UR7, URZ ;  /* 0x00000007040472a4 */ /* 0x000fe2000f8e023f */
[----:B--2---:R-:W-:-:S06]  /*1050*/  @P0 R2UR UR49, R2 ;  /* 0x00000000023102ca */ /* 0x004fcc00000e0000 */
[----:B---3--:R-:W-:Y:S01]  /*1060*/  @P1 R2UR UR4, R4 ;  /* 0x00000000040412ca */ /* 0x008fe200000e0000 */
[----:B----45:R-:W-:-:S14]  /*1070*/  @P1 BRA `(.L_x_183) ;  /* 0x0000000000341947 */ /* 0x030fdc0003800000 */
[----:B------:R-:W-:Y:S02]  /*1080*/  ULDC.64 UR6, c[0x0][0xa08] ;  /* 0x0002820000067ab9 */ /* 0x000fe40000000a00 */
[----:B------:R-:W-:-:S04]  /*1090*/  ISETP.NE.U32.AND P0, PT, RZ, UR6, PT ;  /* 0x00000006ff007c0c */ /* 0x000fc8000bf05070 */
[----:B------:R-:W-:-:S13]  /*10a0*/  ISETP.NE.AND.EX P0, PT, RZ, UR7, PT, P0 ;  /* 0x00000007ff007c0c */ /* 0x000fda000bf05300 */
[----:B------:R-:W-:Y:S05]  /*10b0*/  @!P0 BRA `(.L_x_183) ;  /* 0x0000000000248947 */ /* 0x000fea0003800000 */
[----:B------:R-:W-:Y:S02]  /*10c0*/  ULDC.64 UR6, c[0x0][0xa08] ;  /* 0x0002820000067ab9 */ /* 0x000fe40000000a00 */
[----:B------:R-:W-:-:S06]  /*10d0*/  UIMAD.WIDE UR6, UR39, 0x4, UR6 ;  /* 0x00000004270678a5 */ /* 0x000fcc000f8e0206 */
[----:B------:R-:W-:Y:S02]  /*10e0*/  IMAD.U32 R2, RZ, RZ, UR6 ;  /* 0x00000006ff027e24 */ /* 0x000fe4000f8e00ff */
[----:B------:R-:W-:-:S05]  /*10f0*/  IMAD.U32 R3, RZ, RZ, UR7 ;  /* 0x00000007ff037e24 */ /* 0x000fca000f8e00ff */
[----:B------:R-:W2:Y:S04]  /*1100*/  LDG.E R4, desc[UR50][R2.64] ;  /* 0x0000003202047981 */ /* 0x000ea8000c1e1900 */
[----:B-1----:R-:W3:Y:S01]  /*1110*/  LDG.E R0, desc[UR50][R2.64+0x4] ;  /* 0x0000043202007981 */ /* 0x002ee2000c1e1900 */
[----:B--2---:R-:W-:Y:S02]  /*1120*/  R2UR UR4, R4 ;  /* 0x00000000040472ca */ /* 0x004fe400000e0000 */
[----:B---3--:R-:W-:-:S13]  /*1130*/  R2UR UR6, R0 ;  /* 0x00000000000672ca */ /* 0x008fda00000e0000 */
[----:B------:R-:W-:-:S12]  /*1140*/  UIADD3 UR4, -UR4, UR6, URZ ;  /* 0x0000000604047290 */ /* 0x000fd8000fffe13f */
.L_x_183:
[----:B------:R-:W-:Y:S02]  /*1150*/  UIADD3 UR49, -UR49, UR4, URZ ;  /* 0x0000000431317290 */ /* 0x000fe4000fffe13f */
[----:B------:R-:W-:Y:S02]  /*1160*/  ULOP3.LUT UR4, UR5, 0xff0000, URZ, 0xc0, !UPT ;  /* 0x00ff000005047892 */ /* 0x000fe4000f8ec03f */
[----:B------:R-:W-:Y:S02]  /*1170*/  UISETP.GE.AND UP0, UPT, UR49, 0x1, UPT ;  /* 0x000000013100788c */ /* 0x000fe4000bf06270 */
[----:B------:R-:W-:Y:S02]  /*1180*/  UIADD3 UR6, UR49, 0x9f, URZ ;  /* 0x0000009f31067890 */ /* 0x000fe4000fffe03f */
[----:B------:R-:W-:Y:S02]  /*1190*/  USHF.R.U32.HI UR8, URZ, 0x8, UR8 ;  /* 0x000000083f087899 */ /* 0x000fe40008011608 */
[----:B------:R-:W-:Y:S01]  /*11a0*/  PLOP3.LUT P0, PT, PT, PT, UP0, 0x80, 0x0 ;  /* 0x000000000000781c */ /* 0x000fe20003f0f008 */
[----:B------:R-:W-:-:S02]  /*11b0*/  UIMAD.WIDE UR6, UR6, 0x66666667, URZ ;  /* 0x66666667060678a5 */ /* 0x000fc4000f8e023f */
[----:B------:R-:W-:Y:S02]  /*11c0*/  ULEA.HI UR8, UR4, UR8, URZ, 0x10 ;  /* 0x0000000804087291 */ /* 0x000fe4000f8f803f */
[----:B------:R-:W-:Y:S02]  /*11d0*/  USHF.R.U32.HI UR6, URZ, 0x1f, UR7 ;  /* 0x0000001f3f067899 */ /* 0x000fe40008011607 */
[----:B------:R-:W-:Y:S02]  /*11e0*/  ULOP3.LUT UR42, UR8, 0xff, URZ, 0xc0, !UPT ;  /* 0x000000ff082a7892 */ /* 0x000fe4000f8ec03f */
[----:B------:R-:W-:Y:S01]  /*11f0*/  ULOP3.LUT UR43, UR5, 0xffff, URZ, 0xc0, !UPT ;  /* 0x0000ffff052b7892 */ /* 0x000fe2000f8ec03f */
[----:B------:R-:W-:Y:S01]  /*1200*/  UMOV UR4, URZ ;  /* 0x0000003f00047c82 */ /* 0x000fe20008000000 */
[----:B------:R-:W-:Y:S02]  /*1210*/  USHF.R.U32.HI UR44, URZ, 0x10, UR8 ;  /* 0x000000103f2c7899 */ /* 0x000fe40008011608 */
[----:B------:R-:W-:Y:S01]  /*1220*/  ULEA.HI.SX32 UR9, UR7, UR6, 0x1a ;  /* 0x0000000607097291 */ /* 0x000fe2000f8fd23f */
[----:B------:R-:W-:Y:S11]  /*1230*/  @!P0 BRA `(.L_x_184) ;  /* 0x0000000000908947 */ /* 0x000ff60003800000 */
[----:B------:R-:W-:Y:S01]  /*1240*/  UISETP.NE.AND UP0, UPT, UR44, URZ, UPT ;  /* 0x0000003f2c00728c */ /* 0x000fe2000bf05270 */
[----:B------:R-:W-:-:S03]  /*1250*/  ULDC UR4, c[0x0][0x9f0] ;  /* 0x00027c0000047ab9 */ /* 0x000fc60000000800 */
[----:B------:R-:W-:-:S03]  /*1260*/  USEL UR10, UR44, UR4, UP0 ;  /* 0x000000042c0a7287 */ /* 0x000fc60008000000 */
[----:B------:R-:W-:Y:S01]  /*1270*/  UMOV UR4, URZ ;  /* 0x0000003f00047c82 */ /* 0x000fe20008000000 */
[----:B------:R-:W-:Y:S02]  /*1280*/  UIADD3 UR6, UR9, -0x1, UR10 ;  /* 0xffffffff09067890 */ /* 0x000fe4000fffe00a */
[----:B------:R-:W-:-:S04]  /*1290*/  MOV R3, UR10 ;  /* 0x0000000a00037c02 */ /* 0x000fc80008000f00 */
[-C--:B-1----:R-:W-:Y:S01]  /*12a0*/  IABS R0, R3.reuse ;  /* 0x0000000300007213 */ /* 0x082fe20000000000 */
[----:B------:R-:W-:Y:S01]  /*12b0*/  IMAD.U32 R4, RZ, RZ, UR6 ;  /* 0x00000006ff047e24 */ /* 0x000fe2000f8e00ff */
[----:B------:R-:W-:Y:S01]  /*12c0*/  IABS R5, R3 ;  /* 0x0000000300057213 */ /* 0x000fe20000000000 */
[----:B------:R-:W-:Y:S01]  /*12d0*/  ULOP3.LUT UR6, UR6, UR10, URZ, 0x3c, !UPT ;  /* 0x0000000a06067292 */ /* 0x000fe2000f8e3c3f */
[----:B------:R-:W-:Y:S02]  /*12e0*/  R2UR UR11, R0 ;  /* 0x00000000000b72ca */ /* 0x000fe400000e0000 */
[----:B------:R-:W-:-:S05]  /*12f0*/  IABS R4, R4 ;  /* 0x0000000400047213 */ /* 0x000fca0000000000 */
        /* <DEDUP_REMOVED lines=24> */
.L_x_184:
[----:B------:R-:W-:Y:S01]  /*1480*/  UIMAD UR45, UR42, UR4, URZ ;  /* 0x000000042a2d72a4 */ /* 0x000fe2000f8e023f */
[----:B-1----:R-:W-:Y:S01]  /*1490*/  IMAD.U32 R0, RZ, RZ, UR9 ;  /* 0x00000009ff007e24 */ /* 0x002fe2000f8e00ff */
[----:B------:R-:W-:Y:S01]  /*14a0*/  PLOP3.LUT P0, PT, PT, PT, PT, 0x80, 0x0 ;  /* 0x000000000000781c */ /* 0x000fe20003f0f070 */
[----:B------:R-:W-:Y:S01]  /*14b0*/  IMAD.U32 R3, RZ, RZ, UR4 ;  /* 0x00000004ff037e24 */ /* 0x000fe2000f8e00ff */
[----:B------:R-:W-:Y:S02]  /*14c0*/  CS2R R4, SRZ ;  /* 0x0000000000047805 */ /* 0x000fe4000001ff00 */
[----:B------:R-:W-:Y:S02]  /*14d0*/  CS2R R58, SRZ ;  /* 0x00000000003a7805 */ /* 0x000fe4000001ff00 */
[----:B------:R-:W-:Y:S02]  /*14e0*/  CS2R R6, SRZ ;  /* 0x0000000000067805 */ /* 0x000fe4000001ff00 */
[----:B------:R-:W-:-:S02]  /*14f0*/  CS2R R26, SRZ ;  /* 0x00000000001a7805 */ /* 0x000fc4000001ff00 */
[----:B------:R-:W-:Y:S02]  /*1500*/  VIADDMNMX R0, R3, UR45, R0, PT ;  /* 0x0000002d03007c46 */ /* 0x000fe4000b800100 */
[----:B------:R-:W-:Y:S01]  /*1510*/  CS2R R8, SRZ ;  /* 0x0000000000087805 */ /* 0x000fe2000001ff00 */
[----:B------:R-:W-:Y:S01]  /*1520*/  IMAD.MOV.U32 R36, RZ, RZ, RZ ;  /* 0x000000ffff247224 */ /* 0x000fe200078e00ff */
[----:B------:R-:W-:Y:S02]  /*1530*/  CS2R R10, SRZ ;  /* 0x00000000000a7805 */ /* 0x000fe4000001ff00 */
[----:B------:R-:W-:Y:S02]  /*1540*/  R2UR UR48, R0 ;  /* 0x00000000003072ca */ /* 0x000fe400000e0000 */
[----:B------:R-:W-:Y:S02]  /*1550*/  CS2R R38, SRZ ;  /* 0x0000000000267805 */ /* 0x000fe4000001ff00 */
[----:B------:R-:W-:-:S02]  /*1560*/  CS2R R34, SRZ ;  /* 0x0000000000227805 */ /* 0x000fc4000001ff00 */
[----:B------:R-:W-:Y:S01]  /*1570*/  MOV R33, RZ ;  /* 0x000000ff00217202 */ /* 0x000fe20000000f00 */
[----:B------:R-:W-:Y:S01]  /*1580*/  IMAD.MOV.U32 R44, RZ, RZ, RZ ;  /* 0x000000ffff2c7224 */ /* 0x000fe200078e00ff */
[----:B------:R-:W-:Y:S02]  /*1590*/  CS2R R12, SRZ ;  /* 0x00000000000c7805 */ /* 0x000fe4000001ff00 */
[----:B------:R-:W-:Y:S02]  /*15a0*/  CS2R R46, SRZ ;  /* 0x00000000002e7805 */ /* 0x000fe4000001ff00 */
[----:B------:R-:W-:Y:S01]  /*15b0*/  CS2R R42, SRZ ;  /* 0x00000000002a7805 */ /* 0x000fe2000001ff00 */
[----:B------:R-:W-:Y:S01]  /*15c0*/  IMAD.MOV.U32 R41, RZ, RZ, RZ ;  /* 0x000000ffff297224 */ /* 0x000fe200078e00ff */
[----:B------:R-:W-:Y:S01]  /*15d0*/  CS2R R14, SRZ ;  /* 0x00000000000e7805 */ /* 0x000fe2000001ff00 */
[----:B------:R-:W-:Y:S01]  /*15e0*/  IMAD.MOV.U32 R52, RZ, RZ, RZ ;  /* 0x000000ffff347224 */ /* 0x000fe200078e00ff */
[----:B------:R-:W-:-:S02]  /*15f0*/  CS2R R54, SRZ ;  /* 0x0000000000367805 */ /* 0x000fc4000001ff00 */
[----:B------:R-:W-:Y:S01]  /*1600*/  CS2R R50, SRZ ;  /* 0x0000000000327805 */ /* 0x000fe2000001ff00 */
[----:B------:R-:W-:Y:S01]  /*1610*/  UISETP.GT.AND UP0, UPT, UR48, UR45, UPT ;  /* 0x0000002d3000728c */ /* 0x000fe2000bf04270 */
[----:B------:R-:W-:-:S05]  /*1620*/  IMAD.MOV.U32 R49, RZ, RZ, RZ ;  /* 0x000000ffff317224 */ /* 0x000fca00078e00ff */
[----:B------:R-:W-:-:S13]  /*1630*/  PLOP3.LUT P1, PT, PT, PT, UP0, 0x80, 0x0 ;  /* 0x000000000000781c */ /* 0x000fda0003f2f008 */
[----:B------:R-:W-:Y:S05]  /*1640*/  @!P1 BRA `(.L_x_185) ;  /* 0x0000006c00049947 */ /* 0x000fea0003800000 */
[----:B------:R-:W0:Y:S01]  /*1650*/  S2R R2, SR_TID.X ;  /* 0x0000000000027919 */ /* 0x000e220000002100 */
[----:B------:R-:W-:Y:S01]  /*1660*/  MOV R5, 0x400 ;  /* 0x0000040000057802 */ /* 0x000fe20000000f00 */
[----:B------:R-:W1:Y:S01]  /*1670*/  S2R R24, SR_CgaCtaId ;  /* 0x0000000000187919 */ /* 0x000e620000008800 */
[----:B0-----:R-:W-:Y:S02]  /*1680*/  VIADD R20, R2, 0xffffff80 ;  /* 0xffffff8002147836 */ /* 0x001fe40000000000 */
[----:B-1----:R-:W-:-:S03]  /*1690*/  LEA R25, R24, R5, 0x18 ;  /* 0x0000000518197211 */ /* 0x002fc600078ec0ff */
[----:B------:R-:W-:-:S04]  /*16a0*/  SHF.R.S32.HI R2, RZ, 0x1f, R20 ;  /* 0x0000001fff027819 */ /* 0x000fc80000011414 */
[----:B------:R-:W-:-:S04]  /*16b0*/  LEA.HI R2, R2, R20, RZ, 0x7 ;  /* 0x0000001402027211 */ /* 0x000fc800078f38ff */
[----:B------:R-:W-:-:S05]  /*16c0*/  SHF.R.S32.HI R2, RZ, 0x7, R2 ;  /* 0x00000007ff027819 */ /* 0x000fca0000011402 */
[----:B------:R-:W0:Y:S02]  /*16d0*/  SHFL.IDX PT, R0, R2, RZ, 0x1f ;  /* 0x00001fff02007589 */ /* 0x000e2400000e0000 */
[----:B0-----:R-:W-:-:S05]  /*16e0*/  IMAD.HI R2, R0, 0x55555556, RZ ;  /* 0x5555555600027827 */ /* 0x001fca00078e02ff */
[----:B------:R-:W-:-:S05]  /*16f0*/  LEA.HI R3, R2, R2, RZ, 0x1 ;  /* 0x0000000202037211 */ /* 0x000fca00078f08ff */
[----:B------:R-:W-:Y:S02]  /*1700*/  IMAD R3, R3, -0x3, R0 ;  /* 0xfffffffd03037824 */ /* 0x000fe400078e0200 */
[----:B------:R-:W-:-:S04]  /*1710*/  VIADD R0, R25, 0xb000 ;  /* 0x0000b00019007836 */ /* 0x000fc80000000000 */
[----:B------:R-:W-:Y:S01]  /*1720*/  IMAD R3, R3, 0x1000, R0 ;  /* 0x0000100003037824 */ /* 0x000fe200078e0200 */
[----:B------:R-:W-:-:S04]  /*1730*/  LOP3.LUT P0, RZ, R0, 0x9f, RZ, 0xc0, !PT ;  /* 0x0000009f00ff7812 */ /* 0x000fc8000780c0ff */
[----:B------:R-:W-:-:S04]  /*1740*/  SHF.R.U32.HI R3, RZ, 0x4, R3 ;  /* 0x00000004ff037819 */ /* 0x000fc80000011603 */
[----:B------:R-:W-:-:S05]  /*1750*/  LOP3.LUT R26, R3, 0x3fff, RZ, 0xc0, !PT ;  /* 0x00003fff031a7812 */ /* 0x000fca00078ec0ff */
[----:B------:R-:W-:Y:S05]  /*1760*/  @!P0 BRA `(.L_x_186) ;  /* 0x0000000000408947 */ /* 0x000fea0003800000 */
[----:B------:R-:W-:Y:S01]  /*1770*/  MOV R0, 0x0 ;  /* 0x0000000000007802 */ /* 0x000fe20000000f00 */
[----:B------:R-:W-:Y:S01]  /*1780*/  ULDC.64 UR4, c[0x4][0x98] ;  /* 0x0100260000047ab9 */ /* 0x000fe20000000a00 */
[----:B------:R-:W-:Y:S01]  /*1790*/  ULDC.64 UR6, c[0x4][0x30] ;  /* 0x01000c0000067ab9 */ /* 0x000fe20000000a00 */
[----:B------:R-:W-:Y:S01]  /*17a0*/  MOV R4, UR4 ;  /* 0x0000000400047c02 */ /* 0x000fe20008000f00 */
[----:B------:R0:W1:Y:S01]  /*17b0*/  LDC.64 R2, c[0x4][R0] ;  /* 0x0100000000027b82 */ /* 0x0000620000000a00 */
[----:B------:R-:W-:Y:S01]  /*17c0*/  IMAD.U32 R5, RZ, RZ, UR5 ;  /* 0x00000005ff057e24 */ /* 0x000fe2000f8e00ff */
[----:B------:R-:W-:Y:S01]  /*17d0*/  ULDC.64 UR4, c[0x4][0xa0] ;  /* 0x0100280000047ab9 */ /* 0x000fe20000000a00 */
[----:B------:R-:W-:Y:S01]  /*17e0*/  IMAD.U32 R10, RZ, RZ, UR6 ;  /* 0x00000006ff0a7e24 */ /* 0x000fe2000f8e00ff */
[----:B------:R-:W-:Y:S01]  /*17f0*/  MOV R13, RZ ;  /* 0x000000ff000d7202 */ /* 0x000fe20000000f00 */
[----:B------:R-:W-:Y:S02]  /*1800*/  IMAD.U32 R6, RZ, RZ, UR4 ;  /* 0x00000004ff067e24 */ /* 0x000fe4000f8e00ff */
[----:B------:R-:W-:-:S02]  /*1810*/  IMAD.U32 R7, RZ, RZ, UR5 ;  /* 0x00000005ff077e24 */ /* 0x000fc4000f8e00ff */
[----:B------:R-:W-:Y:S02]  /*1820*/  IMAD.U32 R11, RZ, RZ, UR7 ;  /* 0x00000007ff0b7e24 */ /* 0x000fe4000f8e00ff */
[----:B------:R-:W-:Y:S02]  /*1830*/  IMAD.MOV.U32 R8, RZ, RZ, 0x70 ;  /* 0x00000070ff087424 */ /* 0x000fe400078e00ff */
[----:B0-----:R-:W-:-:S07]  /*1840*/  IMAD.MOV.U32 R12, RZ, RZ, 0x1 ;  /* 0x00000001ff0c7424 */ /* 0x001fce00078e00ff */
[----:B------:R-:W-:-:S07]  /*1850*/  LEPC R20, `(.L_x_186) ;  /* 0x000000001014794e */ /* 0x000fce0000000000 */
[----:B-1----:R-:W-:Y:S05]  /*1860*/  CALL.ABS.NOINC R2 ;  /* 0x0000000002007343 */ /* 0x002fea0003c00000 */
.L_x_186:
[----:B------:R-:W-:Y:S01]  /*1870*/  ULDC.64 UR6, c[0x0][0x998] ;  /* 0x0002660000067ab9 */ /* 0x000fe20000000a00 */
[----:B------:R-:W-:Y:S01]  /*1880*/  ULDC.64 UR4, c[0x0][0x990] ;  /* 0x0002640000047ab9 */ /* 0x000fe20000000a00 */
[----:B------:R-:W-:Y:S02]  /*1890*/  ISETP.NE.U32.AND P1, PT, RZ, UR6, PT ;  /* 0x00000006ff007c0c */ /* 0x000fe4000bf25070 */
[----:B------:R-:W-:Y:S02]  /*18a0*/  ISETP.NE.U32.AND P0, PT, RZ, UR4, PT ;  /* 0x00000004ff007c0c */ /* 0x000fe4000bf05070 */
[----:B------:R-:W-:Y:S02]  /*18b0*/  ISETP.NE.AND.EX P1, PT, RZ, UR7, PT, P1 ;  /* 0x00000007ff007c0c */ /* 0x000fe4000bf25310 */
[----:B------:R-:W-:-:S11]  /*18c0*/  ISETP.NE.AND.EX P0, PT, RZ, UR5, PT, P0 ;  /* 0x00000005ff007c0c */ /* 0x000fd6000bf05300 */
[----:B------:R-:W0:Y:S08]  /*18d0*/  @P1 LDC.64 R8, c[0x0][0x9b8] ;  /* 0x00026e00ff081b82 */ /* 0x000e300000000a00 */
[----:B------:R-:W1:Y:S08]  /*18e0*/  @P0 LDC.64 R6, c[0x0][0x9a8] ;  /* 0x00026a00ff060b82 */ /* 0x000e700000000a00 */
[----:B------:R-:W2:Y:S08]  /*18f0*/  @P0 LDC.64 R10, c[0x0][0x9b0] ;  /* 0x00026c00ff0a0b82 */ /* 0x000eb00000000a00 */
[----:B------:R-:W3:Y:S01]  /*1900*/  @P1 LDC.64 R12, c[0x0][0x9c0] ;  /* 0x00027000ff0c1b82 */ /* 0x000ee20000000a00 */
[----:B0-----:R-:W-:-:S02]  /*1910*/  @P1 IMAD R2, R8, UR40, RZ ;  /* 0x0000002808021c24 */ /* 0x001fc4000f8e02ff */
[----:B------:R-:W-:-:S04]  /*1920*/  @P1 IMAD.WIDE.U32 R4, R8, UR39, RZ ;  /* 0x0000002708041c25 */ /* 0x000fc8000f8e00ff */
[----:B------:R-:W-:Y:S02]  /*1930*/  @P1 IMAD R9, R9, UR39, R2 ;  /* 0x0000002709091c24 */ /* 0x000fe4000f8e0202 */
[C---:B-1----:R-:W-:Y:S02]  /*1940*/  @P0 IMAD R0, R6.reuse, UR40, RZ ;  /* 0x0000002806000c24 */ /* 0x042fe4000f8e02ff */
[----:B------:R-:W-:-:S04]  /*1950*/  @P0 IMAD.WIDE.U32 R2, R6, UR39, RZ ;  /* 0x0000002706020c25 */ /* 0x000fc8000f8e00ff */
[----:B------:R-:W-:Y:S02]  /*1960*/  @P0 IMAD R7, R7, UR39, R0 ;  /* 0x0000002707070c24 */ /* 0x000fe4000f8e0200 */
[----:B------:R-:W-:Y:S02]  /*1970*/  @P1 IMAD.IADD R5, R5, 0x1, R9 ;  /* 0x0000000105051824 */ /* 0x000fe400078e0209 */
[----:B------:R-:W-:Y:S02]  /*1980*/  @P0 IMAD.IADD R3, R3, 0x1, R7 ;  /* 0x0000000103030824 */ /* 0x000fe400078e0207 */
[----:B------:R-:W-:Y:S02]  /*1990*/  IMAD.MOV.U32 R0, RZ, RZ, 0x3f800000 ;  /* 0x3f800000ff007424 */ /* 0x000fe400078e00ff */
[----:B--2---:R-:W-:-:S04]  /*19a0*/  @P0 IMAD.WIDE.U32 R2, R10, UR43, R2 ;  /* 0x0000002b0a020c25 */ /* 0x004fc8000f8e0002 */
[----:B---3--:R-:W-:Y:S01]  /*19b0*/  @P1 IMAD.WIDE.U32 R6, R12, UR43, R4 ;  /* 0x0000002b0c061c25 */ /* 0x008fe2000f8e0004 */
[----:B------:R-:W-:-:S03]  /*19c0*/  @P0 LEA R4, P2, R2, UR4, 0x2 ;  /* 0x0000000402040c11 */ /* 0x000fc6000f8410ff */
[----:B------:R-:W-:Y:S01]  /*19d0*/  @P0 IMAD R5, R11, UR43, R3 ;  /* 0x0000002b0b050c24 */ /* 0x000fe2000f8e0203 */
[----:B------:R-:W-:Y:S01]  /*19e0*/  @P1 LEA R8, P3, R6, UR6, 0x2 ;  /* 0x0000000606081c11 */ /* 0x000fe2000f8610ff */
[----:B------:R-:W-:-:S03]  /*19f0*/  @P1 IMAD R3, R13, UR43, R7 ;  /* 0x0000002b0d031c24 */ /* 0x000fc6000f8e0207 */
[----:B------:R-:W-:Y:S02]  /*1a00*/  @P0 LEA.HI.X R5, R2, UR5, R5, 0x2, P2 ;  /* 0x0000000502050c11 */ /* 0x000fe400090f1405 */
[----:B------:R-:W-:Y:S01]  /*1a10*/  @P1 LEA.HI.X R9, R6, UR7, R3, 0x2, P3 ;  /* 0x0000000706091c11 */ /* 0x000fe200098f1403 */
[----:B------:R-:W-:-:S04]  /*1a20*/  IMAD.MOV.U32 R3, RZ, RZ, 0x3f800000 ;  /* 0x3f800000ff037424 */ /* 0x000fc800078e00ff */
[----:B------:R-:W2:Y:S04]  /*1a30*/  @P1 LDG.E R0, desc[UR50][R8.64] ;  /* 0x0000003208001981 */ /* 0x000ea8000c1e1900 */
[----:B------:R-:W2:Y:S01]  /*1a40*/  @P0 LDG.E R3, desc[UR50][R4.64] ;  /* 0x0000003204030981 */ /* 0x000ea2000c1e1900 */
[----:B------:R-:W-:-:S04]  /*1a50*/  ULEA.HI UR4, UR46, UR46, URZ, 0x1 ;  /* 0x0000002e2e047291 */ /* 0x000fc8000f8f083f */
[----:B------:R-:W-:-:S04]  /*1a60*/  ULOP3.LUT UR4, UR4, 0xfffffffe, URZ, 0xc0, !UPT ;  /* 0xfffffffe04047892 */ /* 0x000fc8000f8ec03f */
[----:B------:R-:W-:-:S06]  /*1a70*/  UIADD3 UR4, UR46, -UR4, URZ ;  /* 0x800000042e047290 */ /* 0x000fcc000fffe03f */
[----:B------:R-:W-:Y:S01]  /*1a80*/  IMAD.U32 R2, RZ, RZ, UR4 ;  /* 0x00000004ff027e24 */ /* 0x000fe2000f8e00ff */
[----:B------:R-:W-:-:S04]  /*1a90*/  ULDC UR4, c[0x0][0x9d8] ;  /* 0x0002760000047ab9 */ /* 0x000fc80000000800 */
[----:B------:R-:W-:-:S04]  /*1aa0*/  SHF.L.U32 R2, R2, 0x1f, RZ ;  /* 0x0000001f02027819 */ /* 0x000fc800000006ff */
[----:B------:R-:W0:Y:S01]  /*1ab0*/  SYNCS.PHASECHK.TRANS64.TRYWAIT P1, [R25+URZ+0x13200], R2 ;  /* 0x01320002190075a7 */ /* 0x000e22000802017f */
[----:B------:R-:W-:-:S05]  /*1ac0*/  IMAD.U32 R6, RZ, RZ, UR47 ;  /* 0x0000002fff067e24 */ /* 0x000fca000f8e00ff */
[----:B------:R-:W-:Y:S01]  /*1ad0*/  ISETP.NE.AND P0, PT, R6, 0x3, PT ;  /* 0x000000030600780c */ /* 0x000fe20003f05270 */
[----:B--2---:R-:W-:-:S04]  /*1ae0*/  FMUL.FTZ R0, R3, R0 ;  /* 0x0000000003007220 */ /* 0x004fc80000410000 */
[----:B------:R-:W-:Y:S01]  /*1af0*/  FMUL.FTZ R0, R0, UR4 ;  /* 0x0000000400007c20 */ /* 0x000fe20008410000 */
[----:B0-----:R-:W-:Y:S07]  /*1b00*/  @!P1 BRA `(.L_x_187) ;  /* 0x000000fc00049947 */ /* 0x001fee0003800000 */
.L_x_319:
[----:B------:R-:W-:Y:S05]  /*1b10*/  @!P0 BRA `(.L_x_188) ;  /* 0x0000000000048947 */ /* 0x000fea0003800000 */
[----:B------:R-:W-:Y:S01]  /*1b20*/  BPT.TRAP 0x1 ;  /* 0x000000040000795c */ /* 0x000fe20000300000 */
.L_x_188:
[----:B0-----:R-:W-:Y:S01]  /*1b30*/  IMAD.U32 R2, RZ, RZ, UR37 ;  /* 0x00000025ff027e24 */ /* 0x001fe2000f8e00ff */
[----:B------:R-:W-:-:S03]  /*1b40*/  MOV R4, UR36 ;  /* 0x0000002400047c02 */ /* 0x000fc60008000f00 */
[----:B------:R-:W-:Y:S01]  /*1b50*/  IMAD R3, R2, 0x8, R25 ;  /* 0x0000000802037824 */ /* 0x000fe200078e0219 */
[----:B------:R-:W-:-:S04]  /*1b60*/  SHF.L.U32 R4, R4, 0x1f, RZ ;  /* 0x0000001f04047819 */ /* 0x000fc800000006ff */
[----:B------:R0:W1:Y:S01]  /*1b70*/  SYNCS.PHASECHK.TRANS64.TRYWAIT P1, [R3+URZ+0x13230], R4 ;  /* 0x01323004030075a7 */ /* 0x000062000802017f */
[----:B------:R-:W-:Y:S05]  /*1b80*/  @!P0 BRA `(.L_x_189) ;  /* 0x0000000000048947 */ /* 0x000fea0003800000 */
[----:B------:R-:W-:Y:S01]  /*1b90*/  BPT.TRAP 0x1 ;  /* 0x000000040000795c */ /* 0x000fe20000300000 */
.L_x_189:
[----:B------:R-:W-:Y:S02]  /*1ba0*/  VIADD R2, R25, 0xe000 ;  /* 0x0000e00019027836 */ /* 0x000fe40000000000 */
[----:B------:R-:W-:-:S03]  /*1bb0*/  IMAD.MOV.U32 R25, RZ, RZ, RZ ;  /* 0x000000ffff197224 */ /* 0x000fc600078e00ff */
[----:B------:R-:W-:-:S04]  /*1bc0*/  SHF.R.U32.HI R2, RZ, 0x4, R2 ;  /* 0x00000004ff027819 */ /* 0x000fc80000011602 */
[----:B------:R-:W-:Y:S01]  /*1bd0*/  LOP3.LUT R2, R2, 0x3fff, RZ, 0xc0, !PT ;  /* 0x00003fff02027812 */ /* 0x000fe200078ec0ff */
[----:B-1----:R-:W-:Y:S06]  /*1be0*/  @P1 BRA `(.L_x_190) ;  /* 0x0000000000081947 */ /* 0x002fec0003800000 */
[----:B------:R-:W1:Y:S02]  /*1bf0*/  SYNCS.PHASECHK.TRANS64.TRYWAIT P1, [R3+URZ+0x13230], R4 ;  /* 0x01323004030075a7 */ /* 0x000e64000802017f */
[----:B-1----:R-:W-:Y:S05]  /*1c00*/  @!P1 BRA `(.L_x_191) ;  /* 0x000000f800d89947 */ /* 0x002fea0003800000 */
.L_x_190:
[----:B------:R-:W-:Y:S05]  /*1c10*/  WARPSYNC.ALL ;  /* 0x0000000000007948 */ /* 0x000fea0003800000 */
[----:B------:R-:W-:-:S04]  /*1c20*/  LOP3.LUT R2, R2, 0x10000, RZ, 0xfc, !PT ;  /* 0x0001000002027812 */ /* 0x000fc800078efcff */
[----:B------:R-:W-:Y:S01]  /*1c30*/  R2UR UR12, R2 ;  /* 0x00000000020c72ca */ /* 0x000fe200000e0000 */
[----:B------:R-:W-:Y:S01]  /*1c40*/  WARPGROUP.ARRIVE ;  /* 0x00000000000079c5 */ /* 0x000fe20000000000 */
[----:B------:R-:W-:Y:S01]  /*1c50*/  LOP3.LUT R26, R26, 0x10000, RZ, 0xfc, !PT ;  /* 0x000100001a1a7812 */ /* 0x000fe200078efcff */
[----:B------:R-:W-:Y:S01]  /*1c60*/  UMOV UR11, 0x80000020 ;  /* 0x80000020000b7882 */ /* 0x000fe20000000000 */
[----:B------:R-:W-:Y:S01]  /*1c70*/  UMOV UR9, 0x80000020 ;  /* 0x8000002000097882 */ /* 0x000fe20000000000 */
[----:B------:R-:W-:Y:S01]  /*1c80*/  UMOV UR7, 0x80000020 ;  /* 0x8000002000077882 */ /* 0x000fe20000000000 */
[C---:B------:R-:W-:Y:S01]  /*1c90*/  R2UR UR8, R26.reuse ;  /* 0x000000001a0872ca */ /* 0x040fe200000e0000 */
[----:B01----:R-:W-:-:S06]  /*1ca0*/  VIADD R4, R26, 0x2 ;  /* 0x000000021a047836 */ /* 0x003fcc0000000000 */
[----:B------:R-:W-:-:S04]  /*1cb0*/  UIMAD UR12, UR37, 0x280, UR12 ;  /* 0x00000280250c78a4 */ /* 0x000fc8000f8e020c */
[----:B------:R-:W-:Y:S02]  /*1cc0*/  UIADD3 UR4, UR12, 0x80, URZ ;  /* 0x000000800c047890 */ /* 0x000fe4000fffe03f */
[----:B------:R-:W-:Y:S02]  /*1cd0*/  UIADD3 UR5, UR12, 0x100, URZ ;  /* 0x000001000c057890 */ /* 0x000fe4000fffe03f */
[----:B------:R-:W-:Y:S01]  /*1ce0*/  UMOV UR10, UR12 ;  /* 0x0000000c000a7c82 */ /* 0x000fe20008000000 */
[----:B------:R-:W-:Y:S01]  /*1cf0*/  UIADD3 UR6, UR12, 0x180, URZ ;  /* 0x000001800c067890 */ /* 0x000fe2000fffe03f */
[----:B------:R-:W-:Y:S01]  /*1d00*/  QGMMA.64x32x32.F32.E4M3.E4M3 R92, gdesc[UR8], RZ, !UPT, gsb0 ;  /* 0x00600000085c79f3 */ /* 0x000fe2000c0008ff */
[----:B------:R-:W-:Y:S01]  /*1d10*/  UMOV UR10, UR4 ;  /* 0x00000004000a7c82 */ /* 0x000fe20008000000 */
[----:B------:R-:W-:Y:S01]  /*1d20*/  UMOV UR11, 0x80000020 ;  /* 0x80000020000b7882 */ /* 0x000fe20000000000 */
[----:B------:R-:W-:Y:S02]  /*1d30*/  UIADD3 UR4, UR12, 0x200, URZ ;  /* 0x000002000c047890 */ /* 0x000fe4000fffe03f */
[----:B------:R-:W-:Y:S01]  /*1d40*/  UIADD3 UR13, UR12, 0x182, URZ ;  /* 0x000001820c0d7890 */ /* 0x000fe2000fffe03f */
[----:B------:R-:W-:-:S02]  /*1d50*/  WARPGROUP.DEPBAR.LE gsb0, 0x0 ;  /* 0x00008000000079c5 */ /* 0x000fc40000010000 */
[----:B------:R-:W-:-:S06]  /*1d60*/  WARPGROUP.ARRIVE ;  /* 0x00000000000079c5 */ /* 0x000fcc0000000000 */
[----:B------:R-:W-:Y:S01]  /*1d70*/  QGMMA.64x32x32.F32.E4M3.E4M3 R76, gdesc[UR8], RZ, !UPT, gsb0 ;  /* 0x00600000084c79f3 */ /* 0x000fe2000c0008ff */
[----:B------:R-:W-:Y:S01]  /*1d80*/  UMOV UR10, UR5 ;  /* 0x00000005000a7c82 */ /* 0x000fe20008000000 */
[----:B------:R-:W-:Y:S01]  /*1d90*/  UMOV UR11, 0x80000020 ;  /* 0x80000020000b7882 */ /* 0x000fe20000000000 */
[----:B------:R-:W-:Y:S01]  /*1da0*/  UMOV UR5, 0x80000020 ;  /* 0x8000002000057882 */ /* 0x000fe20000000000 */
[----:B------:R-:W-:Y:S02]  /*1db0*/  WARPGROUP.DEPBAR.LE gsb0, 0x0 ;  /* 0x00008000000079c5 */ /* 0x000fe40000010000 */
[----:B------:R-:W-:-:S06]  /*1dc0*/  WARPGROUP.ARRIVE ;  /* 0x00000000000079c5 */ /* 0x000fcc0000000000 */
[----:B------:R-:W-:Y:S01]  /*1dd0*/  QGMMA.64x32x32.F32.E4M3.E4M3 R60, gdesc[UR8], RZ, !UPT, gsb0 ;  /* 0x00600000083c79f3 */ /* 0x000fe2000c0008ff */
[----:B------:R-:W-:Y:S01]  /*1de0*/  UMOV UR10, UR6 ;  /* 0x00000006000a7c82 */ /* 0x000fe20008000000 */
[----:B------:R-:W-:Y:S01]  /*1df0*/  UMOV UR11, 0x80000020 ;  /* 0x80000020000b7882 */ /* 0x000fe20000000000 */
[----:B------:R-:W-:Y:S01]  /*1e00*/  UIADD3 UR6, UR12, 0x2, URZ ;  /* 0x000000020c067890 */ /* 0x000fe2000fffe03f */
[----:B------:R-:W-:Y:S02]  /*1e10*/  WARPGROUP.DEPBAR.LE gsb0, 0x0 ;  /* 0x00008000000079c5 */ /* 0x000fe40000010000 */
[----:B------:R-:W-:-:S06]  /*1e20*/  WARPGROUP.ARRIVE ;  /* 0x00000000000079c5 */ /* 0x000fcc0000000000 */
[----:B------:R-:W-:Y:S01]  /*1e30*/  QGMMA.64x32x32.F32.E4M3.E4M3 R44, gdesc[UR8], RZ, !UPT, gsb0 ;  /* 0x00600000082c79f3 */ /* 0x000fe2000c0008ff */
[----:B------:R-:W-:Y:S01]  /*1e40*/  UMOV UR10, UR4 ;  /* 0x00000004000a7c82 */ /* 0x000fe20008000000 */
[----:B------:R-:W-:Y:S01]  /*1e50*/  UMOV UR11, 0x80000020 ;  /* 0x80000020000b7882 */ /* 0x000fe20000000000 */
[----:B------:R-:W-:Y:S01]  /*1e60*/  R2UR UR4, R4 ;  /* 0x00000000040472ca */ /* 0x000fe200000e0000 */
[----:B------:R-:W-:Y:S02]  /*1e70*/  WARPGROUP.DEPBAR.LE gsb0, 0x0 ;  /* 0x00008000000079c5 */ /* 0x000fe40000010000 */
[----:B------:R-:W-:-:S06]  /*1e80*/  WARPGROUP.ARRIVE ;  /* 0x00000000000079c5 */ /* 0x000fcc0000000000 */
[----:B------:R-:W-:Y:S01]  /*1e90*/  QGMMA.64x32x32.F32.E4M3.E4M3 R28, gdesc[UR8], RZ, !UPT, gsb0 ;  /* 0x00600000081c79f3 */ /* 0x000fe2000c0008ff */
[----:B------:R-:W-:Y:S02]  /*1ea0*/  UIADD3 UR10, UR12, 0x82, URZ ;  /* 0x000000820c0a7890 */ /* 0x000fe4000fffe03f */
[----:B------:R-:W-:Y:S02]  /*1eb0*/  UIADD3 UR11, UR12, 0x102, URZ ;  /* 0x000001020c0b7890 */ /* 0x000fe4000fffe03f */
[----:B------:R-:W-:Y:S01]  /*1ec0*/  UIADD3 UR12, UR12, 0x202, URZ ;  /* 0x000002020c0c7890 */ /* 0x000fe2000fffe03f */
[----:B------:R-:W-:Y:S02]  /*1ed0*/  WARPGROUP.DEPBAR.LE gsb0, 0x0 ;  /* 0x00008000000079c5 */ /* 0x000fe40000010000 */
[----:B------:R-:W-:-:S06]  /*1ee0*/  WARPGROUP.ARRIVE ;  /* 0x00000000000079c5 */ /* 0x000fcc0000000000 */
[----:B------:R-:W-:Y:S01]  /*1ef0*/  QGMMA.64x32x32.F32.E4M3.E4M3 R92, gdesc[UR4], R92, gsb0 ;  /* 0x00600000045c79f3 */ /* 0x000fe2000800085c */
[----:B------:R-:W-:Y:S01]  /*1f00*/  UMOV UR6, UR10 ;  /* 0x0000000a00067c82 */ /* 0x000fe20008000000 */
        /* <DEDUP_REMOVED lines=22> */
.L_x_192:
[----:B------:R-:W2:Y:S01]  /*2070*/  LDL R109, [R1+0x4] ;  /* 0x00000400016d7983 */ /* 0x000ea20000100800 */
[C---:B------:R-:W-:Y:S01]  /*2080*/  FMUL.FTZ R4, R0.reuse, R92 ;  /* 0x0000005c00047220 */ /* 0x040fe20000410000 */
[C---:B------:R-:W-:Y:S01]  /*2090*/  FMUL.FTZ R5, R0.reuse, R93 ;  /* 0x0000005d00057220 */ /* 0x040fe20000410000 */
[C---:B------:R-:W-:Y:S01]  /*20a0*/  FMUL.FTZ R8, R0.reuse, R96 ;  /* 0x0000006000087220 */ /* 0x040fe20000410000 */
[----:B------:R-:W-:Y:S02]  /*20b0*/  IMAD.U32 R93, RZ, RZ, UR49 ;  /* 0x00000031ff5d7e24 */ /* 0x000fe4000f8e00ff */
[C---:B------:R-:W-:Y:S01]  /*20c0*/  FMUL.FTZ R9, R0.reuse, R97 ;  /* 0x0000006100097220 */ /* 0x040fe20000410000 */
[C---:B------:R-:W-:Y:S01]  /*20d0*/  FMUL.FTZ R92, R0.reuse, R36 ;  /* 0x00000024005c7220 */ /* 0x040fe20000410000 */
[----:B------:R-:W0:Y:S01]  /*20e0*/  MUFU.TANH R4, R4 ;  /* 0x0000000400047308 */ /* 0x000e220000002400 */
[----:B------:R-:W-:Y:S01]  /*20f0*/  FMUL.FTZ R7, R0, R95 ;  /* 0x0000005f00077220 */ /* 0x000fe20000410000 */
[----:B------:R-:W-:-:S02]  /*2100*/  IMAD.U32 R95, RZ, RZ, UR48 ;  /* 0x00000030ff5f7e24 */ /* 0x000fc4000f8e00ff */
        /* <DEDUP_REMOVED lines=13> */
[----:B------:R-:W3:Y:S01]  /*21e0*/  MUFU.TANH R8, R8 ;  /* 0x0000000800087308 */ /* 0x000ee20000002400 */
[C---:B------:R-:W-:Y:S01]  /*21f0*/  FMUL.FTZ R26, R0.reuse, R106 ;  /* 0x0000006a001a7220 */ /* 0x040fe20000410000 */
[C---:B------:R-:W-:Y:S01]  /*2200*/  FMUL.FTZ R81, R0.reuse, R81 ;  /* 0x0000005100517220 */ /* 0x040fe20000410000 */
[C---:B------:R-:W-:Y:S01]  /*2210*/  FMUL.FTZ R27, R0.reuse, R107 ;  /* 0x0000006b001b7220 */ /* 0x040fe20000410000 */
[C---:B------:R-:W-:Y:S01]  /*2220*/  FMUL.FTZ R84, R0.reuse, R84 ;  /* 0x0000005400547220 */ /* 0x040fe20000410000 */
[C---:B------:R-:W-:Y:S01]  /*2230*/  FMUL.FTZ R78, R0.reuse, R78 ;  /* 0x0000004e004e7220 */ /* 0x040fe20000410000 */
[C---:B------:R-:W-:Y:S01]  /*2240*/  FMUL.FTZ R85, R0.reuse, R85 ;  /* 0x0000005500557220 */ /* 0x040fe20000410000 */
[C---:B------:R-:W-:Y:S01]  /*2250*/  FMUL.FTZ R79, R0.reuse, R79 ;  /* 0x0000004f004f7220 */ /* 0x040fe20000410000 */
[----:B------:R-:W4:Y:S01]  /*2260*/  MUFU.TANH R9, R9 ;  /* 0x0000000900097308 */ /* 0x000f220000002400 */
[C---:B------:R-:W-:Y:S01]  /*2270*/  FMUL.FTZ R88, R0.reuse, R88 ;  /* 0x0000005800587220 */ /* 0x040fe20000410000 */
[C---:B------:R-:W-:Y:S01]  /*2280*/  FMUL.FTZ R82, R0.reuse, R82 ;  /* 0x0000005200527220 */ /* 0x040fe20000410000 */
[C---:B------:R-:W-:Y:S01]  /*2290*/  FMUL.FTZ R89, R0.reuse, R89 ;  /* 0x0000005900597220 */ /* 0x040fe20000410000 */
[C---:B------:R-:W-:Y:S01]  /*22a0*/  FMUL.FTZ R83, R0.reuse, R83 ;  /* 0x0000005300537220 */ /* 0x040fe20000410000 */
[C---:B------:R-:W-:Y:S01]  /*22b0*/  FMUL.FTZ R60, R0.reuse, R60 ;  /* 0x0000003c003c7220 */ /* 0x040fe20000410000 */
[C---:B------:R-:W-:Y:S01]  /*22c0*/  FMUL.FTZ R86, R0.reuse, R86 ;  /* 0x0000005600567220 */ /* 0x040fe20000410000 */
[C---:B------:R-:W-:Y:S01]  /*22d0*/  FMUL.FTZ R61, R0.reuse, R61 ;  /* 0x0000003d003d7220 */ /* 0x040fe20000410000 */
[----:B------:R-:W5:Y:S01]  /*22e0*/  MUFU.TANH R12, R12 ;  /* 0x0000000c000c7308 */ /* 0x000f620000002400 */
        /* <DEDUP_REMOVED lines=49> */
[----:B------:R-:W-:Y:S01]  /*2600*/  ULDC UR20, c[0x0][0x988] ;  /* 0x0002620000147ab9 */ /* 0x000fe20000000800 */
[----:B------:R-:W-:Y:S01]  /*2610*/  FMUL.FTZ R99, R0, R42 ;  /* 0x0000002a00637220 */ /* 0x000fe20000410000 */
[----:B------:R-:W-:Y:S01]  /*2620*/  IMAD.U32 R98, RZ, RZ, UR20 ;  /* 0x00000014ff627e24 */ /* 0x000fe2000f8e00ff */
[----:B------:R-:W-:Y:S01]  /*2630*/  P2R R108, PR, RZ, 0x1 ;  /* 0x00000001ff6c7803 */ /* 0x000fe20000000000 */
[----:B------:R-:W-:Y:S01]  /*2640*/  VIADD R3, R3, 0x13240 ;  /* 0x0001324003037836 */ /* 0x000fe20000000000 */
[----:B------:R-:W-:Y:S01]  /*2650*/  UIADD3 UR23, UR48, -0x2, URZ ;  /* 0xfffffffe30177890 */ /* 0x000fe2000fffe03f */
[----:B------:R-:W5:Y:S03]  /*2660*/  MUFU.TANH R11, R11 ;  /* 0x0000000b000b7308 */ /* 0x000f660000002400 */
[----:B------:R-:W-:Y:S01]  /*2670*/  PRMT R24, R24, 0x654, R3 ;  /* 0x0000065418187816 */ /* 0x000fe20000000003 */
[----:B------:R-:W-:-:S03]  /*2680*/  UISETP.GE.AND UP0, UPT, UR23, UR45, UPT ;  /* 0x0000002d1700728c */ /* 0x000fc6000bf06270 */
[----:B------:R5:W-:Y:S01]  /*2690*/  SYNCS.ARRIVE.TRANS64.RED.A1T0 RZ, [R24+URZ], RZ ;  /* 0x000000ff18ff79a7 */ /* 0x000be2000810043f */
[----:B------:R-:W5:Y:S08]  /*26a0*/  MUFU.TANH R76, R76 ;  /* 0x0000004c004c7308 */ /* 0x000f700000002400 */
        /* <DEDUP_REMOVED lines=23> */
[----:B------:R-:W5:Y:S01]  /*2820*/  MUFU.TANH R68, R68 ;  /* 0x0000004400447308 */ /* 0x000f620000002400 */
[----:B--2---:R-:W-:-:S07]  /*2830*/  IADD3 R36, R93, 0xa0, -R109 ;  /* 0x000000a05d247810 */ /* 0x004fce0007ffe86d */
[----:B------:R-:W2:Y:S01]  /*2840*/  MUFU.TANH R62, R62 ;  /* 0x0000003e003e7308 */ /* 0x000ea20000002400 */
[----:B------:R-:W-:-:S05]  /*2850*/  IMAD R36, R95, -0xa0, R36 ;  /* 0xffffff605f247824 */ /* 0x000fca00078e0224 */
[C---:B------:R-:W-:Y:S02]  /*2860*/  ISETP.GT.AND P4, PT, R36.reuse, RZ, PT ;  /* 0x000000ff2400720c */ /* 0x040fe40003f84270 */
[----:B------:R-:W2:Y:S01]  /*2870*/  MUFU.TANH R69, R69 ;  /* 0x0000004500457308 */ /* 0x000ea20000002400 */
[C---:B------:R-:W-:Y:S02]  /*2880*/  ISETP.GT.AND P3, PT, R36.reuse, 0x1, PT ;  /* 0x000000012400780c */ /* 0x040fe40003f64270 */
[----:B------:R-:W-:Y:S02]  /*2890*/  ISETP.GT.AND P2, PT, R36, 0x8, PT ;  /* 0x000000082400780c */ /* 0x000fe40003f44270 */
[----:B0-----:R-:W-:Y:S02]  /*28a0*/  FSEL R4, R4, -INF , P4 ;  /* 0xff80000004047808 */ /* 0x001fe40002000000 */
[----:B-1----:R-:W-:Y:S01]  /*28b0*/  FSEL R5, R5, -INF , P3 ;  /* 0xff80000005057808 */ /* 0x002fe20001800000 */
[----:B------:R-:W0:Y:S01]  /*28c0*/  MUFU.TANH R63, R63 ;  /* 0x0000003f003f7308 */ /* 0x000e220000002400 */
[----:B------:R-:W-:-:S02]  /*28d0*/  ISETP.GT.AND P1, PT, R36, 0x9, PT ;  /* 0x000000092400780c */ /* 0x000fc40003f24270 */
[----:B---3--:R-:W-:Y:S02]  /*28e0*/  FSEL R8, R8, -INF , P2 ;  /* 0xff80000008087808 */ /* 0x008fe40001000000 */
[----:B------:R-:W-:Y:S02]  /*28f0*/  FMNMX.FTZ R93, R4, R5, !PT ;  /* 0x00000005045d7209 */ /* 0x000fe40007810000 */
[----:B------:R-:W-:Y:S01]  /*2900*/  ISETP.GT.AND P6, PT, R36, 0x10, PT ;  /* 0x000000102400780c */ /* 0x000fe20003fc4270 */
[----:B------:R-:W1:Y:S01]  /*2910*/  MUFU.TANH R72, R72 ;  /* 0x0000004800487308 */ /* 0x000e620000002400 */
[----:B----4-:R-:W-:Y:S02]  /*2920*/  FSEL R9, R9, -INF , P1 ;  /* 0xff80000009097808 */ /* 0x010fe40000800000 */
[----:B------:R-:W-:Y:S02]  /*2930*/  FMNMX.FTZ R94, R8, R93, !PT ;  /* 0x0000005d085e7209 */ /* 0x000fe40007810000 */
[----:B------:R-:W-:-:S02]  /*2940*/  ISETP.GT.AND P5, PT, R36, 0x11, PT ;  /* 0x000000112400780c */ /* 0x000fc40003fa4270 */
[----:B-----5:R-:W-:Y:S01]  /*2950*/  FSEL R12, R12, -INF , P6 ;  /* 0xff8000000c0c7808 */ /* 0x020fe20003000000 */
[----:B------:R-:W3:Y:S01]  /*2960*/  MUFU.TANH R66, R66 ;  /* 0x0000004200427308 */ /* 0x000ee20000002400 */
[----:B------:R-:W-:Y:S02]  /*2970*/  FMNMX.FTZ R93, R9, R94, !PT ;  /* 0x0000005e095d7209 */ /* 0x000fe40007810000 */
[----:B------:R-:W-:Y:S02]  /*2980*/  FSEL R6, R6, -INF , P4 ;  /* 0xff80000006067808 */ /* 0x000fe40002000000 */
[----:B------:R-:W-:Y:S02]  /*2990*/  ISETP.GT.AND P4, PT, R36, 0x18, PT ;  /* 0x000000182400780c */ /* 0x000fe40003f84270 */
[----:B------:R-:W-:Y:S01]  /*29a0*/  FSEL R13, R13, -INF , P5 ;  /* 0xff8000000d0d7808 */ /* 0x000fe20002800000 */
[----:B------:R-:W4:Y:S01]  /*29b0*/  MUFU.TANH R73, R73 ;  /* 0x0000004900497308 */ /* 0x000f220000002400 */
[----:B------:R-:W-:-:S02]  /*29c0*/  FMNMX.FTZ R94, R12, R93, !PT ;  /* 0x0000005d0c5e7209 */ /* 0x000fc40007810000 */
[----:B------:R-:W-:Y:S02]  /*29d0*/  FSEL R7, R7, -INF , P3 ;  /* 0xff80000007077808 */ /* 0x000fe40001800000 */
[----:B------:R-:W-:Y:S02]  /*29e0*/  ISETP.GT.AND P3, PT, R36, 0x19, PT ;  /* 0x000000192400780c */ /* 0x000fe40003f64270 */
[----:B------:R-:W-:Y:S01]  /*29f0*/  FSEL R20, R20, -INF , P4 ;  /* 0xff80000014147808 */ /* 0x000fe20002000000 */
[----:B------:R-:W5:Y:S01]  /*2a00*/  MUFU.TANH R67, R67 ;  /* 0x0000004300437308 */ /* 0x000f620000002400 */
[----:B------:R-:W-:Y:S02]  /*2a10*/  FMNMX.FTZ R93, R13, R94, !PT ;  /* 0x0000005e0d5d7209 */ /* 0x000fe40007810000 */
[----:B------:R-:W-:Y:S02]  /*2a20*/  FSEL R10, R10, -INF , P2 ;  /* 0xff8000000a0a7808 */ /* 0x000fe40001000000 */
[----:B------:R-:W-:-:S02]  /*2a30*/  ISETP.GT.AND P2, PT, R36, 0x20, PT ;  /* 0x000000202400780c */ /* 0x000fc40003f44270 */
[----:B------:R-:W-:Y:S01]  /*2a40*/  FSEL R21, R21, -INF , P3 ;  /* 0xff80000015157808 */ /* 0x000fe20001800000 */
[----:B------:R-:W5:Y:S01]  /*2a50*/  MUFU.TANH R44, R44 ;  /* 0x0000002c002c7308 */ /* 0x000f620000002400 */
[----:B------:R-:W-:Y:S02]  /*2a60*/  FMNMX.FTZ R94, R20, R93, !PT ;  /* 0x0000005d145e7209 */ /* 0x000fe40007810000 */
[----:B------:R-:W-:Y:S02]  /*2a70*/  FSEL R11, R11, -INF , P1 ;  /* 0xff8000000b0b7808 */ /* 0x000fe40000800000 */
[----:B------:R-:W-:Y:S02]  /*2a80*/  ISETP.GT.AND P1, PT, R36, 0x21, PT ;  /* 0x000000212400780c */ /* 0x000fe40003f24270 */
[----:B------:R-:W-:Y:S01]  /*2a90*/  FSEL R76, R76, -INF , P2 ;  /* 0xff8000004c4c7808 */ /* 0x000fe20001000000 */
[----:B------:R-:W5:Y:S01]  /*2aa0*/  MUFU.TANH R70, R70 ;  /* 0x0000004600467308 */ /* 0x000f620000002400 */
        /* <DEDUP_REMOVED lines=61> */
[----:B--2---:R-:W-:Y:S02]  /*2e80*/  FSEL R62, R62, -INF , P6 ;  /* 0xff8000003e3e7808 */ /* 0x004fe40003000000 */
[----:B------:R-:W-:Y:S02]  /*2e90*/  ISETP.GT.AND P6, PT, R36, 0x58, PT ;  /* 0x000000582400780c */ /* 0x000fe40003fc4270 */
[----:B------:R-:W-:Y:S01]  /*2ea0*/  FSEL R69, R69, -INF , P1 ;  /* 0xff80000045457808 */ /* 0x000fe20000800000 */
[----:B------:R-:W2:Y:S01]  /*2eb0*/  MUFU.TANH R57, R57 ;  /* 0x0000003900397308 */ /* 0x000ea20000002400 */
[----:B------:R-:W-:Y:S02]  /*2ec0*/  FMNMX.FTZ R94, R68, R93, !PT ;  /* 0x0000005d445e7209 */ /* 0x000fe40007810000 */
[----:B0-----:R-:W-:Y:S02]  /*2ed0*/  FSEL R63, R63, -INF , P5 ;  /* 0xff8000003f3f7808 */ /* 0x001fe40002800000 */
[----:B------:R-:W-:-:S02]  /*2ee0*/  ISETP.GT.AND P5, PT, R36, 0x59, PT ;  /* 0x000000592400780c */ /* 0x000fc40003fa4270 */
[----:B-1----:R-:W-:Y:S01]  /*2ef0*/  FSEL R72, R72, -INF , P6 ;  /* 0xff80000048487808 */ /* 0x002fe20003000000 */
[----:B------:R-:W0:Y:S01]  /*2f00*/  MUFU.TANH R51, R51 ;  /* 0x0000003300337308 */ /* 0x000e220000002400 */
[----:B------:R-:W-:Y:S02]  /*2f10*/  FMNMX.FTZ R93, R69, R94, !PT ;  /* 0x0000005e455d7209 */ /* 0x000fe40007810000 */
[----:B---3--:R-:W-:Y:S02]  /*2f20*/  FSEL R66, R66, -INF , P4 ;  /* 0xff80000042427808 */ /* 0x008fe40002000000 */
[----:B------:R-:W-:Y:S02]  /*2f30*/  ISETP.GT.AND P4, PT, R36, 0x60, PT ;  /* 0x000000602400780c */ /* 0x000fe40003f84270 */
[----:B----4-:R-:W-:Y:S01]  /*2f40*/  FSEL R73, R73, -INF , P5 ;  /* 0xff80000049497808 */ /* 0x010fe20002800000 */
[----:B------:R-:W1:Y:S01]  /*2f50*/  MUFU.TANH R28, R28 ;  /* 0x0000001c001c7308 */ /* 0x000e620000002400 */
[----:B------:R-:W-:-:S02]  /*2f60*/  FMNMX.FTZ R94, R72, R93, !PT ;  /* 0x0000005d485e7209 */ /* 0x000fc40007810000 */
[----:B-----5:R-:W-:Y:S02]  /*2f70*/  FSEL R67, R67, -INF , P3 ;  /* 0xff80000043437808 */ /* 0x020fe40001800000 */
[----:B------:R-:W-:Y:S02]  /*2f80*/  ISETP.GT.AND P3, PT, R36, 0x61, PT ;  /* 0x000000612400780c */ /* 0x000fe40003f64270 */
[----:B------:R-:W-:Y:S01]  /*2f90*/  FSEL R44, R44, -INF , P4 ;  /* 0xff8000002c2c7808 */ /* 0x000fe20002000000 */
[----:B------:R-:W3:Y:S01]  /*2fa0*/  MUFU.TANH R54, R54 ;  /* 0x0000003600367308 */ /* 0x000ee20000002400 */
[----:B------:R-:W-:Y:S02]  /*2fb0*/  FMNMX.FTZ R93, R73, R94, !PT ;  /* 0x0000005e495d7209 */ /* 0x000fe40007810000 */
[----:B------:R-:W-:Y:S02]  /*2fc0*/  FSEL R70, R70, -INF , P2 ;  /* 0xff80000046467808 */ /* 0x000fe40001000000 */
[----:B------:R-:W-:-:S02]  /*2fd0*/  ISETP.GT.AND P2, PT, R36, 0x68, PT ;  /* 0x000000682400780c */ /* 0x000fc40003f44270 */
[----:B------:R-:W-:Y:S01]  /*2fe0*/  FSEL R45, R45, -INF , P3 ;  /* 0xff8000002d2d7808 */ /* 0x000fe20001800000 */
[----:B------:R-:W4:Y:S01]  /*2ff0*/  MUFU.TANH R29, R29 ;  /* 0x0000001d001d7308 */ /* 0x000f220000002400 */
        /* <DEDUP_REMOVED lines=28> */
[----:B--2---:R-:W-:Y:S01]  /*31c0*/  FSEL R93, R57, -INF , P3 ;  /* 0xff800000395d7808 */ /* 0x004fe20001800000 */
[----:B------:R-:W2:Y:S01]  /*31d0*/  MUFU.TANH R92, R92 ;  /* 0x0000005c005c7308 */ /* 0x000ea20000002400 */
[----:B------:R-:W-:Y:S01]  /*31e0*/  FMNMX.FTZ R94, R56, R95, !PT ;  /* 0x0000005f385e7209 */ /* 0x000fe20007810000 */
[----:B------:R-:W-:Y:S01]  /*31f0*/  FMUL.FTZ R95, R0, R34 ;  /* 0x00000022005f7220 */ /* 0x000fe20000410000 */
[----:B0-----:R-:W-:Y:S02]  /*3200*/  FSEL R51, R51, -INF , P1 ;  /* 0xff80000033337808 */ /* 0x001fe40000800000 */
[----:B------:R-:W-:Y:S02]  /*3210*/  ISETP.GT.AND P1, PT, R36, 0x81, PT ;  /* 0x000000812400780c */ /* 0x000fe40003f24270 */
[----:B-1----:R-:W-:Y:S01]  /*3220*/  FSEL R28, R28, -INF , P2 ;  /* 0xff8000001c1c7808 */ /* 0x002fe20001000000 */
[----:B------:R-:W0:Y:S01]  /*3230*/  MUFU.TANH R30, R30 ;  /* 0x0000001e001e7308 */ /* 0x000e220000002400 */
[----:B------:R-:W-:-:S02]  /*3240*/  FMNMX.FTZ R57, R93, R94, !PT ;  /* 0x0000005e5d397209 */ /* 0x000fc40007810000 */
[----:B---3--:R-:W-:Y:S02]  /*3250*/  FSEL R54, R54, -INF , P6 ;  /* 0xff80000036367808 */ /* 0x008fe40003000000 */
[----:B------:R-:W-:Y:S02]  /*3260*/  ISETP.GT.AND P6, PT, R36, 0x88, PT ;  /* 0x000000882400780c */ /* 0x000fe40003fc4270 */
[----:B----4-:R-:W-:Y:S01]  /*3270*/  FSEL R29, R29, -INF , P1 ;  /* 0xff8000001d1d7808 */ /* 0x010fe20000800000 */
[----:B------:R-:W1:Y:S01]  /*3280*/  MUFU.TANH R37, R37 ;  /* 0x0000002500257308 */ /* 0x000e620000002400 */
[----:B------:R-:W-:Y:S02]  /*3290*/  FMNMX.FTZ R94, R28, R57, !PT ;  /* 0x000000391c5e7209 */ /* 0x000fe40007810000 */
[----:B-----5:R-:W-:Y:S02]  /*32a0*/  FSEL R55, R55, -INF , P5 ;  /* 0xff80000037377808 */ /* 0x020fe40002800000 */
[----:B------:R-:W-:-:S02]  /*32b0*/  ISETP.GT.AND P5, PT, R36, 0x89, PT ;  /* 0x000000892400780c */ /* 0x000fc40003fa4270 */
[----:B------:R-:W-:Y:S01]  /*32c0*/  FSEL R32, R32, -INF , P6 ;  /* 0xff80000020207808 */ /* 0x000fe20003000000 */
        /* <DEDUP_REMOVED lines=9> */
[----:B--2---:R-:W-:Y:S01]  /*3360*/  FSEL R92, R92, -INF , P4 ;  /* 0xff8000005c5c7808 */ /* 0x004fe20002000000 */
[----:B------:R-:W2:Y:S01]  /*3370*/  MUFU.TANH R41, R41 ;  /* 0x0000002900297308 */ /* 0x000ea20000002400 */
[----:B------:R-:W-:Y:S02]  /*3380*/  FMNMX.FTZ R57, R33, R94, !PT ;  /* 0x0000005e21397209 */ /* 0x000fe40007810000 */
[----:B0-----:R-:W-:Y:S02]  /*3390*/  FSEL R30, R30, -INF , P2 ;  /* 0xff8000001e1e7808 */ /* 0x001fe40001000000 */
[----:B------:R-:W-:-:S02]  /*33a0*/  ISETP.GT.AND P2, PT, R36, 0x98, PT ;  /* 0x000000982400780c */ /* 0x000fc40003f44270 */
[----:B-1----:R-:W-:Y:S01]  /*33b0*/  FSEL R37, R37, -INF , P3 ;  /* 0xff80000025257808 */ /* 0x002fe20001800000 */
[----:B------:R-:W-:Y:S01]  /*33c0*/  MUFU.TANH R95, R95 ;  /* 0x0000005f005f7308 */ /* 0x000fe20000002400 */
[----:B------:R-:W-:Y:S02]  /*33d0*/  FMNMX.FTZ R94, R92, R57, !PT ;  /* 0x000000395c5e7209 */ /* 0x000fe40007810000 */
[----:B---3--:R-:W-:Y:S02]  /*33e0*/  FSEL R31, R31, -INF , P1 ;  /* 0xff8000001f1f7808 */ /* 0x008fe40000800000 */
[----:B------:R-:W-:Y:S02]  /*33f0*/  ISETP.GT.AND P1, PT, R36, 0x99, PT ;  /* 0x000000992400780c */ /* 0x000fe40003f24270 */
[----:B----4-:R-:W-:Y:S01]  /*3400*/  FSEL R40, R40, -INF , P2 ;  /* 0xff80000028287808 */ /* 0x010fe20001000000 */
[----:B------:R-:W0:Y:S01]  /*3410*/  MUFU.TANH R97, R97 ;  /* 0x0000006100617308 */ /* 0x000e220000002400 */
[----:B------:R-:W-:-:S02]  /*3420*/  FMNMX.FTZ R57, R37, R94, !PT ;  /* 0x0000005e25397209 */ /* 0x000fc40007810000 */
[----:B--2---:R-:W-:Y:S02]  /*3430*/  FSEL R36, R41, -INF , P1 ;  /* 0xff80000029247808 */ /* 0x004fe40000800000 */
[----:B------:R-:W-:-:S03]  /*3440*/  FMNMX.FTZ R57, R40, R57, !PT ;  /* 0x0000003928397209 */ /* 0x000fc60007810000 */
[----:B------:R-:W1:Y:S01]  /*3450*/  MUFU.TANH R99, R99 ;  /* 0x0000006300637308 */ /* 0x000e620000002400 */
[----:B------:R-:W-:-:S05]  /*3460*/  FMNMX.FTZ R94, R36, R57, !PT ;  /* 0x00000039245e7209 */ /* 0x000fca0007810000 */
[----:B------:R-:W2:Y:S02]  /*3470*/  SHFL.BFLY PT, R41, R94, 0x2, 0x1f ;  /* 0x0c401f005e297f89 */ /* 0x000ea400000e0000 */
[----:B--2---:R-:W-:Y:S01]  /*3480*/  FMNMX.FTZ R96, R94, R41, !PT ;  /* 0x000000295e607209 */ /* 0x004fe20007810000 */
[----:B------:R-:W-:Y:S01]  /*3490*/  FMUL.FTZ R94, R0, R35 ;  /* 0x00000023005e7220 */ /* 0x000fe20000410000 */
[----:B------:R-:W-:-:S03]  /*34a0*/  FMNMX.FTZ R35, R6, R7, !PT ;  /* 0x0000000706237209 */ /* 0x000fc60007810000 */
[----:B------:R-:W2:Y:S01]  /*34b0*/  SHFL.BFLY PT, R57, R96, 0x1, 0x1f ;  /* 0x0c201f0060397f89 */ /* 0x000ea200000e0000 */
[----:B------:R-:W-:Y:S01]  /*34c0*/  FMNMX.FTZ R34, R10, R35, !PT ;  /* 0x000000230a227209 */ /* 0x000fe20007810000 */
[----:B------:R-:W3:Y:S03]  /*34d0*/  MUFU.TANH R94, R94 ;  /* 0x0000005e005e7308 */ /* 0x000ee60000002400 */
[----:B------:R-:W-:-:S04]  /*34e0*/  FMNMX.FTZ R35, R11, R34, !PT ;  /* 0x000000220b237209 */ /* 0x000fc80007810000 */
[----:B------:R-:W-:-:S04]  /*34f0*/  FMNMX.FTZ R38, R14, R35, !PT ;  /* 0x000000230e267209 */ /* 0x000fc80007810000 */
[----:B------:R-:W-:-:S04]  /*3500*/  FMNMX.FTZ R35, R15, R38, !PT ;  /* 0x000000260f237209 */ /* 0x000fc80007810000 */
[----:B------:R-:W-:Y:S02]  /*3510*/  FMNMX.FTZ R38, R26, R35, !PT ;  /* 0x000000231a267209 */ /* 0x000fe40007810000 */
[----:B--2---:R-:W-:Y:S01]  /*3520*/  FMNMX.FTZ R57, R96, R57, !PT ;  /* 0x0000003960397209 */ /* 0x004fe20007810000 */
[----:B------:R-:W-:Y:S01]  /*3530*/  FMUL.FTZ R96, R0, R39 ;  /* 0x0000002700607220 */ /* 0x000fe20000410000 */
[----:B------:R-:W-:Y:S02]  /*3540*/  FMNMX.FTZ R39, R27, R38, !PT ;  /* 0x000000261b277209 */ /* 0x000fe40007810000 */
[C---:B------:R-:W-:Y:S01]  /*3550*/  FSETP.NEU.FTZ.AND P0, PT, R57.reuse, -INF , PT ;  /* 0xff8000003900780b */ /* 0x040fe20003f1d000 */
[----:B------:R-:W-:-:S01]  /*3560*/  FFMA.FTZ R41, R57, R98, -8 ;  /* 0xc100000039297423 */ /* 0x000fc20000010062 */
[----:B------:R-:W-:Y:S01]  /*3570*/  FMNMX.FTZ R42, R78, R39, !PT ;  /* 0x000000274e2a7209 */ /* 0x000fe20007810000 */
[----:B------:R-:W-:Y:S01]  /*3580*/  FMUL.FTZ R98, R0, R43 ;  /* 0x0000002b00627220 */ /* 0x000fe20000410000 */
[----:B------:R-:W2:Y:S02]  /*3590*/  MUFU.TANH R96, R96 ;  /* 0x0000006000607308 */ /* 0x000ea40000002400 */
[----:B------:R-:W-:-:S02]  /*35a0*/  FMNMX.FTZ R39, R79, R42, !PT ;  /* 0x0000002a4f277209 */ /* 0x000fc40007810000 */
[----:B------:R-:W-:Y:S02]  /*35b0*/  FSEL R41, R41, RZ, P0 ;  /* 0x000000ff29297208 */ /* 0x000fe40000000000 */
[----:B------:R-:W-:Y:S02]  /*35c0*/  FMNMX.FTZ R42, R82, R39, !PT ;  /* 0x00000027522a7209 */ /* 0x000fe40007810000 */
[----:B------:R-:W-:Y:S01]  /*35d0*/  MUFU.TANH R98, R98 ;  /* 0x0000006200627308 */ /* 0x000fe20000002400 */
[----:B------:R-:W-:-:S01]  /*35e0*/  FFMA.FTZ R34, R76, UR20, -R41 ;  /* 0x000000144c227c23 */ /* 0x000fc20008010829 */
[----:B------:R-:W-:Y:S01]  /*35f0*/  FMNMX.FTZ R43, R83, R42, !PT ;  /* 0x0000002a532b7209 */ /* 0x000fe20007810000 */
[----:B------:R-:W-:-:S01]  /*3600*/  FFMA.FTZ R77, R77, UR20, -R41 ;  /* 0x000000144d4d7c23 */ /* 0x000fc20008010829 */
[--C-:B------:R-:W-:Y:S01]  /*3610*/  FFMA.FTZ R38, R80, UR20, -R41.reuse ;  /* 0x0000001450267c23 */ /* 0x100fe20008010829 */
[----:B------:R-:W-:-:S01]  /*3620*/  FFMA.FTZ R81, R81, UR20, -R41 ;  /* 0x0000001451517c23 */ /* 0x000fc20008010829 */
[----:B------:R-:W-:Y:S01]  /*3630*/  FMNMX.FTZ R76, R86, R43, !PT ;  /* 0x0000002b564c7209 */ /* 0x000fe20007810000 */
[----:B------:R-:W-:-:S01]  /*3640*/  FFMA.FTZ R42, R84, UR20, -R41 ;  /* 0x00000014542a7c23 */ /* 0x000fc20008010829 */
[----:B------:R4:W-:Y:S01]  /*3650*/  MUFU.EX2 R35, R77 ;  /* 0x0000004d00237308 */ /* 0x0009e20000000800 */
[----:B------:R-:W-:-:S01]  /*3660*/  FFMA.FTZ R85, R85, UR20, -R41 ;  /* 0x0000001455557c23 */ /* 0x000fc20008010829 */
[----:B------:R-:W-:Y:S01]  /*3670*/  FMNMX.FTZ R43, R87, R76, !PT ;  /* 0x0000004c572b7209 */ /* 0x000fe20007810000 */
[----:B------:R-:W-:-:S01]  /*3680*/  FFMA.FTZ R89, R89, UR20, -R41 ;  /* 0x0000001459597c23 */ /* 0x000fc20008010829 */
[--C-:B------:R-:W-:Y:S01]  /*3690*/  FFMA.FTZ R100, R73, UR20, -R41.reuse ;  /* 0x0000001449647c23 */ /* 0x100fe20008010829 */
[----:B0-----:R-:W-:Y:S01]  /*36a0*/  FSEL R73, R97, -INF , P4 ;  /* 0xff80000061497808 */ /* 0x001fe20002000000 */
[--C-:B------:R-:W-:Y:S01]  /*36b0*/  FFMA.FTZ R97, R44, UR20, -R41.reuse ;  /* 0x000000142c617c23 */ /* 0x100fe20008010829 */
[----:B------:R-:W-:Y:S01]  /*36c0*/  FMNMX.FTZ R76, R90, R43, !PT ;  /* 0x0000002b5a4c7209 */ /* 0x000fe20007810000 */
[----:B------:R0:W-:Y:S01]  /*36d0*/  MUFU.EX2 R39, R81 ;  /* 0x0000005100277308 */ /* 0x0001e20000000800 */
[----:B-1----:R-:W-:Y:S01]  /*36e0*/  FSEL R44, R99, -INF , P2 ;  /* 0xff800000632c7808 */ /* 0x002fe20001000000 */
[--C-:B------:R-:W-:Y:S01]  /*36f0*/  FFMA.FTZ R4, R4, UR20, -R41.reuse ;  /* 0x0000001404047c23 */ /* 0x100fe20008010829 */
[----:B----4-:R-:W-:Y:S01]  /*3700*/  FMNMX.FTZ R77, R91, R76, !PT ;  /* 0x0000004c5b4d7209 */ /* 0x010fe20007810000 */
[--C-:B------:R-:W-:Y:S01]  /*3710*/  FFMA.FTZ R76, R88, UR20, -R41.reuse ;  /* 0x00000014584c7c23 */ /* 0x100fe20008010829 */
[----:B------:R-:W-:-:S01]  /*3720*/  FFMA.FTZ R5, R5, UR20, -R41 ;  /* 0x0000001405057c23 */ /* 0x000fc20008010829 */
[--C-:B------:R-:W-:Y:S01]  /*3730*/  FFMA.FTZ R8, R8, UR20, -R41.reuse ;  /* 0x0000001408087c23 */ /* 0x100fe20008010829 */
[----:B------:R-:W-:Y:S01]  /*3740*/  FMNMX.FTZ R80, R62, R77, !PT ;  /* 0x0000004d3e507209 */ /* 0x000fe20007810000 */
[----:B------:R1:W-:Y:S01]  /*3750*/  MUFU.EX2 R43, R85 ;  /* 0x00000055002b7308 */ /* 0x0003e20000000800 */
[----:B------:R-:W-:-:S01]  /*3760*/  FFMA.FTZ R9, R9, UR20, -R41 ;  /* 0x0000001409097c23 */ /* 0x000fc20008010829 */
[--C-:B------:R-:W-:Y:S01]  /*3770*/  FFMA.FTZ R12, R12, UR20, -R41.reuse ;  /* 0x000000140c0c7c23 */ /* 0x100fe20008010829 */
[----:B------:R-:W-:Y:S01]  /*3780*/  FMNMX.FTZ R77, R63, R80, !PT ;  /* 0x000000503f4d7209 */ /* 0x000fe20007810000 */
[--C-:B------:R-:W-:Y:S01]  /*3790*/  FFMA.FTZ R13, R13, UR20, -R41.reuse ;  /* 0x000000140d0d7c23 */ /* 0x100fe20008010829 */
[----:B------:R-:W-:-:S01]  /*37a0*/  FFMA.FTZ R20, R20, UR20, -R41 ;  /* 0x0000001414147c23 */ /* 0x000fc20008010829 */
[--C-:B------:R-:W-:Y:S01]  /*37b0*/  FFMA.FTZ R21, R21, UR20, -R41.reuse ;  /* 0x0000001415157c23 */ /* 0x100fe20008010829 */
[----:B------:R-:W-:Y:S01]  /*37c0*/  FMNMX.FTZ R80, R66, R77, !PT ;  /* 0x0000004d42507209 */ /* 0x000fe20007810000 */
[--C-:B------:R-:W-:Y:S01]  /*37d0*/  FFMA.FTZ R60, R60, UR20, -R41.reuse ;  /* 0x000000143c3c7c23 */ /* 0x100fe20008010829 */
[----:B------:R4:W-:Y:S01]  /*37e0*/  MUFU.EX2 R77, R89 ;  /* 0x00000059004d7308 */ /* 0x0009e20000000800 */
[----:B------:R-:W-:-:S01]  /*37f0*/  FFMA.FTZ R61, R61, UR20, -R41 ;  /* 0x000000143d3d7c23 */ /* 0x000fc20008010829 */
[----:B0-----:R-:W-:Y:S01]  /*3800*/  FMNMX.FTZ R81, R67, R80, !PT ;  /* 0x0000005043517209 */ /* 0x001fe20007810000 */
[----:B------:R-:W-:-:S01]  /*3810*/  FFMA.FTZ R64, R64, UR20, -R41 ;  /* 0x0000001440407c23 */ /* 0x000fc20008010829 */
[--C-:B------:R-:W-:Y:S01]  /*3820*/  FFMA.FTZ R65, R65, UR20, -R41.reuse ;  /* 0x0000001441417c23 */ /* 0x100fe20008010829 */
[----:B------:R-:W-:-:S01]  /*3830*/  FFMA.FTZ R68, R68, UR20, -R41 ;  /* 0x0000001444447c23 */ /* 0x000fc20008010829 */
[----:B------:R-:W-:Y:S01]  /*3840*/  FMNMX.FTZ R80, R70, R81, !PT ;  /* 0x0000005146507209 */ /* 0x000fe20007810000 */
        /* <DEDUP_REMOVED lines=20> */
[----:B------:R-:W-:Y:S01]  /*3990*/  MUFU.EX2 R4, R4 ;  /* 0x0000000400047308 */ /* 0x000fe20000000800 */
[----:B------:R-:W-:-:S02]  /*39a0*/  ISETP.NE.AND P0, PT, R108, RZ, PT ;  /* 0x000000ff6c00720c */ /* 0x000fc40003f05270 */
[----:B------:R-:W-:-:S04]  /*39b0*/  FMNMX.FTZ R80, R50, R81, !PT ;  /* 0x0000005132507209 */ /* 0x000fc80007810000 */
[----:B------:R-:W-:Y:S01]  /*39c0*/  FMNMX.FTZ R81, R51, R80, !PT ;  /* 0x0000005033517209 */ /* 0x000fe20007810000 */
[----:B------:R-:W-:Y:S03]  /*39d0*/  MUFU.EX2 R5, R5 ;  /* 0x0000000500057308 */ /* 0x000fe60000000800 */
[----:B------:R-:W-:-:S04]  /*39e0*/  FMNMX.FTZ R80, R54, R81, !PT ;  /* 0x0000005136507209 */ /* 0x000fc80007810000 */
[----:B------:R-:W-:Y:S01]  /*39f0*/  FMNMX.FTZ R81, R55, R80, !PT ;  /* 0x0000005037517209 */ /* 0x000fe20007810000 */
[----:B------:R-:W-:Y:S03]  /*3a00*/  MUFU.EX2 R8, R8 ;  /* 0x0000000800087308 */ /* 0x000fe60000000800 */
[----:B------:R-:W-:-:S04]  /*3a10*/  FMNMX.FTZ R80, R58, R81, !PT ;  /* 0x000000513a507209 */ /* 0x000fc80007810000 */
[----:B------:R-:W-:Y:S01]  /*3a20*/  FMNMX.FTZ R81, R59, R80, !PT ;  /* 0x000000503b517209 */ /* 0x000fe20007810000 */
[----:B------:R-:W0:Y:S01]  /*3a30*/  MUFU.EX2 R9, R9 ;  /* 0x0000000900097308 */ /* 0x000e220000000800 */
[----:B------:R-:W-:Y:S02]  /*3a40*/  FSEL R80, R95, -INF , P6 ;  /* 0xff8000005f507808 */ /* 0x000fe40003000000 */
[----:B------:R-:W-:Y:S02]  /*3a50*/  FMNMX.FTZ R84, R30, R81, !PT ;  /* 0x000000511e547209 */ /* 0x000fe40007810000 */
[----:B---3--:R-:W-:Y:S02]  /*3a60*/  FSEL R81, R94, -INF , P5 ;  /* 0xff8000005e517808 */ /* 0x008fe40002800000 */
[----:B-1----:R-:W-:Y:S01]  /*3a70*/  FMNMX.FTZ R85, R31, R84, !PT ;  /* 0x000000541f557209 */ /* 0x002fe20007810000 */
[----:B------:R-:W-:Y:S03]  /*3a80*/  MUFU.EX2 R12, R12 ;  /* 0x0000000c000c7308 */ /* 0x000fe60000000800 */
[----:B------:R-:W-:-:S04]  /*3a90*/  FMNMX.FTZ R84, R80, R85, !PT ;  /* 0x0000005550547209 */ /* 0x000fc80007810000 */
[----:B------:R-:W-:Y:S01]  /*3aa0*/  FMNMX.FTZ R88, R81, R84, !PT ;  /* 0x0000005451587209 */ /* 0x000fe20007810000 */
[----:B------:R-:W-:Y:S01]  /*3ab0*/  MUFU.EX2 R13, R13 ;  /* 0x0000000d000d7308 */ /* 0x000fe20000000800 */
[----:B--2---:R-:W-:Y:S02]  /*3ac0*/  FSEL R84, R96, -INF , P3 ;  /* 0xff80000060547808 */ /* 0x004fe40001800000 */
[----:B----4-:R-:W-:Y:S02]  /*3ad0*/  FMNMX.FTZ R89, R73, R88, !PT ;  /* 0x0000005849597209 */ /* 0x010fe40007810000 */
[----:B0-----:R-:W-:Y:S02]  /*3ae0*/  F2FP.SATFINITE.E4M3.F32.PACK_AB_MERGE_C R152, R9, R8, RZ ;  /* 0x000000080998723e */ /* 0x001fe400048070ff */
[----:B------:R-:W-:Y:S01]  /*3af0*/  FMNMX.FTZ R95, R84, R89, !PT ;  /* 0x00000059545f7209 */ /* 0x000fe20007810000 */
[----:B------:R-:W-:Y:S01]  /*3b00*/  MUFU.EX2 R88, R97 ;  /* 0x0000006100587308 */ /* 0x000fe20000000800 */
[----:B------:R-:W-:-:S02]  /*3b10*/  FSEL R89, R98, -INF , P1 ;  /* 0xff80000062597808 */ /* 0x000fc40000800000 */
[----:B------:R-:W-:Y:S02]  /*3b20*/  FMNMX.FTZ R94, R44, R95, !PT ;  /* 0x0000005f2c5e7209 */ /* 0x000fe40007810000 */
[----:B------:R-:W-:Y:S02]  /*3b30*/  F2FP.SATFINITE.E4M3.F32.PACK_AB_MERGE_C R152, R5, R4, R152 ;  /* 0x000000040598723e */ /* 0x000fe40004807098 */
[----:B------:R-:W-:Y:S01]  /*3b40*/  FMNMX.FTZ R95, R89, R94, !PT ;  /* 0x0000005e595f7209 */ /* 0x000fe20007810000 */
[----:B------:R-:W-:-:S01]  /*3b50*/  FFMA.FTZ R94, R56, UR20, -R41 ;  /* 0x00000014385e7c23 */ /* 0x000fc20008010829 */
[----:B------:R-:W-:Y:S01]  /*3b60*/  FFMA.FTZ R41, R36, UR20, -R41 ;  /* 0x0000001424297c23 */ /* 0x000fe20008010829 */
[----:B------:R-:W-:Y:S02]  /*3b70*/  MUFU.EX2 R20, R20 ;  /* 0x0000001400147308 */ /* 0x000fe40000000800 */
[----:B------:R-:W0:Y:S06]  /*3b80*/  SHFL.BFLY PT, R96, R95, 0x2, 0x1f ;  /* 0x0c401f005f607f89 */ /* 0x000e2c00000e0000 */
[----:B------:R-:W1:Y:S08]  /*3b90*/  MUFU.EX2 R21, R21 ;  /* 0x0000001500157308 */ /* 0x000e700000000800 */
[----:B------:R-:W-:Y:S08]  /*3ba0*/  MUFU.EX2 R34, R34 ;  /* 0x0000002200227308 */ /* 0x000ff00000000800 */
[----:B------:R-:W2:Y:S01]  /*3bb0*/  MUFU.EX2 R38, R38 ;  /* 0x0000002600267308 */ /* 0x000ea20000000800 */
[----:B-1----:R-:W-:-:S02]  /*3bc0*/  F2FP.SATFINITE.E4M3.F32.PACK_AB_MERGE_C R154, R21, R20, RZ ;  /* 0x00000014159a723e */ /* 0x002fc400048070ff */
[----:B0-----:R-:W-:Y:S02]  /*3bd0*/  FMNMX.FTZ R96, R95, R96, !PT ;  /* 0x000000605f607209 */ /* 0x001fe40007810000 */
[----:B------:R-:W-:-:S03]  /*3be0*/  F2FP.SATFINITE.E4M3.F32.PACK_AB_MERGE_C R154, R13, R12, R154 ;  /* 0x0000000c0d9a723e */ /* 0x000fc6000480709a */
[----:B------:R-:W0:Y:S01]  /*3bf0*/  SHFL.BFLY PT, R95, R96, 0x1, 0x1f ;  /* 0x0c201f00605f7f89 */ /* 0x000e2200000e0000 */
[----:B------:R-:W-:Y:S08]  /*3c00*/  MUFU.EX2 R42, R42 ;  /* 0x0000002a002a7308 */ /* 0x000ff00000000800 */
[----:B------:R-:W1:Y:S01]  /*3c10*/  MUFU.EX2 R76, R76 ;  /* 0x0000004c004c7308 */ /* 0x000e620000000800 */
[----:B--2---:R-:W-:-:S04]  /*3c20*/  F2FP.SATFINITE.E4M3.F32.PACK_AB_MERGE_C R148, R39, R38, RZ ;  /* 0x000000262794723e */ /* 0x004fc800048070ff */
[----:B------:R-:W-:-:S03]  /*3c30*/  F2FP.SATFINITE.E4M3.F32.PACK_AB_MERGE_C R148, R35, R34, R148 ;  /* 0x000000222394723e */ /* 0x000fc60004807094 */
[----:B------:R-:W-:Y:S01]  /*3c40*/  MUFU.EX2 R60, R60 ;  /* 0x0000003c003c7308 */ /* 0x000fe20000000800 */
[----:B0-----:R-:W-:-:S07]  /*3c50*/  FMNMX.FTZ R56, R96, R95, !PT ;  /* 0x0000005f60387209 */ /* 0x001fce0007810000 */
[----:B------:R-:W-:Y:S01]  /*3c60*/  MUFU.EX2 R61, R61 ;  /* 0x0000003d003d7308 */ /* 0x000fe20000000800 */
[----:B------:R-:W-:Y:S02]  /*3c70*/  MOV R95, UR20 ;  /* 0x00000014005f7c02 */ /* 0x000fe40008000f00 */
[C---:B------:R-:W-:Y:S02]  /*3c80*/  FSETP.NEU.FTZ.AND P1, PT, R56.reuse, -INF , PT ;  /* 0xff8000003800780b */ /* 0x040fe40003f3d000 */
[----:B-1----:R-:W-:Y:S01]  /*3c90*/  F2FP.SATFINITE.E4M3.F32.PACK_AB_MERGE_C R150, R77, R76, RZ ;  /* 0x0000004c4d96723e */ /* 0x002fe200048070ff */
[----:B------:R-:W-:Y:S02]  /*3ca0*/  FFMA.FTZ R95, R56, R95, -8 ;  /* 0xc1000000385f7423 */ /* 0x000fe4000001005f */
[----:B------:R-:W-:Y:S01]  /*3cb0*/  MUFU.EX2 R64, R64 ;  /* 0x0000004000407308 */ /* 0x000fe20000000800 */
[----:B------:R-:W-:Y:S02]  /*3cc0*/  F2FP.SATFINITE.E4M3.F32.PACK_AB_MERGE_C R150, R43, R42, R150 ;  /* 0x0000002a2b96723e */ /* 0x000fe40004807096 */
[----:B------:R-:W-:-:S02]  /*3cd0*/  FSEL R36, R95, RZ, P1 ;  /* 0x000000ff5f247208 */ /* 0x000fc40000800000 */
[----:B------:R-:W-:-:S03]  /*3ce0*/  PLOP3.LUT P1, PT, PT, PT, UP0, 0x80, 0x0 ;  /* 0x000000000000781c */ /* 0x000fc60003f2f008 */
[--C-:B------:R-:W-:Y:S01]  /*3cf0*/  FFMA.FTZ R6, R6, UR20, -R36.reuse ;  /* 0x0000001406067c23 */ /* 0x100fe20008010824 */
        /* <DEDUP_REMOVED lines=9> */
[--C-:B------:R-:W-:Y:S01]  /*3d90*/  FFMA.FTZ R14, R78, UR20, -R36.reuse ;  /* 0x000000144e0e7c23 */ /* 0x100fe20008010824 */
[----:B------:R-:W-:-:S01]  /*3da0*/  FFMA.FTZ R83, R90, UR20, -R36 ;  /* 0x000000145a537c23 */ /* 0x000fc20008010824 */
[--C-:B------:R-:W-:Y:S01]  /*3db0*/  FFMA.FTZ R78, R87, UR20, -R36.reuse ;  /* 0x00000014574e7c23 */ /* 0x100fe20008010824 */
[----:B------:R-:W-:-:S01]  /*3dc0*/  FFMA.FTZ R90, R67, UR20, -R36 ;  /* 0x00000014435a7c23 */ /* 0x000fc20008010824 */
[----:B------:R-:W0:Y:S01]  /*3dd0*/  MUFU.EX2 R7, R7 ;  /* 0x0000000700077308 */ /* 0x000e220000000800 */
[----:B------:R-:W-:-:S01]  /*3de0*/  FFMA.FTZ R26, R26, UR20, -R36 ;  /* 0x000000141a1a7c23 */ /* 0x000fc20008010824 */
[--C-:B------:R-:W-:Y:S01]  /*3df0*/  FFMA.FTZ R87, R66, UR20, -R36.reuse ;  /* 0x0000001442577c23 */ /* 0x100fe20008010824 */
[----:B------:R-:W-:-:S01]  /*3e00*/  FFMA.FTZ R67, R71, UR20, -R36 ;  /* 0x0000001447437c23 */ /* 0x000fc20008010824 */
[--C-:B------:R-:W-:Y:S01]  /*3e10*/  FFMA.FTZ R66, R70, UR20, -R36.reuse ;  /* 0x0000001446427c23 */ /* 0x100fe20008010824 */
[----:B------:R-:W-:-:S01]  /*3e20*/  FFMA.FTZ R71, R75, UR20, -R36 ;  /* 0x000000144b477c23 */ /* 0x000fc20008010824 */
[----:B------:R-:W-:Y:S01]  /*3e30*/  FFMA.FTZ R70, R74, UR20, -R36 ;  /* 0x000000144a467c23 */ /* 0x000fe20008010824 */
[----:B------:R-:W-:-:S01]  /*3e40*/  FADD.FTZ R75, R4, R5 ;  /* 0x00000005044b7221 */ /* 0x000fc20000010000 */
[----:B------:R-:W1:Y:S01]  /*3e50*/  MUFU.EX2 R95, R95 ;  /* 0x0000005f005f7308 */ /* 0x000e620000000800 */
[----:B------:R-:W-:-:S01]  /*3e60*/  FFMA.FTZ R97, R27, UR20, -R36 ;  /* 0x000000141b617c23 */ /* 0x000fc20008010824 */
[----:B------:R-:W-:Y:S01]  /*3e70*/  FFMA.FTZ R27, R86, UR20, -R36 ;  /* 0x00000014561b7c23 */ /* 0x000fe20008010824 */
[----:B------:R-:W-:-:S01]  /*3e80*/  FADD.FTZ R98, R8, R75 ;  /* 0x0000004b08627221 */ /* 0x000fc20000010000 */
[--C-:B------:R-:W-:Y:S01]  /*3e90*/  FFMA.FTZ R86, R91, UR20, -R36.reuse ;  /* 0x000000145b567c23 */ /* 0x100fe20008010824 */
[----:B------:R-:W-:-:S01]  /*3ea0*/  FFMA.FTZ R24, R47, UR20, -R36 ;  /* 0x000000142f187c23 */ /* 0x000fc20008010824 */
[----:B------:R-:W-:Y:S01]  /*3eb0*/  FFMA.FTZ R46, R46, UR20, -R36 ;  /* 0x000000142e2e7c23 */ /* 0x000fe20008010824 */
[----:B------:R-:W-:-:S01]  /*3ec0*/  FADD.FTZ R91, R9, R98 ;  /* 0x00000062095b7221 */ /* 0x000fc20000010000 */
[----:B------:R-:W2:Y:S01]  /*3ed0*/  MUFU.EX2 R96, R96 ;  /* 0x0000006000607308 */ /* 0x000ea20000000800 */
[----:B0-----:R-:W-:-:S01]  /*3ee0*/  FADD.FTZ R74, R6, R7 ;  /* 0x00000007064a7221 */ /* 0x001fc20000010000 */
[--C-:B------:R-:W-:Y:S01]  /*3ef0*/  FFMA.FTZ R62, R62, UR20, -R36.reuse ;  /* 0x000000143e3e7c23 */ /* 0x100fe20008010824 */
[----:B------:R-:W-:-:S01]  /*3f00*/  FFMA.FTZ R63, R63, UR20, -R36 ;  /* 0x000000143f3f7c23 */ /* 0x000fc20008010824 */
[--C-:B------:R-:W-:Y:S01]  /*3f10*/  FFMA.FTZ R55, R55, UR20, -R36.reuse ;  /* 0x0000001437377c23 */ /* 0x100fe20008010824 */
[----:B------:R-:W-:-:S01]  /*3f20*/  FFMA.FTZ R54, R54, UR20, -R36 ;  /* 0x0000001436367c23 */ /* 0x000fc20008010824 */
[--C-:B------:R-:W-:Y:S01]  /*3f30*/  FFMA.FTZ R58, R58, UR20, -R36.reuse ;  /* 0x000000143a3a7c23 */ /* 0x100fe20008010824 */
[----:B------:R-:W-:-:S01]  /*3f40*/  FFMA.FTZ R59, R59, UR20, -R36 ;  /* 0x000000143b3b7c23 */ /* 0x000fc20008010824 */
[----:B------:R-:W0:Y:S01]  /*3f50*/  MUFU.EX2 R10, R10 ;  /* 0x0000000a000a7308 */ /* 0x000e220000000800 */
[----:B-1----:R-:W-:-:S01]  /*3f60*/  FADD.FTZ R75, R95, R74 ;  /* 0x0000004a5f4b7221 */ /* 0x002fc20000010000 */
[----:B------:R-:W-:Y:S01]  /*3f70*/  FADD.FTZ R74, R12, R91 ;  /* 0x0000005b0c4a7221 */ /* 0x000fe20000010000 */
[----:B------:R-:W-:-:S01]  /*3f80*/  FFMA.FTZ R80, R80, UR20, -R36 ;  /* 0x0000001450507c23 */ /* 0x000fc20008010824 */
[--C-:B------:R-:W-:Y:S01]  /*3f90*/  FFMA.FTZ R81, R81, UR20, -R36.reuse ;  /* 0x0000001451517c23 */ /* 0x100fe20008010824 */
[----:B------:R-:W-:-:S01]  /*3fa0*/  FFMA.FTZ R73, R73, UR20, -R36 ;  /* 0x0000001449497c23 */ /* 0x000fc20008010824 */
[----:B------:R-:W-:Y:S01]  /*3fb0*/  FADD.FTZ R47, R13, R74 ;  /* 0x0000004a0d2f7221 */ /* 0x000fe20000010000 */
[----:B------:R-:W-:-:S01]  /*3fc0*/  FFMA.FTZ R74, R50, UR20, -R36 ;  /* 0x00000014324a7c23 */ /* 0x000fc20008010824 */
[----:B------:R-:W1:Y:S01]  /*3fd0*/  MUFU.EX2 R11, R11 ;  /* 0x0000000b000b7308 */ /* 0x000e620000000800 */
[----:B--2---:R-:W-:-:S01]  /*3fe0*/  FADD.FTZ R75, R96, R75 ;  /* 0x0000004b604b7221 */ /* 0x004fc20000010000 */
[----:B------:R-:W-:Y:S01]  /*3ff0*/  FADD.FTZ R50, R20, R47 ;  /* 0x0000002f14327221 */ /* 0x000fe20000010000 */
[----:B------:R-:W-:-:S01]  /*4000*/  FFMA.FTZ R47, R51, UR20, -R36 ;  /* 0x00000014332f7c23 */ /* 0x000fc20008010824 */
[----:B------:R-:W-:Y:S01]  /*4010*/  F2FP.SATFINITE.E4M3.F32.PACK_AB_MERGE_C R153, R96, R95, RZ ;  /* 0x0000005f6099723e */ /* 0x000fe200048070ff */
[----:B------:R-:W-:-:S01]  /*4020*/  FFMA.FTZ R84, R84, UR20, -R36 ;  /* 0x0000001454547c23 */ /* 0x000fc20008010824 */
[----:B------:R-:W-:Y:S01]  /*4030*/  FADD.FTZ R51, R21, R50 ;  /* 0x0000003215337221 */ /* 0x000fe20000010000 */
[----:B------:R-:W-:-:S01]  /*4040*/  FFMA.FTZ R44, R44, UR20, -R36 ;  /* 0x000000142c2c7c23 */ /* 0x000fc20008010824 */
[----:B------:R-:W-:Y:S01]  /*4050*/  MUFU.EX2 R26, R26 ;  /* 0x0000001a001a7308 */ /* 0x000fe20000000800 */
[----:B0-----:R-:W-:-:S01]  /*4060*/  FADD.FTZ R98, R10, R75 ;  /* 0x0000004b0a627221 */ /* 0x001fc20000010000 */
[----:B------:R-:W-:Y:S01]  /*4070*/  FADD.FTZ R50, R34, R51 ;  /* 0x0000003322327221 */ /* 0x000fe20000010000 */
[----:B------:R-:W-:-:S01]  /*4080*/  FFMA.FTZ R51, R30, UR20, -R36 ;  /* 0x000000141e337c23 */ /* 0x000fc20008010824 */
[----:B------:R-:W-:Y:S01]  /*4090*/  F2FP.SATFINITE.E4M3.F32.PACK_AB_MERGE_C R153, R7, R6, R153 ;  /* 0x000000060799723e */ /* 0x000fe20004807099 */
[----:B------:R-:W-:-:S03]  /*40a0*/  IMAD.MOV.U32 R34, RZ, RZ, R25 ;  /* 0x000000ffff227224 */ /* 0x000fc600078e0019 */
[----:B------:R-:W0:Y:S01]  /*40b0*/  MUFU.EX2 R97, R97 ;  /* 0x0000006100617308 */ /* 0x000e220000000800 */
[----:B-1----:R-:W-:-:S07]  /*40c0*/  FADD.FTZ R75, R11, R98 ;  /* 0x000000620b4b7221 */ /* 0x002fce0000010000 */
[----:B------:R-:W1:Y:S08]  /*40d0*/  MUFU.EX2 R14, R14 ;  /* 0x0000000e000e7308 */ /* 0x000e700000000800 */
[----:B------:R-:W2:Y:S01]  /*40e0*/  MUFU.EX2 R15, R15 ;  /* 0x0000000f000f7308 */ /* 0x000ea20000000800 */
[----:B0-----:R-:W-:-:S04]  /*40f0*/  F2FP.SATFINITE.E4M3.F32.PACK_AB_MERGE_C R155, R97, R26, RZ ;  /* 0x0000001a619b723e */ /* 0x001fc800048070ff */
[----:B------:R-:W-:-:S03]  /*4100*/  F2FP.SATFINITE.E4M3.F32.PACK_AB_MERGE_C R155, R11, R10, R155 ;  /* 0x0000000a0b9b723e */ /* 0x000fc6000480709b */
[----:B------:R-:W0:Y:S08]  /*4110*/  MUFU.EX2 R79, R79 ;  /* 0x0000004f004f7308 */ /* 0x000e300000000800 */
[----:B------:R3:W-:Y:S08]  /*4120*/  MUFU.EX2 R3, R46 ;  /* 0x0000002e00037308 */ /* 0x0007f00000000800 */
[----:B------:R-:W4:Y:S01]  /*4130*/  MUFU.EX2 R82, R82 ;  /* 0x0000005200527308 */ /* 0x000f220000000800 */
[----:B---3--:R-:W-:-:S04]  /*4140*/  FADD.FTZ R46, R26, R75 ;  /* 0x0000004b1a2e7221 */ /* 0x008fc80000010000 */
[----:B------:R-:W-:-:S03]  /*4150*/  FADD.FTZ R75, R97, R46 ;  /* 0x0000002e614b7221 */ /* 0x000fc60000010000 */
[----:B------:R-:W-:Y:S01]  /*4160*/  MUFU.EX2 R27, R27 ;  /* 0x0000001b001b7308 */ /* 0x000fe20000000800 */
[----:B-1----:R-:W-:-:S01]  /*4170*/  FADD.FTZ R98, R14, R75 ;  /* 0x0000004b0e627221 */ /* 0x002fc20000010000 */
[----:B------:R-:W-:Y:S01]  /*4180*/  FADD.FTZ R75, R35, R50 ;  /* 0x00000032234b7221 */ /* 0x000fe20000010000 */
[----:B------:R-:W-:-:S01]  /*4190*/  FFMA.FTZ R50, R31, UR20, -R36 ;  /* 0x000000141f327c23 */ /* 0x000fc20008010824 */
[----:B------:R-:W-:Y:S01]  /*41a0*/  FFMA.FTZ R36, R89, UR20, -R36 ;  /* 0x0000001459247c23 */ /* 0x000fe20008010824 */
[----:B--2---:R-:W-:-:S01]  /*41b0*/  FADD.FTZ R98, R15, R98 ;  /* 0x000000620f627221 */ /* 0x004fc20000010000 */
[----:B------:R-:W-:Y:S01]  /*41c0*/  FADD.FTZ R30, R38, R75 ;  /* 0x0000004b261e7221 */ /* 0x000fe20000010000 */
[----:B------:R-:W-:Y:S01]  /*41d0*/  IMAD.MOV.U32 R35, RZ, RZ, R25 ;  /* 0x000000ffff237224 */ /* 0x000fe200078e0019 */
[----:B------:R-:W-:Y:S01]  /*41e0*/  MUFU.EX2 R78, R78 ;  /* 0x0000004e004e7308 */ /* 0x000fe20000000800 */
[----:B0-----:R-:W-:-:S01]  /*41f0*/  FADD.FTZ R31, R79, R98 ;  /* 0x000000624f1f7221 */ /* 0x001fc20000010000 */
[----:B------:R-:W-:Y:S01]  /*4200*/  FADD.FTZ R75, R39, R30 ;  /* 0x0000001e274b7221 */ /* 0x000fe20000010000 */
[----:B----4-:R-:W-:-:S03]  /*4210*/  F2FP.SATFINITE.E4M3.F32.PACK_AB_MERGE_C R149, R82, R79, RZ ;  /* 0x0000004f5295723e */ /* 0x010fc600048070ff */
[----:B------:R-:W-:Y:S01]  /*4220*/  FADD.FTZ R98, R42, R75 ;  /* 0x0000004b2a627221 */ /* 0x000fe20000010000 */
[----:B------:R-:W-:Y:S01]  /*4230*/  F2FP.SATFINITE.E4M3.F32.PACK_AB_MERGE_C R149, R15, R14, R149 ;  /* 0x0000000e0f95723e */ /* 0x000fe20004807095 */
[----:B------:R-:W-:Y:S01]  /*4240*/  MUFU.EX2 R83, R83 ;  /* 0x0000005300537308 */ /* 0x000fe20000000800 */
[--C-:B------:R-:W-:Y:S02]  /*4250*/  IMAD.MOV.U32 R42, RZ, RZ, R25.reuse ;  /* 0x000000ffff2a7224 */ /* 0x100fe400078e0019 */
[----:B------:R-:W-:Y:S01]  /*4260*/  FADD.FTZ R75, R43, R98 ;  /* 0x000000622b4b7221 */ /* 0x000fe20000010000 */
[----:B------:R-:W-:-:S03]  /*4270*/  IMAD.MOV.U32 R43, RZ, RZ, R25 ;  /* 0x000000ffff2b7224 */ /* 0x000fc600078e0019 */
[----:B------:R-:W-:Y:S01]  /*4280*/  FADD.FTZ R98, R76, R75 ;  /* 0x0000004b4c627221 */ /* 0x000fe20000010000 */
[----:B------:R-:W0:Y:S03]  /*4290*/  MUFU.EX2 R86, R86 ;  /* 0x0000005600567308 */ /* 0x000e260000000800 */
[----:B------:R-:W-:-:S04]  /*42a0*/  FADD.FTZ R9, R77, R98 ;  /* 0x000000624d097221 */ /* 0x000fc80000010000 */
[----:B------:R-:W-:Y:S01]  /*42b0*/  FADD.FTZ R20, R60, R9 ;  /* 0x000000093c147221 */ /* 0x000fe20000010000 */
[----:B------:R1:W-:Y:S03]  /*42c0*/  MUFU.EX2 R46, R74 ;  /* 0x0000004a002e7308 */ /* 0x0003e60000000800 */
[----:B------:R-:W-:-:S04]  /*42d0*/  FADD.FTZ R9, R61, R20 ;  /* 0x000000143d097221 */ /* 0x000fc80000010000 */
[----:B------:R-:W-:Y:S01]  /*42e0*/  FADD.FTZ R20, R64, R9 ;  /* 0x0000000940147221 */ /* 0x000fe20000010000 */
[----:B------:R-:W2:Y:S01]  /*42f0*/  MUFU.EX2 R62, R62 ;  /* 0x0000003e003e7308 */ /* 0x000ea20000000800 */
[----:B-1----:R-:W-:-:S01]  /*4300*/  FADD.FTZ R74, R82, R31 ;  /* 0x0000001f524a7221 */ /* 0x002fc20000010000 */
[----:B0-----:R-:W-:-:S03]  /*4310*/  F2FP.SATFINITE.E4M3.F32.PACK_AB_MERGE_C R151, R86, R83, RZ ;  /* 0x000000535697723e */ /* 0x001fc600048070ff */
[----:B------:R-:W-:Y:S01]  /*4320*/  FADD.FTZ R31, R27, R74 ;  /* 0x0000004a1b1f7221 */ /* 0x000fe20000010000 */
[C---:B------:R-:W-:Y:S01]  /*4330*/  F2FP.SATFINITE.E4M3.F32.PACK_AB_MERGE_C R151, R78.reuse, R27, R151 ;  /* 0x0000001b4e97723e */ /* 0x040fe20004807097 */
[----:B------:R-:W-:Y:S01]  /*4340*/  IMAD.MOV.U32 R27, RZ, RZ, R25 ;  /* 0x000000ffff1b7224 */ /* 0x000fe200078e0019 */
[----:B------:R-:W0:Y:S01]  /*4350*/  MUFU.EX2 R63, R63 ;  /* 0x0000003f003f7308 */ /* 0x000e220000000800 */
[----:B------:R-:W-:-:S04]  /*4360*/  FADD.FTZ R74, R78, R31 ;  /* 0x0000001f4e4a7221 */ /* 0x000fc80000010000 */
[----:B------:R-:W-:-:S03]  /*4370*/  FADD.FTZ R75, R83, R74 ;  /* 0x0000004a534b7221 */ /* 0x000fc60000010000 */
[----:B------:R-:W1:Y:S01]  /*4380*/  MUFU.EX2 R87, R87 ;  /* 0x0000005700577308 */ /* 0x000e620000000800 */
[----:B------:R-:W-:-:S04]  /*4390*/  FADD.FTZ R75, R86, R75 ;  /* 0x0000004b564b7221 */ /* 0x000fc80000010000 */
[----:B--2---:R-:W-:-:S03]  /*43a0*/  FADD.FTZ R38, R62, R75 ;  /* 0x0000004b3e267221 */ /* 0x004fc60000010000 */
[----:B------:R-:W2:Y:S01]  /*43b0*/  MUFU.EX2 R65, R65 ;  /* 0x0000004100417308 */ /* 0x000ea20000000800 */
[----:B0-----:R-:W-:-:S07]  /*43c0*/  FADD.FTZ R38, R63, R38 ;  /* 0x000000263f267221 */ /* 0x001fce0000010000 */
[----:B------:R-:W0:Y:S01]  /*43d0*/  MUFU.EX2 R90, R90 ;  /* 0x0000005a005a7308 */ /* 0x000e220000000800 */
[----:B-1----:R-:W-:-:S01]  /*43e0*/  FADD.FTZ R9, R87, R38 ;  /* 0x0000002657097221 */ /* 0x002fc20000010000 */
[----:B------:R-:W-:-:S06]  /*43f0*/  MOV R38, R25 ;  /* 0x0000001900267202 */ /* 0x000fcc0000000f00 */
[----:B------:R-:W1:Y:S01]  /*4400*/  MUFU.EX2 R68, R68 ;  /* 0x0000004400447308 */ /* 0x000e620000000800 */
[----:B--2---:R-:W-:-:S01]  /*4410*/  FADD.FTZ R39, R65, R20 ;  /* 0x0000001441277221 */ /* 0x004fc20000010000 */
[----:B------:R-:W-:-:S04]  /*4420*/  F2FP.SATFINITE.E4M3.F32.PACK_AB_MERGE_C R136, R65, R64, RZ ;  /* 0x000000404188723e */ /* 0x000fc800048070ff */
[----:B------:R-:W-:Y:S02]  /*4430*/  F2FP.SATFINITE.E4M3.F32.PACK_AB_MERGE_C R136, R61, R60, R136 ;  /* 0x0000003c3d88723e */ /* 0x000fe40004807088 */
[----:B------:R-:W-:Y:S01]  /*4440*/  MUFU.EX2 R66, R66 ;  /* 0x0000004200427308 */ /* 0x000fe20000000800 */
[----:B0-----:R-:W-:-:S04]  /*4450*/  F2FP.SATFINITE.E4M3.F32.PACK_AB_MERGE_C R87, R90, R87, RZ ;  /* 0x000000575a57723e */ /* 0x001fc800048070ff */
[----:B------:R-:W-:-:S03]  /*4460*/  F2FP.SATFINITE.E4M3.F32.PACK_AB_MERGE_C R137, R63, R62, R87 ;  /* 0x0000003e3f89723e */ /* 0x000fc60004807057 */
[----:B------:R-:W0:Y:S01]  /*4470*/  MUFU.EX2 R69, R69 ;  /* 0x0000004500457308 */ /* 0x000e220000000800 */
[----:B-1----:R-:W-:-:S07]  /*4480*/  FADD.FTZ R20, R68, R39 ;  /* 0x0000002744147221 */ /* 0x002fce0000010000 */
[----:B------:R-:W-:Y:S08]  /*4490*/  MUFU.EX2 R67, R67 ;  /* 0x0000004300437308 */ /* 0x000ff00000000800 */
[----:B------:R-:W1:Y:S01]  /*44a0*/  MUFU.EX2 R72, R72 ;  /* 0x0000004800487308 */ /* 0x000e620000000800 */
[----:B0-----:R-:W-:-:S07]  /*44b0*/  FADD.FTZ R39, R69, R20 ;  /* 0x0000001445277221 */ /* 0x001fce0000010000 */
[----:B------:R-:W-:Y:S08]  /*44c0*/  MUFU.EX2 R70, R70 ;  /* 0x0000004600467308 */ /* 0x000ff00000000800 */
[----:B------:R-:W0:Y:S01]  /*44d0*/  MUFU.EX2 R85, R100 ;  /* 0x0000006400557308 */ /* 0x000e220000000800 */
[----:B-1----:R-:W-:-:S01]  /*44e0*/  FADD.FTZ R4, R72, R39 ;  /* 0x0000002748047221 */ /* 0x002fc20000010000 */
[----:B------:R-:W-:-:S06]  /*44f0*/  IMAD.MOV.U32 R39, RZ, RZ, R25 ;  /* 0x000000ffff277224 */ /* 0x000fcc00078e0019 */
[----:B------:R-:W1:Y:S08]  /*4500*/  MUFU.EX2 R71, R71 ;  /* 0x0000004700477308 */ /* 0x000e700000000800 */
[----:B------:R2:W-:Y:S01]  /*4510*/  MUFU.EX2 R31, R55 ;  /* 0x00000037001f7308 */ /* 0x0005e20000000800 */
[C---:B0-----:R-:W-:Y:S01]  /*4520*/  F2FP.SATFINITE.E4M3.F32.PACK_AB_MERGE_C R72, R85.reuse, R72, RZ ;  /* 0x000000485548723e */ /* 0x041fe200048070ff */
[----:B------:R-:W-:-:S03]  /*4530*/  FADD.FTZ R85, R85, R4 ;  /* 0x0000000455557221 */ /* 0x000fc60000010000 */
[----:B------:R-:W-:Y:S01]  /*4540*/  F2FP.SATFINITE.E4M3.F32.PACK_AB_MERGE_C R138, R69, R68, R72 ;  /* 0x00000044458a723e */ /* 0x000fe20004807048 */
[----:B------:R-:W-:-:S02]  /*4550*/  FADD.FTZ R4, R88, R85 ;  /* 0x0000005558047221 */ /* 0x000fc40000010000 */
[----:B------:R-:W0:Y:S01]  /*4560*/  MUFU.EX2 R45, R45 ;  /* 0x0000002d002d7308 */ /* 0x000e220000000800 */
[----:B--2---:R-:W-:-:S04]  /*4570*/  FADD.FTZ R55, R90, R9 ;  /* 0x000000095a377221 */ /* 0x004fc80000010000 */
[----:B------:R-:W-:Y:S01]  /*4580*/  FADD.FTZ R26, R66, R55 ;  /* 0x00000037421a7221 */ /* 0x000fe20000010000 */
[----:B------:R-:W-:Y:S02]  /*4590*/  MOV R55, R25 ;  /* 0x0000001900377202 */ /* 0x000fe40000000f00 */
[----:B------:R-:W2:Y:S01]  /*45a0*/  MUFU.EX2 R24, R24 ;  /* 0x0000001800187308 */ /* 0x000ea20000000800 */
[----:B------:R-:W-:-:S01]  /*45b0*/  FADD.FTZ R5, R67, R26 ;  /* 0x0000001a43057221 */ /* 0x000fc20000010000 */
[----:B------:R-:W-:-:S03]  /*45c0*/  IMAD.MOV.U32 R26, RZ, RZ, R25 ;  /* 0x000000ffff1a7224 */ /* 0x000fc600078e0019 */
[----:B------:R-:W-:Y:S01]  /*45d0*/  FADD.FTZ R12, R70, R5 ;  /* 0x00000005460c7221 */ /* 0x000fe20000010000 */
[C---:B-1----:R-:W-:Y:S02]  /*45e0*/  F2FP.SATFINITE.E4M3.F32.PACK_AB_MERGE_C R70, R71.reuse, R70, RZ ;  /* 0x000000464746723e */ /* 0x042fe400048070ff */
[----:B------:R-:W1:Y:S01]  /*45f0*/  MUFU.EX2 R48, R48 ;  /* 0x0000003000307308 */ /* 0x000e620000000800 */
[----:B------:R-:W-:-:S01]  /*4600*/  FADD.FTZ R12, R71, R12 ;  /* 0x0000000c470c7221 */ /* 0x000fc20000010000 */
[----:B0-----:R-:W-:Y:S01]  /*4610*/  FADD.FTZ R7, R45, R4 ;  /* 0x000000042d077221 */ /* 0x001fe20000010000 */
[----:B------:R-:W-:Y:S02]  /*4620*/  F2FP.SATFINITE.E4M3.F32.PACK_AB_MERGE_C R139, R67, R66, R70 ;  /* 0x00000042438b723e */ /* 0x000fe40004807046 */
[----:B------:R-:W-:-:S03]  /*4630*/  FADD.FTZ R5, R3, R12 ;  /* 0x0000000c03057221 */ /* 0x000fc60000010000 */
[----:B------:R-:W0:Y:S01]  /*4640*/  MUFU.EX2 R49, R49 ;  /* 0x0000003100317308 */ /* 0x000e220000000800 */
[----:B--2---:R-:W-:-:S04]  /*4650*/  FADD.FTZ R5, R24, R5 ;  /* 0x0000000518057221 */ /* 0x004fc80000010000 */
[----:B------:R-:W-:-:S03]  /*4660*/  FADD.FTZ R6, R46, R5 ;  /* 0x000000052e067221 */ /* 0x000fc60000010000 */
[----:B------:R-:W2:Y:S01]  /*4670*/  MUFU.EX2 R47, R47 ;  /* 0x0000002f002f7308 */ /* 0x000ea20000000800 */
[----:B-1----:R-:W-:-:S07]  /*4680*/  FADD.FTZ R4, R48, R7 ;  /* 0x0000000730047221 */ /* 0x002fce0000010000 */
[----:B------:R-:W1:Y:S01]  /*4690*/  MUFU.EX2 R52, R52 ;  /* 0x0000003400347308 */ /* 0x000e620000000800 */
[C---:B0-----:R-:W-:Y:S01]  /*46a0*/  F2FP.SATFINITE.E4M3.F32.PACK_AB_MERGE_C R48, R49.reuse, R48, RZ ;  /* 0x000000303130723e */ /* 0x041fe200048070ff */
[----:B------:R-:W-:-:S03]  /*46b0*/  FADD.FTZ R49, R49, R4 ;  /* 0x0000000431317221 */ /* 0x000fc60000010000 */
[----:B------:R-:W-:Y:S01]  /*46c0*/  F2FP.SATFINITE.E4M3.F32.PACK_AB_MERGE_C R140, R45, R88, R48 ;  /* 0x000000582d8c723e */ /* 0x000fe20004807030 */
[--C-:B------:R-:W-:Y:S02]  /*46d0*/  IMAD.MOV.U32 R45, RZ, RZ, R25.reuse ;  /* 0x000000ffff2d7224 */ /* 0x100fe400078e0019 */
[----:B------:R0:W3:Y:S01]  /*46e0*/  MUFU.EX2 R30, R54 ;  /* 0x00000036001e7308 */ /* 0x0000e20000000800 */
[C---:B--2---:R-:W-:Y:S01]  /*46f0*/  F2FP.SATFINITE.E4M3.F32.PACK_AB_MERGE_C R46, R47.reuse, R46, RZ ;  /* 0x0000002e2f2e723e */ /* 0x044fe200048070ff */
[----:B------:R-:W-:Y:S01]  /*4700*/  FADD.FTZ R47, R47, R6 ;  /* 0x000000062f2f7221 */ /* 0x000fe20000010000 */
[--C-:B------:R-:W-:Y:S02]  /*4710*/  IMAD.MOV.U32 R48, RZ, RZ, R25.reuse ;  /* 0x000000ffff307224 */ /* 0x100fe400078e0019 */
[----:B------:R-:W-:Y:S01]  /*4720*/  F2FP.SATFINITE.E4M3.F32.PACK_AB_MERGE_C R141, R24, R3, R46 ;  /* 0x00000003188d723e */ /* 0x000fe2000480702e */
[----:B------:R-:W-:Y:S01]  /*4730*/  IMAD.MOV.U32 R24, RZ, RZ, R25 ;  /* 0x000000ffff187224 */ /* 0x000fe200078e0019 */
[----:B------:R-:W-:Y:S01]  /*4740*/  MOV R46, R25 ;  /* 0x00000019002e7202 */ /* 0x000fe20000000f00 */
[----:B------:R-:W2:Y:S01]  /*4750*/  MUFU.EX2 R53, R53 ;  /* 0x0000003500357308 */ /* 0x000ea20000000800 */
[----:B-1----:R-:W-:-:S01]  /*4760*/  FADD.FTZ R4, R52, R49 ;  /* 0x0000003134047221 */ /* 0x002fc20000010000 */
[----:B------:R-:W-:-:S02]  /*4770*/  IMAD.MOV.U32 R49, RZ, RZ, R25 ;  /* 0x000000ffff317224 */ /* 0x000fc400078e0019 */
[----:B0-----:R-:W-:-:S04]  /*4780*/  IMAD.MOV.U32 R54, RZ, RZ, R25 ;  /* 0x000000ffff367224 */ /* 0x001fc800078e0019 */
[----:B------:R-:W0:Y:S01]  /*4790*/  MUFU.EX2 R94, R94 ;  /* 0x0000005e005e7308 */ /* 0x000e220000000800 */
[----:B---3--:R-:W-:-:S01]  /*47a0*/  FADD.FTZ R6, R30, R47 ;  /* 0x0000002f1e067221 */ /* 0x008fc20000010000 */
[----:B------:R-:W-:-:S03]  /*47b0*/  IMAD.MOV.U32 R47, RZ, RZ, R25 ;  /* 0x000000ffff2f7224 */ /* 0x000fc600078e0019 */
[----:B------:R-:W-:-:S03]  /*47c0*/  FADD.FTZ R7, R31, R6 ;  /* 0x000000061f077221 */ /* 0x000fc60000010000 */
[----:B------:R-:W1:Y:S01]  /*47d0*/  MUFU.EX2 R8, R58 ;  /* 0x0000003a00087308 */ /* 0x000e620000000800 */
[----:B--2---:R-:W-:-:S07]  /*47e0*/  FADD.FTZ R5, R53, R4 ;  /* 0x0000000435057221 */ /* 0x004fce0000010000 */
[----:B------:R-:W2:Y:S01]  /*47f0*/  MUFU.EX2 R93, R93 ;  /* 0x0000005d005d7308 */ /* 0x000ea20000000800 */
[----:B0-----:R-:W-:-:S07]  /*4800*/  FADD.FTZ R4, R94, R5 ;  /* 0x000000055e047221 */ /* 0x001fce0000010000 */
[----:B------:R-:W0:Y:S01]  /*4810*/  MUFU.EX2 R21, R59 ;  /* 0x0000003b00157308 */ /* 0x000e220000000800 */
[----:B-1----:R-:W-:-:S07]  /*4820*/  FADD.FTZ R6, R8, R7 ;  /* 0x0000000708067221 */ /* 0x002fce0000010000 */
[----:B------:R-:W1:Y:S01]  /*4830*/  MUFU.EX2 R28, R28 ;  /* 0x0000001c001c7308 */ /* 0x000e620000000800 */
[C---:B--2---:R-:W-:Y:S01]  /*4840*/  F2FP.SATFINITE.E4M3.F32.PACK_AB_MERGE_C R94, R93.reuse, R94, RZ ;  /* 0x0000005e5d5e723e */ /* 0x044fe200048070ff */
[----:B------:R-:W-:-:S03]  /*4850*/  FADD.FTZ R93, R93, R4 ;  /* 0x000000045d5d7221 */ /* 0x000fc60000010000 */
[----:B------:R-:W-:Y:S01]  /*4860*/  F2FP.SATFINITE.E4M3.F32.PACK_AB_MERGE_C R142, R53, R52, R94 ;  /* 0x00000034358e723e */ /* 0x000fe2000480705e */
[----:B------:R-:W-:Y:S02]  /*4870*/  IMAD.MOV.U32 R53, RZ, RZ, R25 ;  /* 0x000000ffff357224 */ /* 0x000fe400078e0019 */
[----:B------:R2:W3:Y:S01]  /*4880*/  MUFU.EX2 R9, R51 ;  /* 0x0000003300097308 */ /* 0x0004e20000000800 */
[----:B0-----:R-:W-:-:S01]  /*4890*/  FADD.FTZ R6, R21, R6 ;  /* 0x0000000615067221 */ /* 0x001fc20000010000 */
[----:B------:R-:W-:Y:S01]  /*48a0*/  F2FP.SATFINITE.E4M3.F32.PACK_AB_MERGE_C R8, R21, R8, RZ ;  /* 0x000000081508723e */ /* 0x000fe200048070ff */
[----:B------:R-:W-:-:S03]  /*48b0*/  IMAD.MOV.U32 R52, RZ, RZ, R25 ;  /* 0x000000ffff347224 */ /* 0x000fc600078e0019 */
[----:B------:R-:W-:Y:S01]  /*48c0*/  F2FP.SATFINITE.E4M3.F32.PACK_AB_MERGE_C R143, R31, R30, R8 ;  /* 0x0000001e1f8f723e */ /* 0x000fe20004807008 */
[----:B------:R-:W-:Y:S01]  /*48d0*/  IMAD.MOV.U32 R31, RZ, RZ, R25 ;  /* 0x000000ffff1f7224 */ /* 0x000fe200078e0019 */
[----:B------:R-:W0:Y:S01]  /*48e0*/  MUFU.EX2 R29, R29 ;  /* 0x0000001d001d7308 */ /* 0x000e220000000800 */
[----:B-1----:R-:W-:-:S01]  /*48f0*/  FADD.FTZ R4, R28, R93 ;  /* 0x0000005d1c047221 */ /* 0x002fc20000010000 */
[----:B------:R-:W-:Y:S01]  /*4900*/  MOV R30, R25 ;  /* 0x00000019001e7202 */ /* 0x000fe20000000f00 */
[----:B--2---:R-:W-:-:S05]  /*4910*/  IMAD.MOV.U32 R51, RZ, RZ, R25 ;  /* 0x000000ffff337224 */ /* 0x004fca00078e0019 */
[----:B------:R-:W1:Y:S01]  /*4920*/  MUFU.EX2 R50, R50 ;  /* 0x0000003200327308 */ /* 0x000e620000000800 */
[----:B---3--:R-:W-:-:S07]  /*4930*/  FADD.FTZ R5, R9, R6 ;  /* 0x0000000609057221 */ /* 0x008fce0000010000 */
[----:B------:R-:W2:Y:S01]  /*4940*/  MUFU.EX2 R32, R32 ;  /* 0x0000002000207308 */ /* 0x000ea20000000800 */
[----:B0-----:R-:W-:-:S07]  /*4950*/  FADD.FTZ R7, R29, R4 ;  /* 0x000000041d077221 */ /* 0x001fce0000010000 */
[----:B------:R-:W0:Y:S01]  /*4960*/  MUFU.EX2 R80, R80 ;  /* 0x0000005000507308 */ /* 0x000e220000000800 */
[----:B-1----:R-:W-:-:S07]  /*4970*/  FADD.FTZ R11, R50, R5 ;  /* 0x00000005320b7221 */ /* 0x002fce0000010000 */
[----:B------:R-:W1:Y:S01]  /*4980*/  MUFU.EX2 R33, R33 ;  /* 0x0000002100217308 */ /* 0x000e620000000800 */
[----:B--2---:R-:W-:-:S07]  /*4990*/  FADD.FTZ R4, R32, R7 ;  /* 0x0000000720047221 */ /* 0x004fce0000010000 */
[----:B------:R-:W2:Y:S01]  /*49a0*/  MUFU.EX2 R81, R81 ;  /* 0x0000005100517308 */ /* 0x000ea20000000800 */
[----:B0-----:R-:W-:-:S07]  /*49b0*/  FADD.FTZ R6, R80, R11 ;  /* 0x0000000b50067221 */ /* 0x001fce0000010000 */
[----:B------:R-:W0:Y:S01]  /*49c0*/  MUFU.EX2 R92, R92 ;  /* 0x0000005c005c7308 */ /* 0x000e220000000800 */
[C---:B-1----:R-:W-:Y:S01]  /*49d0*/  F2FP.SATFINITE.E4M3.F32.PACK_AB_MERGE_C R32, R33.reuse, R32, RZ ;  /* 0x000000202120723e */ /* 0x042fe200048070ff */
[----:B------:R-:W-:-:S03]  /*49e0*/  FADD.FTZ R33, R33, R4 ;  /* 0x0000000421217221 */ /* 0x000fc60000010000 */
[----:B------:R-:W-:Y:S01]  /*49f0*/  F2FP.SATFINITE.E4M3.F32.PACK_AB_MERGE_C R144, R29, R28, R32 ;  /* 0x0000001c1d90723e */ /* 0x000fe20004807020 */
[----:B------:R-:W-:Y:S02]  /*4a00*/  IMAD.MOV.U32 R29, RZ, RZ, R25 ;  /* 0x000000ffff1d7224 */ /* 0x000fe400078e0019 */
[----:B------:R-:W1:Y:S01]  /*4a10*/  MUFU.EX2 R73, R73 ;  /* 0x0000004900497308 */ /* 0x000e620000000800 */
[----:B--2---:R-:W-:-:S01]  /*4a20*/  FADD.FTZ R6, R81, R6 ;  /* 0x0000000651067221 */ /* 0x004fc20000010000 */
[----:B------:R-:W-:Y:S01]  /*4a30*/  F2FP.SATFINITE.E4M3.F32.PACK_AB_MERGE_C R80, R81, R80, RZ ;  /* 0x000000505150723e */ /* 0x000fe200048070ff */
[--C-:B------:R-:W-:Y:S02]  /*4a40*/  IMAD.MOV.U32 R28, RZ, RZ, R25.reuse ;  /* 0x000000ffff1c7224 */ /* 0x100fe400078e0019 */
[--C-:B------:R-:W-:Y:S01]  /*4a50*/  IMAD.MOV.U32 R32, RZ, RZ, R25.reuse ;  /* 0x000000ffff207224 */ /* 0x100fe200078e0019 */
[----:B------:R-:W-:Y:S01]  /*4a60*/  F2FP.SATFINITE.E4M3.F32.PACK_AB_MERGE_C R145, R50, R9, R80 ;  /* 0x000000093291723e */ /* 0x000fe20004807050 */
[----:B------:R-:W-:Y:S01]  /*4a70*/  IMAD.MOV.U32 R50, RZ, RZ, R25 ;  /* 0x000000ffff327224 */ /* 0x000fe200078e0019 */
[----:B------:R-:W2:Y:S01]  /*4a80*/  MUFU.EX2 R37, R37 ;  /* 0x0000002500257308 */ /* 0x000ea20000000800 */
[----:B0-----:R-:W-:-:S01]  /*4a90*/  FADD.FTZ R4, R92, R33 ;  /* 0x000000215c047221 */ /* 0x001fc20000010000 */
[----:B------:R-:W-:-:S06]  /*4aa0*/  IMAD.MOV.U32 R33, RZ, RZ, R25 ;  /* 0x000000ffff217224 */ /* 0x000fcc00078e0019 */
[----:B------:R-:W0:Y:S01]  /*4ab0*/  MUFU.EX2 R84, R84 ;  /* 0x0000005400547308 */ /* 0x000e220000000800 */
[----:B-1----:R-:W-:-:S07]  /*4ac0*/  FADD.FTZ R3, R73, R6 ;  /* 0x0000000649037221 */ /* 0x002fce0000010000 */
[----:B------:R-:W-:Y:S01]  /*4ad0*/  MUFU.EX2 R40, R40 ;  /* 0x0000002800287308 */ /* 0x000fe20000000800 */
[----:B--2---:R-:W-:-:S07]  /*4ae0*/  FADD.FTZ R7, R37, R4 ;  /* 0x0000000425077221 */ /* 0x004fce0000010000 */
[----:B------:R-:W1:Y:S01]  /*4af0*/  MUFU.EX2 R41, R41 ;  /* 0x0000002900297308 */ /* 0x000e620000000800 */
[----:B0-----:R-:W-:-:S07]  /*4b00*/  FADD.FTZ R3, R84, R3 ;  /* 0x0000000354037221 */ /* 0x001fce0000010000 */
[----:B------:R-:W0:Y:S08]  /*4b10*/  MUFU.EX2 R44, R44 ;  /* 0x0000002c002c7308 */ /* 0x000e300000000800 */
[----:B------:R2:W3:Y:S01]  /*4b20*/  MUFU.EX2 R5, R36 ;  /* 0x0000002400057308 */ /* 0x0004e20000000800 */
[----:B-1----:R-:W-:Y:S01]  /*4b30*/  F2FP.SATFINITE.E4M3.F32.PACK_AB_MERGE_C R6, R41, R40, RZ ;  /* 0x000000282906723e */ /* 0x002fe200048070ff */
[----:B------:R-:W-:-:S03]  /*4b40*/  FADD.FTZ R40, R40, R7 ;  /* 0x0000000728287221 */ /* 0x000fc60000010000 */
[----:B------:R-:W-:Y:S01]  /*4b50*/  F2FP.SATFINITE.E4M3.F32.PACK_AB_MERGE_C R146, R37, R92, R6 ;  /* 0x0000005c2592723e */ /* 0x000fe20004807006 */
[----:B------:R-:W-:Y:S02]  /*4b60*/  IMAD.MOV.U32 R37, RZ, RZ, R25 ;  /* 0x000000ffff257224 */ /* 0x000fe400078e0019 */
[----:B0-----:R-:W-:Y:S01]  /*4b70*/  FADD.FTZ R4, R44, R3 ;  /* 0x000000032c047221 */ /* 0x001fe20000010000 */
[----:B------:R-:W-:-:S01]  /*4b80*/  FADD.FTZ R3, R41, R40 ;  /* 0x0000002829037221 */ /* 0x000fc20000010000 */
[--C-:B--2---:R-:W-:Y:S02]  /*4b90*/  IMAD.MOV.U32 R36, RZ, RZ, R25.reuse ;  /* 0x000000ffff247224 */ /* 0x104fe400078e0019 */
[--C-:B------:R-:W-:Y:S02]  /*4ba0*/  IMAD.MOV.U32 R41, RZ, RZ, R25.reuse ;  /* 0x000000ffff297224 */ /* 0x100fe400078e0019 */
[--C-:B------:R-:W-:Y:S01]  /*4bb0*/  IMAD.MOV.U32 R40, RZ, RZ, R25.reuse ;  /* 0x000000ffff287224 */ /* 0x100fe200078e0019 */
[C---:B---3--:R-:W-:Y:S01]  /*4bc0*/  F2FP.SATFINITE.E4M3.F32.PACK_AB_MERGE_C R8, R5.reuse, R44, RZ ;  /* 0x0000002c0508723e */ /* 0x048fe200048070ff */
[----:B------:R-:W-:Y:S01]  /*4bd0*/  FADD.FTZ R4, R5, R4 ;  /* 0x0000000405047221 */ /* 0x000fe20000010000 */
[----:B------:R-:W-:-:S02]  /*4be0*/  IMAD.MOV.U32 R44, RZ, RZ, R25 ;  /* 0x000000ffff2c7224 */ /* 0x000fc400078e0019 */
[----:B------:R-:W-:Y:S01]  /*4bf0*/  F2FP.SATFINITE.E4M3.F32.PACK_AB_MERGE_C R147, R84, R73, R8 ;  /* 0x000000495493723e */ /* 0x000fe20004807008 */
[----:B------:R-:W-:Y:S06]  /*4c00*/  @!P1 BRA `(.L_x_193) ;  /* 0x0000002c00709947 */ /* 0x000fec0003800000 */
        /* <DEDUP_REMOVED lines=18> */
[----:B------:R-:W-:Y:S01]  /*4d30*/  UMOV UR26, UR36 ;  /* 0x00000024001a7c82 */ /* 0x000fe20008000000 */
[----:B------:R-:W-:Y:S01]  /*4d40*/  UMOV UR25, UR37 ;  /* 0x0000002500197c82 */ /* 0x000fe20008000000 */
[----:B------:R-:W-:-:S05]  /*4d50*/  ULDC UR20, c[0x0][0x988] ;  /* 0x0002620000147ab9 */ /* 0x000fca0000000800 */
.L_x_204:
[----:B------:R-:W-:-:S04]  /*4d60*/  UISETP.NE.AND UP0, UPT, UR25, 0x1, UPT ;  /* 0x000000011900788c */ /* 0x000fc8000bf05270 */
[----:B------:R-:W-:-:S04]  /*4d70*/  USEL UR36, URZ, 0x1, UP0 ;  /* 0x000000013f247887 */ /* 0x000fc80008000000 */
[----:B------:R-:W-:Y:S01]  /*4d80*/  ULOP3.LUT UR36, UR26, UR36, URZ, 0x3c, !UPT ;  /* 0x000000241a247292 */ /* 0x000fe2000f8e3c3f */
[----:B------:R-:W-:Y:S11]  /*4d90*/  @!P0 BRA `(.L_x_194) ;  /* 0x0000000000048947 */ /* 0x000ff60003800000 */
[----:B------:R-:W-:Y:S01]  /*4da0*/  BPT.TRAP 0x1 ;  /* 0x000000040000795c */ /* 0x000fe20000300000 */
.L_x_194:
[----:B------:R-:W0:Y:S01]  /*4db0*/  S2UR UR21, SR_CgaCtaId ;  /* 0x00000000001579c3 */ /* 0x000e220000008800 */
[----:B------:R-:W-:Y:S01]  /*4dc0*/  UIADD3 UR37, UR25, 0x1, URZ ;  /* 0x0000000119257890 */ /* 0x000fe2000fffe03f */
[----:B------:R-:W-:Y:S01]  /*4dd0*/  IMAD.U32 R7, RZ, RZ, UR36 ;  /* 0x00000024ff077e24 */ /* 0x000fe2000f8e00ff */
[----:B------:R-:W-:Y:S02]  /*4de0*/  UMOV UR24, 0x400 ;  /* 0x0000040000187882 */ /* 0x000fe40000000000 */
[----:B------:R-:W-:Y:S02]  /*4df0*/  UISETP.NE.AND UP0, UPT, UR37, 0x2, UPT ;  /* 0x000000022500788c */ /* 0x000fe4000bf05270 */
[----:B------:R-:W-:Y:S02]  /*4e00*/  SHF.L.U32 R7, R7, 0x1f, RZ ;  /* 0x0000001f07077819 */ /* 0x000fe400000006ff */
[----:B------:R-:W-:Y:S02]  /*4e10*/  USEL UR37, UR37, URZ, UP0 ;  /* 0x0000003f25257287 */ /* 0x000fe40008000000 */
[----:B0-----:R-:W-:-:S04]  /*4e20*/  ULEA UR24, UR21, UR24, 0x18 ;  /* 0x0000001815187291 */ /* 0x001fc8000f8ec03f */
[----:B------:R-:W-:-:S09]  /*4e30*/  ULEA UR22, UR37, UR24, 0x3 ;  /* 0x0000001825167291 */ /* 0x000fd2000f8e183f */
[----:B------:R0:W1:Y:S01]  /*4e40*/  SYNCS.PHASECHK.TRANS64.TRYWAIT P1, [UR22+0x13230], R7 ;  /* 0x01323007ff0075a7 */ /* 0x0000620008020156 */
[----:B------:R-:W-:Y:S05]  /*4e50*/  @!P0 BRA `(.L_x_195) ;  /* 0x0000000000048947 */ /* 0x000fea0003800000 */
[----:B------:R-:W-:Y:S01]  /*4e60*/  BPT.TRAP 0x1 ;  /* 0x000000040000795c */ /* 0x000fe20000300000 */
.L_x_195:
[----:B-1----:R-:W-:Y:S05]  /*4e70*/  @P1 BRA `(.L_x_196) ;  /* 0x0000000000081947 */ /* 0x002fea0003800000 */
[----:B------:R-:W1:Y:S02]  /*4e80*/  SYNCS.PHASECHK.TRANS64.TRYWAIT P1, [UR22+0x13230], R7 ;  /* 0x01323007ff0075a7 */ /* 0x000e640008020156 */
[----:B-1----:R-:W-:Y:S05]  /*4e90*/  @!P1 BRA `(.L_x_197) ;  /* 0x000000c800489947 */ /* 0x002fea0003800000 */
.L_x_196:
[----:B------:R-:W-:Y:S01]  /*4ea0*/  R2UR UR27, R2 ;  /* 0x00000000021b72ca */ /* 0x000fe200000e0000 */
[----:B------:R-:W-:Y:S01]  /*4eb0*/  WARPGROUP.ARRIVE ;  /* 0x00000000000079c5 */ /* 0x000fe20000000000 */
[----:B------:R-:W-:Y:S01]  /*4ec0*/  UMOV UR11, 0x80000020 ;  /* 0x80000020000b7882 */ /* 0x000fe20000000000 */
[----:B------:R-:W-:Y:S01]  /*4ed0*/  UMOV UR12, UR8 ;  /* 0x00000008000c7c82 */ /* 0x000fe20008000000 */
[----:B------:R-:W-:Y:S01]  /*4ee0*/  UMOV UR13, UR9 ;  /* 0x00000009000d7c82 */ /* 0x000fe20008000000 */
[----:B------:R-:W-:Y:S01]  /*4ef0*/  UMOV UR15, 0x80000020 ;  /* 0x80000020000f7882 */ /* 0x000fe20000000000 */
[----:B------:R-:W-:Y:S01]  /*4f00*/  UMOV UR16, UR8 ;  /* 0x0000000800107c82 */ /* 0x000fe20008000000 */
[----:B------:R-:W-:Y:S01]  /*4f10*/  UMOV UR17, UR9 ;  /* 0x0000000900117c82 */ /* 0x000fe20008000000 */
[----:B------:R-:W-:Y:S01]  /*4f20*/  UMOV UR19, 0x80000020 ;  /* 0x8000002000137882 */ /* 0x000fe20000000000 */
[----:B------:R-:W-:-:S04]  /*4f30*/  UMOV UR7, 0x80000020 ;  /* 0x8000002000077882 */ /* 0x000fc80000000000 */
[----:B------:R-:W-:-:S04]  /*4f40*/  UIMAD UR27, UR37, 0x280, UR27 ;  /* 0x00000280251b78a4 */ /* 0x000fc8000f8e021b */
[----:B------:R-:W-:Y:S02]  /*4f50*/  UIADD3 UR14, UR27, 0x80, URZ ;  /* 0x000000801b0e7890 */ /* 0x000fe4000fffe03f */
[----:B------:R-:W-:Y:S02]  /*4f60*/  UIADD3 UR18, UR27, 0x100, URZ ;  /* 0x000001001b127890 */ /* 0x000fe4000fffe03f */
[----:B------:R-:W-:Y:S01]  /*4f70*/  UMOV UR10, UR27 ;  /* 0x0000001b000a7c82 */ /* 0x000fe20008000000 */
[----:B------:R-:W-:Y:S01]  /*4f80*/  UIADD3 UR6, UR27, 0x200, URZ ;  /* 0x000002001b067890 */ /* 0x000fe2000fffe03f */
[----:B------:R-:W-:Y:S01]  /*4f90*/  QGMMA.64x32x32.F32.E4M3.E4M3 R120, gdesc[UR8], RZ, !UPT, gsb0 ;  /* 0x00600000087879f3 */ /* 0x000fe2000c0008ff */
[----:B------:R-:W-:Y:S01]  /*4fa0*/  UIADD3 UR10, UR27, 0x180, URZ ;  /* 0x000001801b0a7890 */ /* 0x000fe2000fffe03f */
        /* <DEDUP_REMOVED lines=29> */
[----:B------:R-:W-:Y:S01]  /*5180*/  UIADD3 UR27, UR27, 0x202, URZ ;  /* 0x000002021b1b7890 */ /* 0x000fe2000fffe03f */
        /* <DEDUP_REMOVED lines=17> */
.L_x_198:
[----:B------:R-:W-:Y:S01]  /*52a0*/  ULEA UR11, UR25, UR24, 0x3 ;  /* 0x00000018190b7291 */ /* 0x000fe2000f8e183f */
[----:B01----:R-:W-:-:S05]  /*52b0*/  IMAD.U32 R7, RZ, RZ, UR26 ;  /* 0x0000001aff077e24 */ /* 0x003fca000f8e00ff */
[----:B------:R-:W-:-:S04]  /*52c0*/  SHF.L.U32 R7, R7, 0x1f, RZ ;  /* 0x0000001f07077819 */ /* 0x000fc800000006ff */
[----:B------:R0:W1:Y:S01]  /*52d0*/  SYNCS.PHASECHK.TRANS64.TRYWAIT P1, [UR11+0x13250], R7 ;  /* 0x01325007ff0075a7 */ /* 0x000062000802014b */
[----:B------:R-:W-:Y:S05]  /*52e0*/  @!P0 BRA `(.L_x_199) ;  /* 0x0000000000048947 */ /* 0x000fea0003800000 */
[----:B------:R-:W-:Y:S01]  /*52f0*/  BPT.TRAP 0x1 ;  /* 0x000000040000795c */ /* 0x000fe20000300000 */
.L_x_199:
[----:B-1----:R-:W-:Y:S05]  /*5300*/  @P1 BRA `(.L_x_200) ;  /* 0x0000000000081947 */ /* 0x002fea0003800000 */
[----:B------:R-:W1:Y:S02]  /*5310*/  SYNCS.PHASECHK.TRANS64.TRYWAIT P1, [UR11+0x13250], R7 ;  /* 0x01325007ff0075a7 */ /* 0x000e64000802014b */
[----:B-1----:R-:W-:Y:S05]  /*5320*/  @!P1 BRA `(.L_x_201) ;  /* 0x000000c4003c9947 */ /* 0x002fea0003800000 */
.L_x_200:
        /* <DEDUP_REMOVED lines=32> */
.L_x_202:
[C---:B01----:R-:W-:Y:S01]  /*5530*/  FMUL.FTZ R7, R0.reuse, R120 ;  /* 0x0000007800077220 */ /* 0x043fe20000410000 */
[C---:B------:R-:W-:Y:S01]  /*5540*/  FMUL.FTZ R10, R0.reuse, R122 ;  /* 0x0000007a000a7220 */ /* 0x040fe20000410000 */
[C---:B------:R-:W-:Y:S01]  /*5550*/  FMUL.FTZ R8, R0.reuse, R121 ;  /* 0x0000007900087220 */ /* 0x040fe20000410000 */
        /* <DEDUP_REMOVED lines=58> */
[C---:B------:R-:W-:Y:S01]  /*5900*/  FMUL.FTZ R74, R0.reuse, R74 ;  /* 0x0000004a004a7220 */ /* 0x040fe20000410000 */
        /* <DEDUP_REMOVED lines=42> */
[----:B------:R-:W-:-:S04]  /*5bb0*/  UIADD3 UR22, UR22, 0x13240, URZ ;  /* 0x0001324016167890 */ /* 0x000fc8000fffe03f */
[----:B------:R-:W-:Y:S02]  /*5bc0*/  UPRMT UR22, UR21, 0x654, UR22 ;  /* 0x0000065415167896 */ /* 0x000fe40008000016 */
[----:B------:R-:W1:Y:S01]  /*5bd0*/  MUFU.TANH R123, R123 ;  /* 0x0000007b007b7308 */ /* 0x000e620000002400 */
[----:B--2---:R-:W-:-:S06]  /*5be0*/  FMNMX.FTZ R128, R120, R129, !PT ;  /* 0x0000008178807209 */ /* 0x004fcc0007810000 */
[----:B------:R-:W-:Y:S01]  /*5bf0*/  SYNCS.ARRIVE.TRANS64.RED.A1T0 RZ, [UR22], RZ ;  /* 0x000000ffffff79a7 */ /* 0x000fe20008100416 */
        /* <DEDUP_REMOVED lines=131> */
[----:B--2---:R-:W-:Y:S02]  /*6430*/  FMNMX.FTZ R128, R70, R127, !PT ;  /* 0x0000007f46807209 */ /* 0x004fe40007810000 */
[----:B0-----:R-:W-:-:S05]  /*6440*/  FMNMX.FTZ R127, R69, R56, !PT ;  /* 0x00000038457f7209 */ /* 0x001fca0007810000 */
[----:B------:R-:W0:Y:S01]  /*6450*/  SHFL.BFLY PT, R56, R127, 0x2, 0x1f ;  /* 0x0c401f007f387f89 */ /* 0x000e2200000e0000 */
[----:B-1----:R-:W-:-:S05]  /*6460*/  FMNMX.FTZ R128, R71, R128, !PT ;  /* 0x0000008047807209 */ /* 0x002fca0007810000 */
[----:B------:R-:W1:Y:S01]  /*6470*/  SHFL.BFLY PT, R57, R128, 0x2, 0x1f ;  /* 0x0c401f0080397f89 */ /* 0x000e6200000e0000 */
[----:B0-----:R-:W-:-:S05]  /*6480*/  FMNMX.FTZ R129, R127, R56, !PT ;  /* 0x000000387f817209 */ /* 0x001fca0007810000 */
[----:B------:R-:W0:Y:S01]  /*6490*/  SHFL.BFLY PT, R56, R129, 0x1, 0x1f ;  /* 0x0c201f0081387f89 */ /* 0x000e2200000e0000 */
[----:B-1----:R-:W-:Y:S01]  /*64a0*/  FMNMX.FTZ R130, R128, R57, !PT ;  /* 0x0000003980827209 */ /* 0x002fe20007810000 */
[----:B------:R-:W-:-:S04]  /*64b0*/  IMAD.U32 R128, RZ, RZ, UR20 ;  /* 0x00000014ff807e24 */ /* 0x000fc8000f8e00ff */
[----:B------:R-:W1:Y:S01]  /*64c0*/  SHFL.BFLY PT, R131, R130, 0x1, 0x1f ;  /* 0x0c201f0082837f89 */ /* 0x000e6200000e0000 */
[----:B0-----:R-:W-:-:S05]  /*64d0*/  FMNMX.FTZ R57, R129, R56, !PT ;  /* 0x0000003881397209 */ /* 0x001fca0007810000 */
[C---:B------:R-:W-:Y:S01]  /*64e0*/  FFMA.FTZ R127, R57.reuse, R128, -8 ;  /* 0xc1000000397f7423 */ /* 0x040fe20000010080 */
[----:B------:R-:W-:-:S01]  /*64f0*/  FADD.FTZ R6, -R57, R6 ;  /* 0x0000000639067221 */ /* 0x000fc20000010100 */
[----:B-1----:R-:W-:Y:S02]  /*6500*/  FMNMX.FTZ R56, R130, R131, !PT ;  /* 0x0000008382387209 */ /* 0x002fe40007810000 */
[----:B------:R-:W-:-:S01]  /*6510*/  FFMA.FTZ R128, R68, UR20, -R127 ;  /* 0x0000001444807c23 */ /* 0x000fc2000801087f */
[--C-:B------:R-:W-:Y:S01]  /*6520*/  FFMA.FTZ R7, R7, UR20, -R127.reuse ;  /* 0x0000001407077c23 */ /* 0x100fe2000801087f */
        /* <DEDUP_REMOVED lines=37> */
[----:B------:R-:W-:Y:S01]  /*6780*/  FFMA.FTZ R68, R69, UR20, -R127 ;  /* 0x0000001445447c23 */ /* 0x000fe2000801087f */
[----:B------:R-:W-:Y:S01]  /*6790*/  MOV R127, UR20 ;  /* 0x00000014007f7c02 */ /* 0x000fe20008000f00 */
[----:B------:R-:W-:Y:S01]  /*67a0*/  FADD.FTZ R5, -R56, R5 ;  /* 0x0000000538057221 */ /* 0x000fe20000010100 */
[----:B------:R-:W-:Y:S01]  /*67b0*/  FMUL.FTZ R6, R6, UR20 ;  /* 0x0000001406067c20 */ /* 0x000fe20008410000 */
[----:B------:R-:W-:Y:S02]  /*67c0*/  MUFU.EX2 R7, R7 ;  /* 0x0000000700077308 */ /* 0x000fe40000000800 */
[----:B------:R-:W-:-:S01]  /*67d0*/  FFMA.FTZ R127, R56, R127, -8 ;  /* 0xc1000000387f7423 */ /* 0x000fc2000001007f */
[----:B------:R-:W-:-:S03]  /*67e0*/  FMUL.FTZ R5, R5, UR20 ;  /* 0x0000001405057c20 */ /* 0x000fc60008410000 */
        /* <DEDUP_REMOVED lines=18> */
[----:B------:R-:W1:Y:S01]  /*6910*/  MUFU.EX2 R10, R10 ;  /* 0x0000000a000a7308 */ /* 0x000e620000000800 */
[----:B0-----:R-:W-:-:S01]  /*6920*/  FFMA.FTZ R3, R6, R3, R7 ;  /* 0x0000000306037223 */ /* 0x001fc20000010007 */
        /* <DEDUP_REMOVED lines=15> */
[----:B-1----:R-:W-:-:S01]  /*6a20*/  FFMA.FTZ R4, R5, R4, R10 ;  /* 0x0000000405047223 */ /* 0x002fc2000001000a */
        /* <DEDUP_REMOVED lines=9> */
[----:B------:R-:W-:-:S05]  /*6ac0*/  FFMA.FTZ R71, R71, UR20, -R127 ;  /* 0x0000001447477c23 */ /* 0x000fca000801087f */
[----:B------:R-:W1:Y:S01]  /*6ad0*/  MUFU.EX2 R13, R13 ;  /* 0x0000000d000d7308 */ /* 0x000e620000000800 */
[----:B0-----:R-:W-:-:S07]  /*6ae0*/  FADD.FTZ R4, R9, R4 ;  /* 0x0000000409047221 */ /* 0x001fce0000010000 */
[----:B------:R-:W-:Y:S08]  /*6af0*/  MUFU.EX2 R12, R12 ;  /* 0x0000000c000c7308 */ /* 0x000ff00000000800 */
[----:B------:R-:W0:Y:S08]  /*6b00*/  MUFU.EX2 R14, R14 ;  /* 0x0000000e000e7308 */ /* 0x000e300000000800 */
[----:B------:R2:W-:Y:S08]  /*6b10*/  MUFU.EX2 R69, R128 ;  /* 0x0000008000457308 */ /* 0x0005f00000000800 */
[----:B------:R-:W-:Y:S01]  /*6b20*/  MUFU.EX2 R15, R15 ;  /* 0x0000000f000f7308 */ /* 0x000fe20000000800 */
[----:B--2---:R-:W-:-:S01]  /*6b30*/  FFMA.FTZ R128, R98, UR20, -R127 ;  /* 0x0000001462807c23 */ /* 0x004fc2000801087f */
[----:B------:R-:W-:Y:S01]  /*6b40*/  FFMA.FTZ R98, R82, UR20, -R127 ;  /* 0x0000001452627c23 */ /* 0x000fe2000801087f */
[----:B-1----:R-:W-:-:S05]  /*6b50*/  FADD.FTZ R127, R13, R4 ;  /* 0x000000040d7f7221 */ /* 0x002fca0000010000 */
[----:B------:R-:W1:Y:S08]  /*6b60*/  MUFU.EX2 R21, R21 ;  /* 0x0000001500157308 */ /* 0x000e700000000800 */
[----:B------:R-:W2:Y:S08]  /*6b70*/  MUFU.EX2 R20, R20 ;  /* 0x0000001400147308 */ /* 0x000eb00000000800 */
[----:B------:R3:W-:Y:S08]  /*6b80*/  MUFU.EX2 R82, R128 ;  /* 0x0000008000527308 */ /* 0x0007f00000000800 */
[----:B------:R-:W4:Y:S01]  /*6b90*/  MUFU.EX2 R120, R120 ;  /* 0x0000007800787308 */ /* 0x000f220000000800 */
[----:B---3--:R-:W-:-:S04]  /*6ba0*/  FADD.FTZ R128, R8, R3 ;  /* 0x0000000308807221 */ /* 0x008fc80000010000 */
[----:B------:R-:W-:Y:S01]  /*6bb0*/  FADD.FTZ R3, R11, R128 ;  /* 0x000000800b037221 */ /* 0x000fe20000010000 */
[----:B0-----:R-:W-:-:S02]  /*6bc0*/  FADD.FTZ R128, R14, R127 ;  /* 0x0000007f0e807221 */ /* 0x001fc40000010000 */
[----:B------:R-:W0:Y:S01]  /*6bd0*/  MUFU.EX2 R121, R121 ;  /* 0x0000007900797308 */ /* 0x000e220000000800 */
[----:B------:R-:W-:-:S01]  /*6be0*/  FADD.FTZ R4, R12, R3 ;  /* 0x000000030c047221 */ /* 0x000fc20000010000 */
[----:B-1----:R-:W-:-:S03]  /*6bf0*/  FADD.FTZ R127, R21, R128 ;  /* 0x00000080157f7221 */ /* 0x002fc60000010000 */
[----:B------:R-:W-:-:S03]  /*6c00*/  FADD.FTZ R3, R15, R4 ;  /* 0x000000040f037221 */ /* 0x000fc60000010000 */
[----:B------:R-:W1:Y:S01]  /*6c10*/  MUFU.EX2 R123, R123 ;  /* 0x0000007b007b7308 */ /* 0x000e620000000800 */
[----:B--2---:R-:W-:-:S01]  /*6c20*/  FADD.FTZ R4, R20, R3 ;  /* 0x0000000314047221 */ /* 0x004fc20000010000 */
[----:B----4-:R-:W-:-:S06]  /*6c30*/  FADD.FTZ R128, R120, R127 ;  /* 0x0000007f78807221 */ /* 0x010fcc0000010000 */
        /* <DEDUP_REMOVED lines=55> */
[----:B0-----:R-:W-:-:S04]  /*6fb0*/  FADD.FTZ R127, R95, R128 ;  /* 0x000000805f7f7221 */ /* 0x001fc80000010000 */
[----:B------:R-:W-:-:S03]  /*6fc0*/  FADD.FTZ R128, R82, R127 ;  /* 0x0000007f52807221 */ /* 0x000fc60000010000 */
        /* <DEDUP_REMOVED lines=67> */
[----:B-1----:R-:W-:-:S04]  /*7400*/  FADD.FTZ R4, R65, R4 ;  /* 0x0000000441047221 */ /* 0x002fc80000010000 */
[----:B------:R-:W-:-:S03]  /*7410*/  FADD.FTZ R127, R69, R4 ;  /* 0x00000004457f7221 */ /* 0x000fc60000010000 */
[----:B------:R-:W1:Y:S01]  /*7420*/  MUFU.EX2 R68, R68 ;  /* 0x0000004400447308 */ /* 0x000e620000000800 */
[----:B--2---:R-:W-:-:S07]  /*7430*/  FADD.FTZ R3, R67, R128 ;  /* 0x0000008043037221 */ /* 0x004fce0000010000 */
[----:B------:R-:W2:Y:S01]  /*7440*/  MUFU.EX2 R71, R71 ;  /* 0x0000004700477308 */ /* 0x000ea20000000800 */
[----:B0-----:R-:W-:-:S01]  /*7450*/  FADD.FTZ R4, R70, R3 ;  /* 0x0000000346047221 */ /* 0x001fc20000010000 */
[----:B-1----:R-:W-:-:S03]  /*7460*/  FADD.FTZ R3, R68, R127 ;  /* 0x0000007f44037221 */ /* 0x002fc60000010000 */
[----:B--2---:R-:W-:Y:S01]  /*7470*/  FADD.FTZ R4, R71, R4 ;  /* 0x0000000447047221 */ /* 0x004fe20000010000 */
[----:B------:R-:W-:Y:S06]  /*7480*/  @!P0 BRA `(.L_x_203) ;  /* 0x0000000000048947 */ /* 0x000fec0003800000 */
[----:B------:R-:W-:Y:S01]  /*7490*/  BPT.TRAP 0x1 ;  /* 0x000000040000795c */ /* 0x000fe20000300000 */
.L_x_203:
        /* <DEDUP_REMOVED lines=40> */
[----:B------:R-:W-:Y:S01]  /*7720*/  FMUL.FTZ R49, R49, R6 ;  /* 0x0000000631317220 */ /* 0x000fe20000410000 */
        /* <DEDUP_REMOVED lines=40> */
[----:B------:R-:W-:Y:S01]  /*79b0*/  F2FP.SATFINITE.E4M3.F32.PACK_AB_MERGE_C R147, R67, R66, R70 ;  /* 0x000000424393723e */ /* 0x000fe20004807046 */
[----:B------:R-:W-:Y:S06]  /*79c0*/  @P1 BRA `(.L_x_204) ;  /* 0xffffffd000e41947 */ /* 0x000fec000383ffff */
.L_x_193:
[----:B------:R-:W-:Y:S06]  /*79d0*/  BAR.ARV 0x8, 0x200 ;  /* 0x0208000000007b1d */ /* 0x000fec0000002000 */
[----:B------:R-:W-:Y:S05]  /*79e0*/  @!P0 BRA `(.L_x_205) ;  /* 0x0000000000048947 */ /* 0x000fea0003800000 */
[----:B------:R-:W-:Y:S01]  /*79f0*/  BPT.TRAP 0x1 ;  /* 0x000000040000795c */ /* 0x000fe20000300000 */
.L_x_205:
[----:B------:R-:W0:Y:S01]  /*7a00*/  S2UR UR8, SR_CgaCtaId ;  /* 0x00000000000879c3 */ /* 0x000e220000008800 */
[----:B------:R-:W-:Y:S01]  /*7a10*/  UMOV UR4, 0x400 ;  /* 0x0000040000047882 */ /* 0x000fe20000000000 */
[----:B------:R-:W-:-:S05]  /*7a20*/  IMAD.U32 R0, RZ, RZ, UR36 ;  /* 0x00000024ff007e24 */ /* 0x000fca000f8e00ff */
[----:B------:R-:W-:Y:S01]  /*7a30*/  SHF.L.U32 R0, R0, 0x1f, RZ ;  /* 0x0000001f00007819 */ /* 0x000fe200000006ff */
[----:B0-----:R-:W-:-:S04]  /*7a40*/  ULEA UR4, UR8, UR4, 0x18 ;  /* 0x0000000408047291 */ /* 0x001fc8000f8ec03f */
[----:B------:R-:W-:-:S09]  /*7a50*/  ULEA UR5, UR37, UR4, 0x3 ;  /* 0x0000000425057291 */ /* 0x000fd2000f8e183f */
[----:B------:R0:W1:Y:S01]  /*7a60*/  SYNCS.PHASECHK.TRANS64.TRYWAIT P1, [UR5+0x13250], R0 ;  /* 0x01325000ff0075a7 */ /* 0x0000620008020145 */
[----:B------:R-:W-:Y:S05]  /*7a70*/  @!P0 BRA `(.L_x_206) ;  /* 0x0000000000048947 */ /* 0x000fea0003800000 */
[----:B------:R-:W-:Y:S01]  /*7a80*/  BPT.TRAP 0x1 ;  /* 0x000000040000795c */ /* 0x000fe20000300000 */
.L_x_206:
[----:B-1----:R-:W-:Y:S05]  /*7a90*/  @P1 BRA `(.L_x_207) ;  /* 0x0000000000081947 */ /* 0x002fea0003800000 */
[----:B------:R-:W1:Y:S02]  /*7aa0*/  SYNCS.PHASECHK.TRANS64.TRYWAIT P1, [UR5+0x13250], R0 ;  /* 0x01325000ff0075a7 */ /* 0x000e640008020145 */
[----:B-1----:R-:W-:Y:S05]  /*7ab0*/  @!P1 BRA `(.L_x_208) ;  /* 0x0000009c00709947 */ /* 0x002fea0003800000 */
.L_x_207:
[----:B------:R-:W-:Y:S01]  /*7ac0*/  UIADD3 UR4, UR4, 0x1000, URZ ;  /* 0x0000100004047890 */ /* 0x000fe2000fffe03f */
[----:B------:R-:W-:Y:S01]  /*7ad0*/  WARPGROUP.ARRIVE ;  /* 0x00000000000079c5 */ /* 0x000fe20000000000 */
[----:B------:R-:W-:Y:S01]  /*7ae0*/  ULDC.64 UR10, c[0x0][0x9a0] ;  /* 0x00026800000a7ab9 */ /* 0x000fe20000000a00 */
[----:B------:R-:W-:Y:S01]  /*7af0*/  UMOV UR7, 0xc0000010 ;  /* 0xc000001000077882 */ /* 0x000fe20000000000 */
[----:B------:R-:W-:Y:S01]  /*7b00*/  USHF.R.U32.HI UR4, URZ, 0x4, UR4 ;  /* 0x000000043f047899 */ /* 0x000fe20008011604 */
[----:B------:R-:W-:-:S03]  /*7b10*/  ISETP.NE.U32.AND P1, PT, RZ, UR10, PT ;  /* 0x0000000aff007c0c */ /* 0x000fc6000bf25070 */
[----:B------:R-:W-:Y:S01]  /*7b20*/  ULOP3.LUT UR4, UR4, 0x3fff, URZ, 0xc0, !UPT ;  /* 0x00003fff04047892 */ /* 0x000fe2000f8ec03f */
[----:B------:R-:W-:-:S03]  /*7b30*/  ISETP.NE.AND.EX P1, PT, RZ, UR11, PT, P1 ;  /* 0x0000000bff007c0c */ /* 0x000fc6000bf25310 */
[----:B------:R-:W-:-:S04]  /*7b40*/  ULOP3.LUT UR4, UR4, 0x10000, URZ, 0xfc, !UPT ;  /* 0x0001000004047892 */ /* 0x000fc8000f8efc3f */
[----:B------:R-:W-:-:S06]  /*7b50*/  UIMAD UR4, UR37, 0x280, UR4 ;  /* 0x00000280250478a4 */ /* 0x000fcc000f8e0204 */
[----:B------:R-:W0:Y:S01]  /*7b60*/  @P1 LDC.64 R6, c[0x0][0x9c8] ;  /* 0x00027200ff061b82 */ /* 0x000e220000000a00 */
[----:B------:R-:W-:Y:S02]  /*7b70*/  UMOV UR6, UR4 ;  /* 0x0000000400067c82 */ /* 0x000fe40008000000 */
[----:B------:R-:W-:Y:S05]  /*7b80*/  QGMMA.64x64x32.F32.E4M3.E4M3 R24, R152, gdesc[UR4], R24, gsb0 ;  /* 0x00e0000498187df3 */ /* 0x000fea0008000818 */
[----:B------:R-:W2:Y:S01]  /*7b90*/  @P1 LDC.64 R8, c[0x0][0x9d0] ;  /* 0x00027400ff081b82 */ /* 0x000ea20000000a00 */
[----:B01----:R-:W-:-:S04]  /*7ba0*/  @P1 IMAD R0, R6, UR40, RZ ;  /* 0x0000002806001c24 */ /* 0x003fc8000f8e02ff */
[----:B------:R-:W-:Y:S02]  /*7bb0*/  @P1 IMAD R5, R7, UR39, R0 ;  /* 0x0000002707051c24 */ /* 0x000fe4000f8e0200 */
[----:B------:R-:W-:-:S04]  /*7bc0*/  @P1 IMAD.WIDE.U32 R6, R6, UR39, RZ ;  /* 0x0000002706061c25 */ /* 0x000fc8000f8e00ff */
[----:B------:R-:W-:Y:S02]  /*7bd0*/  @P1 IMAD.IADD R7, R7, 0x1, R5 ;  /* 0x0000000107071824 */ /* 0x000fe400078e0205 */
[----:B------:R-:W-:Y:S02]  /*7be0*/  IMAD.MOV.U32 R0, RZ, RZ, 0x3f800000 ;  /* 0x3f800000ff007424 */ /* 0x000fe400078e00ff */
[----:B--2---:R-:W-:-:S04]  /*7bf0*/  @P1 IMAD.WIDE.U32 R6, R8, UR43, R6 ;  /* 0x0000002b08061c25 */ /* 0x004fc8000f8e0006 */
[----:B------:R-:W-:Y:S01]  /*7c00*/  @P1 IMAD R5, R9, UR43, R7 ;  /* 0x0000002b09051c24 */ /* 0x000fe2000f8e0207 */
[----:B------:R-:W-:-:S04]  /*7c10*/  @P1 LEA R8, P2, R6, UR10, 0x2 ;  /* 0x0000000a06081c11 */ /* 0x000fc8000f8410ff */
[----:B------:R-:W-:Y:S01]  /*7c20*/  @P1 LEA.HI.X R9, R6, UR11, R5, 0x2, P2 ;  /* 0x0000000b06091c11 */ /* 0x000fe200090f1405 */
[----:B------:R-:W-:-:S04]  /*7c30*/  UIADD3 UR6, UR4, 0x80, URZ ;  /* 0x0000008004067890 */ /* 0x000fc8000fffe03f */
[----:B------:R0:W2:Y:S01]  /*7c40*/  @P1 LDG.E R0, desc[UR50][R8.64] ;  /* 0x0000003208001981 */ /* 0x0000a2000c1e1900 */
        /* <DEDUP_REMOVED lines=11> */
[----:B------:R-:W1:Y:S04]  /*7d00*/  SHFL.BFLY PT, R2, R3, 0x2, 0x1f ;  /* 0x0c401f0003027f89 */ /* 0x000e6800000e0000 */
[----:B------:R-:W3:Y:S01]  /*7d10*/  SHFL.BFLY PT, R7, R4, 0x2, 0x1f ;  /* 0x0c401f0004077f89 */ /* 0x000ee200000e0000 */
[----:B------:R-:W-:Y:S02]  /*7d20*/  WARPGROUP.DEPBAR.LE gsb0, 0x0 ;  /* 0x00008000000079c5 */ /* 0x000fe40000010000 */
[----:B------:R-:W-:-:S06]  /*7d30*/  WARPGROUP.ARRIVE ;  /* 0x00000000000079c5 */ /* 0x000fcc0000000000 */
[----:B------:R-:W-:Y:S01]  /*7d40*/  QGMMA.64x64x32.F32.E4M3.E4M3 R24, R140, gdesc[UR4], R24, gsb0 ;  /* 0x00e000048c187df3 */ /* 0x000fe20008000818 */
[----:B-1----:R-:W-:-:S01]  /*7d50*/  FADD.FTZ R2, R2, R3 ;  /* 0x0000000302027221 */ /* 0x002fc20000010000 */
[----:B------:R-:W-:Y:S01]  /*7d60*/  UIADD3 UR4, UR4, 0x200, URZ ;  /* 0x0000020004047890 */ /* 0x000fe2000fffe03f */
[----:B---3--:R-:W-:-:S01]  /*7d70*/  FADD.FTZ R7, R7, R4 ;  /* 0x0000000407077221 */ /* 0x008fc20000010000 */
[----:B------:R-:W-:Y:S02]  /*7d80*/  UMOV UR7, 0xc0000010 ;  /* 0xc000001000077882 */ /* 0x000fe40000000000 */
[----:B------:R-:W1:Y:S03]  /*7d90*/  SHFL.BFLY PT, R5, R2, 0x1, 0x1f ;  /* 0x0c201f0002057f89 */ /* 0x000e6600000e0000 */
[----:B------:R-:W-:Y:S01]  /*7da0*/  UMOV UR6, UR4 ;  /* 0x0000000400067c82 */ /* 0x000fe20008000000 */
[----:B------:R-:W0:Y:S01]  /*7db0*/  SHFL.BFLY PT, R6, R7, 0x1, 0x1f ;  /* 0x0c201f0007067f89 */ /* 0x000e2200000e0000 */
[----:B------:R-:W-:-:S02]  /*7dc0*/  IMAD.MOV.U32 R3, RZ, RZ, RZ ;  /* 0x000000ffff037224 */ /* 0x000fc400078e00ff */
[----:B-1----:R-:W-:Y:S01]  /*7dd0*/  FADD.FTZ R5, R2, R5 ;  /* 0x0000000502057221 */ /* 0x002fe20000010000 */
[----:B0-----:R-:W-:-:S04]  /*7de0*/  FADD.FTZ R8, R7, R6 ;  /* 0x0000000607087221 */ /* 0x001fc80000010000 */
[C---:B------:R-:W-:Y:S01]  /*7df0*/  FSETP.NE.FTZ.AND P1, PT, R5.reuse, RZ, PT ;  /* 0x000000ff0500720b */ /* 0x040fe20003f35000 */
[----:B------:R-:W-:Y:S01]  /*7e00*/  FMUL.FTZ R9, R5, 0.00390625 ;  /* 0x3b80000005097820 */ /* 0x000fe20000410000 */
[----:B------:R-:W-:Y:S01]  /*7e10*/  FMUL.FTZ R6, R8, 0.00390625 ;  /* 0x3b80000008067820 */ /* 0x000fe20000410000 */
[----:B------:R-:W-:Y:S02]  /*7e20*/  WARPGROUP.DEPBAR.LE gsb0, 0x0 ;  /* 0x00008000000079c5 */ /* 0x000fe40000010000 */
[----:B------:R-:W-:-:S06]  /*7e30*/  WARPGROUP.ARRIVE ;  /* 0x00000000000079c5 */ /* 0x000fcc0000000000 */
[----:B------:R-:W-:Y:S01]  /*7e40*/  QGMMA.64x64x32.F32.E4M3.E4M3 R24, R144, gdesc[UR4], R24, gsb0 ;  /* 0x00e0000490187df3 */ /* 0x000fe20008000818 */
[----:B------:R-:W-:Y:S02]  /*7e50*/  FSETP.NE.FTZ.AND P2, PT, R9, RZ, PT ;  /* 0x000000ff0900720b */ /* 0x000fe40003f55000 */
[----:B------:R-:W-:Y:S01]  /*7e60*/  FSETP.NE.FTZ.AND P3, PT, R6, RZ, PT ;  /* 0x000000ff0600720b */ /* 0x000fe20003f75000 */
[----:B------:R-:W-:Y:S01]  /*7e70*/  @P1 MUFU.RCP R3, R5 ;  /* 0x0000000500031308 */ /* 0x000fe20000001000 */
[----:B------:R-:W-:Y:S02]  /*7e80*/  FSETP.NE.FTZ.AND P1, PT, R8, RZ, PT ;  /* 0x000000ff0800720b */ /* 0x000fe40003f35000 */
[----:B------:R-:W-:-:S07]  /*7e90*/  MOV R7, RZ ;  /* 0x000000ff00077202 */ /* 0x000fce0000000f00 */
[----:B------:R-:W0:Y:S08]  /*7ea0*/  @P2 MUFU.LG2 R4, R9 ;  /* 0x0000000900042308 */ /* 0x000e300000000c00 */
[----:B------:R-:W1:Y:S08]  /*7eb0*/  @P3 MUFU.LG2 R6, R6 ;  /* 0x0000000600063308 */ /* 0x000e700000000c00 */
[----:B------:R-:W3:Y:S01]  /*7ec0*/  @P1 MUFU.RCP R7, R8 ;  /* 0x0000000800071308 */ /* 0x000ee20000001000 */
[----:B------:R-:W-:-:S02]  /*7ed0*/  IMAD.U32 R2, RZ, RZ, UR20 ;  /* 0x00000014ff027e24 */ /* 0x000fc4000f8e00ff */
[----:B------:R-:W-:Y:S02]  /*7ee0*/  IMAD.U32 R10, RZ, RZ, UR20 ;  /* 0x00000014ff0a7e24 */ /* 0x000fe4000f8e00ff */
[----:B0-----:R-:W-:Y:S01]  /*7ef0*/  @P2 FMUL.FTZ R5, R4, 0.69314718246459960938 ;  /* 0x3f31721804052820 */ /* 0x001fe20000410000 */
[----:B------:R-:W-:Y:S01]  /*7f00*/  @P2 FMUL.FTZ R2, R2, 0.69314718246459960938 ;  /* 0x3f31721802022820 */ /* 0x000fe20000410000 */
[----:B------:R-:W-:Y:S01]  /*7f10*/  @P3 FMUL.FTZ R10, R10, 0.69314718246459960938 ;  /* 0x3f3172180a0a3820 */ /* 0x000fe20000410000 */
[----:B-1----:R-:W-:Y:S01]  /*7f20*/  @P3 FMUL.FTZ R9, R6, 0.69314718246459960938 ;  /* 0x3f31721806093820 */ /* 0x002fe20000410000 */
[----:B------:R-:W-:Y:S02]  /*7f30*/  IMAD.MOV.U32 R58, RZ, RZ, -0x800000 ;  /* 0xff800000ff3a7424 */ /* 0x000fe400078e00ff */
[----:B--2---:R-:W-:Y:S01]  /*7f40*/  FMUL.FTZ R3, R3, R0 ;  /* 0x0000000003037220 */ /* 0x004fe20000410000 */
[----:B------:R-:W-:Y:S02]  /*7f50*/  IMAD.MOV.U32 R59, RZ, RZ, -0x800000 ;  /* 0xff800000ff3b7424 */ /* 0x000fe400078e00ff */
[----:B------:R-:W-:Y:S01]  /*7f60*/  @P2 FFMA.FTZ R58, R2, R57, R5 ;  /* 0x00000039023a2223 */ /* 0x000fe20000010005 */
[----:B------:R-:W-:-:S01]  /*7f70*/  @P3 FFMA.FTZ R59, R10, R56, R9 ;  /* 0x000000380a3b3223 */ /* 0x000fc20000010009 */
[----:B---3--:R-:W-:Y:S01]  /*7f80*/  FMUL.FTZ R0, R7, R0 ;  /* 0x0000000007007220 */ /* 0x008fe20000410000 */
[----:B------:R-:W-:-:S02]  /*7f90*/  WARPGROUP.DEPBAR.LE gsb0, 0x0 ;  /* 0x00008000000079c5 */ /* 0x000fc40000010000 */
[----:B------:R-:W-:Y:S05]  /*7fa0*/  @!P0 BRA `(.L_x_209) ;  /* 0x0000000000048947 */ /* 0x000fea0003800000 */
[----:B------:R-:W-:Y:S01]  /*7fb0*/  BPT.TRAP 0x1 ;  /* 0x000000040000795c */ /* 0x000fe20000300000 */
.L_x_209:
[----:B------:R-:W-:Y:S01]  /*7fc0*/  UIADD3 UR4, UR5, 0x13260, URZ ;  /* 0x0001326005047890 */ /* 0x000fe2000fffe03f */
[-C--:B------:R-:W-:Y:S01]  /*7fd0*/  FMUL.FTZ R5, R24, R3.reuse ;  /* 0x0000000318057220 */ /* 0x080fe20000410000 */
[----:B------:R-:W-:Y:S01]  /*7fe0*/  UIADD3 UR37, UR37, 0x1, URZ ;  /* 0x0000000125257890 */ /* 0x000fe2000fffe03f */
[-C--:B------:R-:W-:Y:S01]  /*7ff0*/  FMUL.FTZ R7, R29, R3.reuse ;  /* 0x000000031d077220 */ /* 0x080fe20000410000 */
[----:B------:R-:W-:Y:S01]  /*8000*/  UPRMT UR4, UR8, 0x654, UR4 ;  /* 0x0000065408047896 */ /* 0x000fe20008000004 */
[-C--:B------:R-:W-:Y:S01]  /*8010*/  FMUL.FTZ R10, R32, R3.reuse ;  /* 0x00000003200a7220 */ /* 0x080fe20000410000 */
[----:B------:R-:W-:Y:S01]  /*8020*/  UISETP.NE.AND UP0, UPT, UR37, 0x2, UPT ;  /* 0x000000022500788c */ /* 0x000fe2000bf05270 */
[-C--:B------:R-:W-:Y:S01]  /*8030*/  FMUL.FTZ R11, R37, R3.reuse ;  /* 0x00000003250b7220 */ /* 0x080fe20000410000 */
[-C--:B------:R-:W-:Y:S01]  /*8040*/  FMUL.FTZ R12, R40, R3.reuse ;  /* 0x00000003280c7220 */ /* 0x080fe20000410000 */
[-C--:B------:R-:W-:Y:S01]  /*8050*/  FMUL.FTZ R13, R45, R3.reuse ;  /* 0x000000032d0d7220 */ /* 0x080fe20000410000 */
[-C--:B------:R-:W-:Y:S01]  /*8060*/  FMUL.FTZ R14, R48, R3.reuse ;  /* 0x00000003300e7220 */ /* 0x080fe20000410000 */
[-C--:B------:R-:W-:Y:S01]  /*8070*/  FMUL.FTZ R15, R53, R3.reuse ;  /* 0x00000003350f7220 */ /* 0x080fe20000410000 */
[-C--:B------:R-:W-:Y:S01]  /*8080*/  FMUL.FTZ R4, R28, R3.reuse ;  /* 0x000000031c047220 */ /* 0x080fe20000410000 */
[----:B------:R-:W-:Y:S01]  /*8090*/  SYNCS.ARRIVE.TRANS64.RED.A1T0 RZ, [UR4], RZ ;  /* 0x000000ffffff79a7 */ /* 0x000fe20008100404 */
[----:B------:R-:W-:Y:S01]  /*80a0*/  USEL UR4, URZ, 0x1, UP0 ;  /* 0x000000013f047887 */ /* 0x000fe20008000000 */
[-C--:B------:R-:W-:Y:S01]  /*80b0*/  FMUL.FTZ R8, R25, R3.reuse ;  /* 0x0000000319087220 */ /* 0x080fe20000410000 */
[-C--:B------:R-:W-:Y:S01]  /*80c0*/  FMUL.FTZ R36, R36, R3.reuse ;  /* 0x0000000324247220 */ /* 0x080fe20000410000 */
        /* <DEDUP_REMOVED lines=21> */
[----:B------:R-:W-:Y:S01]  /*8220*/  FMUL.FTZ R51, R51, R0 ;  /* 0x0000000033337220 */ /* 0x000fe20000410000 */
[----:B------:R-:W-:-:S02]  /*8230*/  UIADD3 UR46, UR46, 0x1, URZ ;  /* 0x000000012e2e7890 */ /* 0x000fc4000fffe03f */
[----:B------:R-:W-:Y:S02]  /*8240*/  USEL UR37, UR37, URZ, UP0 ;  /* 0x0000003f25257287 */ /* 0x000fe40008000000 */
[----:B------:R-:W-:-:S12]  /*8250*/  ULOP3.LUT UR36, UR36, UR4, URZ, 0x3c, !UPT ;  /* 0x0000000424247292 */ /* 0x000fd8000f8e3c3f */
.L_x_185:
[----:B------:R-:W0:Y:S01]  /*8260*/  S2R R3, SR_CgaCtaId ;  /* 0x0000000000037919 */ /* 0x000e220000008800 */
[----:B------:R-:W-:Y:S01]  /*8270*/  MOV R0, 0x400 ;  /* 0x0000040000007802 */ /* 0x000fe20000000f00 */
[----:B------:R-:W-:Y:S01]  /*8280*/  UISETP.NE.AND UP0, UPT, UR44, URZ, UPT ;  /* 0x0000003f2c00728c */ /* 0x000fe2000bf05270 */
[----:B------:R-:W-:Y:S01]  /*8290*/  BSSY B0, `(.L_x_210) ;  /* 0x00002ab000007945 */ /* 0x000fe20003800000 */
[----:B------:R-:W-:Y:S09]  /*82a0*/  BAR.SYNC.DEFER_BLOCKING 0x5, 0x200 ;  /* 0x0148000000007b1d */ /* 0x000ff20000010000 */
[----:B------:R-:W-:Y:S01]  /*82b0*/  @!UP0 ULDC UR44, c[0x0][0xad4] ;  /* 0x0002b500002c8ab9 */ /* 0x000fe20000000800 */
[----:B0-----:R-:W-:-:S05]  /*82c0*/  LEA R0, R3, R0, 0x18 ;  /* 0x0000000003007211 */ /* 0x001fca00078ec0ff */
[----:B------:R-:W0:Y:S02]  /*82d0*/  LDS.128 R28, [R0+0x132d0] ;  /* 0x0132d000001c7984 */ /* 0x000e240000000c00 */
[----:B0-----:R-:W-:Y:S02]  /*82e0*/  R2UR UR6, R29 ;  /* 0x000000001d0672ca */ /* 0x001fe400000e0000 */
[----:B------:R-:W-:Y:S01]  /*82f0*/  R2UR UR5, R30 ;  /* 0x000000001e0572ca */ /* 0x000fe200000e0000 */
[----:B------:R-:W-:Y:S06]  /*8300*/  BAR.ARV 0x4, 0x200 ;  /* 0x0108000000007b1d */ /* 0x000fec0000002000 */
[----:B------:R-:W-:Y:S08]  /*8310*/  @P0 BRA `(.L_x_211) ;  /* 0x0000001c00dc0947 */ /* 0x000ff00003800000 */
[----:B------:R-:W0:Y:S01]  /*8320*/  S2R R20, SR_TID.X ;  /* 0x0000000000147919 */ /* 0x000e220000002100 */
[----:B------:R-:W-:Y:S01]  /*8330*/  ULDC.64 UR8, c[0x4][0x38] ;  /* 0x01000e0000087ab9 */ /* 0x000fe20000000a00 */
[----:B------:R-:W2:Y:S01]  /*8340*/  LDL R24, [R1+0x38] ;  /* 0x0000380001187983 */ /* 0x000ea20000100800 */
[----:B------:R-:W1:Y:S01]  /*8350*/  S2R R25, SR_SWINHI ;  /* 0x0000000000197919 */ /* 0x000e620000002f00 */
[----:B------:R-:W-:Y:S01]  /*8360*/  USHF.L.U32 UR4, UR39, 0x2, URZ ;  /* 0x0000000227047899 */ /* 0x000fe2000800063f */
[----:B------:R-:W-:Y:S01]  /*8370*/  ULDC.64 UR10, c[0x0][0xc00] ;  /* 0x00030000000a7ab9 */ /* 0x000fe20000000a00 */
[----:B------:R-:W3:Y:S01]  /*8380*/  LDL R69, [R1+0x34] ;  /* 0x0000340001457983 */ /* 0x000ee20000100800 */
[----:B0-----:R-:W-:-:S05]  /*8390*/  IMAD.SHL.U32 R2, R20, 0x4, RZ ;  /* 0x0000000414027824 */ /* 0x001fca00078e00ff */
[----:B------:R-:W-:Y:S01]  /*83a0*/  LOP3.LUT R2, R2, 0xc, RZ, 0xc0, !PT ;  /* 0x0000000c02027812 */ /* 0x000fe200078ec0ff */
[----:B------:R-:W-:Y:S03]  /*83b0*/  BAR.SYNC.DEFER_BLOCKING 0x1, 0x180 ;  /* 0x0046000000007b1d */ /* 0x000fe60000010000 */
[----:B------:R-:W-:-:S05]  /*83c0*/  IADD3 R2, P0, R2, UR8, RZ ;  /* 0x0000000802027c10 */ /* 0x000fca000ff1e0ff */
[----:B------:R-:W-:-:S05]  /*83d0*/  IMAD.X R3, RZ, RZ, UR9, P0 ;  /* 0x00000009ff037e24 */ /* 0x000fca00080e06ff */
[----:B------:R2:W4:Y:S01]  /*83e0*/  LDG.E.CONSTANT R21, desc[UR50][R2.64] ;  /* 0x0000003202157981 */ /* 0x000522000c1e9900 */
[----:B------:R-:W-:-:S04]  /*83f0*/  LOP3.LUT P0, R20, R20, 0x3, RZ, 0xc0, !PT ;  /* 0x0000000314147812 */ /* 0x000fc8000780c0ff */
[----:B------:R-:W-:-:S04]  /*8400*/  ISETP.EQ.OR P0, PT, R20, 0x3, !P0 ;  /* 0x000000031400780c */ /* 0x000fc80004702670 */
[----:B------:R-:W-:Y:S02]  /*8410*/  SEL R76, R14, R49, P0 ;  /* 0x000000310e4c7207 */ /* 0x000fe40000000000 */
[----:B------:R-:W-:Y:S02]  /*8420*/  SEL R72, R49, R14, P0 ;  /* 0x0000000e31487207 */ /* 0x000fe40000000000 */
[----:B------:R-:W-:Y:S02]  /*8430*/  MOV R48, R0 ;  /* 0x0000000000307202 */ /* 0x000fe40000000f00 */
[----:B-1----:R-:W-:Y:S02]  /*8440*/  MOV R49, R25 ;  /* 0x0000001900317202 */ /* 0x002fe40000000f00 */
        /* <DEDUP_REMOVED lines=28> */
[----:B------:R-:W-:Y:S01]  /*8610*/  SEL R34, R55, R54, P0 ;  /* 0x0000003637227207 */ /* 0x000fe20000000000 */
[----:B------:R-:W-:Y:S02]  /*8620*/  USHF.L.U64.HI UR12, UR39, 0x2, UR40 ;  /* 0x00000002270c7899 */ /* 0x000fe40008010228 */
[----:B------:R-:W-:-:S04]  /*8630*/  UIADD3 UR7, UP0, UR4, UR10, URZ ;  /* 0x0000000a04077290 */ /* 0x000fc8000ff1e03f */
[----:B------:R-:W-:Y:S01]  /*8640*/  UIADD3.X UR8, UR12, UR11, URZ, UP0, !UPT ;  /* 0x0000000b0c087290 */ /* 0x000fe200087fe43f */
[----:B--2---:R-:W-:-:S03]  /*8650*/  IMAD.WIDE R2, R24, 0x2, R48 ;  /* 0x0000000218027825 */ /* 0x004fc600078e0230 */
[C---:B------:R-:W-:Y:S02]  /*8660*/  IADD3 R11, P2, R2.reuse, 0x40, RZ ;  /* 0x00000040020b7810 */ /* 0x040fe40007f5e0ff */
[C---:B------:R-:W-:Y:S02]  /*8670*/  IADD3 R9, P3, R2.reuse, 0x20, RZ ;  /* 0x0000002002097810 */ /* 0x040fe40007f7e0ff */
[C---:B------:R-:W-:Y:S02]  /*8680*/  IADD3 R30, P1, R2.reuse, 0x60, RZ ;  /* 0x00000060021e7810 */ /* 0x040fe40007f3e0ff */
[----:B------:R-:W-:Y:S02]  /*8690*/  LOP3.LUT R7, R2, 0x380, RZ, 0xc0, !PT ;  /* 0x0000038002077812 */ /* 0x000fe400078ec0ff */
[----:B------:R-:W-:Y:S02]  /*86a0*/  LOP3.LUT R4, R11, 0x380, RZ, 0xc0, !PT ;  /* 0x000003800b047812 */ /* 0x000fe400078ec0ff */
[----:B------:R-:W-:-:S02]  /*86b0*/  LOP3.LUT R8, R9, 0x380, RZ, 0xc0, !PT ;  /* 0x0000038009087812 */ /* 0x000fc400078ec0ff */
[----:B------:R-:W-:Y:S02]  /*86c0*/  LOP3.LUT R13, R30, 0x380, RZ, 0xc0, !PT ;  /* 0x000003801e0d7812 */ /* 0x000fe400078ec0ff */
[----:B------:R-:W-:Y:S02]  /*86d0*/  SHF.R.U64 R7, R7, 0x3, RZ ;  /* 0x0000000307077819 */ /* 0x000fe400000012ff */
[----:B------:R-:W-:Y:S02]  /*86e0*/  SHF.R.U64 R4, R4, 0x3, RZ ;  /* 0x0000000304047819 */ /* 0x000fe400000012ff */
[----:B------:R-:W-:Y:S02]  /*86f0*/  SHF.R.U64 R8, R8, 0x3, RZ ;  /* 0x0000000308087819 */ /* 0x000fe400000012ff */
[----:B------:R-:W-:Y:S02]  /*8700*/  SHF.R.U64 R13, R13, 0x3, RZ ;  /* 0x000000030d0d7819 */ /* 0x000fe400000012ff */
[----:B------:R-:W-:-:S02]  /*8710*/  LOP3.LUT R2, R7, R2, RZ, 0x3c, !PT ;  /* 0x0000000207027212 */ /* 0x000fc400078e3cff */
[----:B------:R-:W-:Y:S01]  /*8720*/  LOP3.LUT R6, R4, R11, RZ, 0x3c, !PT ;  /* 0x0000000b04067212 */ /* 0x000fe200078e3cff */
[--C-:B------:R-:W-:Y:S01]  /*8730*/  IMAD.X R7, RZ, RZ, R3.reuse, P2 ;  /* 0x000000ffff077224 */ /* 0x100fe200010e0603 */
[----:B------:R-:W-:Y:S01]  /*8740*/  LOP3.LUT R8, R8, R9, RZ, 0x3c, !PT ;  /* 0x0000000908087212 */ /* 0x000fe200078e3cff */
[----:B------:R-:W-:Y:S01]  /*8750*/  IMAD.X R9, RZ, RZ, R3, P3 ;  /* 0x000000ffff097224 */ /* 0x000fe200018e0603 */
[----:B------:R-:W-:Y:S02]  /*8760*/  LOP3.LUT R4, R13, R30, RZ, 0x3c, !PT ;  /* 0x0000001e0d047212 */ /* 0x000fe400078e3cff */
[-C--:B------:R-:W-:Y:S02]  /*8770*/  IADD3.X R5, RZ, R3.reuse, RZ, P1, !PT ;  /* 0x00000003ff057210 */ /* 0x080fe40000ffe4ff */
[----:B------:R-:W-:Y:S02]  /*8780*/  MOV R30, R2 ;  /* 0x00000002001e7202 */ /* 0x000fe40000000f00 */
[----:B------:R-:W-:-:S02]  /*8790*/  SEL R24, R54, R55, P0 ;  /* 0x0000003736187207 */ /* 0x000fc40000000000 */
[----:B------:R-:W-:Y:S02]  /*87a0*/  MOV R64, R4 ;  /* 0x0000000400407202 */ /* 0x000fe40000000f00 */
[----:B----4-:R-:W-:Y:S01]  /*87b0*/  LOP3.LUT R3, R21, 0x2, RZ, 0x3c, !PT ;  /* 0x0000000215037812 */ /* 0x010fe200078e3cff */
[----:B------:R-:W-:Y:S01]  /*87c0*/  SHFL.IDX PT, R52, R98, R21, 0x1c1f ;  /* 0x001c1f1562347589 */ /* 0x000fe200000e0000 */
[----:B------:R-:W-:-:S03]  /*87d0*/  MOV R66, R6 ;  /* 0x0000000600427202 */ /* 0x000fc60000000f00 */
[----:B------:R-:W0:Y:S01]  /*87e0*/  SHFL.IDX PT, R53, R94, R3, 0x1c1f ;  /* 0x001c1f035e357589 */ /* 0x000e2200000e0000 */
[----:B------:R-:W-:-:S03]  /*87f0*/  MOV R67, R8 ;  /* 0x0000000800437202 */ /* 0x000fc60000000f00 */
[----:B------:R-:W-:Y:S04]  /*8800*/  SHFL.IDX PT, R38, R70, R21, 0x1c1f ;  /* 0x001c1f1546267589 */ /* 0x000fe800000e0000 */
[----:B------:R-:W1:Y:S04]  /*8810*/  SHFL.IDX PT, R39, R62, R3, 0x1c1f ;  /* 0x001c1f033e277589 */ /* 0x000e6800000e0000 */
[----:B------:R-:W-:Y:S04]  /*8820*/  SHFL.IDX PT, R56, R56, R21, 0x1c1f ;  /* 0x001c1f1538387589 */ /* 0x000fe800000e0000 */
[----:B------:R-:W2:Y:S04]  /*8830*/  SHFL.IDX PT, R57, R88, R3, 0x1c1f ;  /* 0x001c1f0358397589 */ /* 0x000ea800000e0000 */
[----:B------:R-:W-:Y:S04]  /*8840*/  SHFL.IDX PT, R32, R32, R21, 0x1c1f ;  /* 0x001c1f1520207589 */ /* 0x000fe800000e0000 */
[----:B------:R-:W4:Y:S04]  /*8850*/  SHFL.IDX PT, R33, R44, R3, 0x1c1f ;  /* 0x001c1f032c217589 */ /* 0x000f2800000e0000 */
[----:B------:R-:W-:Y:S04]  /*8860*/  SHFL.IDX PT, R2, R100, R21, 0x1c1f ;  /* 0x001c1f1564027589 */ /* 0x000fe800000e0000 */
[----:B------:R-:W-:Y:S04]  /*8870*/  SHFL.IDX PT, R42, R84, R21, 0x1c1f ;  /* 0x001c1f15542a7589 */ /* 0x000fe800000e0000 */
[----:B------:R-:W3:Y:S04]  /*8880*/  SHFL.IDX PT, R5, R96, R3, 0x1c1f ;  /* 0x001c1f0360057589 */ /* 0x000ee800000e0000 */
[----:B------:R-:W-:Y:S04]  /*8890*/  SHFL.IDX PT, R10, R10, R21, 0x1c1f ;  /* 0x001c1f150a0a7589 */ /* 0x000fe800000e0000 */
[----:B------:R-:W3:Y:S04]  /*88a0*/  SHFL.IDX PT, R43, R80, R3, 0x1c1f ;  /* 0x001c1f03502b7589 */ /* 0x000ee800000e0000 */
[----:B------:R-:W-:Y:S04]  /*88b0*/  SHFL.IDX PT, R28, R28, R21, 0x1c1f ;  /* 0x001c1f151c1c7589 */ /* 0x000fe800000e0000 */
[----:B------:R-:W3:Y:S04]  /*88c0*/  SHFL.IDX PT, R13, R68, R3, 0x1c1f ;  /* 0x001c1f03440d7589 */ /* 0x000ee800000e0000 */
[----:B------:R-:W3:Y:S04]  /*88d0*/  SHFL.IDX PT, R29, R36, R3, 0x1c1f ;  /* 0x001c1f03241d7589 */ /* 0x000ee800000e0000 */
[----:B------:R-:W-:Y:S04]  /*88e0*/  SHFL.IDX PT, R4, R92, R21, 0x1c1f ;  /* 0x001c1f155c047589 */ /* 0x000fe800000e0000 */
[----:B------:R-:W-:Y:S04]  /*88f0*/  SHFL.IDX PT, R46, R76, R21, 0x1c1f ;  /* 0x001c1f154c2e7589 */ /* 0x000fe800000e0000 */
[----:B------:R-:W3:Y:S04]  /*8900*/  SHFL.IDX PT, R7, R90, R3, 0x1c1f ;  /* 0x001c1f035a077589 */ /* 0x000ee800000e0000 */
[----:B------:R-:W-:Y:S04]  /*8910*/  SHFL.IDX PT, R12, R12, R21, 0x1c1f ;  /* 0x001c1f150c0c7589 */ /* 0x000fe800000e0000 */
[----:B------:R-:W3:Y:S04]  /*8920*/  SHFL.IDX PT, R47, R72, R3, 0x1c1f ;  /* 0x001c1f03482f7589 */ /* 0x000ee800000e0000 */
[----:B------:R-:W3:Y:S04]  /*8930*/  SHFL.IDX PT, R15, R60, R3, 0x1c1f ;  /* 0x001c1f033c0f7589 */ /* 0x000ee800000e0000 */
[----:B------:R-:W-:Y:S04]  /*8940*/  SHFL.IDX PT, R6, R86, R21, 0x1c1f ;  /* 0x001c1f1556067589 */ /* 0x000fe800000e0000 */
[----:B------:R-:W3:Y:S04]  /*8950*/  SHFL.IDX PT, R9, R82, R3, 0x1c1f ;  /* 0x001c1f0352097589 */ /* 0x000ee800000e0000 */
[----:B------:R-:W-:Y:S04]  /*8960*/  SHFL.IDX PT, R14, R14, R21, 0x1c1f ;  /* 0x001c1f150e0e7589 */ /* 0x000fe800000e0000 */
[----:B------:R1:W3:Y:S04]  /*8970*/  SHFL.IDX PT, R25, R40, R3, 0x1c1f ;  /* 0x001c1f0328197589 */ /* 0x0002e800000e0000 */
[----:B------:R-:W-:Y:S04]  /*8980*/  SHFL.IDX PT, R8, R78, R21, 0x1c1f ;  /* 0x001c1f154e087589 */ /* 0x000fe800000e0000 */
[----:B------:R-:W-:Y:S04]  /*8990*/  SHFL.IDX PT, R24, R24, R21, 0x1c1f ;  /* 0x001c1f1518187589 */ /* 0x000fe800000e0000 */
[----:B------:R-:W3:Y:S04]  /*89a0*/  SHFL.IDX PT, R11, R74, R3, 0x1c1f ;  /* 0x001c1f034a0b7589 */ /* 0x000ee800000e0000 */
[----:B------:R-:W-:Y:S04]  /*89b0*/  SHFL.IDX PT, R26, R26, R21, 0x1c1f ;  /* 0x001c1f151a1a7589 */ /* 0x000fe800000e0000 */
[----:B------:R3:W-:Y:S04]  /*89c0*/  SHFL.IDX PT, R27, R34, R3, 0x1c1f ;  /* 0x001c1f03221b7589 */ /* 0x0007e800000e0000 */
[----:B------:R-:W3:Y:S01]  /*89d0*/  SHFL.IDX PT, R63, R20, R3, 0x1c1f ;  /* 0x001c1f03143f7589 */ /* 0x000ee200000e0000 */
[----:B0-----:R-:W-:-:S02]  /*89e0*/  SEL R50, R52, R53, P0 ;  /* 0x0000003534327207 */ /* 0x001fc40000000000 */
[----:B-1----:R-:W-:Y:S02]  /*89f0*/  SEL R40, R38, R39, P0 ;  /* 0x0000002726287207 */ /* 0x002fe40000000000 */
[----:B------:R-:W-:Y:S02]  /*8a00*/  SEL R52, R53, R52, P0 ;  /* 0x0000003435347207 */ /* 0x000fe40000000000 */
[----:B--2---:R-:W-:Y:S02]  /*8a10*/  SEL R54, R56, R57, P0 ;  /* 0x0000003938367207 */ /* 0x004fe40000000000 */
[----:B------:R-:W-:Y:S02]  /*8a20*/  SEL R38, R39, R38, P0 ;  /* 0x0000002627267207 */ /* 0x000fe40000000000 */
[----:B----4-:R-:W-:Y:S02]  /*8a30*/  SEL R36, R32, R33, P0 ;  /* 0x0000002120247207 */ /* 0x010fe40000000000 */
[----:B---3--:R-:W-:-:S02]  /*8a40*/  SEL R51, R2, R5, P0 ;  /* 0x0000000502337207 */ /* 0x008fc40000000000 */
        /* <DEDUP_REMOVED lines=25> */
[----:B------:R-:W-:Y:S02]  /*8be0*/  F2FP.BF16.F32.PACK_AB R4, R51, R50 ;  /* 0x000000323304723e */ /* 0x000fe400000010ff */
[----:B------:R-:W-:Y:S02]  /*8bf0*/  F2FP.BF16.F32.PACK_AB R5, R41, R40 ;  /* 0x000000282905723e */ /* 0x000fe400000010ff */
[----:B------:R-:W-:Y:S02]  /*8c00*/  F2FP.BF16.F32.PACK_AB R6, R53, R52 ;  /* 0x000000343506723e */ /* 0x000fe400000010ff */
[----:B------:R-:W-:Y:S02]  /*8c10*/  F2FP.BF16.F32.PACK_AB R7, R39, R38 ;  /* 0x000000262707723e */ /* 0x000fe400000010ff */
[----:B------:R-:W-:-:S02]  /*8c20*/  F2FP.BF16.F32.PACK_AB R8, R55, R54 ;  /* 0x000000363708723e */ /* 0x000fc400000010ff */
[----:B------:R-:W-:Y:S02]  /*8c30*/  F2FP.BF16.F32.PACK_AB R9, R37, R36 ;  /* 0x000000242509723e */ /* 0x000fe400000010ff */
        /* <DEDUP_REMOVED lines=9> */
[----:B------:R-:W-:Y:S01]  /*8cd0*/  F2FP.BF16.F32.PACK_AB R27, R3, R2 ;  /* 0x00000002031b723e */ /* 0x000fe200000010ff */
[----:B------:R-:W-:Y:S04]  /*8ce0*/  STSM.16.M88.4 [R30], R4 ;  /* 0x000000041e007844 */ /* 0x000fe80000000200 */
[----:B------:R-:W-:Y:S04]  /*8cf0*/  STSM.16.M88.4 [R67], R8 ;  /* 0x0000000843007844 */ /* 0x000fe80000000200 */
[----:B------:R-:W-:Y:S04]  /*8d00*/  STSM.16.M88.4 [R66], R12 ;  /* 0x0000000c42007844 */ /* 0x000fe80000000200 */
[----:B------:R0:W-:Y:S01]  /*8d10*/  STSM.16.M88.4 [R64], R24 ;  /* 0x0000001840007844 */ /* 0x0001e20000000200 */
[----:B------:R-:W-:Y:S01]  /*8d20*/  BAR.SYNC.DEFER_BLOCKING 0x1, 0x180 ;  /* 0x0046000000007b1d */ /* 0x000fe20000010000 */
[----:B------:R-:W-:-:S04]  /*8d30*/  ISETP.NE.U32.AND P1, PT, RZ, UR10, PT ;  /* 0x0000000aff007c0c */ /* 0x000fc8000bf25070 */
[----:B------:R-:W-:Y:S01]  /*8d40*/  ISETP.NE.AND.EX P0, PT, RZ, UR11, PT, P1 ;  /* 0x0000000bff007c0c */ /* 0x000fe2000bf05310 */
[----:B------:R-:W-:Y:S02]  /*8d50*/  IMAD.U32 R62, RZ, RZ, UR7 ;  /* 0x00000007ff3e7e24 */ /* 0x000fe4000f8e00ff */
[----:B------:R-:W-:Y:S01]  /*8d60*/  IMAD.U32 R63, RZ, RZ, UR8 ;  /* 0x00000008ff3f7e24 */ /* 0x000fe2000f8e00ff */
[----:B------:R-:W-:Y:S01]  /*8d70*/  ULDC.64 UR8, c[0x0][0xc08] ;  /* 0x0003020000087ab9 */ /* 0x000fe20000000a00 */
[----:B0-----:R-:W0:Y:S08]  /*8d80*/  LDC R64, c[0x0][0xbe8] ;  /* 0x0002fa00ff407b82 */ /* 0x001e300000000800 */
[----:B------:R-:W2:Y:S01]  /*8d90*/  @P0 LDG.E R65, desc[UR50][R62.64] ;  /* 0x000000323e410981 */ /* 0x000ea2000c1e1900 */
[----:B------:R-:W-:-:S04]  /*8da0*/  UISETP.NE.U32.AND UP0, UPT, UR8, URZ, UPT ;  /* 0x0000003f0800728c */ /* 0x000fc8000bf05070 */
[----:B------:R-:W-:Y:S01]  /*8db0*/  UISETP.NE.AND.EX UP0, UPT, UR9, URZ, UPT, UP0 ;  /* 0x0000003f0900728c */ /* 0x000fe2000bf05300 */
[----:B0-----:R-:W-:-:S10]  /*8dc0*/  ISETP.NE.AND P1, PT, R64, 0x1, PT ;  /* 0x000000014000780c */ /* 0x001fd40003f25270 */
[----:B------:R-:W-:-:S04]  /*8dd0*/  @UP0 UIADD3 UR8, UP1, UR4, UR8, URZ ;  /* 0x0000000804080290 */ /* 0x000fc8000ff3e03f */
[----:B------:R-:W-:Y:S01]  /*8de0*/  @UP0 UIADD3.X UR9, UR12, UR9, URZ, UP1, !UPT ;  /* 0x000000090c090290 */ /* 0x000fe20008ffe43f */
[----:B------:R-:W0:Y:S01]  /*8df0*/  @P1 LDC R6, c[0x0][0xbec] ;  /* 0x0002fb00ff061b82 */ /* 0x000e220000000800 */
[----:B------:R-:W-:Y:S01]  /*8e00*/  UISETP.GT.AND UP1, UPT, UR44, 0x1, UPT ;  /* 0x000000012c00788c */ /* 0x000fe2000bf24270 */
[----:B------:R-:W-:-:S06]  /*8e10*/  UMOV UR16, 0x9b8 ;  /* 0x000009b800107882 */ /* 0x000fcc0000000000 */
[----:B------:R-:W1:Y:S01]  /*8e20*/  @P1 LDC R11, c[0x0][0xbf0] ;  /* 0x0002fc00ff0b1b82 */ /* 0x000e620000000800 */
[----:B------:R-:W-:Y:S01]  /*8e30*/  USEL UR16, UR16, 0x978, UP1 ;  /* 0x0000097810107887 */ /* 0x000fe20008800000 */
[----:B------:R-:W-:Y:S01]  /*8e40*/  PLOP3.LUT P4, PT, PT, PT, UP0, 0x80, 0x0 ;  /* 0x000000000000781c */ /* 0x000fe20003f8f008 */
[----:B------:R-:W-:Y:S01]  /*8e50*/  UISETP.NE.U32.AND UP0, UPT, UR10, URZ, UPT ;  /* 0x0000003f0a00728c */ /* 0x000fe2000bf05070 */
[----:B------:R-:W-:Y:S01]  /*8e60*/  IMAD.U32 R13, RZ, RZ, UR41 ;  /* 0x00000029ff0d7e24 */ /* 0x000fe2000f8e00ff */
[----:B------:R-:W-:Y:S01]  /*8e70*/  ULDC UR4, c[0x0][0xa88] ;  /* 0x0002a20000047ab9 */ /* 0x000fe20000000800 */
[----:B------:R-:W-:Y:S01]  /*8e80*/  IMAD.U32 R4, RZ, RZ, UR8 ;  /* 0x00000008ff047e24 */ /* 0x000fe2000f8e00ff */
[----:B------:R-:W-:Y:S01]  /*8e90*/  UISETP.NE.AND.EX UP0, UPT, UR11, URZ, UPT, UP0 ;  /* 0x0000003f0b00728c */ /* 0x000fe2000bf05300 */
[----:B------:R-:W-:Y:S01]  /*8ea0*/  IMAD.U32 R9, RZ, RZ, UR4 ;  /* 0x00000004ff097e24 */ /* 0x000fe2000f8e00ff */
[----:B------:R-:W-:Y:S01]  /*8eb0*/  MOV R5, UR9 ;  /* 0x0000000900057c02 */ /* 0x000fe20008000f00 */
[----:B------:R-:W-:Y:S01]  /*8ec0*/  UMOV UR4, URZ ;  /* 0x0000003f00047c82 */ /* 0x000fe20008000000 */
[----:B------:R-:W-:Y:S01]  /*8ed0*/  USEL UR7, UR42, URZ, UP1 ;  /* 0x0000003f2a077287 */ /* 0x000fe20008800000 */
[----:B------:R-:W-:Y:S01]  /*8ee0*/  IMAD R13, R13, 0xc0, R69 ;  /* 0x000000c00d0d7824 */ /* 0x000fe200078e0245 */
[----:B------:R-:W-:Y:S01]  /*8ef0*/  ULDC.64 UR10, c[0x0][UR16+0x218] ;  /* 0x00008600100a7abb */ /* 0x000fe20008000a00 */
[----:B------:R-:W-:Y:S01]  /*8f00*/  ULDC.64 UR14, c[0x0][UR16+0x228] ;  /* 0x00008a00100e7abb */ /* 0x000fe20008000a00 */
[----:B------:R-:W-:Y:S01]  /*8f10*/  USEL UR39, UR39, URZ, !UP0 ;  /* 0x0000003f27277287 */ /* 0x000fe2000c000000 */
[----:B------:R0:W5:Y:S01]  /*8f20*/  @P4 LDG.E R9, desc[UR50][R4.64] ;  /* 0x0000003204094981 */ /* 0x000162000c1e1900 */
[----:B------:R-:W-:Y:S01]  /*8f30*/  ULDC.64 UR12, c[0x0][UR16+0x220] ;  /* 0x00008800100c7abb */ /* 0x000fe20008000a00 */
[----:B------:R-:W-:-:S02]  /*8f40*/  UIMAD.WIDE.U32 UR8, UR10, UR43, URZ ;  /* 0x0000002b0a0872a5 */ /* 0x000fc4000f8e003f */
[----:B------:R-:W-:Y:S02]  /*8f50*/  UIMAD.WIDE.U32 UR18, UR14, UR7, URZ ;  /* 0x000000070e1272a5 */ /* 0x000fe4000f8e003f */
[----:B------:R-:W-:Y:S02]  /*8f60*/  UIMAD UR10, UR11, UR43, URZ ;  /* 0x0000002b0b0a72a4 */ /* 0x000fe4000f8e023f */
[----:B------:R-:W-:Y:S01]  /*8f70*/  UIMAD UR14, UR15, UR7, URZ ;  /* 0x000000070f0e72a4 */ /* 0x000fe2000f8e023f */
[----:B0-----:R-:W-:Y:S01]  /*8f80*/  @P1 IMAD.HI.U32 R4, R13, R6, RZ ;  /* 0x000000060d041227 */ /* 0x001fe200078e00ff */
[----:B------:R-:W-:Y:S02]  /*8f90*/  USEL UR40, UR40, URZ, !UP0 ;  /* 0x0000003f28287287 */ /* 0x000fe4000c000000 */
[----:B------:R-:W-:Y:S01]  /*8fa0*/  UIMAD UR7, UR13, UR39, URZ ;  /* 0x000000270d0772a4 */ /* 0x000fe2000f8e023f */
[----:B------:R-:W-:Y:S01]  /*8fb0*/  IMAD.MOV.U32 R7, RZ, RZ, R13 ;  /* 0x000000ffff077224 */ /* 0x000fe200078e000d */
[----:B------:R-:W-:Y:S01]  /*8fc0*/  UIADD3 UR9, UR9, UR10, URZ ;  /* 0x0000000a09097290 */ /* 0x000fe2000fffe03f */
[----:B-1----:R-:W-:Y:S01]  /*8fd0*/  @P1 SHF.R.U32.HI R7, RZ, R11, R4 ;  /* 0x0000000bff071219 */ /* 0x002fe20000011604 */
[----:B------:R-:W-:-:S02]  /*8fe0*/  UIMAD.WIDE.U32 UR10, UR12, UR39, URZ ;  /* 0x000000270c0a72a5 */ /* 0x000fc4000f8e003f */
[----:B------:R-:W-:Y:S02]  /*8ff0*/  UIMAD UR7, UR12, UR40, UR7 ;  /* 0x000000280c0772a4 */ /* 0x000fe4000f8e0207 */
[----:B------:R-:W-:Y:S01]  /*9000*/  UIADD3 UR14, UR19, UR14, URZ ;  /* 0x0000000e130e7290 */ /* 0x000fe2000fffe03f */
[----:B------:R-:W-:Y:S01]  /*9010*/  IMAD.U32 R4, RZ, RZ, UR18 ;  /* 0x00000012ff047e24 */ /* 0x000fe2000f8e00ff */
[----:B------:R-:W-:Y:S01]  /*9020*/  UIADD3 UR7, UR11, UR7, URZ ;  /* 0x000000070b077290 */ /* 0x000fe2000fffe03f */
[--C-:B------:R-:W-:Y:S02]  /*9030*/  IMAD.MOV R11, RZ, RZ, -R7.reuse ;  /* 0x000000ffff0b7224 */ /* 0x100fe400078e0a07 */
[----:B------:R-:W-:Y:S01]  /*9040*/  IMAD.U32 R5, RZ, RZ, UR19 ;  /* 0x00000013ff057e24 */ /* 0x000fe2000f8e00ff */
[----:B------:R-:W-:Y:S01]  /*9050*/  SHF.R.S32.HI R5, RZ, 0x1f, R7 ;  /* 0x0000001fff057819 */ /* 0x000fe20000011407 */
[----:B------:R-:W-:Y:S02]  /*9060*/  IMAD R11, R64, R11, R13 ;  /* 0x0000000b400b7224 */ /* 0x000fe400078e020d */
[----:B------:R-:W-:-:S03]  /*9070*/  IMAD.U32 R8, RZ, RZ, UR14 ;  /* 0x0000000eff087e24 */ /* 0x000fc6000f8e00ff */
[----:B------:R-:W-:Y:S02]  /*9080*/  SHF.R.S32.HI R6, RZ, 0x1f, R11 ;  /* 0x0000001fff067819 */ /* 0x000fe4000001140b */
[----:B--2---:R-:W-:-:S13]  /*9090*/  @P0 R2UR UR4, R65 ;  /* 0x00000000410402ca */ /* 0x004fda00000e0000 */
[----:B------:R-:W-:Y:S02]  /*90a0*/  UIADD3 UR8, UP0, UP2, UR10, UR8, UR4 ;  /* 0x000000080a087290 */ /* 0x000fe4000fa1e004 */
[----:B------:R-:W-:Y:S01]  /*90b0*/  USHF.R.S32.HI UR12, URZ, 0x1f, UR4 ;  /* 0x0000001f3f0c7899 */ /* 0x000fe20008011404 */
[----:B------:R-:W-:Y:S01]  /*90c0*/  ULDC.64 UR10, c[0x0][0xba8] ;  /* 0x0002ea00000a7ab9 */ /* 0x000fe20000000a00 */
[----:B------:R-:W-:Y:S02]  /*90d0*/  @!UP1 ULDC UR10, c[0x0][0xb50] ;  /* 0x0002d400000a9ab9 */ /* 0x000fe40000000800 */
[----:B------:R-:W-:Y:S01]  /*90e0*/  UIADD3.X UR7, UR7, UR9, UR12, UP0, UP2 ;  /* 0x0000000907077290 */ /* 0x000fe200087e440c */
[----:B------:R-:W-:Y:S01]  /*90f0*/  IADD3 R4, P2, P3, R7, UR8, R4 ;  /* 0x0000000807047c10 */ /* 0x000fe2000fb5e004 */
[----:B------:R-:W-:Y:S01]  /*9100*/  @!UP1 ULDC UR11, c[0x0][0xb54] ;  /* 0x0002d500000b9ab9 */ /* 0x000fe20000000800 */
[----:B------:R-:W-:Y:S02]  /*9110*/  ULDC.64 UR8, c[0x0][UR16+0x210] ;  /* 0x0000840010087abb */ /* 0x000fe40008000a00 */
[----:B------:R-:W-:Y:S01]  /*9120*/  IMAD R7, R11, UR9, RZ ;  /* 0x000000090b077c24 */ /* 0x000fe2000f8e02ff */
[----:B------:R-:W-:-:S03]  /*9130*/  IADD3.X R5, R5, UR7, R8, P2, P3 ;  /* 0x0000000705057c10 */ /* 0x000fc600097e6408 */
[----:B------:R-:W-:Y:S02]  /*9140*/  IMAD R7, R6, UR8, R7 ;  /* 0x0000000806077c24 */ /* 0x000fe4000f8e0207 */
[----:B------:R-:W-:-:S05]  /*9150*/  IMAD.WIDE.U32 R4, R11, UR8, R4 ;  /* 0x000000080b047c25 */ /* 0x000fca000f8e0004 */
[----:B------:R-:W-:Y:S02]  /*9160*/  IADD3 R5, R5, R7, RZ ;  /* 0x0000000705057210 */ /* 0x000fe40007ffe0ff */
[----:B------:R-:W-:Y:S01]  /*9170*/  LEA R8, P2, R4, UR10, 0x2 ;  /* 0x0000000a04087c11 */ /* 0x000fe2000f8410ff */
[----:B------:R-:W-:-:S03]  /*9180*/  IMAD.U32 R11, RZ, RZ, UR41 ;  /* 0x00000029ff0b7e24 */ /* 0x000fc6000f8e00ff */
[----:B------:R-:W-:Y:S01]  /*9190*/  LEA.HI.X R10, R4, UR11, R5, 0x2, P2 ;  /* 0x0000000b040a7c11 */ /* 0x000fe200090f1405 */
[----:B------:R-:W-:Y:S08]  /*91a0*/  @P4 BRA `(.L_x_212) ;  /* 0x0000000000104947 */ /* 0x000ff00003800000 */
[----:B------:R-:W-:Y:S05]  /*91b0*/  @!P0 BRA `(.L_x_212) ;  /* 0x00000000000c8947 */ /* 0x000fea0003800000 */
[----:B------:R-:W2:Y:S04]  /*91c0*/  LDG.E R4, desc[UR50][R62.64] ;  /* 0x000000323e047981 */ /* 0x000ea8000c1e1900 */
[----:B-----5:R-:W2:Y:S02]  /*91d0*/  LDG.E R9, desc[UR50][R62.64+0x4] ;  /* 0x000004323e097981 */ /* 0x020ea4000c1e1900 */
[----:B--2---:R-:W-:-:S07]  /*91e0*/  IMAD.IADD R9, R9, 0x1, -R4 ;  /* 0x0000000109097824 */ /* 0x004fce00078e0a04 */
.L_x_212:
[----:B------:R-:W2:Y:S01]  /*91f0*/  LDL R14, [R1+0x30] ;  /* 0x00003000010e7983 */ /* 0x000ea20000100800 */
[----:B------:R-:W0:Y:S03]  /*9200*/  S2R R4, SR_TID.X ;  /* 0x0000000000047919 */ /* 0x000e260000002100 */
[----:B------:R-:W-:Y:S04]  /*9210*/  SHFL.IDX PT, R5, R10, RZ, 0x1c1f ;  /* 0x001c1fff0a057589 */ /* 0x000fe800000e0000 */
[----:B------:R-:W-:Y:S04]  /*9220*/  SHFL.IDX PT, R6, R8, 0x1, 0x1c1f ;  /* 0x003c1f0008067f89 */ /* 0x000fe800000e0000 */
[----:B------:R-:W-:Y:S01]  /*9230*/  SHFL.IDX PT, R7, R10, 0x1, 0x1c1f ;  /* 0x003c1f000a077f89 */ /* 0x000fe200000e0000 */
[----:B0-----:R-:W-:-:S05]  /*9240*/  VIADD R15, R4, 0xffffff80 ;  /* 0xffffff80040f7836 */ /* 0x001fca0000000000 */
[----:B------:R-:W-:-:S04]  /*9250*/  SHF.R.S32.HI R12, RZ, 0x1f, R15 ;  /* 0x0000001fff0c7819 */ /* 0x000fc8000001140f */
[----:B------:R-:W-:Y:S01]  /*9260*/  LEA.HI R12, R12, R15, RZ, 0x7 ;  /* 0x0000000f0c0c7211 */ /* 0x000fe200078f38ff */
[----:B------:R-:W0:Y:S03]  /*9270*/  SHFL.IDX PT, R4, R8, RZ, 0x1c1f ;  /* 0x001c1fff08047589 */ /* 0x000e2600000e0000 */
[----:B------:R-:W-:Y:S01]  /*9280*/  LOP3.LUT R12, R12, 0xffffff80, RZ, 0xc0, !PT ;  /* 0xffffff800c0c7812 */ /* 0x000fe200078ec0ff */
[----:B-----5:R-:W-:-:S04]  /*9290*/  IMAD R30, R9, R64, RZ ;  /* 0x00000040091e7224 */ /* 0x020fc800078e02ff */
[----:B------:R-:W-:Y:S01]  /*92a0*/  IMAD.IADD R12, R15, 0x1, -R12 ;  /* 0x000000010f0c7824 */ /* 0x000fe200078e0a0c */
[----:B------:R-:W-:-:S04]  /*92b0*/  PLOP3.LUT P3, PT, PT, PT, UP1, 0x80, 0x0 ;  /* 0x000000000000781c */ /* 0x000fc80003f6f018 */
[----:B------:R-:W-:Y:S01]  /*92c0*/  LOP3.LUT P0, RZ, R12, 0x3, RZ, 0xc0, !PT ;  /* 0x000000030cff7812 */ /* 0x000fe2000780c0ff */
[----:B--2---:R-:W-:-:S04]  /*92d0*/  IMAD R11, R11, 0xc0, R14 ;  /* 0x000000c00b0b7824 */ /* 0x004fc800078e020e */
[C---:B------:R-:W-:Y:S01]  /*92e0*/  VIADD R9, R11.reuse, 0x8 ;  /* 0x000000080b097836 */ /* 0x040fe20000000000 */
[----:B------:R-:W-:-:S04]  /*92f0*/  ISETP.GE.OR P2, PT, R11, R30, P0 ;  /* 0x0000001e0b00720c */ /* 0x000fc80000746670 */
[----:B------:R-:W-:-:S09]  /*9300*/  ISETP.GE.OR P0, PT, R9, R30, P0 ;  /* 0x0000001e0900720c */ /* 0x000fd20000706670 */
[----:B0-----:R0:W-:Y:S01]  /*9310*/  @!P2 ST.E desc[UR50][R4.64], R58 ;  /* 0x0000003a0400a985 */ /* 0x0011e2000c101932 */
[----:B------:R-:W-:-:S03]  /*9320*/  ISETP.GE.AND P2, PT, R11, R30, PT ;  /* 0x0000001e0b00720c */ /* 0x000fc60003f46270 */
[----:B------:R0:W-:Y:S01]  /*9330*/  @!P0 ST.E desc[UR50][R6.64], R59 ;  /* 0x0000003b06008985 */ /* 0x0001e2000c101932 */
[----:B------:R-:W-:Y:S01]  /*9340*/  ISETP.GE.AND P0, PT, R9, R30, PT ;  /* 0x0000001e0900720c */ /* 0x000fe20003f06270 */
[----:B------:R-:W-:-:S12]  /*9350*/  @P3 BRA `(.L_x_213) ;  /* 0x0000000400cc3947 */ /* 0x000fd80003800000 */
[----:B------:R-:W1:Y:S01]  /*9360*/  S2R R12, SR_TID.X ;  /* 0x00000000000c7919 */ /* 0x000e620000002100 */
[----:B------:R-:W2:Y:S01]  /*9370*/  @P1 LDC R29, c[0x0][0xbf0] ;  /* 0x0002fc00ff1d1b82 */ /* 0x000ea20000000800 */
[----:B------:R-:W-:Y:S01]  /*9380*/  ULDC.64 UR10, c[0x0][0xaa0] ;  /* 0x0002a800000a7ab9 */ /* 0x000fe20000000a00 */
[----:B-1----:R-:W-:-:S05]  /*9390*/  VIADD R12, R12, 0xffffff80 ;  /* 0xffffff800c0c7836 */ /* 0x002fca0000000000 */
[----:B------:R-:W-:-:S04]  /*93a0*/  SHF.R.S32.HI R62, RZ, 0x1f, R12 ;  /* 0x0000001fff3e7819 */ /* 0x000fc8000001140c */
[----:B------:R-:W-:-:S04]  /*93b0*/  LEA.HI R62, R62, R12, RZ, 0x3 ;  /* 0x0000000c3e3e7211 */ /* 0x000fc800078f18ff */
[----:B------:R-:W-:-:S04]  /*93c0*/  SHF.R.S32.HI R62, RZ, 0x3, R62 ;  /* 0x00000003ff3e7819 */ /* 0x000fc8000001143e */
[----:B------:R-:W-:-:S05]  /*93d0*/  LEA R3, R62, R17, 0x6 ;  /* 0x000000113e037211 */ /* 0x000fca00078e30ff */
[----:B------:R-:W-:-:S03]  /*93e0*/  IMAD.WIDE R48, R3, 0x2, R48 ;  /* 0x0000000203307825 */ /* 0x000fc600078e0230 */
[C---:B------:R-:W-:Y:S02]  /*93f0*/  IADD3 R9, P0, R48.reuse, 0x1800, RZ ;  /* 0x0000180030097810 */ /* 0x040fe40007f1e0ff */
[C---:B------:R-:W-:Y:S02]  /*9400*/  IADD3 R13, P2, R48.reuse, 0x3000, RZ ;  /* 0x00003000300d7810 */ /* 0x040fe40007f5e0ff */
[----:B0-----:R-:W-:Y:S02]  /*9410*/  LOP3.LUT R5, R48, 0x380, RZ, 0xc0, !PT ;  /* 0x0000038030057812 */ /* 0x001fe400078ec0ff */
[----:B------:R-:W-:Y:S02]  /*9420*/  LOP3.LUT R8, R9, 0x380, RZ, 0xc0, !PT ;  /* 0x0000038009087812 */ /* 0x000fe400078ec0ff */
[----:B------:R-:W-:Y:S02]  /*9430*/  LOP3.LUT R12, R13, 0x380, RZ, 0xc0, !PT ;  /* 0x000003800d0c7812 */ /* 0x000fe400078ec0ff */
[----:B------:R-:W-:-:S02]  /*9440*/  SHF.R.U64 R5, R5, 0x3, RZ ;  /* 0x0000000305057819 */ /* 0x000fc400000012ff */
[----:B------:R-:W-:Y:S02]  /*9450*/  SHF.R.U64 R8, R8, 0x3, RZ ;  /* 0x0000000308087819 */ /* 0x000fe400000012ff */
[----:B------:R-:W-:Y:S02]  /*9460*/  SHF.R.U64 R12, R12, 0x3, RZ ;  /* 0x000000030c0c7819 */ /* 0x000fe400000012ff */
[----:B------:R-:W-:Y:S01]  /*9470*/  LOP3.LUT R4, R5, R48, RZ, 0x3c, !PT ;  /* 0x0000003005047212 */ /* 0x000fe200078e3cff */
[--C-:B------:R-:W-:Y:S01]  /*9480*/  IMAD.MOV.U32 R5, RZ, RZ, R49.reuse ;  /* 0x000000ffff057224 */ /* 0x100fe200078e0031 */
[----:B------:R-:W-:Y:S01]  /*9490*/  LOP3.LUT R8, R8, R9, RZ, 0x3c, !PT ;  /* 0x0000000908087212 */ /* 0x000fe200078e3cff */
[--C-:B------:R-:W-:Y:S01]  /*94a0*/  IMAD.X R9, RZ, RZ, R49.reuse, P0 ;  /* 0x000000ffff097224 */ /* 0x100fe200000e0631 */
[----:B------:R-:W-:Y:S01]  /*94b0*/  LOP3.LUT R12, R12, R13, RZ, 0x3c, !PT ;  /* 0x0000000d0c0c7212 */ /* 0x000fe200078e3cff */
[----:B------:R-:W-:Y:S02]  /*94c0*/  IMAD.X R13, RZ, RZ, R49, P2 ;  /* 0x000000ffff0d7224 */ /* 0x000fe400010e0631 */
[----:B------:R-:W3:Y:S04]  /*94d0*/  LD.E.128 R4, desc[UR50][R4.64] ;  /* 0x0000003204047980 */ /* 0x000ee8000c101d00 */
[----:B------:R-:W4:Y:S04]  /*94e0*/  LD.E.128 R8, desc[UR50][R8.64] ;  /* 0x0000003208087980 */ /* 0x000f28000c101d00 */
[----:B------:R-:W4:Y:S01]  /*94f0*/  LD.E.128 R12, desc[UR50][R12.64] ;  /* 0x000000320c0c7980 */ /* 0x000f22000c101d00 */
[----:B------:R-:W-:-:S04]  /*9500*/  IADD3 R3, P0, R48, 0x4800, RZ ;  /* 0x0000480030037810 */ /* 0x000fc80007f1e0ff */
[----:B------:R-:W-:Y:S01]  /*9510*/  LOP3.LUT R2, R3, 0x380, RZ, 0xc0, !PT ;  /* 0x0000038003027812 */ /* 0x000fe200078ec0ff */
[----:B------:R-:W-:Y:S01]  /*9520*/  UIMAD UR7, UR12, UR10, URZ ;  /* 0x0000000a0c0772a4 */ /* 0x000fe2000f8e023f */
[----:B------:R-:W-:Y:S02]  /*9530*/  IMAD.U32 R21, RZ, RZ, UR41 ;  /* 0x00000029ff157e24 */ /* 0x000fe4000f8e00ff */
[----:B------:R-:W-:Y:S01]  /*9540*/  SHF.R.U64 R2, R2, 0x3, RZ ;  /* 0x0000000302027819 */ /* 0x000fe200000012ff */
[----:B------:R-:W-:Y:S01]  /*9550*/  UIMAD.WIDE.U32 UR8, UR4, UR10, URZ ;  /* 0x0000000a040872a5 */ /* 0x000fe2000f8e003f */
[----:B------:R-:W-:Y:S01]  /*9560*/  IMAD.X R25, RZ, RZ, R49, P0 ;  /* 0x000000ffff197224 */ /* 0x000fe200000e0631 */
[----:B------:R-:W-:Y:S01]  /*9570*/  ULDC.64 UR12, c[0x0][0xaf0] ;  /* 0x0002bc00000c7ab9 */ /* 0x000fe20000000a00 */
[----:B------:R-:W-:Y:S02]  /*9580*/  LOP3.LUT R24, R2, R3, RZ, 0x3c, !PT ;  /* 0x0000000302187212 */ /* 0x000fe400078e3cff */
[----:B------:R-:W0:Y:S01]  /*9590*/  @P1 LDC R3, c[0x0][0xbec] ;  /* 0x0002fb00ff031b82 */ /* 0x000e220000000800 */
[----:B------:R-:W-:Y:S01]  /*95a0*/  UIMAD UR7, UR4, UR11, UR7 ;  /* 0x0000000b040772a4 */ /* 0x000fe2000f8e0207 */
[----:B------:R-:W-:-:S02]  /*95b0*/  IMAD R2, R16, 0x30, R62 ;  /* 0x0000003010027824 */ /* 0x000fc400078e023e */
[----:B------:R-:W-:Y:S01]  /*95c0*/  ULDC.64 UR10, c[0x0][0xae8] ;  /* 0x0002ba00000a7ab9 */ /* 0x000fe20000000a00 */
[----:B------:R-:W-:Y:S01]  /*95d0*/  UIADD3 UR9, UR9, UR7, URZ ;  /* 0x0000000709097290 */ /* 0x000fe2000fffe03f */
[----:B------:R-:W-:Y:S01]  /*95e0*/  IMAD R28, R21, 0xc0, R2 ;  /* 0x000000c0151c7824 */ /* 0x000fe200078e0202 */
[----:B------:R-:W-:Y:S01]  /*95f0*/  USHF.R.S32.HI UR4, URZ, 0x1f, UR39 ;  /* 0x0000001f3f047899 */ /* 0x000fe20008011427 */
[----:B------:R-:W5:Y:S01]  /*9600*/  LD.E.128 R24, desc[UR50][R24.64] ;  /* 0x0000003218187980 */ /* 0x000f62000c101d00 */
[----:B------:R-:W-:Y:S01]  /*9610*/  UIMAD.WIDE.U32 UR8, UR43, UR10, UR8 ;  /* 0x0000000a2b0872a5 */ /* 0x000fe2000f8e0008 */
[----:B------:R-:W-:Y:S01]  /*9620*/  IMAD.MOV.U32 R21, RZ, RZ, R28 ;  /* 0x000000ffff157224 */ /* 0x000fe200078e001c */
[----:B------:R-:W-:Y:S01]  /*9630*/  UIMAD UR4, UR4, UR12, URZ ;  /* 0x0000000c040472a4 */ /* 0x000fe2000f8e023f */
[----:B------:R-:W-:Y:S01]  /*9640*/  @!PT LDS RZ, [RZ] ;  /* 0x00000000fffff984 */ /* 0x000fe20000000800 */
[----:B------:R-:W-:Y:S01]  /*9650*/  @!PT LDS RZ, [RZ] ;  /* 0x00000000fffff984 */ /* 0x000fe20000000800 */
[----:B------:R-:W-:Y:S01]  /*9660*/  @!PT LDS RZ, [RZ] ;  /* 0x00000000fffff984 */ /* 0x000fe20000000800 */
[----:B------:R-:W-:Y:S01]  /*9670*/  @!PT LDS RZ, [RZ] ;  /* 0x00000000fffff984 */ /* 0x000fe20000000800 */
[----:B------:R1:W-:Y:S06]  /*9680*/  MEMBAR.ALL.CTA ;  /* 0x0000000000007992 */ /* 0x0003ec0000008000 */
[----:B-1----:R-:W1:Y:S01]  /*9690*/  FENCE.VIEW.ASYNC.S ;  /* 0x00000000000073c6 */ /* 0x002e620000000000 */
[----:B------:R-:W-:Y:S01]  /*96a0*/  UIMAD UR9, UR43, UR11, UR9 ;  /* 0x0000000b2b0972a4 */ /* 0x000fe2000f8e0209 */
[----:B------:R-:W-:Y:S01]  /*96b0*/  VIADD R0, R0, 0x13220 ;  /* 0x0001322000007836 */ /* 0x000fe20000000000 */
[----:B------:R-:W-:-:S02]  /*96c0*/  UIMAD UR4, UR39, UR13, UR4 ;  /* 0x0000000d270472a4 */ /* 0x000fc4000f8e0204 */
[----:B------:R-:W-:Y:S01]  /*96d0*/  UIMAD.WIDE.U32 UR8, UR39, UR12, UR8 ;  /* 0x0000000c270872a5 */ /* 0x000fe2000f8e0008 */
[----:B------:R-:W-:Y:S01]  /*96e0*/  ULDC.64 UR10, c[0x0][0xae0] ;  /* 0x0002b800000a7ab9 */ /* 0x000fe20000000a00 */
[----:B------:R-:W-:Y:S02]  /*96f0*/  PRMT R0, RZ, 0x654, R0 ;  /* 0x00000654ff007816 */ /* 0x000fe40000000000 */
[----:B------:R-:W-:Y:S01]  /*9700*/  UIADD3 UR4, UR9, UR4, URZ ;  /* 0x0000000409047290 */ /* 0x000fe2000fffe03f */
[----:B0-----:R-:W-:-:S04]  /*9710*/  @P1 IMAD.HI.U32 R2, R28, R3, RZ ;  /* 0x000000031c021227 */ /* 0x001fc800078e00ff */
[----:B------:R-:W-:Y:S01]  /*9720*/  IMAD.U32 R3, RZ, RZ, UR9 ;  /* 0x00000009ff037e24 */ /* 0x000fe2000f8e00ff */
[----:B--2---:R-:W-:Y:S01]  /*9730*/  @P1 SHF.R.U32.HI R21, RZ, R29, R2 ;  /* 0x0000001dff151219 */ /* 0x004fe20000011602 */
[----:B------:R-:W-:Y:S01]  /*9740*/  IMAD.U32 R2, RZ, RZ, UR8 ;  /* 0x00000008ff027e24 */ /* 0x000fe2000f8e00ff */
[----:B------:R-:W-:Y:S01]  /*9750*/  ULDC.64 UR8, c[0x0][0xad8] ;  /* 0x0002b60000087ab9 */ /* 0x000fe20000000a00 */
[----:B------:R-:W-:Y:S01]  /*9760*/  IMAD.U32 R3, RZ, RZ, UR4 ;  /* 0x00000004ff037e24 */ /* 0x000fe2000f8e00ff */
[----:B------:R-:W-:Y:S01]  /*9770*/  SHF.R.S32.HI R20, RZ, 0x1f, R21 ;  /* 0x0000001fff147819 */ /* 0x000fe20000011415 */
[----:B------:R-:W-:Y:S01]  /*9780*/  ULDC UR4, c[0x0][0xac8] ;  /* 0x0002b20000047ab9 */ /* 0x000fe20000000800 */
[C---:B------:R-:W-:Y:S01]  /*9790*/  IADD3 R29, -R21.reuse, RZ, RZ ;  /* 0x000000ff151d7210 */ /* 0x040fe20007ffe1ff */
[----:B------:R-:W-:Y:S01]  /*97a0*/  IMAD.WIDE.U32 R2, R21, UR10, R2 ;  /* 0x0000000a15027c25 */ /* 0x000fe2000f8e0002 */
[----:B-1----:R2:W-:Y:S03]  /*97b0*/  SYNCS.ARRIVE.TRANS64.RED.A1T0 RZ, [R0+URZ], RZ ;  /* 0x000000ff00ff79a7 */ /* 0x0025e6000810043f */
[----:B------:R-:W-:-:S02]  /*97c0*/  IMAD R20, R20, UR10, RZ ;  /* 0x0000000a14147c24 */ /* 0x000fc4000f8e02ff */
[----:B------:R-:W-:Y:S02]  /*97d0*/  IMAD R29, R64, R29, R28 ;  /* 0x0000001d401d7224 */ /* 0x000fe400078e021c */
[----:B------:R-:W-:-:S03]  /*97e0*/  IMAD R33, R21, UR11, R20 ;  /* 0x0000000b15217c24 */ /* 0x000fc6000f8e0214 */
[----:B------:R-:W-:Y:S01]  /*97f0*/  SHF.R.S32.HI R20, RZ, 0x1f, R29 ;  /* 0x0000001fff147819 */ /* 0x000fe2000001141d */
[----:B------:R-:W-:Y:S02]  /*9800*/  IMAD.IADD R3, R3, 0x1, R33 ;  /* 0x0000000103037824 */ /* 0x000fe400078e0221 */
[----:B------:R-:W-:Y:S02]  /*9810*/  IMAD.U32 R33, RZ, RZ, UR41 ;  /* 0x00000029ff217e24 */ /* 0x000fe4000f8e00ff */
[----:B------:R-:W-:Y:S02]  /*9820*/  IMAD R20, R20, UR8, RZ ;  /* 0x0000000814147c24 */ /* 0x000fe4000f8e02ff */
[----:B------:R-:W-:-:S04]  /*9830*/  IMAD.WIDE.U32 R2, R29, UR8, R2 ;  /* 0x000000081d027c25 */ /* 0x000fc8000f8e0002 */
[----:B------:R-:W-:Y:S01]  /*9840*/  IMAD R21, R29, UR9, R20 ;  /* 0x000000091d157c24 */ /* 0x000fe2000f8e0214 */
[----:B------:R-:W-:Y:S01]  /*9850*/  ULDC.64 UR8, c[0x0][0xa80] ;  /* 0x0002a00000087ab9 */ /* 0x000fe20000000a00 */
[----:B------:R-:W-:Y:S01]  /*9860*/  IMAD R33, R33, 0xc0, R62 ;  /* 0x000000c021217824 */ /* 0x000fe200078e023e */
[C---:B------:R-:W-:Y:S01]  /*9870*/  LEA R32, P0, R2.reuse, UR8, 0x1 ;  /* 0x0000000802207c11 */ /* 0x040fe2000f8008ff */
[----:B------:R-:W-:Y:S01]  /*9880*/  IMAD.IADD R3, R3, 0x1, R21 ;  /* 0x0000000103037824 */ /* 0x000fe200078e0215 */
[----:B------:R-:W-:Y:S01]  /*9890*/  SHF.R.S32.HI R62, RZ, 0x1f, R17 ;  /* 0x0000001fff3e7819 */ /* 0x000fe20000011411 */
[----:B------:R-:W-:Y:S02]  /*98a0*/  VIADD R21, R33, 0x60 ;  /* 0x0000006021157836 */ /* 0x000fe40000000000 */
[----:B------:R-:W0:Y:S01]  /*98b0*/  SHFL.IDX PT, R20, R32, 0x1, 0x181f ;  /* 0x00381f0020147f89 */ /* 0x000e2200000e0000 */
[----:B------:R-:W-:Y:S02]  /*98c0*/  LEA.HI.X R34, R2, UR9, R3, 0x1, P0 ;  /* 0x0000000902227c11 */ /* 0x000fe400080f0c03 */
[----:B------:R-:W-:Y:S01]  /*98d0*/  ISETP.GE.AND P0, PT, R17, UR4, PT ;  /* 0x0000000411007c0c */ /* 0x000fe2000bf06270 */
[----:B------:R-:W1:Y:S01]  /*98e0*/  SHFL.IDX PT, R2, R32, RZ, 0x181f ;  /* 0x00181fff20027589 */ /* 0x000e6200000e0000 */
[----:B------:R-:W-:-:S02]  /*98f0*/  IADD3 R3, R33, 0x30, RZ ;  /* 0x0000003021037810 */ /* 0x000fc40007ffe0ff */
[-C--:B------:R-:W-:Y:S01]  /*9900*/  ISETP.GE.OR P1, PT, R33, R30.reuse, P0 ;  /* 0x0000001e2100720c */ /* 0x080fe20000726670 */
[----:B------:R-:W2:Y:S01]  /*9910*/  SHFL.IDX PT, R28, R32, 0x2, 0x181f ;  /* 0x00581f00201c7f89 */ /* 0x000ea200000e0000 */
[-C--:B------:R-:W-:Y:S01]  /*9920*/  ISETP.GE.OR P2, PT, R3, R30.reuse, P0 ;  /* 0x0000001e0300720c */ /* 0x080fe20000746670 */
[----:B------:R-:W-:Y:S01]  /*9930*/  VIADD R33, R33, 0x90 ;  /* 0x0000009021217836 */ /* 0x000fe20000000000 */
[-C--:B------:R-:W-:Y:S01]  /*9940*/  ISETP.GE.OR P3, PT, R21, R30.reuse, P0 ;  /* 0x0000001e1500720c */ /* 0x080fe20000766670 */
[----:B------:R-:W2:Y:S03]  /*9950*/  SHFL.IDX PT, R36, R34, RZ, 0x181f ;  /* 0x00181fff22247589 */ /* 0x000ea600000e0000 */
[----:B------:R-:W-:Y:S01]  /*9960*/  ISETP.GE.OR P0, PT, R33, R30, P0 ;  /* 0x0000001e2100720c */ /* 0x000fe20000706670 */
[----:B------:R-:W2:Y:S04]  /*9970*/  SHFL.IDX PT, R38, R34, 0x1, 0x181f ;  /* 0x00381f0022267f89 */ /* 0x000ea800000e0000 */
[----:B------:R-:W2:Y:S02]  /*9980*/  SHFL.IDX PT, R40, R34, 0x2, 0x181f ;  /* 0x00581f0022287f89 */ /* 0x000ea400000e0000 */
[----:B0-----:R-:W-:-:S02]  /*9990*/  @!P2 LEA R20, P5, R17, R20, 0x1 ;  /* 0x000000141114a211 */ /* 0x001fc400078a08ff */
[----:B------:R-:W0:Y:S01]  /*99a0*/  SHFL.IDX PT, R32, R32, 0x3, 0x181f ;  /* 0x00781f0020207f89 */ /* 0x000e2200000e0000 */
[----:B-1----:R-:W-:-:S03]  /*99b0*/  @!P1 LEA R2, P4, R17, R2, 0x1 ;  /* 0x0000000211029211 */ /* 0x002fc600078808ff */
[----:B------:R-:W1:Y:S01]  /*99c0*/  SHFL.IDX PT, R34, R34, 0x3, 0x181f ;  /* 0x00781f0022227f89 */ /* 0x000e6200000e0000 */
[C---:B--2---:R-:W-:Y:S02]  /*99d0*/  @!P3 LEA R28, P6, R17.reuse, R28, 0x1 ;  /* 0x0000001c111cb211 */ /* 0x044fe400078c08ff */
[C-C-:B------:R-:W-:Y:S02]  /*99e0*/  @!P1 LEA.HI.X R3, R17.reuse, R36, R62.reuse, 0x1, P4 ;  /* 0x0000002411039211 */ /* 0x140fe400020f0c3e */
[C-C-:B------:R-:W-:Y:S02]  /*99f0*/  @!P2 LEA.HI.X R21, R17.reuse, R38, R62.reuse, 0x1, P5 ;  /* 0x000000261115a211 */ /* 0x140fe400028f0c3e */
[----:B------:R-:W-:Y:S01]  /*9a00*/  @!P3 LEA.HI.X R29, R17, R40, R62, 0x1, P6 ;  /* 0x00000028111db211 */ /* 0x000fe200030f0c3e */
[----:B---3--:R2:W-:Y:S04]  /*9a10*/  @!P1 ST.E.128 desc[UR50][R2.64], R4 ;  /* 0x0000000402009985 */ /* 0x0085e8000c101d32 */
[----:B----4-:R2:W-:Y:S04]  /*9a20*/  @!P2 ST.E.128 desc[UR50][R20.64], R8 ;  /* 0x000000081400a985 */ /* 0x0105e8000c101d32 */
[----:B------:R2:W-:Y:S01]  /*9a30*/  @!P3 ST.E.128 desc[UR50][R28.64], R12 ;  /* 0x0000000c1c00b985 */ /* 0x0005e2000c101d32 */
[----:B01----:R-:W-:Y:S05]  /*9a40*/  @P0 BRA `(.L_x_214) ;  /* 0x0000001000bc0947 */ /* 0x003fea0003800000 */
[----:B--2---:R-:W-:-:S04]  /*9a50*/  LEA R2, P0, R17, R32, 0x1 ;  /* 0x0000002011027211 */ /* 0x004fc800078008ff */
[----:B------:R-:W-:-:S05]  /*9a60*/  LEA.HI.X R3, R17, R34, R62, 0x1, P0 ;  /* 0x0000002211037211 */ /* 0x000fca00000f0c3e */
[----:B-----5:R3:W-:Y:S01]  /*9a70*/  ST.E.128 desc[UR50][R2.64], R24 ;  /* 0x0000001802007985 */ /* 0x0207e2000c101d32 */
[----:B------:R-:W-:Y:S05]  /*9a80*/  BRA `(.L_x_214) ;  /* 0x0000001000ac7947 */ /* 0x000fea0003800000 */
.L_x_213:
[----:B------:R1:W5:Y:S01]  /*9a90*/  LDL R62, [R1+0x4] ;  /* 0x00000400013e7983 */ /* 0x0003620000100800 */
[----:B------:R-:W-:Y:S01]  /*9aa0*/  ULDC.64 UR10, c[0x0][0xb08] ;  /* 0x0002c200000a7ab9 */ /* 0x000fe20000000a00 */
[----:B0-----:R-:W0:Y:S02]  /*9ab0*/  @P1 LDC R4, c[0x0][0xbec] ;  /* 0x0002fb00ff041b82 */ /* 0x001e240000000800 */
[----:B------:R1:W5:Y:S04]  /*9ac0*/  LDL R59, [R1+0x28] ;  /* 0x00002800013b7983 */ /* 0x0003680000100800 */
[----:B------:R1:W5:Y:S01]  /*9ad0*/  LDL R58, [R1] ;  /* 0x00000000013a7983 */ /* 0x0003620000100800 */
[----:B------:R-:W-:Y:S01]  /*9ae0*/  UIMAD UR7, UR12, UR10, URZ ;  /* 0x0000000a0c0772a4 */ /* 0x000fe2000f8e023f */
[----:B------:R-:W2:Y:S01]  /*9af0*/  @P1 LDC R5, c[0x0][0xbf0] ;  /* 0x0002fc00ff051b82 */ /* 0x000ea20000000800 */
[----:B------:R-:W-:Y:S01]  /*9b00*/  UIMAD.WIDE.U32 UR8, UR4, UR10, URZ ;  /* 0x0000000a040872a5 */ /* 0x000fe2000f8e003f */
[----:B------:R-:W-:Y:S01]  /*9b10*/  IMAD.MOV.U32 R7, RZ, RZ, R13 ;  /* 0x000000ffff077224 */ /* 0x000fe200078e000d */
[----:B------:R-:W-:Y:S01]  /*9b20*/  UIMAD UR7, UR4, UR11, UR7 ;  /* 0x0000000b040772a4 */ /* 0x000fe2000f8e0207 */
[----:B------:R-:W-:Y:S01]  /*9b30*/  BSSY B1, `(.L_x_215) ;  /* 0x0000050000017945 */ /* 0x000fe20003800000 */
[----:B------:R-:W-:Y:S01]  /*9b40*/  USHF.R.S32.HI UR4, URZ, 0x1f, UR39 ;  /* 0x0000001f3f047899 */ /* 0x000fe20008011427 */
[----:B------:R-:W-:Y:S01]  /*9b50*/  SHF.R.S32.HI R26, RZ, 0x1f, R18 ;  /* 0x0000001fff1a7819 */ /* 0x000fe20000011412 */
[----:B------:R-:W-:Y:S01]  /*9b60*/  UIADD3 UR9, UR9, UR7, URZ ;  /* 0x0000000709097290 */ /* 0x000fe2000fffe03f */
[----:B------:R-:W-:Y:S01]  /*9b70*/  SHF.R.S32.HI R27, RZ, 0x1f, R19 ;  /* 0x0000001fff1b7819 */ /* 0x000fe20000011413 */
[----:B------:R-:W-:Y:S01]  /*9b80*/  ULDC.64 UR10, c[0x0][0xb38] ;  /* 0x0002ce00000a7ab9 */ /* 0x000fe20000000a00 */
[----:B------:R-:W-:Y:S01]  /*9b90*/  SHF.R.S32.HI R30, RZ, 0x1f, R22 ;  /* 0x0000001fff1e7819 */ /* 0x000fe20000011416 */
[----:B------:R-:W-:Y:S01]  /*9ba0*/  UIMAD.WIDE.U32 UR8, UR43, UR10, UR8 ;  /* 0x0000000a2b0872a5 */ /* 0x000fe2000f8e0008 */
[----:B------:R-:W-:-:S02]  /*9bb0*/  SHF.R.S32.HI R48, RZ, 0x1f, R23 ;  /* 0x0000001fff307819 */ /* 0x000fc40000011417 */
[----:B------:R-:W-:Y:S01]  /*9bc0*/  SHF.R.S32.HI R25, RZ, 0x1f, R156 ;  /* 0x0000001fff197819 */ /* 0x000fe2000001149c */
[----:B------:R-:W-:Y:S01]  /*9bd0*/  UIMAD UR9, UR43, UR11, UR9 ;  /* 0x0000000b2b0972a4 */ /* 0x000fe2000f8e0209 */
[----:B0-----:R-:W-:Y:S01]  /*9be0*/  @P1 IMAD.HI.U32 R4, R13, R4, RZ ;  /* 0x000000040d041227 */ /* 0x001fe200078e00ff */
[----:B------:R-:W-:Y:S01]  /*9bf0*/  SHF.R.S32.HI R49, RZ, 0x1f, R157 ;  /* 0x0000001fff317819 */ /* 0x000fe2000001149d */
[----:B------:R-:W-:Y:S02]  /*9c00*/  ULDC.64 UR10, c[0x0][0xb40] ;  /* 0x0002d000000a7ab9 */ /* 0x000fe40000000a00 */
[----:B------:R-:W-:Y:S02]  /*9c10*/  UIMAD UR4, UR4, UR10, URZ ;  /* 0x0000000a040472a4 */ /* 0x000fe4000f8e023f */
[----:B------:R-:W-:Y:S02]  /*9c20*/  UIMAD.WIDE.U32 UR8, UR39, UR10, UR8 ;  /* 0x0000000a270872a5 */ /* 0x000fe4000f8e0008 */
[----:B------:R-:W-:Y:S01]  /*9c30*/  UIMAD UR4, UR39, UR11, UR4 ;  /* 0x0000000b270472a4 */ /* 0x000fe2000f8e0204 */
[----:B--2---:R-:W-:-:S02]  /*9c40*/  @P1 SHF.R.U32.HI R7, RZ, R5, R4 ;  /* 0x00000005ff071219 */ /* 0x004fc40000011604 */
[----:B------:R-:W-:Y:S01]  /*9c50*/  ULDC.64 UR10, c[0x0][0xb48] ;  /* 0x0002d200000a7ab9 */ /* 0x000fe20000000a00 */
[----:B------:R-:W-:Y:S01]  /*9c60*/  UIADD3 UR9, UR9, UR4, URZ ;  /* 0x0000000409097290 */ /* 0x000fe2000fffe03f */
[--C-:B------:R-:W-:Y:S01]  /*9c70*/  SHF.R.S32.HI R4, RZ, 0x1f, R7.reuse ;  /* 0x0000001fff047819 */ /* 0x100fe20000011407 */
[----:B------:R-:W-:Y:S02]  /*9c80*/  IMAD.MOV R9, RZ, RZ, -R7 ;  /* 0x000000ffff097224 */ /* 0x000fe400078e0a07 */
[----:B------:R-:W-:Y:S02]  /*9c90*/  UIMAD.WIDE.U32 UR8, UR42, UR10, UR8 ;  /* 0x0000000a2a0872a5 */ /* 0x000fe4000f8e0008 */
[----:B------:R-:W-:Y:S02]  /*9ca0*/  IMAD R9, R64, R9, R13 ;  /* 0x0000000940097224 */ /* 0x000fe400078e020d */
[----:B------:R-:W-:Y:S02]  /*9cb0*/  UIMAD UR42, UR42, UR11, UR9 ;  /* 0x0000000b2a2a72a4 */ /* 0x000fe4000f8e0209 */
[----:B------:R-:W-:Y:S01]  /*9cc0*/  MOV R5, UR9 ;  /* 0x0000000900057c02 */ /* 0x000fe20008000f00 */
[----:B------:R-:W-:-:S02]  /*9cd0*/  ULDC.64 UR10, c[0x0][0xb30] ;  /* 0x0002cc00000a7ab9 */ /* 0x000fc40000000a00 */
[----:B------:R-:W-:Y:S02]  /*9ce0*/  IMAD R6, R4, UR10, RZ ;  /* 0x0000000a04067c24 */ /* 0x000fe4000f8e02ff */
[----:B------:R-:W-:Y:S01]  /*9cf0*/  IMAD.U32 R4, RZ, RZ, UR8 ;  /* 0x00000008ff047e24 */ /* 0x000fe2000f8e00ff */
[----:B------:R-:W-:Y:S01]  /*9d00*/  ULDC.64 UR8, c[0x0][0xb28] ;  /* 0x0002ca0000087ab9 */ /* 0x000fe20000000a00 */
[----:B------:R-:W-:Y:S02]  /*9d10*/  IMAD.U32 R5, RZ, RZ, UR42 ;  /* 0x0000002aff057e24 */ /* 0x000fe4000f8e00ff */
[C---:B------:R-:W-:Y:S01]  /*9d20*/  IMAD R11, R7.reuse, UR11, R6 ;  /* 0x0000000b070b7c24 */ /* 0x040fe2000f8e0206 */
[----:B------:R-:W-:Y:S01]  /*9d30*/  SHF.R.S32.HI R6, RZ, 0x1f, R9 ;  /* 0x0000001fff067819 */ /* 0x000fe20000011409 */
[----:B------:R-:W-:-:S04]  /*9d40*/  IMAD.WIDE.U32 R4, R7, UR10, R4 ;  /* 0x0000000a07047c25 */ /* 0x000fc8000f8e0004 */
[----:B------:R-:W-:Y:S02]  /*9d50*/  IMAD R6, R6, UR8, RZ ;  /* 0x0000000806067c24 */ /* 0x000fe4000f8e02ff */
[----:B------:R-:W-:Y:S02]  /*9d60*/  IMAD.IADD R5, R5, 0x1, R11 ;  /* 0x0000000105057824 */ /* 0x000fe400078e020b */
[C---:B------:R-:W-:Y:S02]  /*9d70*/  IMAD R7, R9.reuse, UR9, R6 ;  /* 0x0000000909077c24 */ /* 0x040fe4000f8e0206 */
[----:B------:R-:W-:Y:S01]  /*9d80*/  IMAD.WIDE.U32 R4, R9, UR8, R4 ;  /* 0x0000000809047c25 */ /* 0x000fe2000f8e0004 */
[----:B------:R-:W-:-:S03]  /*9d90*/  ULDC.64 UR8, c[0x0][0xb00] ;  /* 0x0002c00000087ab9 */ /* 0x000fc60000000a00 */
[----:B------:R-:W-:Y:S01]  /*9da0*/  VIADD R6, R0, 0x13220 ;  /* 0x0001322000067836 */ /* 0x000fe20000000000 */
[----:B------:R-:W-:Y:S01]  /*9db0*/  LEA R0, P1, R4, UR8, 0x2 ;  /* 0x0000000804007c11 */ /* 0x000fe2000f8210ff */
[----:B------:R-:W-:-:S03]  /*9dc0*/  IMAD.IADD R5, R5, 0x1, R7 ;  /* 0x0000000105057824 */ /* 0x000fc600078e0207 */
[----:B------:R-:W-:Y:S02]  /*9dd0*/  PRMT R6, RZ, 0x654, R6 ;  /* 0x00000654ff067816 */ /* 0x000fe40000000006 */
[----:B------:R-:W-:Y:S02]  /*9de0*/  LEA.HI.X R24, R4, UR9, R5, 0x2, P1 ;  /* 0x0000000904187c11 */ /* 0x000fe400088f1405 */
[----:B------:R0:W-:Y:S03]  /*9df0*/  SYNCS.ARRIVE.TRANS64.RED.A1T0 RZ, [R6+URZ], RZ ;  /* 0x000000ff06ff79a7 */ /* 0x0001e6000810043f */
[----:B------:R1:W2:Y:S04]  /*9e00*/  SHFL.IDX PT, R7, R24, RZ, 0x1c1f ;  /* 0x001c1fff18077589 */ /* 0x0002a800000e0000 */
[----:B0-----:R1:W0:Y:S01]  /*9e10*/  SHFL.IDX PT, R6, R0, RZ, 0x1c1f ;  /* 0x001c1fff00067589 */ /* 0x00122200000e0000 */
[----:B------:R-:W-:Y:S05]  /*9e20*/  @P2 BRA `(.L_x_216) ;  /* 0x0000000000802947 */ /* 0x000fea0003800000 */
[----:B------:R-:W-:Y:S02]  /*9e30*/  ULDC UR4, c[0x0][0xac8] ;  /* 0x0002b20000047ab9 */ /* 0x000fe40000000800 */
[----:B-----5:R-:W-:Y:S02]  /*9e40*/  ISETP.GE.AND P3, PT, R62, UR4, PT ;  /* 0x000000043e007c0c */ /* 0x020fe4000bf66270 */
[----:B------:R-:W-:Y:S02]  /*9e50*/  ISETP.GE.AND P1, PT, R58, UR4, PT ;  /* 0x000000043a007c0c */ /* 0x000fe4000bf26270 */
[----:B------:R-:W-:Y:S02]  /*9e60*/  ISETP.GE.AND P5, PT, R157, UR4, PT ;  /* 0x000000049d007c0c */ /* 0x000fe4000bfa6270 */
[----:B------:R-:W-:-:S07]  /*9e70*/  ISETP.GE.AND P4, PT, R156, UR4, PT ;  /* 0x000000049c007c0c */ /* 0x000fce000bf86270 */
[----:B0-2---:R-:W-:Y:S02]  /*9e80*/  @!P3 IMAD.WIDE R4, R62, 0x4, R6 ;  /* 0x000000043e04b825 */ /* 0x005fe400078e0206 */
[CC--:B------:R-:W-:Y:S02]  /*9e90*/  @!P1 LEA R8, P6, R58.reuse, R6.reuse, 0x2 ;  /* 0x000000063a089211 */ /* 0x0c0fe400078c10ff */
[----:B------:R-:W-:Y:S01]  /*9ea0*/  @!P5 LEA R10, P2, R157, R6, 0x2 ;  /* 0x000000069d0ad211 */ /* 0x000fe200078410ff */
[----:B------:R0:W-:Y:S01]  /*9eb0*/  @!P3 ST.E.64 desc[UR50][R4.64], R50 ;  /* 0x000000320400b985 */ /* 0x0001e2000c101b32 */
[----:B------:R-:W-:Y:S02]  /*9ec0*/  ISETP.GE.AND P3, PT, R23, UR4, PT ;  /* 0x0000000417007c0c */ /* 0x000fe4000bf66270 */
[-C--:B------:R-:W-:Y:S02]  /*9ed0*/  @!P1 LEA.HI.X R9, R58, R7.reuse, R59, 0x2, P6 ;  /* 0x000000073a099211 */ /* 0x080fe400030f143b */
[----:B------:R-:W-:-:S02]  /*9ee0*/  @!P5 LEA.HI.X R11, R157, R7, R49, 0x2, P2 ;  /* 0x000000079d0bd211 */ /* 0x000fc400010f1431 */
[----:B------:R-:W-:Y:S01]  /*9ef0*/  ISETP.GE.AND P2, PT, R22, UR4, PT ;  /* 0x0000000416007c0c */ /* 0x000fe2000bf46270 */
[----:B------:R2:W-:Y:S01]  /*9f00*/  @!P1 ST.E.64 desc[UR50][R8.64], R52 ;  /* 0x0000003408009985 */ /* 0x0005e2000c101b32 */
[-C--:B------:R-:W-:Y:S02]  /*9f10*/  @!P4 LEA R12, P1, R156, R6.reuse, 0x2 ;  /* 0x000000069c0cc211 */ /* 0x080fe400078210ff */
[----:B------:R-:W-:Y:S01]  /*9f20*/  ISETP.GE.AND P6, PT, R19, UR4, PT ;  /* 0x0000000413007c0c */ /* 0x000fe2000bfc6270 */
[----:B------:R3:W-:Y:S01]  /*9f30*/  @!P5 ST.E.64 desc[UR50][R10.64], R54 ;  /* 0x000000360a00d985 */ /* 0x0007e2000c101b32 */
[----:B------:R-:W-:Y:S02]  /*9f40*/  ISETP.GE.AND P5, PT, R18, UR4, PT ;  /* 0x0000000412007c0c */ /* 0x000fe4000bfa6270 */
[----:B------:R-:W-:Y:S02]  /*9f50*/  @!P4 LEA.HI.X R13, R156, R7, R25, 0x2, P1 ;  /* 0x000000079c0dc211 */ /* 0x000fe400008f1419 */
[----:B------:R-:W-:-:S03]  /*9f60*/  @!P3 LEA R14, P1, R23, R6, 0x2 ;  /* 0x00000006170eb211 */ /* 0x000fc600078210ff */
[----:B------:R3:W-:Y:S01]  /*9f70*/  @!P4 ST.E.64 desc[UR50][R12.64], R56 ;  /* 0x000000380c00c985 */ /* 0x0007e2000c101b32 */
[----:B------:R-:W-:Y:S02]  /*9f80*/  @!P3 LEA.HI.X R15, R23, R7, R48, 0x2, P1 ;  /* 0x00000007170fb211 */ /* 0x000fe400008f1430 */
[----:B0-----:R-:W-:-:S03]  /*9f90*/  @!P2 LEA R4, P1, R22, R6, 0x2 ;  /* 0x000000061604a211 */ /* 0x001fc600078210ff */
[----:B------:R3:W-:Y:S01]  /*9fa0*/  @!P3 ST.E.64 desc[UR50][R14.64], R60 ;  /* 0x0000003c0e00b985 */ /* 0x0007e2000c101b32 */
[CC--:B--2---:R-:W-:Y:S02]  /*9fb0*/  @!P6 LEA R8, P3, R19.reuse, R6.reuse, 0x2 ;  /* 0x000000061308e211 */ /* 0x0c4fe400078610ff */
[----:B------:R-:W-:Y:S02]  /*9fc0*/  @!P5 LEA R6, P4, R18, R6, 0x2 ;  /* 0x000000061206d211 */ /* 0x000fe400078810ff */
[-C--:B------:R-:W-:Y:S02]  /*9fd0*/  @!P2 LEA.HI.X R5, R22, R7.reuse, R30, 0x2, P1 ;  /* 0x000000071605a211 */ /* 0x080fe400008f141e */
[-C--:B------:R-:W-:Y:S02]  /*9fe0*/  @!P6 LEA.HI.X R9, R19, R7.reuse, R27, 0x2, P3 ;  /* 0x000000071309e211 */ /* 0x080fe400018f141b */
[----:B------:R-:W-:Y:S01]  /*9ff0*/  @!P5 LEA.HI.X R7, R18, R7, R26, 0x2, P4 ;  /* 0x000000071207d211 */ /* 0x000fe200020f141a */
[----:B------:R3:W-:Y:S04]  /*a000*/  @!P2 ST.E.64 desc[UR50][R4.64], R42 ;  /* 0x0000002a0400a985 */ /* 0x0007e8000c101b32 */
[----:B------:R3:W-:Y:S04]  /*a010*/  @!P6 ST.E.64 desc[UR50][R8.64], R44 ;  /* 0x0000002c0800e985 */ /* 0x0007e8000c101b32 */
[----:B------:R3:W-:Y:S02]  /*a020*/  @!P5 ST.E.64 desc[UR50][R6.64], R46 ;  /* 0x0000002e0600d985 */ /* 0x0007e4000c101b32 */
.L_x_216:
[----:B------:R-:W-:Y:S05]  /*a030*/  BSYNC B1 ;  /* 0x0000000000017941 */ /* 0x000fea0003800000 */
.L_x_215:
[----:B--23--:R4:W2:Y:S04]  /*a040*/  SHFL.IDX PT, R7, R24, 0x1, 0x1c1f ;  /* 0x003c1f0018077f89 */ /* 0x00c8a800000e0000 */
[----:B0-----:R4:W0:Y:S01]  /*a050*/  SHFL.IDX PT, R6, R0, 0x1, 0x1c1f ;  /* 0x003c1f0000067f89 */ /* 0x00182200000e0000 */
[----:B------:R-:W-:Y:S05]  /*a060*/  @P0 BRA `(.L_x_214) ;  /* 0x0000000c00340947 */ /* 0x000fea0003800000 */
[----:B------:R-:W-:Y:S02]  /*a070*/  ULDC UR4, c[0x0][0xac8] ;  /* 0x0002b20000047ab9 */ /* 0x000fe40000000800 */
[----:B-----5:R-:W-:Y:S02]  /*a080*/  ISETP.GE.AND P1, PT, R62, UR4, PT ;  /* 0x000000043e007c0c */ /* 0x020fe4000bf26270 */
[----:B------:R-:W-:Y:S02]  /*a090*/  ISETP.GE.AND P4, PT, R58, UR4, PT ;  /* 0x000000043a007c0c */ /* 0x000fe4000bf86270 */
[----:B------:R-:W-:Y:S02]  /*a0a0*/  ISETP.GE.AND P5, PT, R157, UR4, PT ;  /* 0x000000049d007c0c */ /* 0x000fe4000bfa6270 */
[----:B------:R-:W-:Y:S02]  /*a0b0*/  ISETP.GE.AND P3, PT, R156, UR4, PT ;  /* 0x000000049c007c0c */ /* 0x000fe4000bf66270 */
[----:B------:R-:W-:-:S05]  /*a0c0*/  ISETP.GE.AND P2, PT, R23, UR4, PT ;  /* 0x0000000417007c0c */ /* 0x000fca000bf46270 */
[----:B0-2---:R-:W-:Y:S02]  /*a0d0*/  @!P1 IMAD.WIDE R4, R62, 0x4, R6 ;  /* 0x000000043e049825 */ /* 0x005fe400078e0206 */
[CC--:B------:R-:W-:Y:S02]  /*a0e0*/  @!P4 LEA R8, P0, R58.reuse, R6.reuse, 0x2 ;  /* 0x000000063a08c211 */ /* 0x0c0fe400078010ff */
[----:B------:R-:W-:Y:S01]  /*a0f0*/  @!P5 LEA R10, P6, R157, R6, 0x2 ;  /* 0x000000069d0ad211 */ /* 0x000fe200078c10ff */
[----:B------:R0:W-:Y:S01]  /*a100*/  @!P1 ST.E.64 desc[UR50][R4.64], R40 ;  /* 0x0000002804009985 */ /* 0x0001e2000c101b32 */
[-C--:B------:R-:W-:Y:S02]  /*a110*/  @!P4 LEA.HI.X R9, R58, R7.reuse, R59, 0x2, P0 ;  /* 0x000000073a09c211 */ /* 0x080fe400000f143b */
[----:B------:R-:W-:Y:S02]  /*a120*/  ISETP.GE.AND P1, PT, R22, UR4, PT ;  /* 0x0000000416007c0c */ /* 0x000fe4000bf26270 */
[----:B------:R-:W-:Y:S01]  /*a130*/  ISETP.GE.AND P0, PT, R19, UR4, PT ;  /* 0x0000000413007c0c */ /* 0x000fe2000bf06270 */
[----:B------:R2:W-:Y:S01]  /*a140*/  @!P4 ST.E.64 desc[UR50][R8.64], R38 ;  /* 0x000000260800c985 */ /* 0x0005e2000c101b32 */
[----:B------:R-:W-:-:S02]  /*a150*/  @!P5 LEA.HI.X R11, R157, R7, R49, 0x2, P6 ;  /* 0x000000079d0bd211 */ /* 0x000fc400030f1431 */
[CC--:B------:R-:W-:Y:S02]  /*a160*/  @!P3 LEA R12, P6, R156.reuse, R6.reuse, 0x2 ;  /* 0x000000069c0cb211 */ /* 0x0c0fe400078c10ff */
[CC--:B------:R-:W-:Y:S01]  /*a170*/  @!P2 LEA R14, P4, R23.reuse, R6.reuse, 0x2 ;  /* 0x00000006170ea211 */ /* 0x0c0fe200078810ff */
[----:B------:R2:W-:Y:S01]  /*a180*/  @!P5 ST.E.64 desc[UR50][R10.64], R36 ;  /* 0x000000240a00d985 */ /* 0x0005e2000c101b32 */
[-C--:B------:R-:W-:Y:S02]  /*a190*/  @!P3 LEA.HI.X R13, R156, R7.reuse, R25, 0x2, P6 ;  /* 0x000000079c0db211 */ /* 0x080fe400030f1419 */
[----:B------:R-:W-:Y:S02]  /*a1a0*/  @!P2 LEA.HI.X R15, R23, R7, R48, 0x2, P4 ;  /* 0x00000007170fa211 */ /* 0x000fe400020f1430 */
[-C--:B0-----:R-:W-:Y:S01]  /*a1b0*/  @!P1 LEA R4, P5, R22, R6.reuse, 0x2 ;  /* 0x0000000616049211 */ /* 0x081fe200078a10ff */
[----:B------:R2:W-:Y:S01]  /*a1c0*/  @!P3 ST.E.64 desc[UR50][R12.64], R32 ;  /* 0x000000200c00b985 */ /* 0x0005e2000c101b32 */
[----:B-1--4-:R-:W-:-:S02]  /*a1d0*/  @!P0 LEA R24, P6, R19, R6, 0x2 ;  /* 0x0000000613188211 */ /* 0x012fc400078c10ff */
[-C--:B------:R-:W-:Y:S01]  /*a1e0*/  @!P1 LEA.HI.X R5, R22, R7.reuse, R30, 0x2, P5 ;  /* 0x0000000716059211 */ /* 0x080fe200028f141e */
[----:B------:R2:W-:Y:S01]  /*a1f0*/  @!P2 ST.E.64 desc[UR50][R14.64], R34 ;  /* 0x000000220e00a985 */ /* 0x0005e2000c101b32 */
[----:B------:R-:W-:-:S03]  /*a200*/  @!P0 LEA.HI.X R25, R19, R7, R27, 0x2, P6 ;  /* 0x0000000713198211 */ /* 0x000fc600030f141b */
[----:B------:R2:W-:Y:S04]  /*a210*/  @!P1 ST.E.64 desc[UR50][R4.64], R28 ;  /* 0x0000001c04009985 */ /* 0x0005e8000c101b32 */
[----:B------:R2:W-:Y:S01]  /*a220*/  @!P0 ST.E.64 desc[UR50][R24.64], R20 ;  /* 0x0000001418008985 */ /* 0x0005e2000c101b32 */
[----:B------:R-:W-:-:S13]  /*a230*/  ISETP.GE.AND P0, PT, R18, UR4, PT ;  /* 0x0000000412007c0c */ /* 0x000fda000bf06270 */
[----:B--2---:R-:W-:Y:S05]  /*a240*/  @P0 BRA `(.L_x_214) ;  /* 0x0000000800bc0947 */ /* 0x004fea0003800000 */
[----:B------:R-:W-:-:S04]  /*a250*/  LEA R4, P0, R18, R6, 0x2 ;  /* 0x0000000612047211 */ /* 0x000fc800078010ff */
[----:B------:R-:W-:-:S05]  /*a260*/  LEA.HI.X R5, R18, R7, R26, 0x2, P0 ;  /* 0x0000000712057211 */ /* 0x000fca00000f141a */
[----:B------:R0:W-:Y:S01]  /*a270*/  ST.E.64 desc[UR50][R4.64], R2 ;  /* 0x0000000204007985 */ /* 0x0001e2000c101b32 */
[----:B------:R-:W-:Y:S05]  /*a280*/  BRA `(.L_x_214) ;  /* 0x0000000800ac7947 */ /* 0x000fea0003800000 */
.L_x_211:
[----:B------:R-:W-:Y:S02]  /*a290*/  ULDC.64 UR8, c[0x0][0xc00] ;  /* 0x0003000000087ab9 */ /* 0x000fe40000000a00 */
[----:B------:R-:W-:-:S04]  /*a2a0*/  UISETP.NE.U32.AND UP0, UPT, UR8, URZ, UPT ;  /* 0x0000003f0800728c */ /* 0x000fc8000bf05070 */
[----:B------:R-:W-:-:S03]  /*a2b0*/  UISETP.NE.AND.EX UP0, UPT, UR9, URZ, UPT, UP0 ;  /* 0x0000003f0900728c */ /* 0x000fc6000bf05300 */
[----:B------:R-:W-:Y:S02]  /*a2c0*/  ULDC.64 UR8, c[0x0][0xc00] ;  /* 0x0003000000087ab9 */ /* 0x000fe40000000a00 */
[----:B------:R-:W-:Y:S01]  /*a2d0*/  UIMAD.WIDE UR8, UR39, 0x4, UR8 ;  /* 0x00000004270878a5 */ /* 0x000fe2000f8e0208 */
[----:B------:R-:W-:-:S05]  /*a2e0*/  PLOP3.LUT P1, PT, PT, PT, UP0, 0x80, 0x0 ;  /* 0x000000000000781c */ /* 0x000fca0003f2f008 */
[----:B------:R-:W-:Y:S02]  /*a2f0*/  IMAD.U32 R2, RZ, RZ, UR8 ;  /* 0x00000008ff027e24 */ /* 0x000fe4000f8e00ff */
[----:B------:R-:W-:Y:S01]  /*a300*/  IMAD.U32 R3, RZ, RZ, UR9 ;  /* 0x00000009ff037e24 */ /* 0x000fe2000f8e00ff */
[----:B------:R-:W-:Y:S02]  /*a310*/  ULDC.64 UR8, c[0x0][0xc08] ;  /* 0x0003020000087ab9 */ /* 0x000fe40000000a00 */
[----:B------:R-:W-:-:S03]  /*a320*/  UISETP.NE.U32.AND UP1, UPT, UR8, URZ, UPT ;  /* 0x0000003f0800728c */ /* 0x000fc6000bf25070 */
[----:B------:R-:W2:Y:S01]  /*a330*/  @P1 LDG.E R6, desc[UR50][R2.64] ;  /* 0x0000003202061981 */ /* 0x000ea2000c1e1900 */
[----:B------:R-:W-:Y:S01]  /*a340*/  UISETP.NE.AND.EX UP1, UPT, UR9, URZ, UPT, UP1 ;  /* 0x0000003f0900728c */ /* 0x000fe2000bf25310 */
[----:B------:R-:W-:Y:S01]  /*a350*/  ULDC UR4, c[0x0][0xa88] ;  /* 0x0002a20000047ab9 */ /* 0x000fe20000000800 */
[----:B------:R-:W0:Y:S01]  /*a360*/  S2R R7, SR_TID.X ;  /* 0x0000000000077919 */ /* 0x000e220000002100 */
[----:B------:R-:W-:-:S03]  /*a370*/  MOV R0, UR4 ;  /* 0x0000000400007c02 */ /* 0x000fc60008000f00 */
[----:B------:R-:W-:-:S05]  /*a380*/  PLOP3.LUT P2, PT, PT, PT, UP1, 0x80, 0x0 ;  /* 0x000000000000781c */ /* 0x000fca0003f4f018 */
[----:B------:R-:W-:Y:S02]  /*a390*/  @UP1 ULDC.64 UR8, c[0x0][0xc08] ;  /* 0x0003020000081ab9 */ /* 0x000fe40000000a00 */
[----:B------:R-:W-:-:S06]  /*a3a0*/  @UP1 UIMAD.WIDE UR8, UR39, 0x4, UR8 ;  /* 0x00000004270818a5 */ /* 0x000fcc000f8e0208 */
[----:B------:R-:W-:Y:S02]  /*a3b0*/  IMAD.U32 R4, RZ, RZ, UR8 ;  /* 0x00000008ff047e24 */ /* 0x000fe4000f8e00ff */
[----:B------:R-:W-:-:S05]  /*a3c0*/  IMAD.U32 R5, RZ, RZ, UR9 ;  /* 0x00000009ff057e24 */ /* 0x000fca000f8e00ff */
[----:B------:R1:W5:Y:S01]  /*a3d0*/  @P2 LDG.E R0, desc[UR50][R4.64] ;  /* 0x0000003204002981 */ /* 0x000362000c1e1900 */
[----:B------:R-:W-:Y:S01]  /*a3e0*/  UMOV UR4, URZ ;  /* 0x0000003f00047c82 */ /* 0x000fe20008000000 */
[----:B0-----:R-:W-:-:S05]  /*a3f0*/  VIADD R8, R7, 0xffffff80 ;  /* 0xffffff8007087836 */ /* 0x001fca0000000000 */
[----:B------:R-:W-:Y:S02]  /*a400*/  ISETP.GT.AND P0, PT, R8, 0xbf, PT ;  /* 0x000000bf0800780c */ /* 0x000fe40003f04270 */
[----:B--2---:R-:W-:-:S13]  /*a410*/  @P1 R2UR UR4, R6 ;  /* 0x00000000060412ca */ /* 0x004fda00000e0000 */
[----:B------:R-:W-:Y:S01]  /*a420*/  USHF.R.S32.HI UR16, URZ, 0x1f, UR4 ;  /* 0x0000001f3f107899 */ /* 0x000fe20008011404 */
[----:B-1----:R-:W-:Y:S11]  /*a430*/  @P2 BRA `(.L_x_217) ;  /* 0x0000000000102947 */ /* 0x002ff60003800000 */
[----:B------:R-:W-:Y:S05]  /*a440*/  @!P1 BRA `(.L_x_217) ;  /* 0x00000000000c9947 */ /* 0x000fea0003800000 */
[----:B------:R-:W2:Y:S04]  /*a450*/  LDG.E R5, desc[UR50][R2.64] ;  /* 0x0000003202057981 */ /* 0x000ea8000c1e1900 */
[----:B-----5:R-:W2:Y:S02]  /*a460*/  LDG.E R0, desc[UR50][R2.64+0x4] ;  /* 0x0000043202007981 */ /* 0x020ea4000c1e1900 */
[----:B--2---:R-:W-:-:S07]  /*a470*/  IMAD.IADD R0, R0, 0x1, -R5 ;  /* 0x0000000100007824 */ /* 0x004fce00078e0a05 */
.L_x_217:
[----:B------:R-:W-:Y:S01]  /*a480*/  USEL UR39, UR39, URZ, !UP0 ;  /* 0x0000003f27277287 */ /* 0x000fe2000c000000 */
[----:B------:R-:W-:Y:S01]  /*a490*/  BSSY B1, `(.L_x_218) ;  /* 0x0000038000017945 */ /* 0x000fe20003800000 */
[----:B------:R-:W-:-:S03]  /*a4a0*/  USEL UR40, UR40, URZ, !UP0 ;  /* 0x0000003f28287287 */ /* 0x000fc6000c000000 */
[----:B------:R-:W-:Y:S09]  /*a4b0*/  @P0 BRA `(.L_x_219) ;  /* 0x0000000000d40947 */ /* 0x000ff20003800000 */
[----:B------:R-:W0:Y:S01]  /*a4c0*/  LDC R9, c[0x0][0xbe8] ;  /* 0x0002fa00ff097b82 */ /* 0x000e220000000800 */
[----:B------:R-:W-:-:S04]  /*a4d0*/  IMAD.U32 R2, RZ, RZ, UR41 ;  /* 0x00000029ff027e24 */ /* 0x000fc8000f8e00ff */
[----:B------:R-:W-:-:S04]  /*a4e0*/  IMAD R2, R2, 0xc0, R7 ;  /* 0x000000c002027824 */ /* 0x000fc800078e0207 */
[----:B------:R-:W-:Y:S02]  /*a4f0*/  VIADD R4, R2, 0xffffff80 ;  /* 0xffffff8002047836 */ /* 0x000fe40000000000 */
[----:B0----5:R-:W-:-:S05]  /*a500*/  IMAD R3, R0, R9, RZ ;  /* 0x0000000900037224 */ /* 0x021fca00078e02ff */
[----:B------:R-:W-:-:S13]  /*a510*/  ISETP.GE.AND P0, PT, R4, R3, PT ;  /* 0x000000030400720c */ /* 0x000fda0003f06270 */
[----:B------:R-:W-:Y:S05]  /*a520*/  @P0 BRA `(.L_x_219) ;  /* 0x0000000000b80947 */ /* 0x000fea0003800000 */
[----:B------:R-:W-:Y:S01]  /*a530*/  ISETP.NE.AND P0, PT, R9, 0x1, PT ;  /* 0x000000010900780c */ /* 0x000fe20003f05270 */
[----:B------:R-:W-:Y:S01]  /*a540*/  UISETP.GT.AND UP2, UPT, UR44, 0x1, UPT ;  /* 0x000000012c00788c */ /* 0x000fe2000bf44270 */
[----:B------:R-:W-:Y:S01]  /*a550*/  MOV R5, R4 ;  /* 0x0000000400057202 */ /* 0x000fe20000000f00 */
[----:B------:R-:W-:Y:S02]  /*a560*/  UMOV UR7, 0x9b8 ;  /* 0x000009b800077882 */ /* 0x000fe40000000000 */
[----:B------:R-:W-:Y:S02]  /*a570*/  USEL UR17, UR7, 0x978, UP2 ;  /* 0x0000097807117887 */ /* 0x000fe40009000000 */
[----:B------:R-:W-:-:S06]  /*a580*/  USEL UR19, UR42, URZ, UP2 ;  /* 0x0000003f2a137287 */ /* 0x000fcc0009000000 */
[----:B------:R-:W0:Y:S04]  /*a590*/  @P0 LDC R3, c[0x0][0xbec] ;  /* 0x0002fb00ff030b82 */ /* 0x000e280000000800 */
[----:B------:R-:W-:Y:S01]  /*a5a0*/  ULDC.64 UR10, c[0x0][UR17+0x220] ;  /* 0x00008800110a7abb */ /* 0x000fe20008000a00 */
[----:B------:R-:W-:Y:S01]  /*a5b0*/  ULDC.64 UR8, c[0x0][UR17+0x218] ;  /* 0x0000860011087abb */ /* 0x000fe20008000a00 */
[----:B------:R-:W-:Y:S01]  /*a5c0*/  ULDC.64 UR12, c[0x0][UR17+0x228] ;  /* 0x00008a00110c7abb */ /* 0x000fe20008000a00 */
[----:B------:R-:W-:Y:S01]  /*a5d0*/  UIMAD UR7, UR11, UR39, URZ ;  /* 0x000000270b0772a4 */ /* 0x000fe2000f8e023f */
[----:B------:R-:W1:Y:S01]  /*a5e0*/  @P0 LDC R7, c[0x0][0xbf0] ;  /* 0x0002fc00ff070b82 */ /* 0x000e620000000800 */
[----:B------:R-:W-:Y:S02]  /*a5f0*/  UIMAD.WIDE.U32 UR14, UR8, UR43, URZ ;  /* 0x0000002b080e72a5 */ /* 0x000fe4000f8e003f */
[----:B------:R-:W-:-:S02]  /*a600*/  UIMAD UR18, UR9, UR43, URZ ;  /* 0x0000002b091272a4 */ /* 0x000fc4000f8e023f */
[----:B------:R-:W-:Y:S02]  /*a610*/  UIMAD.WIDE.U32 UR8, UR10, UR39, URZ ;  /* 0x000000270a0872a5 */ /* 0x000fe4000f8e003f */
[----:B------:R-:W-:Y:S02]  /*a620*/  UIMAD.WIDE.U32 UR20, UR12, UR19, URZ ;  /* 0x000000130c1472a5 */ /* 0x000fe4000f8e003f */
[----:B------:R-:W-:Y:S02]  /*a630*/  UIMAD UR12, UR13, UR19, URZ ;  /* 0x000000130d0c72a4 */ /* 0x000fe4000f8e023f */
[----:B------:R-:W-:Y:S02]  /*a640*/  UIMAD UR7, UR10, UR40, UR7 ;  /* 0x000000280a0772a4 */ /* 0x000fe4000f8e0207 */
[----:B------:R-:W-:Y:S02]  /*a650*/  UIADD3 UR14, UP0, UP1, UR8, UR14, UR4 ;  /* 0x0000000e080e7290 */ /* 0x000fe4000f91e004 */
[----:B------:R-:W-:Y:S01]  /*a660*/  UIADD3 UR8, UR12, UR21, URZ ;  /* 0x000000150c087290 */ /* 0x000fe2000fffe03f */
[----:B0-----:R-:W-:Y:S01]  /*a670*/  @P0 IMAD.HI.U32 R2, R4, R3, RZ ;  /* 0x0000000304020227 */ /* 0x001fe200078e00ff */
[----:B------:R-:W-:-:S02]  /*a680*/  UIADD3 UR11, UR18, UR15, URZ ;  /* 0x0000000f120b7290 */ /* 0x000fc4000fffe03f */
[----:B------:R-:W-:Y:S01]  /*a690*/  UIADD3 UR7, UR9, UR7, URZ ;  /* 0x0000000709077290 */ /* 0x000fe2000fffe03f */
[----:B------:R-:W-:Y:S02]  /*a6a0*/  IMAD.U32 R3, RZ, RZ, UR21 ;  /* 0x00000015ff037e24 */ /* 0x000fe4000f8e00ff */
[----:B------:R-:W-:Y:S01]  /*a6b0*/  IMAD.U32 R6, RZ, RZ, UR8 ;  /* 0x00000008ff067e24 */ /* 0x000fe2000f8e00ff */
[----:B------:R-:W-:Y:S01]  /*a6c0*/  UIADD3.X UR7, UR7, UR11, UR16, UP0, UP1 ;  /* 0x0000000b07077290 */ /* 0x000fe200087e2410 */
[----:B-1----:R-:W-:Y:S01]  /*a6d0*/  @P0 SHF.R.U32.HI R5, RZ, R7, R2 ;  /* 0x00000007ff050219 */ /* 0x002fe20000011602 */
[----:B------:R-:W-:Y:S01]  /*a6e0*/  IMAD.U32 R2, RZ, RZ, UR20 ;  /* 0x00000014ff027e24 */ /* 0x000fe2000f8e00ff */
[----:B------:R-:W-:Y:S01]  /*a6f0*/  ULDC.64 UR8, c[0x0][UR17+0x210] ;  /* 0x0000840011087abb */ /* 0x000fe20008000a00 */
[----:B------:R-:W-:Y:S01]  /*a700*/  ULDC.64 UR10, c[0x0][0xba8] ;  /* 0x0002ea00000a7ab9 */ /* 0x000fe20000000a00 */
[----:B------:R-:W-:Y:S01]  /*a710*/  @!UP2 ULDC UR10, c[0x0][0xb50] ;  /* 0x0002d400000aaab9 */ /* 0x000fe20000000800 */
[--C-:B------:R-:W-:Y:S01]  /*a720*/  IMAD.MOV R7, RZ, RZ, -R5.reuse ;  /* 0x000000ffff077224 */ /* 0x100fe200078e0a05 */
[----:B------:R-:W-:Y:S01]  /*a730*/  IADD3 R2, P0, P1, R5, UR14, R2 ;  /* 0x0000000e05027c10 */ /* 0x000fe2000f91e002 */
[----:B------:R-:W-:Y:S01]  /*a740*/  @!UP2 ULDC UR11, c[0x0][0xb54] ;  /* 0x0002d500000baab9 */ /* 0x000fe20000000800 */
[----:B------:R-:W-:Y:S01]  /*a750*/  SHF.R.S32.HI R5, RZ, 0x1f, R5 ;  /* 0x0000001fff057819 */ /* 0x000fe20000011405 */
[----:B------:R-:W-:-:S03]  /*a760*/  IMAD R7, R9, R7, R4 ;  /* 0x0000000709077224 */ /* 0x000fc600078e0204 */
[----:B------:R-:W-:Y:S01]  /*a770*/  IADD3.X R3, R5, UR7, R6, P0, P1 ;  /* 0x0000000705037c10 */ /* 0x000fe200087e2406 */
[C---:B------:R-:W-:Y:S01]  /*a780*/  IMAD R9, R7.reuse, UR9, RZ ;  /* 0x0000000907097c24 */ /* 0x040fe2000f8e02ff */
[----:B------:R-:W-:Y:S01]  /*a790*/  SHF.R.S32.HI R4, RZ, 0x1f, R7 ;  /* 0x0000001fff047819 */ /* 0x000fe20000011407 */
[----:B------:R-:W-:-:S04]  /*a7a0*/  IMAD.WIDE.U32 R2, R7, UR8, R2 ;  /* 0x0000000807027c25 */ /* 0x000fc8000f8e0002 */
[----:B------:R-:W-:Y:S01]  /*a7b0*/  IMAD R9, R4, UR8, R9 ;  /* 0x0000000804097c24 */ /* 0x000fe2000f8e0209 */
[----:B------:R-:W-:-:S03]  /*a7c0*/  LEA R4, P0, R2, UR10, 0x2 ;  /* 0x0000000a02047c11 */ /* 0x000fc6000f8010ff */
[----:B------:R-:W-:-:S05]  /*a7d0*/  IMAD.IADD R3, R3, 0x1, R9 ;  /* 0x0000000103037824 */ /* 0x000fca00078e0209 */
[----:B------:R-:W-:Y:S01]  /*a7e0*/  LEA.HI.X R5, R2, UR11, R3, 0x2, P0 ;  /* 0x0000000b02057c11 */ /* 0x000fe200080f1403 */
[----:B------:R-:W-:-:S05]  /*a7f0*/  IMAD.MOV.U32 R3, RZ, RZ, -0x800000 ;  /* 0xff800000ff037424 */ /* 0x000fca00078e00ff */
[----:B------:R0:W-:Y:S02]  /*a800*/  STG.E desc[UR50][R4.64], R3 ;  /* 0x0000000304007986 */ /* 0x0001e4000c101932 */
.L_x_219:
[----:B------:R-:W-:Y:S05]  /*a810*/  BSYNC B1 ;  /* 0x0000000000017941 */ /* 0x000fea0003800000 */
.L_x_218:
[----:B------:R-:W-:-:S06]  /*a820*/  UISETP.GT.AND UP0, UPT, UR44, 0x1, UPT ;  /* 0x000000012c00788c */ /* 0x000fcc000bf04270 */
[----:B------:R-:W-:-:S13]  /*a830*/  PLOP3.LUT P0, PT, PT, PT, UP0, 0x80, 0x0 ;  /* 0x000000000000781c */ /* 0x000fda0003f0f008 */
[----:B------:R-:W-:Y:S05]  /*a840*/  @P0 BRA `(.L_x_214) ;  /* 0x00000004003c0947 */ /* 0x000fea0003800000 */
[----:B------:R-:W1:Y:S01]  /*a850*/  LDC R11, c[0x0][0xbe8] ;  /* 0x0002fa00ff0b7b82 */ /* 0x000e620000000800 */
[----:B------:R-:W-:Y:S01]  /*a860*/  SHF.R.S32.HI R6, RZ, 0x1f, R8 ;  /* 0x0000001fff067819 */ /* 0x000fe20000011408 */
[----:B------:R-:W-:Y:S01]  /*a870*/  ULDC.64 UR10, c[0x0][0xaa0] ;  /* 0x0002a800000a7ab9 */ /* 0x000fe20000000a00 */
[----:B0-----:R-:W-:Y:S01]  /*a880*/  MOV R5, UR41 ;  /* 0x0000002900057c02 */ /* 0x001fe20008000f00 */
[----:B------:R-:W-:Y:S01]  /*a890*/  UIMAD UR7, UR16, UR10, URZ ;  /* 0x0000000a100772a4 */ /* 0x000fe2000f8e023f */
[----:B------:R-:W-:Y:S01]  /*a8a0*/  LEA.HI R6, R6, R8, RZ, 0x3 ;  /* 0x0000000806067211 */ /* 0x000fe200078f18ff */
[----:B------:R-:W-:Y:S01]  /*a8b0*/  UIMAD.WIDE.U32 UR8, UR4, UR10, URZ ;  /* 0x0000000a040872a5 */ /* 0x000fe2000f8e003f */
[----:B------:R-:W-:Y:S01]  /*a8c0*/  IMAD.U32 R30, RZ, RZ, UR41 ;  /* 0x00000029ff1e7e24 */ /* 0x000fe2000f8e00ff */
[----:B------:R-:W-:Y:S01]  /*a8d0*/  UIMAD UR7, UR4, UR11, UR7 ;  /* 0x0000000b040772a4 */ /* 0x000fe2000f8e0207 */
[----:B------:R-:W-:Y:S02]  /*a8e0*/  SHF.R.S32.HI R6, RZ, 0x3, R6 ;  /* 0x00000003ff067819 */ /* 0x000fe40000011406 */
[----:B------:R-:W-:Y:S01]  /*a8f0*/  ULDC.64 UR10, c[0x0][0xae8] ;  /* 0x0002ba00000a7ab9 */ /* 0x000fe20000000a00 */
[----:B------:R-:W-:Y:S01]  /*a900*/  UIADD3 UR9, UR9, UR7, URZ ;  /* 0x0000000709097290 */ /* 0x000fe2000fffe03f */
[----:B------:R-:W-:Y:S01]  /*a910*/  SHF.R.S32.HI R13, RZ, 0x1f, R17 ;  /* 0x0000001fff0d7819 */ /* 0x000fe20000011411 */
[----:B------:R-:W-:-:S02]  /*a920*/  IMAD R2, R16, 0x30, R6 ;  /* 0x0000003010027824 */ /* 0x000fc400078e0206 */
[----:B------:R-:W-:Y:S01]  /*a930*/  UIMAD.WIDE.U32 UR8, UR43, UR10, UR8 ;  /* 0x0000000a2b0872a5 */ /* 0x000fe2000f8e0008 */
[----:B------:R-:W-:Y:S02]  /*a940*/  IMAD R30, R30, 0xc0, R6 ;  /* 0x000000c01e1e7824 */ /* 0x000fe400078e0206 */
[----:B------:R-:W-:Y:S01]  /*a950*/  IMAD R4, R5, 0xc0, R2 ;  /* 0x000000c005047824 */ /* 0x000fe200078e0202 */
[----:B------:R-:W-:-:S03]  /*a960*/  UIMAD UR9, UR43, UR11, UR9 ;  /* 0x0000000b2b0972a4 */ /* 0x000fc6000f8e0209 */
[----:B------:R-:W-:Y:S01]  /*a970*/  ULDC.64 UR10, c[0x0][0xaf0] ;  /* 0x0002bc00000a7ab9 */ /* 0x000fe20000000a00 */
[----:B-1----:R-:W-:Y:S01]  /*a980*/  ISETP.NE.AND P0, PT, R11, 0x1, PT ;  /* 0x000000010b00780c */ /* 0x002fe20003f05270 */
[----:B------:R-:W-:Y:S01]  /*a990*/  UIMAD UR40, UR40, UR10, URZ ;  /* 0x0000000a282872a4 */ /* 0x000fe2000f8e023f */
[----:B------:R-:W-:Y:S01]  /*a9a0*/  IMAD.MOV.U32 R5, RZ, RZ, R4 ;  /* 0x000000ffff057224 */ /* 0x000fe200078e0004 */
[----:B------:R-:W-:Y:S02]  /*a9b0*/  UIMAD.WIDE.U32 UR8, UR39, UR10, UR8 ;  /* 0x0000000a270872a5 */ /* 0x000fe4000f8e0008 */
[----:B------:R-:W-:-:S03]  /*a9c0*/  UIMAD UR4, UR39, UR11, UR40 ;  /* 0x0000000b270472a4 */ /* 0x000fc6000f8e0228 */
[----:B------:R-:W-:Y:S01]  /*a9d0*/  ULDC.64 UR10, c[0x0][0xae0] ;  /* 0x0002b800000a7ab9 */ /* 0x000fe20000000a00 */
[----:B------:R-:W-:-:S04]  /*a9e0*/  UIADD3 UR4, UR9, UR4, URZ ;  /* 0x0000000409047290 */ /* 0x000fc8000fffe03f */
[----:B------:R-:W0:Y:S08]  /*a9f0*/  @P0 LDC R3, c[0x0][0xbec] ;  /* 0x0002fb00ff030b82 */ /* 0x000e300000000800 */
[----:B------:R-:W1:Y:S01]  /*aa00*/  @P0 LDC R7, c[0x0][0xbf0] ;  /* 0x0002fc00ff070b82 */ /* 0x000e620000000800 */
[----:B0-----:R-:W-:-:S04]  /*aa10*/  @P0 IMAD.HI.U32 R2, R4, R3, RZ ;  /* 0x0000000304020227 */ /* 0x001fc800078e00ff */
[----:B------:R-:W-:Y:S02]  /*aa20*/  IMAD.U32 R3, RZ, RZ, UR9 ;  /* 0x00000009ff037e24 */ /* 0x000fe4000f8e00ff */
[----:B------:R-:W-:Y:S01]  /*aa30*/  IMAD.U32 R3, RZ, RZ, UR4 ;  /* 0x00000004ff037e24 */ /* 0x000fe2000f8e00ff */
[----:B------:R-:W-:Y:S01]  /*aa40*/  ULDC UR4, c[0x0][0xac8] ;  /* 0x0002b20000047ab9 */ /* 0x000fe20000000800 */
[----:B-1----:R-:W-:-:S04]  /*aa50*/  @P0 SHF.R.U32.HI R5, RZ, R7, R2 ;  /* 0x00000007ff050219 */ /* 0x002fc80000011602 */
[--C-:B------:R-:W-:Y:S01]  /*aa60*/  SHF.R.S32.HI R2, RZ, 0x1f, R5.reuse ;  /* 0x0000001fff027819 */ /* 0x100fe20000011405 */
[----:B------:R-:W-:-:S04]  /*aa70*/  IMAD.MOV R7, RZ, RZ, -R5 ;  /* 0x000000ffff077224 */ /* 0x000fc800078e0a05 */
[----:B------:R-:W-:Y:S02]  /*aa80*/  IMAD R7, R11, R7, R4 ;  /* 0x000000070b077224 */ /* 0x000fe400078e0204 */
[----:B------:R-:W-:Y:S02]  /*aa90*/  IMAD R4, R2, UR10, RZ ;  /* 0x0000000a02047c24 */ /* 0x000fe4000f8e02ff */
[----:B------:R-:W-:Y:S01]  /*aaa0*/  IMAD.U32 R2, RZ, RZ, UR8 ;  /* 0x00000008ff027e24 */ /* 0x000fe2000f8e00ff */
[----:B------:R-:W-:Y:S01]  /*aab0*/  ULDC.64 UR8, c[0x0][0xad8] ;  /* 0x0002b60000087ab9 */ /* 0x000fe20000000a00 */
        /* <DEDUP_REMOVED lines=8> */
[----:B-----5:R-:W-:Y:S01]  /*ab40*/  IMAD R11, R0, R11, RZ ;  /* 0x0000000b000b7224 */ /* 0x020fe200078e02ff */
[----:B------:R-:W-:Y:S01]  /*ab50*/  IADD3 R3, R3, R5, RZ ;  /* 0x0000000503037210 */ /* 0x000fe20007ffe0ff */
[----:B------:R-:W-:Y:S01]  /*ab60*/  VIADD R0, R30, 0x30 ;  /* 0x000000301e007836 */ /* 0x000fe20000000000 */
[----:B------:R-:W-:-:S04]  /*ab70*/  LEA R4, P0, R2, UR8, 0x1 ;  /* 0x0000000802047c11 */ /* 0x000fc8000f8008ff */
[----:B------:R-:W-:Y:S01]  /*ab80*/  LEA.HI.X R8, R2, UR9, R3, 0x1, P0 ;  /* 0x0000000902087c11 */ /* 0x000fe200080f0c03 */
[----:B------:R-:W0:Y:S01]  /*ab90*/  SHFL.IDX PT, R6, R4, RZ, 0x181f ;  /* 0x00181fff04067589 */ /* 0x000e2200000e0000 */
[----:B------:R-:W-:Y:S01]  /*aba0*/  ISETP.GE.AND P0, PT, R17, UR4, PT ;  /* 0x0000000411007c0c */ /* 0x000fe2000bf06270 */
[C---:B------:R-:W-:Y:S02]  /*abb0*/  VIADD R2, R30.reuse, 0x60 ;  /* 0x000000601e027836 */ /* 0x040fe40000000000 */
[----:B------:R-:W1:Y:S01]  /*abc0*/  SHFL.IDX PT, R14, R4, 0x1, 0x181f ;  /* 0x00381f00040e7f89 */ /* 0x000e6200000e0000 */
[CC--:B------:R-:W-:Y:S01]  /*abd0*/  ISETP.GE.OR P3, PT, R30.reuse, R11.reuse, P0 ;  /* 0x0000000b1e00720c */ /* 0x0c0fe20000766670 */
[----:B------:R-:W-:Y:S01]  /*abe0*/  VIADD R3, R30, 0x90 ;  /* 0x000000901e037836 */ /* 0x000fe20000000000 */
[-C--:B------:R-:W-:Y:S01]  /*abf0*/  ISETP.GE.OR P2, PT, R0, R11.reuse, P0 ;  /* 0x0000000b0000720c */ /* 0x080fe20000746670 */
[----:B------:R-:W2:Y:S01]  /*ac00*/  SHFL.IDX PT, R24, R4, 0x2, 0x181f ;  /* 0x00581f0004187f89 */ /* 0x000ea200000e0000 */
[----:B------:R-:W-:-:S02]  /*ac10*/  ISETP.GE.OR P1, PT, R2, R11, P0 ;  /* 0x0000000b0200720c */ /* 0x000fc40000726670 */
[----:B------:R-:W-:Y:S01]  /*ac20*/  ISETP.GE.OR P0, PT, R3, R11, P0 ;  /* 0x0000000b0300720c */ /* 0x000fe20000706670 */
[----:B------:R-:W3:Y:S04]  /*ac30*/  SHFL.IDX PT, R10, R8, RZ, 0x181f ;  /* 0x00181fff080a7589 */ /* 0x000ee800000e0000 */
[----:B------:R1:W4:Y:S04]  /*ac40*/  SHFL.IDX PT, R28, R4, 0x3, 0x181f ;  /* 0x00781f00041c7f89 */ /* 0x00032800000e0000 */
[----:B------:R-:W4:Y:S04]  /*ac50*/  SHFL.IDX PT, R12, R8, 0x1, 0x181f ;  /* 0x00381f00080c7f89 */ /* 0x000f2800000e0000 */
[----:B------:R-:W4:Y:S01]  /*ac60*/  SHFL.IDX PT, R20, R8, 0x2, 0x181f ;  /* 0x00581f0008147f89 */ /* 0x000f2200000e0000 */
[----:B0-----:R-:W-:-:S03]  /*ac70*/  @!P3 LEA R2, P6, R17, R6, 0x1 ;  /* 0x000000061102b211 */ /* 0x001fc600078c08ff */
[----:B------:R4:W0:Y:S01]  /*ac80*/  SHFL.IDX PT, R26, R8, 0x3, 0x181f ;  /* 0x00781f00081a7f89 */ /* 0x00082200000e0000 */
[C---:B-1----:R-:W-:Y:S02]  /*ac90*/  @!P2 LEA R4, P5, R17.reuse, R14, 0x1 ;  /* 0x0000000e1104a211 */ /* 0x042fe400078a08ff */
[C---:B--2---:R-:W-:Y:S02]  /*aca0*/  @!P1 LEA R6, P4, R17.reuse, R24, 0x1 ;  /* 0x0000001811069211 */ /* 0x044fe400078808ff */
[C---:B---3--:R-:W-:Y:S02]  /*acb0*/  @!P3 LEA.HI.X R3, R17.reuse, R10, R13, 0x1, P6 ;  /* 0x0000000a1103b211 */ /* 0x048fe400030f0c0d */
[----:B----4-:R-:W-:-:S03]  /*acc0*/  @!P0 LEA R8, P6, R17, R28, 0x1 ;  /* 0x0000001c11088211 */ /* 0x010fc600078c08ff */
[----:B------:R1:W-:Y:S01]  /*acd0*/  @!P3 ST.E.128 desc[UR50][R2.64], RZ ;  /* 0x000000ff0200b985 */ /* 0x0003e2000c101d32 */
[C-C-:B------:R-:W-:Y:S02]  /*ace0*/  @!P2 LEA.HI.X R5, R17.reuse, R12, R13.reuse, 0x1, P5 ;  /* 0x0000000c1105a211 */ /* 0x140fe400028f0c0d */
[----:B------:R-:W-:-:S03]  /*acf0*/  @!P1 LEA.HI.X R7, R17, R20, R13, 0x1, P4 ;  /* 0x0000001411079211 */ /* 0x000fc600020f0c0d */
[----:B------:R1:W-:Y:S01]  /*ad00*/  @!P2 ST.E.128 desc[UR50][R4.64], RZ ;  /* 0x000000ff0400a985 */ /* 0x0003e2000c101d32 */
[----:B0-----:R-:W-:-:S03]  /*ad10*/  @!P0 LEA.HI.X R9, R17, R26, R13, 0x1, P6 ;  /* 0x0000001a11098211 */ /* 0x001fc600030f0c0d */
[----:B------:R1:W-:Y:S04]  /*ad20*/  @!P1 ST.E.128 desc[UR50][R6.64], RZ ;  /* 0x000000ff06009985 */ /* 0x0003e8000c101d32 */
[----:B------:R1:W-:Y:S02]  /*ad30*/  @!P0 ST.E.128 desc[UR50][R8.64], RZ ;  /* 0x000000ff08008985 */ /* 0x0003e4000c101d32 */
.L_x_214:
[----:B------:R-:W-:Y:S05]  /*ad40*/  BSYNC B0 ;  /* 0x0000000000007941 */ /* 0x000fea0003800000 */
.L_x_210:
[----:B------:R-:W-:Y:S02]  /*ad50*/  ULDC UR4, c[0x0][0xc3c] ;  /* 0x00030f0000047ab9 */ /* 0x000fe40000000800 */
[----:B------:R-:W-:-:S13]  /*ad60*/  ISETP.GE.AND P0, PT, R31, UR4, PT ;  /* 0x000000041f007c0c */ /* 0x000fda000bf06270 */
[----:B------:R-:W-:Y:S05]  /*ad70*/  @!P0 BRA `(.L_x_220) ;  /* 0xffffff6000308947 */ /* 0x000fea000383ffff */
[----:B------:R-:W-:Y:S05]  /*ad80*/  EXIT ;  /* 0x000000000000794d */ /* 0x000fea0003800000 */
.L_x_181:
[----:B------:R-:W-:-:S08]  /*ad90*/  NOP ;  /* 0x0000000000007918 */ /* 0x000fd00000000000 */
[----:B------:R-:W0:-:S00]  /*ada0*/  USETMAXREG.DEALLOC.CTAPOOL 0x20 ;  /* 0x00000020000079c8 */ /* 0x000e0000080e0500 */
[----:B0-----:R-:W2:Y:S01]  /*adb0*/  LDL.LU R3, [R1+0x8] ;  /* 0x0000080001037983 */ /* 0x001ea20000300800 */
[----:B------:R-:W-:-:S06]  /*adc0*/  LOP3.LUT R0, R0, 0x3, RZ, 0xc0, !PT ;  /* 0x0000000300007812 */ /* 0x000fcc00078ec0ff */
[----:B------:R-:W0:Y:S02]  /*add0*/  SHFL.IDX PT, R0, R0, RZ, 0x1f ;  /* 0x00001fff00007589 */ /* 0x000e2400000e0000 */
[----:B0-----:R-:W-:-:S13]  /*ade0*/  ISETP.NE.AND P0, PT, R0, RZ, PT ;  /* 0x000000ff0000720c */ /* 0x001fda0003f05270 */
[----:B------:R-:W-:Y:S01]  /*adf0*/  @P0 BAR.SYNC.DEFER_BLOCKING 0x5, 0x200 ;  /* 0x0148000000000b1d */ /* 0x000fe20000010000 */
[----:B--2---:R-:W-:-:S04]  /*ae00*/  LOP3.LUT R3, R3, 0xffffffdf, RZ, 0xc0, !PT ;  /* 0xffffffdf03037812 */ /* 0x004fc800078ec0ff */
[----:B------:R-:W-:-:S05]  /*ae10*/  @P0 LOP3.LUT R3, R3, 0x20, RZ, 0xfc, !PT ;  /* 0x0000002003030812 */ /* 0x000fca00078efcff */
[----:B------:R0:W-:Y:S02]  /*ae20*/  STL [R1+0x8], R3 ;  /* 0x0000080301007387 */ /* 0x0001e40000100800 */
[----:B0-----:R-:W-:-:S04]  /*ae30*/  @P0 MOV R3, 0x400 ;  /* 0x0000040000030802 */ /* 0x001fc80000000f00 */
[----:B------:R-:W-:-:S05]  /*ae40*/  @P0 LEA R2, R2, R3, 0x18 ;  /* 0x0000000302020211 */ /* 0x000fca00078ec0ff */
[----:B------:R-:W0:Y:S04]  /*ae50*/  @P0 LDS.128 R4, [R2+0x132d0] ;  /* 0x0132d00002040984 */ /* 0x000e280000000c00 */
[----:B0-----:R0:W-:Y:S01]  /*ae60*/  @P0 STL.64 [R1+0x10], R4 ;  /* 0x0000100401000387 */ /* 0x0011e20000100a00 */
[----:B------:R-:W-:-:S03]  /*ae70*/  IMAD.MOV.U32 R0, RZ, RZ, R7 ;  /* 0x000000ffff007224 */ /* 0x000fc600078e0007 */
[----:B------:R0:W-:Y:S02]  /*ae80*/  @P0 STL [R1+0x18], R6 ;  /* 0x0000180601000387 */ /* 0x0001e40000100800 */
[----:B------:R-:W-:Y:S01]  /*ae90*/  @P0 R2UR UR40, R0 ;  /* 0x00000000002802ca */ /* 0x000fe200000e0000 */
[----:B------:R-:W-:Y:S06]  /*aea0*/  @P0 BAR.ARV 0x4, 0x200 ;  /* 0x0108000000000b1d */ /* 0x000fec0000002000 */
[----:B------:R-:W-:Y:S08]  /*aeb0*/  @P0 BRA `(.L_x_221) ;  /* 0x0000000800c80947 */ /* 0x000ff00003800000 */
[----:B0-----:R-:W0:Y:S01]  /*aec0*/  S2R R4, SR_TID.X ;  /* 0x0000000000047919 */ /* 0x001e220000002100 */
[----:B------:R-:W-:Y:S01]  /*aed0*/  ULDC UR4, c[0x0][0xc3c] ;  /* 0x00030f0000047ab9 */ /* 0x000fe20000000800 */
[----:B------:R-:W-:Y:S01]  /*aee0*/  IMAD.MOV.U32 R0, RZ, RZ, RZ ;  /* 0x000000ffff007224 */ /* 0x000fe200078e00ff */
[----:B------:R-:W-:Y:S02]  /*aef0*/  MOV R9, RZ ;  /* 0x000000ff00097202 */ /* 0x000fe40000000f00 */
[----:B0-----:R-:W-:-:S04]  /*af00*/  LOP3.LUT R7, R4, 0x1f, RZ, 0xc0, !PT ;  /* 0x0000001f04077812 */ /* 0x001fc800078ec0ff */
[----:B------:R-:W-:-:S04]  /*af10*/  ISETP.NE.AND P0, PT, R7, 0x1f, PT ;  /* 0x0000001f0700780c */ /* 0x000fc80003f05270 */
[----:B------:R-:W-:-:S13]  /*af20*/  ISETP.GE.OR P1, PT, R7, UR4, !P0 ;  /* 0x0000000407007c0c */ /* 0x000fda000c726670 */
[----:B------:R-:W0:Y:S08]  /*af30*/  @!P1 LDC.64 R4, c[0x0][0xc80] ;  /* 0x00032000ff049b82 */ /* 0x000e300000000a00 */
[----:B------:R-:W1:Y:S01]  /*af40*/  @!P1 LDC.64 R2, c[0x0][0xc78] ;  /* 0x00031e00ff029b82 */ /* 0x000e620000000a00 */
[----:B0-----:R-:W-:-:S05]  /*af50*/  @!P1 IMAD.WIDE.U32 R4, R7, 0x4, R4 ;  /* 0x0000000407049825 */ /* 0x001fca00078e0004 */
[----:B------:R-:W2:Y:S01]  /*af60*/  @!P1 LDG.E R0, desc[UR50][R4.64] ;  /* 0x0000003204009981 */ /* 0x000ea2000c1e1900 */
[----:B-1----:R-:W-:-:S05]  /*af70*/  @!P1 IMAD.WIDE.U32 R2, R7, 0x4, R2 ;  /* 0x0000000407029825 */ /* 0x002fca00078e0002 */
[----:B------:R-:W2:Y:S01]  /*af80*/  @!P1 LDG.E R9, desc[UR50][R2.64] ;  /* 0x0000003202099981 */ /* 0x000ea2000c1e1900 */
[C---:B------:R-:W-:Y:S02]  /*af90*/  ISETP.NE.AND P1, PT, R7.reuse, RZ, PT ;  /* 0x000000ff0700720c */ /* 0x040fe40003f25270 */
[C---:B------:R-:W-:Y:S02]  /*afa0*/  ISETP.GE.U32.AND P2, PT, R7.reuse, 0x2, PT ;  /* 0x000000020700780c */ /* 0x040fe40003f46070 */
[C---:B------:R-:W-:Y:S02]  /*afb0*/  ISETP.GE.U32.AND P3, PT, R7.reuse, 0x4, PT ;  /* 0x000000040700780c */ /* 0x040fe40003f66070 */
[C---:B------:R-:W-:Y:S02]  /*afc0*/  ISETP.GE.U32.AND P4, PT, R7.reuse, 0x8, PT ;  /* 0x000000080700780c */ /* 0x040fe40003f86070 */
[----:B------:R-:W-:Y:S01]  /*afd0*/  ISETP.GE.U32.AND P5, PT, R7, 0x10, PT ;  /* 0x000000100700780c */ /* 0x000fe20003fa6070 */
[----:B------:R-:W-:Y:S01]  /*afe0*/  UMOV UR4, URZ ;  /* 0x0000003f00047c82 */ /* 0x000fe20008000000 */
[----:B--2---:R-:W-:-:S05]  /*aff0*/  IMAD R6, R0, R9, RZ ;  /* 0x0000000900067224 */ /* 0x004fca00078e02ff */
[----:B------:R-:W0:Y:S02]  /*b000*/  SHFL.UP PT, R8, R6, 0x1, RZ ;  /* 0x0420000006087989 */ /* 0x000e2400000e00ff */
[----:B0-----:R-:W-:-:S05]  /*b010*/  SEL R11, R8, RZ, P1 ;  /* 0x000000ff080b7207 */ /* 0x001fca0000800000 */
[----:B------:R-:W-:-:S05]  /*b020*/  IMAD.IADD R11, R6, 0x1, R11 ;  /* 0x00000001060b7824 */ /* 0x000fca00078e020b */
        /* <DEDUP_REMOVED lines=9> */
[----:B------:R-:W0:Y:S01]  /*b0c0*/  SHFL.UP PT, R2, R4, 0x10, RZ ;  /* 0x0600000004027989 */ /* 0x000e2200000e00ff */
[----:B------:R-:W1:Y:S01]  /*b0d0*/  S2R R6, SR_CTAID.X ;  /* 0x0000000000067919 */ /* 0x000e620000002500 */
[----:B0-----:R-:W-:Y:S02]  /*b0e0*/  SEL R5, R2, RZ, P5 ;  /* 0x000000ff02057207 */ /* 0x001fe40002800000 */
[----:B------:R-:W0:Y:S03]  /*b0f0*/  LDC R2, c[0x0][0xc38] ;  /* 0x00030e00ff027b82 */ /* 0x000e260000000800 */
[----:B------:R-:W-:-:S05]  /*b100*/  IMAD.IADD R5, R4, 0x1, R5 ;  /* 0x0000000104057824 */ /* 0x000fca00078e0205 */
[----:B------:R-:W0:Y:S02]  /*b110*/  SHFL.IDX PT, R11, R5, 0x1f, 0x1f ;  /* 0x03e01f00050b7f89 */ /* 0x000e2400000e0000 */
[----:B0-----:R-:W-:-:S05]  /*b120*/  IMAD R11, R11, R2, RZ ;  /* 0x000000020b0b7224 */ /* 0x001fca00078e02ff */
[----:B-1----:R-:W-:Y:S01]  /*b130*/  ISETP.GT.AND P6, PT, R11, R6, PT ;  /* 0x000000060b00720c */ /* 0x002fe20003fc4270 */
[----:B------:R-:W-:-:S12]  /*b140*/  IMAD.MOV.U32 R8, RZ, RZ, R11 ;  /* 0x000000ffff087224 */ /* 0x000fd800078e000b */
[----:B------:R-:W-:Y:S05]  /*b150*/  @P6 BRA `(.L_x_222) ;  /* 0x00000000009c6947 */ /* 0x000fea0003800000 */
[----:B------:R-:W-:Y:S01]  /*b160*/  MOV R11, R8 ;  /* 0x00000008000b7202 */ /* 0x000fe20000000f00 */
[----:B------:R-:W-:Y:S01]  /*b170*/  UMOV UR4, URZ ;  /* 0x0000003f00047c82 */ /* 0x000fe20008000000 */
[----:B------:R-:W-:-:S05]  /*b180*/  ULDC UR5, c[0x0][0xc3c] ;  /* 0x00030f0000057ab9 */ /* 0x000fca0000000800 */
.L_x_224:
[----:B------:R-:W-:-:S04]  /*b190*/  UIADD3 UR4, UR4, 0x1f, URZ ;  /* 0x0000001f04047890 */ /* 0x000fc8000fffe03f */
[----:B------:R-:W-:-:S06]  /*b1a0*/  UISETP.GE.AND UP0, UPT, UR4, UR5, UPT ;  /* 0x000000050400728c */ /* 0x000fcc000bf06270 */
[----:B------:R-:W-:-:S13]  /*b1b0*/  PLOP3.LUT P6, PT, PT, PT, UP0, 0x40, 0x0 ;  /* 0x000000000000781c */ /* 0x000fda0003fce808 */
[----:B------:R-:W-:Y:S05]  /*b1c0*/  @!P6 BRA `(.L_x_223) ;  /* 0x0000000400c8e947 */ /* 0x000fea0003800000 */
[----:B------:R-:W-:Y:S02]  /*b1d0*/  VIADD R9, R7, UR4 ;  /* 0x0000000407097c36 */ /* 0x000fe40008000000 */
[----:B------:R-:W-:-:S03]  /*b1e0*/  IMAD.MOV.U32 R0, RZ, RZ, RZ ;  /* 0x000000ffff007224 */ /* 0x000fc600078e00ff */
[----:B------:R-:W-:-:S13]  /*b1f0*/  ISETP.GE.OR P6, PT, R9, UR5, !P0 ;  /* 0x0000000509007c0c */ /* 0x000fda000c7c6670 */
[----:B------:R-:W0:Y:S08]  /*b200*/  @!P6 LDC.64 R4, c[0x0][0xc80] ;  /* 0x00032000ff04eb82 */ /* 0x000e300000000a00 */
[----:B------:R-:W1:Y:S01]  /*b210*/  @!P6 LDC.64 R2, c[0x0][0xc78] ;  /* 0x00031e00ff02eb82 */ /* 0x000e620000000a00 */
[----:B0-----:R-:W-:-:S05]  /*b220*/  @!P6 IMAD.WIDE R4, R9, 0x4, R4 ;  /* 0x000000040904e825 */ /* 0x001fca00078e0204 */
[----:B------:R-:W2:Y:S01]  /*b230*/  @!P6 LDG.E R0, desc[UR50][R4.64] ;  /* 0x000000320400e981 */ /* 0x000ea2000c1e1900 */
[----:B-1----:R-:W-:-:S04]  /*b240*/  @!P6 IMAD.WIDE R2, R9, 0x4, R2 ;  /* 0x000000040902e825 */ /* 0x002fc800078e0202 */
[----:B------:R-:W-:-:S06]  /*b250*/  IMAD.MOV.U32 R9, RZ, RZ, RZ ;  /* 0x000000ffff097224 */ /* 0x000fcc00078e00ff */
[----:B------:R-:W2:Y:S02]  /*b260*/  @!P6 LDG.E R9, desc[UR50][R2.64] ;  /* 0x000000320209e981 */ /* 0x000ea4000c1e1900 */
        /* <DEDUP_REMOVED lines=11> */
[----:B0-----:R-:W-:-:S04]  /*b320*/  SEL R3, R2, RZ, P4 ;  /* 0x000000ff02037207 */ /* 0x001fc80002000000 */
[----:B------:R-:W-:-:S05]  /*b330*/  IADD3 R3, R10, R3, RZ ;  /* 0x000000030a037210 */ /* 0x000fca0007ffe0ff */
[----:B------:R-:W0:Y:S02]  /*b340*/  SHFL.UP PT, R2, R3, 0x10, RZ ;  /* 0x0600000003027989 */ /* 0x000e2400000e00ff */
[----:B0-----:R-:W-:-:S05]  /*b350*/  SEL R2, R2, RZ, P5 ;  /* 0x000000ff02027207 */ /* 0x001fca0002800000 */
[----:B------:R-:W-:Y:S02]  /*b360*/  IMAD.IADD R5, R3, 0x1, R2 ;  /* 0x0000000103057824 */ /* 0x000fe400078e0202 */
[----:B------:R-:W0:Y:S03]  /*b370*/  LDC R2, c[0x0][0xc38] ;  /* 0x00030e00ff027b82 */ /* 0x000e260000000800 */
[----:B------:R-:W0:Y:S02]  /*b380*/  SHFL.IDX PT, R15, R5, 0x1f, 0x1f ;  /* 0x03e01f00050f7f89 */ /* 0x000e2400000e0000 */
[----:B0-----:R-:W-:-:S04]  /*b390*/  IMAD R8, R15, R2, RZ ;  /* 0x000000020f087224 */ /* 0x001fc800078e02ff */
[----:B------:R-:W-:-:S05]  /*b3a0*/  IMAD.IADD R11, R8, 0x1, R11 ;  /* 0x00000001080b7824 */ /* 0x000fca00078e020b */
[----:B------:R-:W-:-:S13]  /*b3b0*/  ISETP.GT.AND P6, PT, R11, R6, PT ;  /* 0x000000060b00720c */ /* 0x000fda0003fc4270 */
[----:B------:R-:W-:Y:S05]  /*b3c0*/  @!P6 BRA `(.L_x_224) ;  /* 0xfffffffc0070e947 */ /* 0x000fea000383ffff */
.L_x_222:
[----:B------:R-:W-:-:S04]  /*b3d0*/  IMAD.IADD R10, R11, 0x1, -R8 ;  /* 0x000000010b0a7824 */ /* 0x000fc800078e0a08 */
[----:B------:R-:W-:-:S05]  /*b3e0*/  IMAD R3, R5, R2, R10 ;  /* 0x0000000205037224 */ /* 0x000fca00078e020a */
[----:B------:R-:W-:-:S13]  /*b3f0*/  ISETP.GT.AND P0, PT, R3, R6, PT ;  /* 0x000000060300720c */ /* 0x000fda0003f04270 */
[----:B------:R-:W-:Y:S02]  /*b400*/  VOTEU.ANY UR5, UPT, !P0 ;  /* 0x0000000000057886 */ /* 0x000fe400040e0100 */
[----:B------:R-:W-:Y:S02]  /*b410*/  UPOPC UR40, UR5 ;  /* 0x00000005002872bf */ /* 0x000fe40008000000 */
[----:B------:R-:W-:-:S04]  /*b420*/  ISETP.NE.AND P0, PT, RZ, UR5, PT ;  /* 0x00000005ff007c0c */ /* 0x000fc8000bf05270 */
[----:B------:R-:W-:Y:S02]  /*b430*/  IMAD.U32 R11, RZ, RZ, UR40 ;  /* 0x00000028ff0b7e24 */ /* 0x000fe4000f8e00ff */
[----:B------:R-:W-:-:S03]  /*b440*/  IMAD.U32 R12, RZ, RZ, UR40 ;  /* 0x00000028ff0c7e24 */ /* 0x000fc6000f8e00ff */
[----:B------:R0:W1:Y:S04]  /*b450*/  SHFL.IDX PT, R0, R0, R11, 0x1f ;  /* 0x00001f0b00007589 */ /* 0x00006800000e0000 */
[----:B------:R2:W3:Y:S01]  /*b460*/  SHFL.IDX PT, R9, R9, R12, 0x1f ;  /* 0x00001f0c09097589 */ /* 0x0004e200000e0000 */
[----:B0-----:R-:W-:Y:S01]  /*b470*/  IMAD.MOV.U32 R11, RZ, RZ, RZ ;  /* 0x000000ffff0b7224 */ /* 0x001fe200078e00ff */
[----:B-1----:R-:W-:-:S04]  /*b480*/  IABS R8, R0 ;  /* 0x0000000000087213 */ /* 0x002fc80000000000 */
[----:B------:R-:W0:Y:S08]  /*b490*/  I2F.RP R4, R8 ;  /* 0x0000000800047306 */ /* 0x000e300000209400 */
[----:B0-----:R-:W0:Y:S02]  /*b4a0*/  MUFU.RCP R4, R4 ;  /* 0x0000000400047308 */ /* 0x001e240000001000 */
[----:B0-----:R-:W-:-:S06]  /*b4b0*/  VIADD R3, R4, 0xffffffe ;  /* 0x0ffffffe04037836 */ /* 0x001fcc0000000000 */
[----:B------:R-:W0:Y:S02]  /*b4c0*/  F2I.FTZ.U32.TRUNC.NTZ R3, R3 ;  /* 0x0000000300037305 */ /* 0x000e24000021f000 */
[----:B0-----:R-:W-:Y:S01]  /*b4d0*/  IADD3 R13, RZ, -R3, RZ ;  /* 0x80000003ff0d7210 */ /* 0x001fe20007ffe0ff */
[----:B--23--:R-:W-:Y:S06]  /*b4e0*/  @!P0 BRA `(.L_x_225) ;  /* 0x00000000000c8947 */ /* 0x00cfec0003800000 */
[----:B------:R-:W-:-:S06]  /*b4f0*/  UIADD3 UR5, UR40, -0x1, URZ ;  /* 0xffffffff28057890 */ /* 0x000fcc000fffe03f */
[----:B------:R-:W-:-:S05]  /*b500*/  IMAD.U32 R4, RZ, RZ, UR5 ;  /* 0x00000005ff047e24 */ /* 0x000fca000f8e00ff */
[----:B------:R0:W1:Y:S02]  /*b510*/  SHFL.IDX PT, R11, R5, R4, 0x1f ;  /* 0x00001f04050b7589 */ /* 0x00006400000e0000 */
.L_x_225:
[----:B01----:R-:W-:Y:S01]  /*b520*/  IMAD R5, R11, R2, R10 ;  /* 0x000000020b057224 */ /* 0x003fe200078e020a */
[----:B------:R-:W-:Y:S01]  /*b530*/  IABS R12, R0 ;  /* 0x00000000000c7213 */ /* 0x000fe20000000000 */
[----:B------:R-:W-:Y:S01]  /*b540*/  IMAD.MOV.U32 R11, RZ, RZ, R13 ;  /* 0x000000ffff0b7224 */ /* 0x000fe200078e000d */
[----:B------:R-:W-:Y:S01]  /*b550*/  IABS R4, R9 ;  /* 0x0000000900047213 */ /* 0x000fe20000000000 */
[----:B------:R-:W-:Y:S01]  /*b560*/  IMAD.MOV.U32 R2, RZ, RZ, RZ ;  /* 0x000000ffff027224 */ /* 0x000fe200078e00ff */
[----:B------:R0:W-:Y:S01]  /*b570*/  STL [R1+0x10], R5 ;  /* 0x0000100501007387 */ /* 0x0001e20000100800 */
[----:B------:R-:W-:Y:S01]  /*b580*/  IMAD R11, R11, R8, RZ ;  /* 0x000000080b0b7224 */ /* 0x000fe200078e02ff */
[----:B------:R-:W1:Y:S01]  /*b590*/  I2F.RP R10, R4 ;  /* 0x00000004000a7306 */ /* 0x000e620000209400 */
[----:B------:R-:W-:Y:S01]  /*b5a0*/  IMAD.MOV R12, RZ, RZ, -R12 ;  /* 0x000000ffff0c7224 */ /* 0x000fe200078e0a0c */
[----:B------:R-:W-:Y:S01]  /*b5b0*/  UIADD3 UR40, UR40, UR4, URZ ;  /* 0x0000000428287290 */ /* 0x000fe2000fffe03f */
[----:B------:R-:W-:-:S04]  /*b5c0*/  IMAD.HI.U32 R2, R3, R11, R2 ;  /* 0x0000000b03027227 */ /* 0x000fc800078e0002 */
[----:B0-----:R-:W-:-:S05]  /*b5d0*/  IMAD.IADD R5, R6, 0x1, -R5 ;  /* 0x0000000106057824 */ /* 0x001fca00078e0a05 */
[----:B------:R-:W-:Y:S01]  /*b5e0*/  IABS R6, R5 ;  /* 0x0000000500067213 */ /* 0x000fe20000000000 */
[----:B-1----:R-:W0:Y:S03]  /*b5f0*/  MUFU.RCP R10, R10 ;  /* 0x0000000a000a7308 */ /* 0x002e260000001000 */
[----:B------:R-:W-:Y:S01]  /*b600*/  MOV R3, R6 ;  /* 0x0000000600037202 */ /* 0x000fe20000000f00 */
[----:B------:R-:W-:-:S04]  /*b610*/  IMAD.MOV.U32 R6, RZ, RZ, R12 ;  /* 0x000000ffff067224 */ /* 0x000fc800078e000c */
[----:B------:R-:W-:-:S04]  /*b620*/  IMAD.HI.U32 R2, R2, R3, RZ ;  /* 0x0000000302027227 */ /* 0x000fc800078e00ff */
[----:B------:R-:W-:Y:S01]  /*b630*/  IMAD R3, R2, R6, R3 ;  /* 0x0000000602037224 */ /* 0x000fe200078e0203 */
[----:B------:R-:W-:-:S04]  /*b640*/  LOP3.LUT R6, R5, R0, RZ, 0x3c, !PT ;  /* 0x0000000005067212 */ /* 0x000fc800078e3cff */
[----:B------:R-:W-:Y:S01]  /*b650*/  ISETP.GT.U32.AND P1, PT, R8, R3, PT ;  /* 0x000000030800720c */ /* 0x000fe20003f24070 */
[----:B0-----:R-:W-:Y:S01]  /*b660*/  VIADD R11, R10, 0xffffffe ;  /* 0x0ffffffe0a0b7836 */ /* 0x001fe20000000000 */
[----:B------:R-:W-:-:S11]  /*b670*/  ISETP.GE.AND P2, PT, R6, RZ, PT ;  /* 0x000000ff0600720c */ /* 0x000fd60003f46270 */
[----:B------:R-:W-:Y:S02]  /*b680*/  @!P1 IMAD.IADD R3, R3, 0x1, -R8 ;  /* 0x0000000103039824 */ /* 0x000fe400078e0a08 */
[----:B------:R-:W-:Y:S01]  /*b690*/  @!P1 VIADD R2, R2, 0x1 ;  /* 0x0000000102029836 */ /* 0x000fe20000000000 */
[----:B------:R-:W-:Y:S02]  /*b6a0*/  ISETP.NE.AND P1, PT, R0, RZ, PT ;  /* 0x000000ff0000720c */ /* 0x000fe40003f25270 */
[----:B------:R-:W-:Y:S02]  /*b6b0*/  ISETP.GE.U32.AND P0, PT, R3, R8, PT ;  /* 0x000000080300720c */ /* 0x000fe40003f06070 */
[----:B------:R-:W0:Y:S11]  /*b6c0*/  F2I.FTZ.U32.TRUNC.NTZ R3, R11 ;  /* 0x0000000b00037305 */ /* 0x000e36000021f000 */
[----:B------:R-:W-:-:S04]  /*b6d0*/  @P0 VIADD R2, R2, 0x1 ;  /* 0x0000000102020836 */ /* 0x000fc80000000000 */
[----:B------:R-:W-:Y:S01]  /*b6e0*/  IMAD.MOV.U32 R8, RZ, RZ, R2 ;  /* 0x000000ffff087224 */ /* 0x000fe200078e0002 */
[----:B------:R-:W-:Y:S02]  /*b6f0*/  IABS R2, R9 ;  /* 0x0000000900027213 */ /* 0x000fe40000000000 */
[----:B0-----:R-:W-:Y:S01]  /*b700*/  IADD3 R13, RZ, -R3, RZ ;  /* 0x80000003ff0d7210 */ /* 0x001fe20007ffe0ff */
[----:B------:R-:W-:Y:S01]  /*b710*/  @!P2 IMAD.MOV R8, RZ, RZ, -R8 ;  /* 0x000000ffff08a224 */ /* 0x000fe200078e0a08 */
[----:B------:R-:W-:Y:S01]  /*b720*/  @!P1 LOP3.LUT R8, RZ, R0, RZ, 0x33, !PT ;  /* 0x00000000ff089212 */ /* 0x000fe200078e33ff */
[----:B------:R-:W-:Y:S02]  /*b730*/  IMAD.MOV R10, RZ, RZ, -R2 ;  /* 0x000000ffff0a7224 */ /* 0x000fe400078e0a02 */
[----:B------:R-:W-:Y:S01]  /*b740*/  IMAD R11, R13, R4, RZ ;  /* 0x000000040d0b7224 */ /* 0x000fe200078e02ff */
[----:B------:R-:W-:Y:S01]  /*b750*/  IABS R6, R8 ;  /* 0x0000000800067213 */ /* 0x000fe20000000000 */
[----:B------:R-:W-:-:S04]  /*b760*/  IMAD.MOV.U32 R2, RZ, RZ, RZ ;  /* 0x000000ffff027224 */ /* 0x000fc800078e00ff */
[----:B------:R-:W-:-:S04]  /*b770*/  IMAD.HI.U32 R2, R3, R11, R2 ;  /* 0x0000000b03027227 */ /* 0x000fc800078e0002 */
[----:B------:R-:W-:Y:S02]  /*b780*/  IMAD.MOV.U32 R3, RZ, RZ, R6 ;  /* 0x000000ffff037224 */ /* 0x000fe400078e0006 */
[----:B------:R-:W-:Y:S02]  /*b790*/  IMAD.MOV.U32 R6, RZ, RZ, R10 ;  /* 0x000000ffff067224 */ /* 0x000fe400078e000a */
[----:B------:R-:W-:-:S04]  /*b7a0*/  IMAD.HI.U32 R2, R2, R3, RZ ;  /* 0x0000000302027227 */ /* 0x000fc800078e00ff */
[----:B------:R-:W-:Y:S02]  /*b7b0*/  IMAD R3, R2, R6, R3 ;  /* 0x0000000602037224 */ /* 0x000fe400078e0203 */
[----:B------:R-:W-:-:S03]  /*b7c0*/  IMAD R6, R0, R8, RZ ;  /* 0x0000000800067224 */ /* 0x000fc600078e02ff */
[----:B------:R-:W-:-:S13]  /*b7d0*/  ISETP.GT.U32.AND P1, PT, R4, R3, PT ;  /* 0x000000030400720c */ /* 0x000fda0003f24070 */
[----:B------:R-:W-:Y:S01]  /*b7e0*/  @!P1 IMAD.IADD R3, R3, 0x1, -R4 ;  /* 0x0000000103039824 */ /* 0x000fe200078e0a04 */
[----:B------:R-:W-:Y:S02]  /*b7f0*/  @!P1 IADD3 R2, R2, 0x1, RZ ;  /* 0x0000000102029810 */ /* 0x000fe40007ffe0ff */
[----:B------:R-:W-:Y:S02]  /*b800*/  ISETP.NE.AND P1, PT, R9, RZ, PT ;  /* 0x000000ff0900720c */ /* 0x000fe40003f25270 */
[----:B------:R-:W-:Y:S02]  /*b810*/  ISETP.GE.U32.AND P0, PT, R3, R4, PT ;  /* 0x000000040300720c */ /* 0x000fe40003f06070 */
[----:B------:R-:W-:-:S04]  /*b820*/  LOP3.LUT R3, R8, R9, RZ, 0x3c, !PT ;  /* 0x0000000908037212 */ /* 0x000fc800078e3cff */
[----:B------:R-:W-:-:S07]  /*b830*/  ISETP.GE.AND P2, PT, R3, RZ, PT ;  /* 0x000000ff0300720c */ /* 0x000fce0003f46270 */
[----:B------:R-:W-:-:S06]  /*b840*/  @P0 VIADD R2, R2, 0x1 ;  /* 0x0000000102020836 */ /* 0x000fcc0000000000 */
[----:B------:R-:W-:Y:S01]  /*b850*/  @!P2 IMAD.MOV R2, RZ, RZ, -R2 ;  /* 0x000000ffff02a224 */ /* 0x000fe200078e0a02 */
[----:B------:R-:W-:-:S05]  /*b860*/  @!P1 LOP3.LUT R2, RZ, R9, RZ, 0x33, !PT ;  /* 0x00000009ff029212 */ /* 0x000fca00078e33ff */
[----:B------:R-:W-:-:S04]  /*b870*/  IMAD.MOV R4, RZ, RZ, -R2 ;  /* 0x000000ffff047224 */ /* 0x000fc800078e0a02 */
[C---:B------:R-:W-:Y:S02]  /*b880*/  IMAD R0, R9.reuse, R4, R8 ;  /* 0x0000000409007224 */ /* 0x040fe400078e0208 */
[----:B------:R-:W-:Y:S02]  /*b890*/  IMAD R9, R9, 0x1000000, R2 ;  /* 0x0100000009097824 */ /* 0x000fe400078e0202 */
[----:B------:R-:W-:Y:S02]  /*b8a0*/  IMAD.IADD R2, R5, 0x1, -R6 ;  /* 0x0000000105027824 */ /* 0x000fe400078e0a06 */
[----:B------:R-:W-:-:S05]  /*b8b0*/  IMAD R0, R0, 0x10000, R9 ;  /* 0x0001000000007824 */ /* 0x000fca00078e0209 */
[----:B------:R0:W-:Y:S04]  /*b8c0*/  STL [R1+0x18], R0 ;  /* 0x0000180001007387 */ /* 0x0001e80000100800 */
[----:B------:R0:W-:Y:S01]  /*b8d0*/  STL [R1+0x14], R2 ;  /* 0x0000140201007387 */ /* 0x0001e20000100800 */
[----:B------:R-:W-:Y:S05]  /*b8e0*/  BRA `(.L_x_226) ;  /* 0x0000000000107947 */ /* 0x000fea0003800000 */
.L_x_223:
[----:B------:R1:W-:Y:S01]  /*b8f0*/  STL [R1+0x10], R6 ;  /* 0x0000100601007387 */ /* 0x0003e20000100800 */
[----:B------:R-:W-:-:S03]  /*b900*/  ULDC UR40, c[0x0][0xc3c] ;  /* 0x00030f0000287ab9 */ /* 0x000fc60000000800 */
[----:B------:R1:W-:Y:S04]  /*b910*/  STL [R1+0x14], RZ ;  /* 0x000014ff01007387 */ /* 0x0003e80000100800 */
[----:B------:R1:W-:Y:S02]  /*b920*/  STL [R1+0x18], RZ ;  /* 0x000018ff01007387 */ /* 0x0003e40000100800 */
.L_x_226:
[----:B------:R-:W2:Y:S04]  /*b930*/  LDL R8, [R1+0x10] ;  /* 0x0000100001087983 */ /* 0x000ea80000100800 */
[----:B------:R-:W2:Y:S04]  /*b940*/  LDL R9, [R1+0x14] ;  /* 0x0000140001097983 */ /* 0x000ea80000100800 */
[----:B------:R-:W2:Y:S01]  /*b950*/  LDL R10, [R1+0x18] ;  /* 0x00001800010a7983 */ /* 0x000ea20000100800 */
[----:B------:R-:W-:Y:S02]  /*b960*/  ISETP.NE.AND P0, PT, R7, RZ, PT ;  /* 0x000000ff0700720c */ /* 0x000fe40003f05270 */
[----:B0-----:R-:W-:-:S11]  /*b970*/  MOV R2, UR40 ;  /* 0x0000002800027c02 */ /* 0x001fd60008000f00 */
[----:B------:R-:W0:Y:S01]  /*b980*/  @!P0 S2R R3, SR_CgaCtaId ;  /* 0x0000000000038919 */ /* 0x000e220000008800 */
[----:B------:R-:W-:Y:S01]  /*b990*/  @!P0 MOV R0, 0x400 ;  /* 0x0000040000008802 */ /* 0x000fe20000000f00 */
[----:B------:R-:W-:-:S03]  /*b9a0*/  @!P0 IMAD.MOV.U32 R11, RZ, RZ, R2 ;  /* 0x000000ffff0b8224 */ /* 0x000fc600078e0002 */
[----:B0-----:R-:W-:-:S05]  /*b9b0*/  @!P0 LEA R0, R3, R0, 0x18 ;  /* 0x0000000003008211 */ /* 0x001fca00078ec0ff */
[----:B--2---:R2:W-:Y:S01]  /*b9c0*/  @!P0 STS.128 [R0+0x132d0], R8 ;  /* 0x0132d00800008388 */ /* 0x0045e20000000c00 */
[----:B------:R-:W-:Y:S06]  /*b9d0*/  BAR.ARV 0x5, 0x200 ;  /* 0x0148000000007b1d */ /* 0x000fec0000002000 */
.L_x_221:
[----:B--2---:R-:W-:Y:S01]  /*b9e0*/  IMAD.MOV.U32 R0, RZ, RZ, 0x1 ;  /* 0x00000001ff007424 */ /* 0x004fe200078e00ff */
[----:B------:R-:W-:Y:S01]  /*b9f0*/  ULDC UR4, c[0x0][0xc3c] ;  /* 0x00030f0000047ab9 */ /* 0x000fe20000000800 */
[----:B------:R-:W-:Y:S01]  /*ba00*/  IMAD.MOV.U32 R27, RZ, RZ, RZ ;  /* 0x000000ffff1b7224 */ /* 0x000fe200078e00ff */
[----:B------:R-:W-:Y:S02]  /*ba10*/  UISETP.GE.AND UP0, UPT, UR40, UR4, UPT ;  /* 0x000000042800728c */ /* 0x000fe4000bf06270 */
[----:B------:R2:W-:Y:S04]  /*ba20*/  STL [R1], R0 ;  /* 0x0000000001007387 */ /* 0x0005e80000100800 */
[----:B------:R2:W-:Y:S01]  /*ba30*/  STL [R1+0x3c], RZ ;  /* 0x00003cff01007387 */ /* 0x0005e20000100800 */
[----:B------:R-:W-:-:S13]  /*ba40*/  PLOP3.LUT P0, PT, PT, PT, UP0, 0x80, 0x0 ;  /* 0x000000000000781c */ /* 0x000fda0003f0f008 */
[----:B--2---:R-:W-:Y:S05]  /*ba50*/  @P0 BRA `(.L_x_227) ;  /* 0x0000005800200947 */ /* 0x004fea0003800000 */
[----:B------:R-:W2:Y:S01]  /*ba60*/  S2R R10, SR_TID.X ;  /* 0x00000000000a7919 */ /* 0x000ea20000002100 */
[----:B------:R-:W3:Y:S01]  /*ba70*/  S2UR UR4, SR_CgaCtaId ;  /* 0x00000000000479c3 */ /* 0x000ee20000008800 */
[----:B------:R-:W-:Y:S01]  /*ba80*/  MOV R16, 0x400 ;  /* 0x0000040000107802 */ /* 0x000fe20000000f00 */
[----:B------:R-:W-:Y:S01]  /*ba90*/  IMAD.MOV.U32 R27, RZ, RZ, RZ ;  /* 0x000000ffff1b7224 */ /* 0x000fe200078e00ff */
[----:B------:R-:W-:Y:S02]  /*baa0*/  ULOP3.LUT UR44, UR38, 0x2, URZ, 0xfc, !UPT ;  /* 0x00000002262c7892 */ /* 0x000fe4000f8efc3f */
[----:B------:R-:W-:Y:S01]  /*bab0*/  ULOP3.LUT UR45, UR38, 0x1, URZ, 0xfc, !UPT ;  /* 0x00000001262d7892 */ /* 0x000fe2000f8efc3f */
[----:B------:R-:W-:Y:S01]  /*bac0*/  ULDC UR46, c[0x0][0xc] ;  /* 0x00000300002e7ab9 */ /* 0x000fe20000000800 */
[C---:B--2---:R-:W-:Y:S01]  /*bad0*/  IMAD.SHL.U32 R3, R10.reuse, 0x40, RZ ;  /* 0x000000400a037824 */ /* 0x044fe200078e00ff */
[----:B0-----:R-:W-:Y:S01]  /*bae0*/  SHF.R.U32.HI R5, RZ, 0x1, R10 ;  /* 0x00000001ff057819 */ /* 0x001fe2000001160a */
[C---:B------:R-:W-:Y:S01]  /*baf0*/  IMAD.SHL.U32 R2, R10.reuse, 0x20, RZ ;  /* 0x000000200a027824 */ /* 0x040fe200078e00ff */
[C---:B------:R-:W-:Y:S01]  /*bb00*/  SHF.L.U32 R4, R10.reuse, 0x3, RZ ;  /* 0x000000030a047819 */ /* 0x040fe200000006ff */
[C---:B------:R-:W-:Y:S01]  /*bb10*/  IMAD.SHL.U32 R9, R10.reuse, 0x4, RZ ;  /* 0x000000040a097824 */ /* 0x040fe200078e00ff */
[----:B------:R-:W-:Y:S01]  /*bb20*/  LOP3.LUT R0, R3, 0x180, RZ, 0xc0, !PT ;  /* 0x0000018003007812 */ /* 0x000fe200078ec0ff */
[----:B------:R-:W-:Y:S01]  /*bb30*/  IMAD.SHL.U32 R8, R10, 0x2, RZ ;  /* 0x000000020a087824 */ /* 0x000fe200078e00ff */
[----:B-1----:R-:W-:-:S02]  /*bb40*/  LOP3.LUT R6, R2, 0x80, RZ, 0xc0, !PT ;  /* 0x0000008002067812 */ /* 0x002fc400078ec0ff */
[----:B------:R-:W-:Y:S01]  /*bb50*/  LOP3.LUT R5, R0, 0x30, R5, 0xf8, !PT ;  /* 0x0000003000057812 */ /* 0x000fe200078ef805 */
[----:B------:R-:W-:Y:S01]  /*bb60*/  IMAD.SHL.U32 R0, R10, 0x10, RZ ;  /* 0x000000100a007824 */ /* 0x000fe200078e00ff */
[----:B------:R-:W-:Y:S02]  /*bb70*/  LOP3.LUT R6, R6, 0x10, R10, 0xf8, !PT ;  /* 0x0000001006067812 */ /* 0x000fe400078ef80a */
[----:B------:R-:W-:Y:S02]  /*bb80*/  LOP3.LUT R4, R5, 0x30, R4, 0x78, !PT ;  /* 0x0000003005047812 */ /* 0x000fe400078e7804 */
[----:B------:R-:W-:Y:S02]  /*bb90*/  LOP3.LUT R7, R0, 0x600, RZ, 0xc0, !PT ;  /* 0x0000060000077812 */ /* 0x000fe400078ec0ff */
[----:B------:R-:W-:Y:S02]  /*bba0*/  LOP3.LUT R6, R6, 0x10, R9, 0x78, !PT ;  /* 0x0000001006067812 */ /* 0x000fe400078e7809 */
[----:B------:R-:W-:-:S02]  /*bbb0*/  LOP3.LUT R7, R7, 0x60, R2, 0xf8, !PT ;  /* 0x0000006007077812 */ /* 0x000fc400078ef802 */
[----:B------:R-:W-:Y:S02]  /*bbc0*/  LOP3.LUT R3, R4, 0x640, R3, 0xf8, !PT ;  /* 0x0000064004037812 */ /* 0x000fe400078ef803 */
[----:B------:R-:W-:Y:S02]  /*bbd0*/  LOP3.LUT R7, R7, 0x100, R2, 0xf8, !PT ;  /* 0x0000010007077812 */ /* 0x000fe400078ef802 */
[----:B------:R-:W-:Y:S01]  /*bbe0*/  LOP3.LUT R5, R0, 0x1b0, RZ, 0xc0, !PT ;  /* 0x000001b000057812 */ /* 0x000fe200078ec0ff */
[----:B------:R0:W-:Y:S01]  /*bbf0*/  STL [R1+0x30], R3 ;  /* 0x0000300301007387 */ /* 0x0001e20000100800 */
[----:B------:R-:W-:Y:S01]  /*bc00*/  LOP3.LUT R4, R7, R6, RZ, 0xfc, !PT ;  /* 0x0000000607047212 */ /* 0x000fe200078efcff */
[----:B------:R-:W-:Y:S01]  /*bc10*/  IMAD.MOV.U32 R6, RZ, RZ, 0x1 ;  /* 0x00000001ff067424 */ /* 0x000fe200078e00ff */
[----:B------:R-:W-:-:S03]  /*bc20*/  LOP3.LUT R5, R5, 0x30, R8, 0x78, !PT ;  /* 0x0000003005057812 */ /* 0x000fc600078e7808 */
[----:B------:R3:W-:Y:S01]  /*bc30*/  STL [R1+0x2c], R4 ;  /* 0x00002c0401007387 */ /* 0x0007e20000100800 */
[----:B0-----:R-:W-:-:S03]  /*bc40*/  LOP3.LUT R3, R10, 0x7f, RZ, 0xc0, !PT ;  /* 0x0000007f0a037812 */ /* 0x001fc600078ec0ff */
[----:B------:R0:W-:Y:S01]  /*bc50*/  STL [R1+0x3c], RZ ;  /* 0x00003cff01007387 */ /* 0x0001e20000100800 */
[----:B------:R-:W-:-:S03]  /*bc60*/  SHF.R.U32.HI R3, RZ, 0x2, R3 ;  /* 0x00000002ff037819 */ /* 0x000fc60000011603 */
[----:B------:R0:W-:Y:S01]  /*bc70*/  STL [R1], R6 ;  /* 0x0000000601007387 */ /* 0x0001e20000100800 */
[----:B---3--:R-:W-:Y:S01]  /*bc80*/  IMAD.U32 R4, RZ, RZ, UR4 ;  /* 0x00000004ff047e24 */ /* 0x008fe2000f8e00ff */
[----:B------:R-:W-:Y:S02]  /*bc90*/  LOP3.LUT R3, R3, 0x60, R2, 0xf8, !PT ;  /* 0x0000006003037812 */ /* 0x000fe400078ef802 */
[----:B------:R-:W-:Y:S02]  /*bca0*/  LOP3.LUT R2, R5, 0x640, R0, 0xf8, !PT ;  /* 0x0000064005027812 */ /* 0x000fe400078ef800 */
[----:B------:R0:W-:Y:S01]  /*bcb0*/  STL [R1+0x24], R4 ;  /* 0x0000240401007387 */ /* 0x0001e20000100800 */
[----:B------:R-:W-:Y:S02]  /*bcc0*/  LEA R16, R4, R16, 0x18 ;  /* 0x0000001004107211 */ /* 0x000fe400078ec0ff */
[----:B------:R-:W-:Y:S01]  /*bcd0*/  LOP3.LUT R3, R3, 0x80, RZ, 0xfc, !PT ;  /* 0x0000008003037812 */ /* 0x000fe200078efcff */
[----:B------:R0:W-:Y:S02]  /*bce0*/  STL [R1+0x28], R2 ;  /* 0x0000280201007387 */ /* 0x0001e40000100800 */
[----:B------:R-:W-:-:S05]  /*bcf0*/  IMAD.IADD R0, R16, 0x1, R2 ;  /* 0x0000000110007824 */ /* 0x000fca00078e0202 */
[----:B------:R0:W-:Y:S02]  /*bd00*/  STL [R1+0x38], R0 ;  /* 0x0000380001007387 */ /* 0x0001e40000100800 */
.L_x_301:
[----:B------:R-:W-:Y:S01]  /*bd10*/  ULDC.64 UR4, c[0x0][0xc88] ;  /* 0x0003220000047ab9 */ /* 0x000fe20000000a00 */
[----:B------:R-:W-:Y:S01]  /*bd20*/  ULDC.64 UR8, c[0x0][0xa18] ;  /* 0x0002860000087ab9 */ /* 0x000fe20000000a00 */
[----:B------:R-:W-:Y:S01]  /*bd30*/  UIMAD.WIDE UR4, UR40, 0x4, UR4 ;  /* 0x00000004280478a5 */ /* 0x000fe2000f8e0204 */
[----:B------:R-:W-:Y:S01]  /*bd40*/  ULDC.64 UR10, c[0x0][0xa28] ;  /* 0x00028a00000a7ab9 */ /* 0x000fe20000000a00 */
[----:B------:R-:W-:Y:S01]  /*bd50*/  ULDC.64 UR6, c[0x0][0xa00] ;  /* 0x0002800000067ab9 */ /* 0x000fe20000000a00 */
[----:B--2---:R-:W-:Y:S01]  /*bd60*/  IMAD.MOV.U32 R22, RZ, RZ, RZ ;  /* 0x000000ffff167224 */ /* 0x004fe200078e00ff */
[----:B-1----:R-:W1:Y:S02]  /*bd70*/  LDC R8, c[0x0][0x424] ;  /* 0x00010900ff087b82 */ /* 0x002e640000000800 */
[----:B0--3--:R-:W-:Y:S01]  /*bd80*/  MOV R2, UR4 ;  /* 0x0000000400027c02 */ /* 0x009fe20008000f00 */
[----:B------:R-:W-:-:S05]  /*bd90*/  IMAD.U32 R3, RZ, RZ, UR5 ;  /* 0x00000005ff037e24 */ /* 0x000fca000f8e00ff */
[----:B------:R-:W2:Y:S01]  /*bda0*/  LDG.E R2, desc[UR50][R2.64] ;  /* 0x0000003202027981 */ /* 0x000ea2000c1e1900 */
[----:B------:R-:W-:Y:S01]  /*bdb0*/  UISETP.NE.U32.AND UP1, UPT, UR8, URZ, UPT ;  /* 0x0000003f0800728c */ /* 0x000fe2000bf25070 */
[----:B------:R-:W0:Y:S01]  /*bdc0*/  LDC R7, c[0x0][0x2f0] ;  /* 0x0000bc00ff077b82 */ /* 0x000e220000000800 */
[----:B------:R-:W-:Y:S02]  /*bdd0*/  UISETP.NE.U32.AND UP0, UPT, UR10, URZ, UPT ;  /* 0x0000003f0a00728c */ /* 0x000fe4000bf05070 */
[----:B------:R-:W-:Y:S02]  /*bde0*/  UISETP.NE.AND.EX UP1, UPT, UR9, URZ, UPT, UP1 ;  /* 0x0000003f0900728c */ /* 0x000fe4000bf25310 */
[----:B------:R-:W-:Y:S02]  /*bdf0*/  UISETP.NE.U32.AND UP2, UPT, UR6, URZ, UPT ;  /* 0x0000003f0600728c */ /* 0x000fe4000bf45070 */
[----:B------:R-:W-:Y:S02]  /*be00*/  UISETP.NE.AND.EX UP0, UPT, UR11, URZ, UPT, UP0 ;  /* 0x0000003f0b00728c */ /* 0x000fe4000bf05300 */
[----:B------:R-:W-:Y:S01]  /*be10*/  UISETP.NE.AND.EX UP4, UPT, UR7, URZ, UPT, UP2 ;  /* 0x0000003f0700728c */ /* 0x000fe2000bf85320 */
[----:B------:R-:W-:-:S03]  /*be20*/  PLOP3.LUT P1, PT, PT, PT, UP1, 0x80, 0x0 ;  /* 0x000000000000781c */ /* 0x000fc60003f2f018 */
[----:B------:R-:W-:Y:S01]  /*be30*/  PLOP3.LUT P0, PT, PT, PT, UP0, 0x80, 0x0 ;  /* 0x000000000000781c */ /* 0x000fe20003f0f008 */
[----:B------:R-:W-:Y:S01]  /*be40*/  UMOV UR39, URZ ;  /* 0x0000003f00277c82 */ /* 0x000fe20008000000 */
[----:B------:R-:W-:Y:S01]  /*be50*/  PLOP3.LUT P2, PT, PT, PT, UP4, 0x80, 0x0 ;  /* 0x000000000000781c */ /* 0x000fe20003f4f048 */
[----:B------:R-:W-:Y:S01]  /*be60*/  UP2UR UR36, UPR, URZ, 0x10 ;  /* 0x000000103f247883 */ /* 0x000fe20008000000 */
[----:B--2---:R-:W-:-:S13]  /*be70*/  R2UR UR43, R2 ;  /* 0x00000000022b72ca */ /* 0x004fda00000e0000 */
[----:B------:R-:W-:Y:S02]  /*be80*/  USHF.R.S32.HI UR42, URZ, 0x1f, UR43 ;  /* 0x0000001f3f2a7899 */ /* 0x000fe4000801142b */
[----:B------:R-:W-:Y:S02]  /*be90*/  USHF.L.U32 UR48, UR43, 0x2, URZ ;  /* 0x000000022b307899 */ /* 0x000fe4000800063f */
[----:B------:R-:W-:Y:S02]  /*bea0*/  USHF.L.U64.HI UR37, UR43, 0x2, UR42 ;  /* 0x000000022b257899 */ /* 0x000fe4000801022a */
[----:B------:R-:W-:Y:S02]  /*beb0*/  UIADD3 UR5, UP2, UR48, UR6, URZ ;  /* 0x0000000630057290 */ /* 0x000fe4000ff5e03f */
[----:B------:R-:W-:Y:S02]  /*bec0*/  @UP1 UIADD3 UR6, UP3, UR48, UR8, URZ ;  /* 0x0000000830061290 */ /* 0x000fe4000ff7e03f */
[----:B------:R-:W-:-:S02]  /*bed0*/  UIADD3.X UR8, UR37, UR7, URZ, UP2, !UPT ;  /* 0x0000000725087290 */ /* 0x000fc400097fe43f */
[----:B------:R-:W-:Y:S01]  /*bee0*/  @UP1 UIADD3.X UR7, UR37, UR9, URZ, UP3, !UPT ;  /* 0x0000000925071290 */ /* 0x000fe20009ffe43f */
[----:B------:R-:W-:Y:S01]  /*bef0*/  IMAD.U32 R2, RZ, RZ, UR5 ;  /* 0x00000005ff027e24 */ /* 0x000fe2000f8e00ff */
[----:B------:R-:W-:Y:S01]  /*bf00*/  @UP0 ULEA UR4, UP1, UR43, UR10, 0x2 ;  /* 0x0000000a2b040291 */ /* 0x000fe2000f82103f */
[----:B------:R-:W-:Y:S02]  /*bf10*/  IMAD.U32 R4, RZ, RZ, UR6 ;  /* 0x00000006ff047e24 */ /* 0x000fe4000f8e00ff */
[----:B------:R-:W-:Y:S01]  /*bf20*/  IMAD.U32 R3, RZ, RZ, UR8 ;  /* 0x00000008ff037e24 */ /* 0x000fe2000f8e00ff */
[----:B------:R-:W-:Y:S01]  /*bf30*/  @UP0 ULEA.HI.X UR5, UR43, UR11, UR42, 0x2, UP1 ;  /* 0x0000000b2b050291 */ /* 0x000fe200088f142a */
[----:B------:R-:W-:-:S03]  /*bf40*/  IMAD.U32 R5, RZ, RZ, UR7 ;  /* 0x00000007ff057e24 */ /* 0x000fc6000f8e00ff */
[----:B------:R-:W2:Y:S04]  /*bf50*/  @P2 LDG.E R0, desc[UR50][R2.64] ;  /* 0x0000003202002981 */ /* 0x000ea8000c1e1900 */
[----:B------:R3:W4:Y:S02]  /*bf60*/  @P1 LDG.E R6, desc[UR50][R4.64] ;  /* 0x0000003204061981 */ /* 0x000724000c1e1900 */
[----:B---3--:R-:W-:Y:S01]  /*bf70*/  MOV R4, UR4 ;  /* 0x0000000400047c02 */ /* 0x008fe20008000f00 */
[----:B------:R-:W-:-:S05]  /*bf80*/  IMAD.U32 R5, RZ, RZ, UR5 ;  /* 0x00000005ff057e24 */ /* 0x000fca000f8e00ff */
[----:B-----5:R3:W5:Y:S01]  /*bf90*/  @P0 LDG.E R22, desc[UR50][R4.64] ;  /* 0x0000003204160981 */ /* 0x020762000c1e1900 */
[----:B------:R-:W-:Y:S01]  /*bfa0*/  PLOP3.LUT P2, PT, PT, PT, UP4, 0x80, 0x0 ;  /* 0x000000000000781c */ /* 0x000fe20003f4f048 */
[----:B---3--:R-:W3:Y:S02]  /*bfb0*/  LDC.64 R4, c[0x0][0x418] ;  /* 0x00010600ff047b82 */ /* 0x008ee40000000a00 */
[----:B---3--:R-:W-:-:S04]  /*bfc0*/  ISETP.NE.U32.AND P0, PT, R4, RZ, PT ;  /* 0x000000ff0400720c */ /* 0x008fc80003f05070 */
[----:B------:R-:W-:-:S06]  /*bfd0*/  ISETP.NE.AND.EX P0, PT, R5, RZ, PT, P0 ;  /* 0x000000ff0500720c */ /* 0x000fcc0003f05300 */
[----:B--2---:R-:W-:Y:S02]  /*bfe0*/  @P2 R2UR UR39, R0 ;  /* 0x00000000002722ca */ /* 0x004fe400000e0000 */
[----:B----4-:R-:W-:Y:S01]  /*bff0*/  @P1 R2UR UR41, R6 ;  /* 0x00000000062912ca */ /* 0x010fe200000e0000 */
[----:B-----5:R2:W-:Y:S01]  /*c000*/  STL [R1+0xc], R22 ;  /* 0x00000c1601007387 */ /* 0x0205e20000100800 */
[----:B01----:R-:W-:-:S13]  /*c010*/  @P1 BRA `(.L_x_228) ;  /* 0x0000000000241947 */ /* 0x003fda0003800000 */
[----:B------:R-:W-:Y:S01]  /*c020*/  UISETP.NE.AND UP0, UPT, UR36, URZ, UPT ;  /* 0x0000003f2400728c */ /* 0x000fe2000bf05270 */
[----:B------:R-:W-:-:S05]  /*c030*/  ULDC UR41, c[0x0][0x288] ;  /* 0x0000a20000297ab9 */ /* 0x000fca0000000800 */
[----:B------:R-:W-:-:S13]  /*c040*/  PLOP3.LUT P1, PT, PT, PT, UP0, 0x40, 0x0 ;  /* 0x000000000000781c */ /* 0x000fda0003f2e808 */
[----:B------:R-:W-:Y:S05]  /*c050*/  @P1 BRA `(.L_x_228) ;  /* 0x0000000000141947 */ /* 0x000fea0003800000 */
[----:B------:R-:W3:Y:S04]  /*c060*/  LDG.E R4, desc[UR50][R2.64] ;  /* 0x0000003202047981 */ /* 0x000ee8000c1e1900 */
[----:B------:R-:W4:Y:S01]  /*c070*/  LDG.E R0, desc[UR50][R2.64+0x4] ;  /* 0x0000043202007981 */ /* 0x000f22000c1e1900 */
[----:B---3--:R-:W-:Y:S02]  /*c080*/  R2UR UR4, R4 ;  /* 0x00000000040472ca */ /* 0x008fe400000e0000 */
[----:B----4-:R-:W-:-:S13]  /*c090*/  R2UR UR41, R0 ;  /* 0x00000000002972ca */ /* 0x010fda00000e0000 */
[----:B------:R-:W-:-:S12]  /*c0a0*/  UIADD3 UR41, -UR4, UR41, URZ ;  /* 0x0000002904297290 */ /* 0x000fd8000fffe13f */
.L_x_228:
[----:B------:R-:W-:Y:S01]  /*c0b0*/  ULDC.64 UR4, c[0x0][0xa20] ;  /* 0x0002880000047ab9 */ /* 0x000fe20000000a00 */
[----:B------:R-:W-:Y:S01]  /*c0c0*/  SEL R8, R8, 0x1, P0 ;  /* 0x0000000108087807 */ /* 0x000fe20000000000 */
[----:B------:R-:W-:Y:S01]  /*c0d0*/  IMAD.U32 R29, RZ, RZ, UR43 ;  /* 0x0000002bff1d7e24 */ /* 0x000fe2000f8e00ff */
[----:B------:R-:W-:-:S03]  /*c0e0*/  ISETP.NE.U32.AND P1, PT, RZ, UR4, PT ;  /* 0x00000004ff007c0c */ /* 0x000fc6000bf25070 */
[----:B------:R-:W-:Y:S01]  /*c0f0*/  IMAD R18, R8, R7, RZ ;  /* 0x0000000708127224 */ /* 0x000fe200078e02ff */
[----:B------:R-:W-:-:S13]  /*c100*/  ISETP.NE.AND.EX P1, PT, RZ, UR5, PT, P1 ;  /* 0x00000005ff007c0c */ /* 0x000fda000bf25310 */
[----:B------:R-:W-:Y:S05]  /*c110*/  @!P1 BRA `(.L_x_229) ;  /* 0x0000000000189947 */ /* 0x000fea0003800000 */
[----:B------:R-:W-:-:S04]  /*c120*/  UIADD3 UR4, UP0, UR48, UR4, URZ ;  /* 0x0000000430047290 */ /* 0x000fc8000ff1e03f */
[----:B------:R-:W-:Y:S02]  /*c130*/  UIADD3.X UR5, UR37, UR5, URZ, UP0, !UPT ;  /* 0x0000000525057290 */ /* 0x000fe400087fe43f */
[----:B------:R-:W-:-:S04]  /*c140*/  IMAD.U32 R2, RZ, RZ, UR4 ;  /* 0x00000004ff027e24 */ /* 0x000fc8000f8e00ff */
[----:B------:R-:W-:-:S05]  /*c150*/  IMAD.U32 R3, RZ, RZ, UR5 ;  /* 0x00000005ff037e24 */ /* 0x000fca000f8e00ff */
[----:B------:R0:W5:Y:S01]  /*c160*/  LDG.E R18, desc[UR50][R2.64] ;  /* 0x0000003202127981 */ /* 0x000162000c1e1900 */
[----:B------:R-:W-:Y:S05]  /*c170*/  BRA `(.L_x_230) ;  /* 0x0000000000247947 */ /* 0x000fea0003800000 */
.L_x_229:
[----:B------:R-:W-:Y:S02]  /*c180*/  ULDC.64 UR4, c[0x0][0xa08] ;  /* 0x0002820000047ab9 */ /* 0x000fe40000000a00 */
[----:B------:R-:W-:-:S04]  /*c190*/  ISETP.NE.U32.AND P0, PT, RZ, UR4, PT ;  /* 0x00000004ff007c0c */ /* 0x000fc8000bf05070 */
[----:B------:R-:W-:-:S13]  /*c1a0*/  ISETP.NE.AND.EX P0, PT, RZ, UR5, PT, P0 ;  /* 0x00000005ff007c0c */ /* 0x000fda000bf05300 */
[----:B------:R-:W-:Y:S05]  /*c1b0*/  @!P0 BRA `(.L_x_230) ;  /* 0x0000000000148947 */ /* 0x000fea0003800000 */
[----:B------:R-:W0:Y:S02]  /*c1c0*/  LDC.64 R2, c[0x0][0xa08] ;  /* 0x00028200ff027b82 */ /* 0x000e240000000a00 */
[----:B0-----:R-:W-:-:S05]  /*c1d0*/  IMAD.WIDE R2, R29, 0x4, R2 ;  /* 0x000000041d027825 */ /* 0x001fca00078e0202 */
[----:B------:R-:W3:Y:S04]  /*c1e0*/  LDG.E R18, desc[UR50][R2.64] ;  /* 0x0000003202127981 */ /* 0x000ee8000c1e1900 */
[----:B------:R-:W3:Y:S02]  /*c1f0*/  LDG.E R5, desc[UR50][R2.64+0x4] ;  /* 0x0000043202057981 */ /* 0x000ee4000c1e1900 */
[----:B---3--:R-:W-:-:S07]  /*c200*/  IMAD.IADD R18, R5, 0x1, -R18 ;  /* 0x0000000105127824 */ /* 0x008fce00078e0a12 */
.L_x_230:
[----:B------:R-:W3:Y:S01]  /*c210*/  LDL R17, [R1+0x18] ;  /* 0x0000180001117983 */ /* 0x000ee20000100800 */
[----:B-----5:R-:W-:-:S05]  /*c220*/  IMAD.IADD R18, R18, 0x1, -R22 ;  /* 0x0000000112127824 */ /* 0x020fca00078e0a16 */
[C---:B0-----:R-:W-:Y:S02]  /*c230*/  IADD3 R2, R18.reuse, 0x9f, RZ ;  /* 0x0000009f12027810 */ /* 0x041fe40007ffe0ff */
[----:B------:R-:W-:-:S03]  /*c240*/  ISETP.GE.AND P0, PT, R18, 0x1, PT ;  /* 0x000000011200780c */ /* 0x000fc60003f06270 */
[----:B------:R-:W-:Y:S01]  /*c250*/  IMAD.HI R2, R2, 0x66666667, RZ ;  /* 0x6666666702027827 */ /* 0x000fe200078e02ff */
[----:B---3--:R-:W-:-:S04]  /*c260*/  LOP3.LUT R0, R17, 0xff000000, RZ, 0xc0, !PT ;  /* 0xff00000011007812 */ /* 0x008fc800078ec0ff */
[----:B------:R-:W-:Y:S02]  /*c270*/  SHF.R.U32.HI R3, RZ, 0x8, R0 ;  /* 0x00000008ff037819 */ /* 0x000fe40000011600 */
[----:B------:R-:W-:-:S04]  /*c280*/  LOP3.LUT R0, R17, 0xff0000, RZ, 0xc0, !PT ;  /* 0x00ff000011007812 */ /* 0x000fc800078ec0ff */
[----:B------:R-:W-:Y:S02]  /*c290*/  LEA.HI R5, R0, R3, RZ, 0x10 ;  /* 0x0000000300057211 */ /* 0x000fe400078f80ff */
[----:B------:R-:W-:Y:S02]  /*c2a0*/  SHF.R.U32.HI R3, RZ, 0x1f, R2 ;  /* 0x0000001fff037819 */ /* 0x000fe40000011602 */
[----:B------:R-:W-:Y:S02]  /*c2b0*/  LOP3.LUT R4, R5, 0xff, RZ, 0xc0, !PT ;  /* 0x000000ff05047812 */ /* 0x000fe400078ec0ff */
[----:B------:R-:W-:Y:S01]  /*c2c0*/  LEA.HI.SX32 R0, R2, R3, 0x1a ;  /* 0x0000000302007211 */ /* 0x000fe200078fd2ff */
[----:B------:R-:W-:Y:S01]  /*c2d0*/  IMAD.MOV.U32 R3, RZ, RZ, RZ ;  /* 0x000000ffff037224 */ /* 0x000fe200078e00ff */
[----:B------:R-:W-:Y:S06]  /*c2e0*/  @!P0 BRA `(.L_x_231) ;  /* 0x0000000000748947 */ /* 0x000fec0003800000 */
[----:B------:R-:W-:-:S04]  /*c2f0*/  SHF.R.U32.HI R5, RZ, 0x10, R5 ;  /* 0x00000010ff057819 */ /* 0x000fc80000011605 */
[----:B------:R-:W-:-:S13]  /*c300*/  ISETP.NE.AND P0, PT, R5, RZ, PT ;  /* 0x000000ff0500720c */ /* 0x000fda0003f05270 */
[----:B------:R-:W0:Y:S02]  /*c310*/  @!P0 LDC R5, c[0x0][0x9f0] ;  /* 0x00027c00ff058b82 */ /* 0x000e240000000800 */
[-C--:B0-----:R-:W-:Y:S02]  /*c320*/  IABS R7, R5.reuse ;  /* 0x0000000500077213 */ /* 0x081fe40000000000 */
[----:B------:R-:W-:Y:S02]  /*c330*/  IADD3 R6, R5, -0x1, R0 ;  /* 0xffffffff05067810 */ /* 0x000fe40007ffe000 */
[----:B------:R-:W0:Y:S02]  /*c340*/  I2F.RP R9, R7 ;  /* 0x0000000700097306 */ /* 0x000e240000209400 */
[----:B------:R-:W-:-:S04]  /*c350*/  LOP3.LUT R2, R6, R5, RZ, 0x3c, !PT ;  /* 0x0000000506027212 */ /* 0x000fc800078e3cff */
[----:B------:R-:W-:Y:S02]  /*c360*/  ISETP.GE.AND P2, PT, R2, RZ, PT ;  /* 0x000000ff0200720c */ /* 0x000fe40003f46270 */
[----:B0-----:R-:W0:Y:S02]  /*c370*/  MUFU.RCP R9, R9 ;  /* 0x0000000900097308 */ /* 0x001e240000001000 */
[----:B0-----:R-:W-:-:S06]  /*c380*/  VIADD R10, R9, 0xffffffe ;  /* 0x0ffffffe090a7836 */ /* 0x001fcc0000000000 */
[----:B------:R-:W0:Y:S02]  /*c390*/  F2I.FTZ.U32.TRUNC.NTZ R3, R10 ;  /* 0x0000000a00037305 */ /* 0x000e24000021f000 */
[----:B0-----:R-:W-:-:S04]  /*c3a0*/  IMAD.MOV R2, RZ, RZ, -R3 ;  /* 0x000000ffff027224 */ /* 0x001fc800078e0a03 */
[----:B------:R-:W-:Y:S02]  /*c3b0*/  IMAD R8, R2, R7, RZ ;  /* 0x0000000702087224 */ /* 0x000fe400078e02ff */
[----:B------:R-:W-:-:S04]  /*c3c0*/  IMAD.MOV.U32 R2, RZ, RZ, RZ ;  /* 0x000000ffff027224 */ /* 0x000fc800078e00ff */
[----:B------:R-:W-:Y:S01]  /*c3d0*/  IMAD.HI.U32 R8, R3, R8, R2 ;  /* 0x0000000803087227 */ /* 0x000fe200078e0002 */
[----:B------:R-:W-:Y:S02]  /*c3e0*/  IABS R2, R6 ;  /* 0x0000000600027213 */ /* 0x000fe40000000000 */
[----:B------:R-:W-:-:S03]  /*c3f0*/  IABS R3, R5 ;  /* 0x0000000500037213 */ /* 0x000fc60000000000 */
[----:B------:R-:W-:-:S04]  /*c400*/  IMAD.HI.U32 R8, R8, R2, RZ ;  /* 0x0000000208087227 */ /* 0x000fc800078e00ff */
[----:B------:R-:W-:-:S04]  /*c410*/  IMAD.MOV R3, RZ, RZ, -R3 ;  /* 0x000000ffff037224 */ /* 0x000fc800078e0a03 */
[----:B------:R-:W-:-:S05]  /*c420*/  IMAD R2, R8, R3, R2 ;  /* 0x0000000308027224 */ /* 0x000fca00078e0202 */
[----:B------:R-:W-:-:S13]  /*c430*/  ISETP.GT.U32.AND P1, PT, R7, R2, PT ;  /* 0x000000020700720c */ /* 0x000fda0003f24070 */
[----:B------:R-:W-:Y:S01]  /*c440*/  @!P1 IMAD.IADD R2, R2, 0x1, -R7 ;  /* 0x0000000102029824 */ /* 0x000fe200078e0a07 */
[----:B------:R-:W-:Y:S02]  /*c450*/  @!P1 IADD3 R8, R8, 0x1, RZ ;  /* 0x0000000108089810 */ /* 0x000fe40007ffe0ff */
[----:B------:R-:W-:Y:S02]  /*c460*/  ISETP.NE.AND P1, PT, R5, RZ, PT ;  /* 0x000000ff0500720c */ /* 0x000fe40003f25270 */
[----:B------:R-:W-:-:S13]  /*c470*/  ISETP.GE.U32.AND P0, PT, R2, R7, PT ;  /* 0x000000070200720c */ /* 0x000fda0003f06070 */
[----:B------:R-:W-:-:S04]  /*c480*/  @P0 VIADD R8, R8, 0x1 ;  /* 0x0000000108080836 */ /* 0x000fc80000000000 */
[----:B------:R-:W-:-:S04]  /*c490*/  IMAD.MOV.U32 R3, RZ, RZ, R8 ;  /* 0x000000ffff037224 */ /* 0x000fc800078e0008 */
[----:B------:R-:W-:Y:S01]  /*c4a0*/  @!P2 IMAD.MOV R3, RZ, RZ, -R3 ;  /* 0x000000ffff03a224 */ /* 0x000fe200078e0a03 */
[----:B------:R-:W-:-:S07]  /*c4b0*/  @!P1 LOP3.LUT R3, RZ, R5, RZ, 0x33, !PT ;  /* 0x00000005ff039212 */ /* 0x000fce00078e33ff */
.L_x_231:
[-C--:B------:R-:W-:Y:S01]  /*c4c0*/  IMAD R2, R4, R3.reuse, RZ ;  /* 0x0000000304027224 */ /* 0x080fe200078e02ff */
[----:B------:R-:W-:Y:S04]  /*c4d0*/  BSSY B7, `(.L_x_232) ;  /* 0x0000413000077945 */ /* 0x000fe80003800000 */
[----:B------:R-:W-:Y:S01]  /*c4e0*/  VIADDMNMX R0, R2, R3, R0, PT ;  /* 0x0000000302007246 */ /* 0x000fe20003800100 */
[----:B------:R0:W-:Y:S03]  /*c4f0*/  STL [R1+0x20], R2 ;  /* 0x0000200201007387 */ /* 0x0001e60000100800 */
[----:B------:R-:W-:-:S13]  /*c500*/  R2UR UR47, R0 ;  /* 0x00000000002f72ca */ /* 0x000fda00000e0000 */
[----:B------:R-:W-:-:S13]  /*c510*/  ISETP.LT.AND P0, PT, R2, UR47, PT ;  /* 0x0000002f02007c0c */ /* 0x000fda000bf01270 */
[----:B0-----:R-:W-:Y:S05]  /*c520*/  @P0 BRA `(.L_x_233) ;  /* 0x0000000000480947 */ /* 0x001fea0003800000 */
[----:B------:R-:W0:Y:S02]  /*c530*/  S2R R2, SR_TID.X ;  /* 0x0000000000027919 */ /* 0x000e240000002100 */
[----:B0-----:R-:W-:-:S04]  /*c540*/  LOP3.LUT R2, R2, 0x7f, RZ, 0xc0, !PT ;  /* 0x0000007f02027812 */ /* 0x001fc800078ec0ff */
[----:B------:R-:W-:-:S13]  /*c550*/  ISETP.NE.AND P0, PT, R2, RZ, PT ;  /* 0x000000ff0200720c */ /* 0x000fda0003f05270 */
[----:B------:R-:W-:Y:S05]  /*c560*/  @P0 BRA `(.L_x_234) ;  /* 0x0000004000240947 */ /* 0x000fea0003800000 */
[----:B------:R-:W0:Y:S01]  /*c570*/  S2R R5, SR_LANEID ;  /* 0x0000000000057919 */ /* 0x000e220000000000 */
[----:B------:R-:W-:Y:S01]  /*c580*/  VOTEU.ANY UR4, UPT, PT ;  /* 0x0000000000047886 */ /* 0x000fe200038e0100 */
[----:B------:R-:W1:Y:S01]  /*c590*/  LDC.64 R2, c[0x0][0xc60] ;  /* 0x00031800ff027b82 */ /* 0x000e620000000a00 */
[----:B------:R-:W0:Y:S02]  /*c5a0*/  FLO.U32 R0, UR4 ;  /* 0x0000000400007d00 */ /* 0x000e2400080e0000 */
[----:B0-----:R-:W-:-:S06]  /*c5b0*/  ISETP.EQ.U32.AND P0, PT, R0, R5, PT ;  /* 0x000000050000720c */ /* 0x001fcc0003f02070 */
[----:B------:R-:W1:Y:S07]  /*c5c0*/  POPC R5, UR4 ;  /* 0x0000000400057d09 */ /* 0x000e6e0008000000 */
[----:B-1----:R-:W3:Y:S01]  /*c5d0*/  @P0 ATOMG.E.ADD.STRONG.GPU PT, R3, desc[UR50][R2.64], R5 ;  /* 0x00000005020309a8 */ /* 0x002ee200081ee1f2 */
[----:B------:R-:W0:Y:S02]  /*c5e0*/  S2R R4, SR_LTMASK ;  /* 0x0000000000047919 */ /* 0x000e240000003900 */
[----:B0-----:R-:W-:-:S04]  /*c5f0*/  LOP3.LUT R4, R4, UR4, RZ, 0xc0, !PT ;  /* 0x0000000404047c12 */ /* 0x001fc8000f8ec0ff */
[----:B------:R-:W0:Y:S01]  /*c600*/  POPC R7, R4 ;  /* 0x0000000400077309 */ /* 0x000e220000000000 */
[----:B---3--:R-:W0:Y:S02]  /*c610*/  SHFL.IDX PT, R0, R3, R0, 0x1f ;  /* 0x00001f0003007589 */ /* 0x008e2400000e0000 */
[----:B0-----:R-:W-:-:S05]  /*c620*/  IADD3 R0, R0, UR46, R7 ;  /* 0x0000002e00007c10 */ /* 0x001fca000fffe007 */
[----:B------:R1:W-:Y:S01]  /*c630*/  STL [R1+0x10], R0 ;  /* 0x0000100001007387 */ /* 0x0003e20000100800 */
[----:B------:R-:W-:Y:S05]  /*c640*/  BRA `(.L_x_234) ;  /* 0x0000003c00ec7947 */ /* 0x000fea0003800000 */
.L_x_233:
[----:B------:R-:W-:Y:S01]  /*c650*/  VIADD R0, R16, 0xe000 ;  /* 0x0000e00010007836 */ /* 0x000fe20000000000 */
[----:B------:R-:W-:Y:S04]  /*c660*/  BSSY B6, `(.L_x_235) ;  /* 0x0000013000067945 */ /* 0x000fe80003800000 */
[----:B------:R-:W-:-:S13]  /*c670*/  LOP3.LUT P0, RZ, R0, 0x1bf, RZ, 0xc0, !PT ;  /* 0x000001bf00ff7812 */ /* 0x000fda000780c0ff */
[----:B------:R-:W-:Y:S05]  /*c680*/  @!P0 BRA `(.L_x_236) ;  /* 0x0000000000408947 */ /* 0x000fea0003800000 */
[----:B------:R-:W-:Y:S01]  /*c690*/  MOV R2, 0x0 ;  /* 0x0000000000027802 */ /* 0x000fe20000000f00 */
[----:B------:R-:W-:Y:S01]  /*c6a0*/  ULDC.64 UR6, c[0x4][0x98] ;  /* 0x0100260000067ab9 */ /* 0x000fe20000000a00 */
[----:B------:R-:W-:Y:S01]  /*c6b0*/  ULDC.64 UR8, c[0x4][0xa0] ;  /* 0x0100280000087ab9 */ /* 0x000fe20000000a00 */
[----:B------:R-:W-:Y:S01]  /*c6c0*/  ULDC.64 UR4, c[0x4][0x8] ;  /* 0x0100020000047ab9 */ /* 0x000fe20000000a00 */
[----:B------:R-:W-:Y:S01]  /*c6d0*/  IMAD.U32 R4, RZ, RZ, UR6 ;  /* 0x00000006ff047e24 */ /* 0x000fe2000f8e00ff */
[----:B------:R-:W-:Y:S01]  /*c6e0*/  MOV R6, UR8 ;  /* 0x0000000800067c02 */ /* 0x000fe20008000f00 */
[----:B------:R-:W0:Y:S01]  /*c6f0*/  LDC.64 R2, c[0x4][R2] ;  /* 0x0100000002027b82 */ /* 0x000e220000000a00 */
[----:B------:R-:W-:Y:S02]  /*c700*/  IMAD.U32 R5, RZ, RZ, UR7 ;  /* 0x00000007ff057e24 */ /* 0x000fe4000f8e00ff */
[----:B------:R-:W-:Y:S02]  /*c710*/  IMAD.U32 R7, RZ, RZ, UR9 ;  /* 0x00000009ff077e24 */ /* 0x000fe4000f8e00ff */
[----:B------:R-:W-:-:S02]  /*c720*/  IMAD.U32 R10, RZ, RZ, UR4 ;  /* 0x00000004ff0a7e24 */ /* 0x000fc4000f8e00ff */
[----:B------:R-:W-:Y:S02]  /*c730*/  IMAD.U32 R11, RZ, RZ, UR5 ;  /* 0x00000005ff0b7e24 */ /* 0x000fe4000f8e00ff */
[----:B------:R-:W-:Y:S02]  /*c740*/  IMAD.MOV.U32 R8, RZ, RZ, 0x70 ;  /* 0x00000070ff087424 */ /* 0x000fe400078e00ff */
[----:B------:R-:W-:Y:S02]  /*c750*/  IMAD.MOV.U32 R12, RZ, RZ, 0x1 ;  /* 0x00000001ff0c7424 */ /* 0x000fe400078e00ff */
[----:B------:R-:W-:-:S07]  /*c760*/  IMAD.MOV.U32 R13, RZ, RZ, RZ ;  /* 0x000000ffff0d7224 */ /* 0x000fce00078e00ff */
[----:B------:R-:W-:-:S07]  /*c770*/  LEPC R20, `(.L_x_236) ;  /* 0x000000001014794e */ /* 0x000fce0000000000 */
[----:B0-2---:R-:W-:Y:S05]  /*c780*/  CALL.ABS.NOINC R2 ;  /* 0x0000000002007343 */ /* 0x005fea0003c00000 */
.L_x_236:
[----:B------:R-:W-:Y:S05]  /*c790*/  BSYNC B6 ;  /* 0x0000000000067941 */ /* 0x000fea0003800000 */
.L_x_235:
[----:B------:R-:W3:Y:S01]  /*c7a0*/  LDL.LU R19, [R1+0x8] ;  /* 0x0000080001137983 */ /* 0x000ee20000300800 */
[----:B------:R-:W-:Y:S01]  /*c7b0*/  IADD3 R0, R16, 0x6000, RZ ;  /* 0x0000600010007810 */ /* 0x000fe20007ffe0ff */
[----:B------:R-:W-:Y:S03]  /*c7c0*/  BSSY B6, `(.L_x_237) ;  /* 0x0000016000067945 */ /* 0x000fe60003800000 */
[----:B------:R-:W-:Y:S02]  /*c7d0*/  LOP3.LUT P0, RZ, R0, 0x1bf, RZ, 0xc0, !PT ;  /* 0x000001bf00ff7812 */ /* 0x000fe4000780c0ff */
[----:B---3--:R-:W-:-:S11]  /*c7e0*/  LOP3.LUT R19, R19, 0xfffffffe, RZ, 0xc0, !PT ;  /* 0xfffffffe13137812 */ /* 0x008fd600078ec0ff */
[----:B------:R-:W-:-:S05]  /*c7f0*/  @P0 LOP3.LUT R19, R19, 0x1, RZ, 0xfc, !PT ;  /* 0x0000000113130812 */ /* 0x000fca00078efcff */
[----:B------:R0:W-:Y:S01]  /*c800*/  STL [R1+0x8], R19 ;  /* 0x0000081301007387 */ /* 0x0001e20000100800 */
[----:B------:R-:W-:Y:S05]  /*c810*/  @!P0 BRA `(.L_x_238) ;  /* 0x0000000000408947 */ /* 0x000fea0003800000 */
[----:B------:R-:W-:Y:S01]  /*c820*/  MOV R2, 0x0 ;  /* 0x0000000000027802 */ /* 0x000fe20000000f00 */
[----:B------:R-:W-:Y:S01]  /*c830*/  ULDC.64 UR6, c[0x4][0x98] ;  /* 0x0100260000067ab9 */ /* 0x000fe20000000a00 */
[----:B------:R-:W-:Y:S01]  /*c840*/  ULDC.64 UR8, c[0x4][0xa0] ;  /* 0x0100280000087ab9 */ /* 0x000fe20000000a00 */
[----:B------:R-:W-:Y:S01]  /*c850*/  ULDC.64 UR4, c[0x4][0x10] ;  /* 0x0100040000047ab9 */ /* 0x000fe20000000a00 */
[----:B------:R-:W-:Y:S01]  /*c860*/  IMAD.U32 R4, RZ, RZ, UR6 ;  /* 0x00000006ff047e24 */ /* 0x000fe2000f8e00ff */
[----:B------:R-:W-:Y:S01]  /*c870*/  MOV R8, 0x70 ;  /* 0x0000007000087802 */ /* 0x000fe20000000f00 */
[----:B------:R-:W1:Y:S01]  /*c880*/  LDC.64 R2, c[0x4][R2] ;  /* 0x0100000002027b82 */ /* 0x000e620000000a00 */
[----:B------:R-:W-:Y:S02]  /*c890*/  IMAD.U32 R5, RZ, RZ, UR7 ;  /* 0x00000007ff057e24 */ /* 0x000fe4000f8e00ff */
[----:B------:R-:W-:Y:S02]  /*c8a0*/  IMAD.U32 R6, RZ, RZ, UR8 ;  /* 0x00000008ff067e24 */ /* 0x000fe4000f8e00ff */
[----:B------:R-:W-:-:S02]  /*c8b0*/  IMAD.U32 R7, RZ, RZ, UR9 ;  /* 0x00000009ff077e24 */ /* 0x000fc4000f8e00ff */
[----:B------:R-:W-:Y:S02]  /*c8c0*/  IMAD.U32 R10, RZ, RZ, UR4 ;  /* 0x00000004ff0a7e24 */ /* 0x000fe4000f8e00ff */
[----:B------:R-:W-:Y:S02]  /*c8d0*/  IMAD.U32 R11, RZ, RZ, UR5 ;  /* 0x00000005ff0b7e24 */ /* 0x000fe4000f8e00ff */
[----:B------:R-:W-:Y:S02]  /*c8e0*/  IMAD.MOV.U32 R12, RZ, RZ, 0x1 ;  /* 0x00000001ff0c7424 */ /* 0x000fe400078e00ff */
[----:B------:R-:W-:-:S07]  /*c8f0*/  IMAD.MOV.U32 R13, RZ, RZ, RZ ;  /* 0x000000ffff0d7224 */ /* 0x000fce00078e00ff */
[----:B------:R-:W-:-:S07]  /*c900*/  LEPC R20, `(.L_x_238) ;  /* 0x000000001014794e */ /* 0x000fce0000000000 */
[----:B012---:R-:W-:Y:S05]  /*c910*/  CALL.ABS.NOINC R2 ;  /* 0x0000000002007343 */ /* 0x007fea0003c00000 */
.L_x_238:
[----:B------:R-:W-:Y:S05]  /*c920*/  BSYNC B6 ;  /* 0x0000000000067941 */ /* 0x000fea0003800000 */
.L_x_237:
        /* <DEDUP_REMOVED lines=10> */
[----:B------:R-:W1:Y:S01]  /*c9d0*/  LDC.64 R2, c[0x4][R2] ;  /* 0x0100000002027b82 */ /* 0x000e620000000a00 */
        /* <DEDUP_REMOVED lines=8> */
[----:B012---:R-:W-:Y:S05]  /*ca60*/  CALL.ABS.NOINC R2 ;  /* 0x0000000002007343 */ /* 0x007fea0003c00000 */
.L_x_240:
[----:B------:R-:W-:Y:S05]  /*ca70*/  BSYNC B6 ;  /* 0x0000000000067941 */ /* 0x000fea0003800000 */
.L_x_239:
[----:B------:R-:W-:Y:S01]  /*ca80*/  IMAD.MOV.U32 R23, RZ, RZ, R19 ;  /* 0x000000ffff177224 */ /* 0x000fe200078e0013 */
[----:B------:R-:W-:Y:S04]  /*ca90*/  BSSY B6, `(.L_x_241) ;  /* 0x0000013000067945 */ /* 0x000fe80003800000 */
[----:B------:R-:W-:-:S13]  /*caa0*/  LOP3.LUT P6, RZ, R23, 0x1, RZ, 0xc0, !PT ;  /* 0x0000000117ff7812 */ /* 0x000fda00078cc0ff */
[----:B------:R-:W-:Y:S05]  /*cab0*/  @!P6 BRA `(.L_x_242) ;  /* 0x000000000040e947 */ /* 0x000fea0003800000 */
[----:B------:R-:W-:Y:S01]  /*cac0*/  MOV R2, 0x0 ;  /* 0x0000000000027802 */ /* 0x000fe20000000f00 */
[----:B------:R-:W-:Y:S01]  /*cad0*/  ULDC.64 UR6, c[0x4][0x98] ;  /* 0x0100260000067ab9 */ /* 0x000fe20000000a00 */
[----:B------:R-:W-:Y:S01]  /*cae0*/  ULDC.64 UR8, c[0x4][0xa0] ;  /* 0x0100280000087ab9 */ /* 0x000fe20000000a00 */
[----:B------:R-:W-:Y:S01]  /*caf0*/  ULDC.64 UR4, c[0x4][0x20] ;  /* 0x0100080000047ab9 */ /* 0x000fe20000000a00 */
[----:B------:R-:W-:Y:S01]  /*cb00*/  MOV R4, UR6 ;  /* 0x0000000600047c02 */ /* 0x000fe20008000f00 */
[----:B------:R-:W-:Y:S01]  /*cb10*/  IMAD.U32 R5, RZ, RZ, UR7 ;  /* 0x00000007ff057e24 */ /* 0x000fe2000f8e00ff */
[----:B------:R-:W1:Y:S01]  /*cb20*/  LDC.64 R2, c[0x4][R2] ;  /* 0x0100000002027b82 */ /* 0x000e620000000a00 */
[----:B------:R-:W-:Y:S01]  /*cb30*/  IMAD.U32 R6, RZ, RZ, UR8 ;  /* 0x00000008ff067e24 */ /* 0x000fe2000f8e00ff */
[----:B------:R-:W-:Y:S01]  /*cb40*/  MOV R12, 0x1 ;  /* 0x00000001000c7802 */ /* 0x000fe20000000f00 */
[----:B------:R-:W-:Y:S02]  /*cb50*/  IMAD.U32 R7, RZ, RZ, UR9 ;  /* 0x00000009ff077e24 */ /* 0x000fe4000f8e00ff */
[----:B------:R-:W-:-:S02]  /*cb60*/  IMAD.U32 R10, RZ, RZ, UR4 ;  /* 0x00000004ff0a7e24 */ /* 0x000fc4000f8e00ff */
[----:B------:R-:W-:Y:S02]  /*cb70*/  IMAD.U32 R11, RZ, RZ, UR5 ;  /* 0x00000005ff0b7e24 */ /* 0x000fe4000f8e00ff */
[----:B------:R-:W-:Y:S02]  /*cb80*/  IMAD.MOV.U32 R8, RZ, RZ, 0x70 ;  /* 0x00000070ff087424 */ /* 0x000fe400078e00ff */
[----:B------:R-:W-:-:S07]  /*cb90*/  IMAD.MOV.U32 R13, RZ, RZ, RZ ;  /* 0x000000ffff0d7224 */ /* 0x000fce00078e00ff */
[----:B------:R-:W-:-:S07]  /*cba0*/  LEPC R20, `(.L_x_242) ;  /* 0x000000001014794e */ /* 0x000fce0000000000 */
[----:B012---:R-:W-:Y:S05]  /*cbb0*/  CALL.ABS.NOINC R2 ;  /* 0x0000000002007343 */ /* 0x007fea0003c00000 */
.L_x_242:
[----:B------:R-:W-:Y:S05]  /*cbc0*/  BSYNC B6 ;  /* 0x0000000000067941 */ /* 0x000fea0003800000 */
.L_x_241:
[----:B------:R-:W-:Y:S01]  /*cbd0*/  ULDC.64 UR4, c[0x0][0x9f8] ;  /* 0x00027e0000047ab9 */ /* 0x000fe20000000a00 */
[----:B0-----:R-:W0:Y:S01]  /*cbe0*/  LDC R19, c[0x0][0x430] ;  /* 0x00010c00ff137b82 */ /* 0x001e220000000800 */
[----:B------:R-:W-:-:S04]  /*cbf0*/  UISETP.NE.U32.AND UP0, UPT, UR4, URZ, UPT ;  /* 0x0000003f0400728c */ /* 0x000fc8000bf05070 */
[----:B------:R-:W-:-:S06]  /*cc00*/  UISETP.NE.AND.EX UP0, UPT, UR5, URZ, UPT, UP0 ;  /* 0x0000003f0500728c */ /* 0x000fcc000bf05300 */
[----:B------:R-:W-:-:S05]  /*cc10*/  PLOP3.LUT P0, PT, PT, PT, UP0, 0x80, 0x0 ;  /* 0x000000000000781c */ /* 0x000fca0003f0f008 */
[----:B------:R-:W-:-:S04]  /*cc20*/  @UP0 UIADD3 UR4, UP1, UR48, UR4, URZ ;  /* 0x0000000430040290 */ /* 0x000fc8000ff3e03f */
[----:B------:R-:W-:Y:S02]  /*cc30*/  @UP0 UIADD3.X UR5, UR37, UR5, URZ, UP1, !UPT ;  /* 0x0000000525050290 */ /* 0x000fe40008ffe43f */
[----:B------:R-:W-:-:S04]  /*cc40*/  IMAD.U32 R2, RZ, RZ, UR4 ;  /* 0x00000004ff027e24 */ /* 0x000fc8000f8e00ff */
[----:B------:R-:W-:-:S05]  /*cc50*/  IMAD.U32 R3, RZ, RZ, UR5 ;  /* 0x00000005ff037e24 */ /* 0x000fca000f8e00ff */
[----:B------:R1:W5:Y:S01]  /*cc60*/  @P0 LDG.E R29, desc[UR50][R2.64] ;  /* 0x00000032021d0981 */ /* 0x000362000c1e1900 */
[----:B0-----:R-:W-:Y:S01]  /*cc70*/  ISETP.NE.AND P2, PT, R19, 0x1, PT ;  /* 0x000000011300780c */ /* 0x001fe20003f45270 */
[----:B------:R-:W-:Y:S01]  /*cc80*/  UMOV UR4, 0xffffffff ;  /* 0xffffffff00047882 */ /* 0x000fe20000000000 */
[----:B------:R-:W-:-:S11]  /*cc90*/  LOP3.LUT R23, R23, 0xfffffff7, RZ, 0xc0, !PT ;  /* 0xfffffff717177812 */ /* 0x000fd600078ec0ff */
[----:B------:R-:W-:-:S05]  /*cca0*/  @P2 LOP3.LUT R23, R23, 0x8, RZ, 0xfc, !PT ;  /* 0x0000000817172812 */ /* 0x000fca00078efcff */
[----:B------:R1:W-:Y:S01]  /*ccb0*/  STL [R1+0x8], R23 ;  /* 0x0000081701007387 */ /* 0x0003e20000100800 */
[----:B------:R-:W-:Y:S05]  /*ccc0*/  BRA.DIV UR4, `(.L_x_243) ;  /* 0x0000004e04047947 */ /* 0x000fea000b800000 */
.L_x_321:
[----:B------:R-:W1:Y:S01]  /*ccd0*/  S2R R0, SR_TID.X ;  /* 0x0000000000007919 */ /* 0x000e620000002100 */
[----:B------:R-:W-:Y:S01]  /*cce0*/  UMOV UR4, 0xa0 ;  /* 0x000000a000047882 */ /* 0x000fe20000000000 */
[----:B------:R-:W0:Y:S01]  /*ccf0*/  @P2 LDC R5, c[0x0][0x434] ;  /* 0x00010d00ff052b82 */ /* 0x000e220000000800 */
[----:B------:R-:W-:Y:S01]  /*cd00*/  UIMAD UR4, UR47, UR4, -0xa0 ;  /* 0xffffff602f0474a4 */ /* 0x000fe2000f8e0204 */
[----:B------:R-:W3:Y:S01]  /*cd10*/  S2R R9, SR_TID.X ;  /* 0x0000000000097919 */ /* 0x000ee20000002100 */
[----:B-----5:R-:W-:Y:S01]  /*cd20*/  SHF.R.S32.HI R14, RZ, 0x1f, R29 ;  /* 0x0000001fff0e7819 */ /* 0x020fe2000001141d */
[----:B------:R-:W-:Y:S01]  /*cd30*/  IMAD.MOV.U32 R12, RZ, RZ, R23 ;  /* 0x000000ffff0c7224 */ /* 0x000fe200078e0017 */
[----:B------:R-:W4:Y:S03]  /*cd40*/  S2R R11, SR_TID.X ;  /* 0x00000000000b7919 */ /* 0x000f260000002100 */
[----:B------:R-:W2:Y:S01]  /*cd50*/  @P2 LDC R4, c[0x0][0x438] ;  /* 0x00010e00ff042b82 */ /* 0x000ea20000000800 */
[----:B------:R0:W-:Y:S01]  /*cd60*/  STL [R1+0x1c], R14 ;  /* 0x00001c0e01007387 */ /* 0x0001e20000100800 */
[C---:B-1----:R-:W-:Y:S01]  /*cd70*/  LOP3.LUT R2, R0.reuse, 0x7f, RZ, 0xc0, !PT ;  /* 0x0000007f00027812 */ /* 0x042fe200078ec0ff */
[----:B------:R-:W-:-:S03]  /*cd80*/  IMAD.SHL.U32 R0, R0, 0x20, RZ ;  /* 0x0000002000007824 */ /* 0x000fc600078e00ff */
[----:B------:R-:W-:Y:S02]  /*cd90*/  SHF.R.U32.HI R2, RZ, 0x2, R2 ;  /* 0x00000002ff027819 */ /* 0x000fe40000011602 */
[----:B---3--:R-:W-:Y:S02]  /*cda0*/  LOP3.LUT R10, R9, 0x7f, RZ, 0xc0, !PT ;  /* 0x0000007f090a7812 */ /* 0x008fe400078ec0ff */
[----:B------:R-:W-:Y:S01]  /*cdb0*/  LOP3.LUT R0, R2, 0x60, R0, 0xf8, !PT ;  /* 0x0000006002007812 */ /* 0x000fe200078ef800 */
[----:B----4-:R-:W-:Y:S01]  /*cdc0*/  IMAD.SHL.U32 R13, R11, 0x20, RZ ;  /* 0x000000200b0d7824 */ /* 0x010fe200078e00ff */
[----:B------:R-:W-:-:S03]  /*cdd0*/  SHF.R.U32.HI R10, RZ, 0x2, R10 ;  /* 0x00000002ff0a7819 */ /* 0x000fc6000001160a */
[----:B------:R-:W-:Y:S01]  /*cde0*/  VIADD R3, R0, UR4 ;  /* 0x0000000400037c36 */ /* 0x000fe20008000000 */
[----:B------:R-:W-:-:S04]  /*cdf0*/  LOP3.LUT R13, R10, 0x60, R13, 0xf8, !PT ;  /* 0x000000600a0d7812 */ /* 0x000fc800078ef80d */
[C---:B------:R-:W-:Y:S02]  /*ce00*/  ISETP.GE.AND P0, PT, R3.reuse, R18, PT ;  /* 0x000000120300720c */ /* 0x040fe40003f06270 */
[----:B------:R-:W-:Y:S02]  /*ce10*/  IADD3 R0, R3, R22, RZ ;  /* 0x0000001603007210 */ /* 0x000fe40007ffe0ff */
[----:B------:R-:W-:-:S03]  /*ce20*/  LOP3.LUT R13, R13, 0x80, RZ, 0xfc, !PT ;  /* 0x000000800d0d7812 */ /* 0x000fc600078efcff */
[----:B0-----:R-:W-:-:S04]  /*ce30*/  @P2 IMAD.HI.U32 R5, R0, R5, RZ ;  /* 0x0000000500052227 */ /* 0x001fc800078e00ff */
[----:B------:R-:W-:Y:S01]  /*ce40*/  IMAD.MOV.U32 R6, RZ, RZ, R0 ;  /* 0x000000ffff067224 */ /* 0x000fe200078e0000 */
[----:B--2---:R-:W-:Y:S01]  /*ce50*/  @P2 SHF.R.U32.HI R6, RZ, R4, R5 ;  /* 0x00000004ff062219 */ /* 0x004fe20000011605 */
[----:B------:R-:W0:Y:S03]  /*ce60*/  @!P0 LDC.64 R2, c[0x0][0x428] ;  /* 0x00010a00ff028b82 */ /* 0x000e260000000a00 */
[----:B------:R-:W-:-:S05]  /*ce70*/  @!P0 SHF.R.S32.HI R7, RZ, 0x1f, R6 ;  /* 0x0000001fff078819 */ /* 0x000fca0000011406 */
[----:B------:R-:W1:Y:S01]  /*ce80*/  @!P0 LDC.64 R4, c[0x0][0x418] ;  /* 0x00010600ff048b82 */ /* 0x000e620000000a00 */
[----:B0-----:R-:W-:-:S04]  /*ce90*/  @!P0 IMAD R8, R14, R2, RZ ;  /* 0x000000020e088224 */ /* 0x001fc800078e02ff */
[C---:B------:R-:W-:Y:S02]  /*cea0*/  @!P0 IMAD R8, R29.reuse, R3, R8 ;  /* 0x000000031d088224 */ /* 0x040fe400078e0208 */
[----:B------:R-:W-:-:S04]  /*ceb0*/  @!P0 IMAD.WIDE.U32 R2, R29, R2, R6 ;  /* 0x000000021d028225 */ /* 0x000fc800078e0006 */
[----:B------:R-:W-:Y:S01]  /*cec0*/  @!P0 IMAD.IADD R3, R3, 0x1, R8 ;  /* 0x0000000103038824 */ /* 0x000fe200078e0208 */
[----:B-1----:R-:W-:-:S04]  /*ced0*/  @!P0 LEA R8, P1, R2, R4, 0x2 ;  /* 0x0000000402088211 */ /* 0x002fc800078210ff */
[----:B------:R-:W-:Y:S01]  /*cee0*/  @!P0 LEA.HI.X R9, R2, R5, R3, 0x2, P1 ;  /* 0x0000000502098211 */ /* 0x000fe200008f1403 */
[----:B------:R-:W-:Y:S01]  /*cef0*/  IMAD.MOV.U32 R5, RZ, RZ, RZ ;  /* 0x000000ffff057224 */ /* 0x000fe200078e00ff */
[----:B------:R-:W0:Y:S01]  /*cf00*/  @P2 LDC R3, c[0x0][0x434] ;  /* 0x00010d00ff032b82 */ /* 0x000e220000000800 */
[----:B------:R-:W-:-:S04]  /*cf10*/  VIADD R7, R13, UR4 ;  /* 0x000000040d077c36 */ /* 0x000fc80008000000 */
[----:B------:R1:W5:Y:S03]  /*cf20*/  @!P0 LDG.E R5, desc[UR50][R8.64] ;  /* 0x0000003208058981 */ /* 0x000366000c1e1900 */
[----:B------:R-:W2:Y:S01]  /*cf30*/  @P2 LDC R2, c[0x0][0x438] ;  /* 0x00010e00ff022b82 */ /* 0x000ea20000000800 */
[C---:B------:R-:W-:Y:S01]  /*cf40*/  ISETP.GE.AND P0, PT, R7.reuse, R18, PT ;  /* 0x000000120700720c */ /* 0x040fe20003f06270 */
[----:B------:R-:W-:-:S03]  /*cf50*/  IMAD.IADD R7, R7, 0x1, R22 ;  /* 0x0000000107077824 */ /* 0x000fc600078e0216 */
[----:B------:R-:W-:Y:S02]  /*cf60*/  ISETP.GT.U32.OR P0, PT, R13, 0x9f, P0 ;  /* 0x0000009f0d00780c */ /* 0x000fe40000704470 */
[----:B------:R-:W-:Y:S01]  /*cf70*/  MOV R10, R7 ;  /* 0x00000007000a7202 */ /* 0x000fe20000000f00 */
[----:B0-----:R-:W-:-:S05]  /*cf80*/  @P2 IMAD.HI.U32 R3, R7, R3, RZ ;  /* 0x0000000307032227 */ /* 0x001fca00078e00ff */
[----:B--2---:R-:W-:-:S05]  /*cf90*/  @P2 SHF.R.U32.HI R10, RZ, R2, R3 ;  /* 0x00000002ff0a2219 */ /* 0x004fca0000011603 */
[----:B------:R-:W0:Y:S01]  /*cfa0*/  @!P0 LDC.64 R2, c[0x0][0x428] ;  /* 0x00010a00ff028b82 */ /* 0x000e220000000a00 */
[----:B-1----:R-:W-:Y:S02]  /*cfb0*/  IMAD.MOV R9, RZ, RZ, -R10 ;  /* 0x000000ffff097224 */ /* 0x002fe400078e0a0a */
[----:B------:R-:W-:Y:S02]  /*cfc0*/  IMAD.MOV R4, RZ, RZ, -R6 ;  /* 0x000000ffff047224 */ /* 0x000fe400078e0a06 */
[----:B------:R-:W-:-:S03]  /*cfd0*/  IMAD R9, R19, R9, R7 ;  /* 0x0000000913097224 */ /* 0x000fc600078e0207 */
[----:B------:R-:W1:Y:S01]  /*cfe0*/  @!P0 LDC.64 R6, c[0x0][0x418] ;  /* 0x00010600ff068b82 */ /* 0x000e620000000a00 */
[----:B------:R-:W-:Y:S01]  /*cff0*/  @!P0 SHF.R.S32.HI R11, RZ, 0x1f, R10 ;  /* 0x0000001fff0b8819 */ /* 0x000fe2000001140a */
[----:B------:R-:W-:Y:S02]  /*d000*/  IMAD R4, R19, R4, R0 ;  /* 0x0000000413047224 */ /* 0x000fe400078e0200 */
[----:B0-----:R-:W-:-:S04]  /*d010*/  @!P0 IMAD.WIDE.U32 R10, R29, R2, R10 ;  /* 0x000000021d0a8225 */ /* 0x001fc800078e000a */
[----:B------:R-:W-:-:S04]  /*d020*/  @!P0 IMAD R2, R14, R2, RZ ;  /* 0x000000020e028224 */ /* 0x000fc800078e02ff */
[----:B------:R-:W-:Y:S01]  /*d030*/  @!P0 IMAD R0, R29, R3, R2 ;  /* 0x000000031d008224 */ /* 0x000fe200078e0202 */
[----:B-1----:R-:W-:-:S03]  /*d040*/  @!P0 LEA R2, P1, R10, R6, 0x2 ;  /* 0x000000060a028211 */ /* 0x002fc600078210ff */
[----:B------:R-:W-:Y:S02]  /*d050*/  @!P0 IMAD.IADD R0, R0, 0x1, R11 ;  /* 0x0000000100008824 */ /* 0x000fe400078e020b */
[----:B------:R-:W-:-:S03]  /*d060*/  IMAD.MOV.U32 R6, RZ, RZ, RZ ;  /* 0x000000ffff067224 */ /* 0x000fc600078e00ff */
[----:B------:R-:W-:Y:S01]  /*d070*/  @!P0 LEA.HI.X R3, R10, R7, R0, 0x2, P1 ;  /* 0x000000070a038211 */ /* 0x000fe200008f1400 */
[----:B------:R-:W-:-:S04]  /*d080*/  IMAD.U32 R8, RZ, RZ, UR44 ;  /* 0x0000002cff087e24 */ /* 0x000fc8000f8e00ff */
[----:B------:R0:W5:Y:S01]  /*d090*/  @!P0 LDG.E R6, desc[UR50][R2.64] ;  /* 0x0000003202068981 */ /* 0x000162000c1e1900 */
[----:B------:R-:W-:Y:S02]  /*d0a0*/  ISETP.GT.U32.AND P0, PT, R13, 0x9f, PT ;  /* 0x0000009f0d00780c */ /* 0x000fe40003f04070 */
[----:B------:R-:W-:Y:S02]  /*d0b0*/  ISETP.NE.AND P2, PT, R8, 0x3, PT ;  /* 0x000000030800780c */ /* 0x000fe40003f45270 */
[----:B------:R-:W-:-:S09]  /*d0c0*/  LOP3.LUT R12, R12, 0xfffffffd, RZ, 0xc0, !PT ;  /* 0xfffffffd0c0c7812 */ /* 0x000fd200078ec0ff */
[----:B------:R-:W-:-:S04]  /*d0d0*/  @P0 LOP3.LUT R12, R12, 0x2, RZ, 0xfc, !PT ;  /* 0x000000020c0c0812 */ /* 0x000fc800078efcff */
[----:B------:R-:W-:-:S04]  /*d0e0*/  LOP3.LUT R12, R12, 0xfffffffb, RZ, 0xc0, !PT ;  /* 0xfffffffb0c0c7812 */ /* 0x000fc800078ec0ff */
[----:B------:R-:W-:-:S05]  /*d0f0*/  @P2 LOP3.LUT R12, R12, 0x4, RZ, 0xfc, !PT ;  /* 0x000000040c0c2812 */ /* 0x000fca00078efcff */
[----:B------:R0:W-:Y:S01]  /*d100*/  STL [R1+0x8], R12 ;  /* 0x0000080c01007387 */ /* 0x0001e20000100800 */
[----:B------:R-:W-:Y:S01]  /*d110*/  IMAD.U32 R0, RZ, RZ, UR47 ;  /* 0x0000002fff007e24 */ /* 0x000fe2000f8e00ff */
[----:B------:R-:W-:-:S04]  /*d120*/  LOP3.LUT R17, R17, 0xffff, RZ, 0xc0, !PT ;  /* 0x0000ffff11117812 */ /* 0x000fc800078ec0ff */
[----:B------:R-:W-:Y:S01]  /*d130*/  IADD3 R0, R0, -0x1, RZ ;  /* 0xffffffff00007810 */ /* 0x000fe20007ffe0ff */
[----:B------:R-:W-:Y:S06]  /*d140*/  @!P2 BRA `(.L_x_244) ;  /* 0x000000000004a947 */ /* 0x000fec0003800000 */
[----:B------:R-:W-:Y:S01]  /*d150*/  BPT.TRAP 0x1 ;  /* 0x000000040000795c */ /* 0x000fe20000300000 */
.L_x_244:
[----:B0-----:R-:W2:Y:S01]  /*d160*/  LDL R2, [R1] ;  /* 0x0000000001027983 */ /* 0x001ea20000100800 */
[----:B------:R-:W-:Y:S01]  /*d170*/  IMAD R7, R27, 0x8, R16 ;  /* 0x000000081b077824 */ /* 0x000fe200078e0210 */
[----:B------:R-:W-:Y:S01]  /*d180*/  BSSY B0, `(.L_x_245) ;  /* 0x0000005000007945 */ /* 0x000fe20003800000 */
[----:B------:R-:W-:Y:S02]  /*d190*/  SHF.R.S32.HI R23, RZ, 0x1f, R4 ;  /* 0x0000001fff177819 */ /* 0x000fe40000011404 */
[----:B--2---:R-:W-:-:S04]  /*d1a0*/  SHF.L.U32 R28, R2, 0x1f, RZ ;  /* 0x0000001f021c7819 */ /* 0x004fc800000006ff */
[----:B------:R-:W0:Y:S02]  /*d1b0*/  SYNCS.PHASECHK.TRANS64.TRYWAIT P0, [R7+URZ+0x13280], R28 ;  /* 0x0132801c070075a7 */ /* 0x000e24000800017f */
[----:B0-----:R-:W-:Y:S05]  /*d1c0*/  @!P0 BRA `(.L_x_246) ;  /* 0x0000004400f08947 */ /* 0x001fea0003800000 */
.L_x_322:
[----:B------:R-:W-:Y:S05]  /*d1d0*/  BSYNC B0 ;  /* 0x0000000000007941 */ /* 0x000fea0003800000 */
.L_x_245:
[----:B------:R-:W1:Y:S01]  /*d1e0*/  S2R R15, SR_TID.X ;  /* 0x00000000000f7919 */ /* 0x000e620000002100 */
[----:B------:R-:W2:Y:S01]  /*d1f0*/  LDC R14, c[0x0][0x2f4] ;  /* 0x0000bd00ff0e7b82 */ /* 0x000ea20000000800 */
[----:B------:R-:W-:Y:S01]  /*d200*/  ULDC.64 UR4, c[0x0][0x328] ;  /* 0x0000ca0000047ab9 */ /* 0x000fe20000000a00 */
[----:B------:R-:W3:Y:S01]  /*d210*/  LDL.LU R11, [R1+0x8] ;  /* 0x00000800010b7983 */ /* 0x000ee20000300800 */
[----:B------:R-:W-:Y:S01]  /*d220*/  IMAD R8, R23, UR4, RZ ;  /* 0x0000000417087c24 */ /* 0x000fe2000f8e02ff */
[----:B-----5:R-:W-:Y:S01]  /*d230*/  SHF.R.S32.HI R25, RZ, 0x1f, R5 ;  /* 0x0000001fff197819 */ /* 0x020fe20000011405 */
[----:B------:R-:W-:Y:S01]  /*d240*/  IMAD.WIDE.U32 R2, R4, UR4, RZ ;  /* 0x0000000404027c25 */ /* 0x000fe2000f8e00ff */
[----:B------:R-:W-:-:S03]  /*d250*/  ULDC.64 UR6, c[0x0][0x338] ;  /* 0x0000ce0000067ab9 */ /* 0x000fc60000000a00 */
[----:B------:R-:W-:Y:S01]  /*d260*/  IMAD R8, R4, UR5, R8 ;  /* 0x0000000504087c24 */ /* 0x000fe2000f8e0208 */
[----:B------:R-:W-:Y:S01]  /*d270*/  SHF.R.S32.HI R24, RZ, 0x1f, R9 ;  /* 0x0000001fff187819 */ /* 0x000fe20000011409 */
[----:B------:R-:W-:Y:S02]  /*d280*/  IMAD R12, R25, UR6, RZ ;  /* 0x00000006190c7c24 */ /* 0x000fe4000f8e02ff */
[----:B------:R-:W-:Y:S02]  /*d290*/  IMAD.IADD R3, R3, 0x1, R8 ;  /* 0x0000000103037824 */ /* 0x000fe400078e0208 */
[C---:B------:R-:W-:Y:S02]  /*d2a0*/  IMAD R12, R5.reuse, UR7, R12 ;  /* 0x00000007050c7c24 */ /* 0x040fe4000f8e020c */
[----:B------:R-:W-:-:S04]  /*d2b0*/  IMAD.WIDE.U32 R2, R5, UR6, R2 ;  /* 0x0000000605027c25 */ /* 0x000fc8000f8e0002 */
[----:B------:R-:W-:Y:S02]  /*d2c0*/  IMAD R18, R0, -0xa0, R18 ;  /* 0xffffff6000127824 */ /* 0x000fe400078e0212 */
[----:B-1----:R-:W-:Y:S02]  /*d2d0*/  IMAD.SHL.U32 R19, R15, 0x10, RZ ;  /* 0x000000100f137824 */ /* 0x002fe400078e00ff */
[----:B------:R-:W-:Y:S02]  /*d2e0*/  IMAD.IADD R13, R3, 0x1, R12 ;  /* 0x00000001030d7824 */ /* 0x000fe400078e020c */
[----:B------:R-:W-:Y:S01]  /*d2f0*/  IMAD R0, R24, UR4, RZ ;  /* 0x0000000418007c24 */ /* 0x000fe2000f8e02ff */
[----:B------:R-:W-:Y:S01]  /*d300*/  LOP3.LUT R19, R19, 0x30, RZ, 0xc0, !PT ;  /* 0x0000003013137812 */ /* 0x000fe200078ec0ff */
[----:B------:R-:W-:-:S03]  /*d310*/  IMAD.MOV.U32 R12, RZ, RZ, R2 ;  /* 0x000000ffff0c7224 */ /* 0x000fc600078e0002 */
[CC--:B--2---:R-:W-:Y:S02]  /*d320*/  ISETP.GE.AND P1, PT, R19.reuse, R14.reuse, PT ;  /* 0x0000000e1300720c */ /* 0x0c4fe40003f26270 */
[----:B------:R-:W-:Y:S02]  /*d330*/  ISETP.GE.AND P0, PT, R19, R14, PT ;  /* 0x0000000e1300720c */ /* 0x000fe40003f06270 */
[----:B------:R-:W2:Y:S01]  /*d340*/  LDL R14, [R1+0x28] ;  /* 0x00002800010e7983 */ /* 0x000ea20000100800 */
[C---:B------:R-:W-:Y:S01]  /*d350*/  IMAD R0, R9.reuse, UR5, R0 ;  /* 0x0000000509007c24 */ /* 0x040fe2000f8e0200 */
[----:B------:R-:W-:Y:S01]  /*d360*/  SHF.R.S32.HI R26, RZ, 0x1f, R6 ;  /* 0x0000001fff1a7819 */ /* 0x000fe20000011406 */
[----:B------:R-:W-:Y:S01]  /*d370*/  IMAD.WIDE.U32 R2, R9, UR4, RZ ;  /* 0x0000000409027c25 */ /* 0x000fe2000f8e00ff */
[----:B------:R-:W-:Y:S01]  /*d380*/  ULDC.64 UR4, c[0x0][0x330] ;  /* 0x0000cc0000047ab9 */ /* 0x000fe20000000a00 */
[----:B------:R-:W-:Y:S02]  /*d390*/  LOP3.LUT R15, R15, 0x7f, RZ, 0xc0, !PT ;  /* 0x0000007f0f0f7812 */ /* 0x000fe400078ec0ff */
[----:B------:R-:W-:-:S02]  /*d3a0*/  IMAD.IADD R3, R3, 0x1, R0 ;  /* 0x0000000103037824 */ /* 0x000fc400078e0200 */
[----:B------:R-:W-:Y:S01]  /*d3b0*/  IMAD R0, R26, UR6, RZ ;  /* 0x000000061a007c24 */ /* 0x000fe2000f8e02ff */
[----:B------:R-:W-:Y:S01]  /*d3c0*/  SHF.R.U32.HI R15, RZ, 0x2, R15 ;  /* 0x00000002ff0f7819 */ /* 0x000fe2000001160f */
[----:B------:R-:W-:-:S04]  /*d3d0*/  IMAD.WIDE.U32 R2, R6, UR6, R2 ;  /* 0x0000000606027c25 */ /* 0x000fc8000f8e0002 */
[----:B------:R-:W-:Y:S01]  /*d3e0*/  IMAD R0, R6, UR7, R0 ;  /* 0x0000000706007c24 */ /* 0x000fe2000f8e0200 */
[----:B------:R-:W-:Y:S01]  /*d3f0*/  ULDC.64 UR6, c[0x0][0x318] ;  /* 0x0000c60000067ab9 */ /* 0x000fe20000000a00 */
[----:B------:R-:W-:Y:S02]  /*d400*/  IMAD.MOV.U32 R10, RZ, RZ, R2 ;  /* 0x000000ffff0a7224 */ /* 0x000fe400078e0002 */
[----:B------:R-:W-:Y:S01]  /*d410*/  IMAD R8, R17, UR5, RZ ;  /* 0x0000000511087c24 */ /* 0x000fe2000f8e02ff */
[----:B---3--:R-:W-:-:S04]  /*d420*/  LOP3.LUT R11, R11, 0xfffffffe, RZ, 0xc0, !PT ;  /* 0xfffffffe0b0b7812 */ /* 0x008fc800078ec0ff */
[----:B------:R-:W-:-:S05]  /*d430*/  @P1 LOP3.LUT R11, R11, 0x1, RZ, 0xfc, !PT ;  /* 0x000000010b0b1812 */ /* 0x000fca00078efcff */
[----:B------:R1:W-:Y:S02]  /*d440*/  STL [R1+0x8], R11 ;  /* 0x0000080b01007387 */ /* 0x0003e40000100800 */
[----:B-1----:R-:W-:Y:S01]  /*d450*/  IADD3 R11, R3, R0, RZ ;  /* 0x00000000030b7210 */ /* 0x002fe20007ffe0ff */
[----:B------:R-:W-:-:S04]  /*d460*/  IMAD.WIDE.U32 R2, R17, UR4, R12 ;  /* 0x0000000411027c25 */ /* 0x000fc8000f8e000c */
[----:B------:R-:W-:Y:S01]  /*d470*/  IMAD.WIDE.U32 R10, R17, UR4, R10 ;  /* 0x00000004110a7c25 */ /* 0x000fe2000f8e000a */
[----:B------:R-:W-:Y:S01]  /*d480*/  IADD3 R0, P1, R2, UR6, RZ ;  /* 0x0000000602007c10 */ /* 0x000fe2000ff3e0ff */
[----:B------:R-:W-:-:S03]  /*d490*/  UMOV UR4, 0xffffffff ;  /* 0xffffffff00047882 */ /* 0x000fc60000000000 */
[----:B------:R-:W-:Y:S02]  /*d4a0*/  IADD3.X R2, R3, UR7, R8, P1, !PT ;  /* 0x0000000703027c10 */ /* 0x000fe40008ffe408 */
[----:B------:R-:W-:-:S04]  /*d4b0*/  IADD3 R22, P1, R10, UR6, RZ ;  /* 0x000000060a167c10 */ /* 0x000fc8000ff3e0ff */
[----:B------:R-:W-:Y:S01]  /*d4c0*/  IADD3.X R21, R8, UR7, R11, P1, !PT ;  /* 0x0000000708157c10 */ /* 0x000fe20008ffe40b */
[----:B------:R-:W-:-:S05]  /*d4d0*/  IMAD.IADD R8, R18, 0x1, -R15 ;  /* 0x0000000112087824 */ /* 0x000fca00078e0a0f */
[----:B------:R-:W-:Y:S01]  /*d4e0*/  ISETP.GE.AND P5, PT, R8, 0x1, PT ;  /* 0x000000010800780c */ /* 0x000fe20003fa6270 */
[----:B--2---:R-:W-:Y:S01]  /*d4f0*/  IMAD R20, R27, 0x2800, R14 ;  /* 0x000028001b147824 */ /* 0x004fe200078e020e */
[----:B------:R-:W-:Y:S11]  /*d500*/  BRA.DIV UR4, `(.L_x_247) ;  /* 0x0000004604347947 */ /* 0x000ff6000b800000 */
[----:B------:R-:W2:Y:S01]  /*d510*/  LDL.LU R14, [R1+0x8] ;  /* 0x00000800010e7983 */ /* 0x000ea20000300800 */
[----:B------:R-:W1:Y:S03]  /*d520*/  S2R R11, SR_TID.X ;  /* 0x00000000000b7919 */ /* 0x000e660000002100 */
[----:B------:R-:W3:Y:S04]  /*d530*/  SHFL.IDX PT, R10, R0, RZ, 0x1c1f ;  /* 0x001c1fff000a7589 */ /* 0x000ee800000e0000 */
[----:B------:R-:W4:Y:S01]  /*d540*/  SHFL.IDX PT, R3, R2, RZ, 0x1c1f ;  /* 0x001c1fff02037589 */ /* 0x000f2200000e0000 */
[----:B-1----:R-:W-:-:S05]  /*d550*/  IMAD.SHL.U32 R15, R11, 0x10, RZ ;  /* 0x000000100b0f7824 */ /* 0x002fca00078e00ff */
[----:B------:R-:W-:-:S04]  /*d560*/  LOP3.LUT R15, R15, 0x30, RZ, 0xc0, !PT ;  /* 0x000000300f0f7812 */ /* 0x000fc800078ec0ff */
[----:B---3--:R-:W-:-:S05]  /*d570*/  IADD3 R10, P1, R15, R10, RZ ;  /* 0x0000000a0f0a7210 */ /* 0x008fca0007f3e0ff */
[----:B----4-:R-:W-:Y:S01]  /*d580*/  IMAD.X R11, RZ, RZ, R3, P1 ;  /* 0x000000ffff0b7224 */ /* 0x010fe200008e0603 */
[----:B------:R-:W-:Y:S01]  /*d590*/  ISETP.LT.OR P1, PT, R8, 0x1, P0 ;  /* 0x000000010800780c */ /* 0x000fe20000721670 */
[----:B------:R-:W-:Y:S01]  /*d5a0*/  IMAD.IADD R3, R16, 0x1, R20 ;  /* 0x0000000110037824 */ /* 0x000fe200078e0214 */
[----:B------:R-:W1:Y:S11]  /*d5b0*/  SHFL.IDX PT, R12, R0, 0x1, 0x1c1f ;  /* 0x003c1f00000c7f89 */ /* 0x000e7600000e0000 */
[----:B------:R3:W-:Y:S04]  /*d5c0*/  LDGSTS.E.BYPASS.LTC128B.128 [R3+0x6000], desc[UR50][R10.64], !P1 ;  /* 0x060000000a037fae */ /* 0x0007e8000c901d72 */
[----:B---3--:R-:W3:Y:S01]  /*d5d0*/  SHFL.IDX PT, R10, R2, 0x1, 0x1c1f ;  /* 0x003c1f00020a7f89 */ /* 0x008ee200000e0000 */
[----:B-1----:R-:W-:-:S05]  /*d5e0*/  IADD3 R12, P1, R15, R12, RZ ;  /* 0x0000000c0f0c7210 */ /* 0x002fca0007f3e0ff */
[----:B---3--:R-:W-:Y:S01]  /*d5f0*/  IMAD.X R13, RZ, RZ, R10, P1 ;  /* 0x000000ffff0d7224 */ /* 0x008fe200008e060a */
[----:B------:R-:W-:Y:S01]  /*d600*/  ISETP.LT.OR P1, PT, R8, 0x21, P0 ;  /* 0x000000210800780c */ /* 0x000fe20000721670 */
[----:B------:R-:W-:-:S12]  /*d610*/  SHFL.IDX PT, R10, R2, 0x2, 0x1c1f ;  /* 0x005c1f00020a7f89 */ /* 0x000fd800000e0000 */
[----:B------:R1:W-:Y:S04]  /*d620*/  LDGSTS.E.BYPASS.LTC128B.128 [R3+0x6800], desc[UR50][R12.64], !P1 ;  /* 0x068000000c037fae */ /* 0x0003e8000c901d72 */
[----:B-1----:R-:W1:Y:S04]  /*d630*/  SHFL.IDX PT, R12, R0, 0x2, 0x1c1f ;  /* 0x005c1f00000c7f89 */ /* 0x002e6800000e0000 */
[----:B------:R-:W3:Y:S04]  /*d640*/  SHFL.IDX PT, R0, R0, 0x3, 0x1c1f ;  /* 0x007c1f0000007f89 */ /* 0x000ee800000e0000 */
[----:B------:R-:W4:Y:S01]  /*d650*/  SHFL.IDX PT, R2, R2, 0x3, 0x1c1f ;  /* 0x007c1f0002027f89 */ /* 0x000f2200000e0000 */
[----:B-1----:R-:W-:-:S04]  /*d660*/  IADD3 R12, P1, R15, R12, RZ ;  /* 0x0000000c0f0c7210 */ /* 0x002fc80007f3e0ff */
[----:B------:R-:W-:Y:S02]  /*d670*/  IADD3.X R13, RZ, R10, RZ, P1, !PT ;  /* 0x0000000aff0d7210 */ /* 0x000fe40000ffe4ff */
[C---:B------:R-:W-:Y:S02]  /*d680*/  ISETP.LT.OR P1, PT, R8.reuse, 0x41, P0 ;  /* 0x000000410800780c */ /* 0x040fe40000721670 */
[----:B------:R-:W-:-:S11]  /*d690*/  ISETP.GE.AND P2, PT, R8, 0x81, PT ;  /* 0x000000810800780c */ /* 0x000fd60003f46270 */
[----:B------:R-:W-:Y:S01]  /*d6a0*/  LDGSTS.E.BYPASS.LTC128B.128 [R3+0x7000], desc[UR50][R12.64], !P1 ;  /* 0x070000000c037fae */ /* 0x000fe2000c901d72 */
[----:B---3--:R-:W-:-:S05]  /*d6b0*/  IADD3 R10, P1, R15, R0, RZ ;  /* 0x000000000f0a7210 */ /* 0x008fca0007f3e0ff */
[----:B----4-:R-:W-:Y:S01]  /*d6c0*/  IMAD.X R11, RZ, RZ, R2, P1 ;  /* 0x000000ffff0b7224 */ /* 0x010fe200008e0602 */
[----:B------:R-:W-:Y:S01]  /*d6d0*/  ISETP.LT.OR P1, PT, R8, 0x61, P0 ;  /* 0x000000610800780c */ /* 0x000fe20000721670 */
[----:B------:R1:W3:-:S12]  /*d6e0*/  SHFL.IDX PT, R0, R21, RZ, 0x1c1f ;  /* 0x001c1fff15007589 */ /* 0x0002d800000e0000 */
[----:B------:R4:W-:Y:S04]  /*d6f0*/  LDGSTS.E.BYPASS.LTC128B.128 [R3+0x7800], desc[UR50][R10.64], !P1 ;  /* 0x078000000a037fae */ /* 0x0009e8000c901d72 */
[----:B----4-:R1:W4:Y:S01]  /*d700*/  SHFL.IDX PT, R10, R22, RZ, 0x1c1f ;  /* 0x001c1fff160a7589 */ /* 0x01032200000e0000 */
[C---:B------:R-:W-:Y:S02]  /*d710*/  ISETP.GE.AND P4, PT, R8.reuse, 0x21, PT ;  /* 0x000000210800780c */ /* 0x040fe40003f86270 */
[C---:B------:R-:W-:Y:S02]  /*d720*/  ISETP.GE.AND P3, PT, R8.reuse, 0x41, PT ;  /* 0x000000410800780c */ /* 0x040fe40003f66270 */
[----:B------:R-:W-:Y:S02]  /*d730*/  ISETP.GE.AND P1, PT, R8, 0x61, PT ;  /* 0x000000610800780c */ /* 0x000fe40003f26270 */
[----:B--2---:R-:W-:-:S04]  /*d740*/  LOP3.LUT R14, R14, 0xffffffef, RZ, 0xc0, !PT ;  /* 0xffffffef0e0e7812 */ /* 0x004fc800078ec0ff */
[----:B------:R-:W-:-:S05]  /*d750*/  @P2 LOP3.LUT R14, R14, 0x10, RZ, 0xfc, !PT ;  /* 0x000000100e0e2812 */ /* 0x000fca00078efcff */
[----:B---34-:R1:W-:Y:S02]  /*d760*/  STL [R1+0x8], R14 ;  /* 0x0000080e01007387 */ /* 0x0183e40000100800 */
.L_x_334:
[----:B------:R-:W3:Y:S01]  /*d770*/  S2R R2, SR_TID.X ;  /* 0x0000000000027919 */ /* 0x000ee20000002100 */
[----:B------:R-:W-:Y:S01]  /*d780*/  ISETP.LT.OR P0, PT, R8, 0x81, P0 ;  /* 0x000000810800780c */ /* 0x000fe20000701670 */
[----:B---3--:R-:W-:-:S05]  /*d790*/  IMAD.SHL.U32 R2, R2, 0x10, RZ ;  /* 0x0000001002027824 */ /* 0x008fca00078e00ff */
[----:B------:R-:W-:-:S04]  /*d7a0*/  LOP3.LUT R2, R2, 0x30, RZ, 0xc0, !PT ;  /* 0x0000003002027812 */ /* 0x000fc800078ec0ff */
[----:B------:R-:W-:-:S05]  /*d7b0*/  IADD3 R10, P2, R2, R10, RZ ;  /* 0x0000000a020a7210 */ /* 0x000fca0007f5e0ff */
[----:B------:R-:W-:-:S05]  /*d7c0*/  IMAD.X R11, RZ, RZ, R0, P2 ;  /* 0x000000ffff0b7224 */ /* 0x000fca00010e0600 */
[----:B------:R-:W-:Y:S01]  /*d7d0*/  @!PT LDS RZ, [RZ] ;  /* 0x00000000fffff984 */ /* 0x000fe20000000800 */
[----:B------:R-:W-:Y:S01]  /*d7e0*/  @!PT LDS RZ, [RZ] ;  /* 0x00000000fffff984 */ /* 0x000fe20000000800 */
[----:B------:R-:W-:Y:S01]  /*d7f0*/  @!PT LDS RZ, [RZ] ;  /* 0x00000000fffff984 */ /* 0x000fe20000000800 */
[----:B------:R3:W-:Y:S01]  /*d800*/  LDGSTS.E.BYPASS.LTC128B.128 [R3+0x8000], desc[UR50][R10.64], !P0 ;  /* 0x080000000a037fae */ /* 0x0007e2000c101d72 */
[----:B------:R-:W-:Y:S01]  /*d810*/  PLOP3.LUT P0, PT, PT, PT, PT, 0x80, 0x0 ;  /* 0x000000000000781c */ /* 0x000fe20003f0f070 */
[----:B------:R-:W-:-:S12]  /*d820*/  NOP ;  /* 0x0000000000007918 */ /* 0x000fd80000000000 */
.L_x_248:
[----:B------:R-:W-:Y:S02]  /*d830*/  PLOP3.LUT P2, PT, P2, P0, PT, 0xa2, 0x0 ;  /* 0x000000000000781c */ /* 0x000fe40001741472 */
[----:B------:R-:W-:-:S08]  /*d840*/  @P0 R2UR P2, UR4, R7 ;  /* 0x00000000070402ca */ /* 0x000fd00000040000 */
[----:B------:R-:W-:-:S05]  /*d850*/  @P0 PLOP3.LUT P0, PT, P2, PT, PT, 0x80, 0x0 ;  /* 0x000000000000081c */ /* 0x000fca000170f070 */
[----:B------:R-:W-:Y:S01]  /*d860*/  @!P2 SYNCS.ARRIVE.TRANS64.RED.A0T1 RZ, [UR4+0x13270], RZ ;  /* 0x013270ffffffa9a7 */ /* 0x000fe20008200404 */
[----:B------:R-:W-:Y:S07]  /*d870*/  @!P2 ARRIVES.LDGSTSBAR.64.TRANSCNT [UR4+0x13270] ;  /* 0x01327000ff00a9b0 */ /* 0x000fee0008000a84 */
[----:B------:R-:W-:Y:S05]  /*d880*/  @P0 BRA.U.ANY `(.L_x_248) ;  /* 0xfffffffd00e80947 */ /* 0x000fea000393ffff */
[----:B------:R-:W-:Y:S01]  /*d890*/  NOP ;  /* 0x0000000000007918 */ /* 0x000fe20000000000 */
[----:B------:R-:W-:-:S05]  /*d8a0*/  IMAD.U32 R0, RZ, RZ, UR44 ;  /* 0x0000002cff007e24 */ /* 0x000fca000f8e00ff */
[----:B------:R-:W-:-:S13]  /*d8b0*/  ISETP.NE.AND P6, PT, R0, 0x3, PT ;  /* 0x000000030000780c */ /* 0x000fda0003fc5270 */
[----:B------:R-:W-:Y:S05]  /*d8c0*/  @!P6 BRA `(.L_x_249) ;  /* 0x000000000004e947 */ /* 0x000fea0003800000 */
[----:B------:R-:W-:Y:S01]  /*d8d0*/  BPT.TRAP 0x1 ;  /* 0x000000040000795c */ /* 0x000fe20000300000 */
.L_x_249:
[----:B------:R4:W-:Y:S01]  /*d8e0*/  SYNCS.ARRIVE.TRANS64.A1T0 RZ, [R7+URZ+0x13270], RZ ;  /* 0x013270ff07ff79a7 */ /* 0x0009e2000810003f */
[----:B------:R-:W-:Y:S05]  /*d8f0*/  @!P6 BRA `(.L_x_250) ;  /* 0x000000000004e947 */ /* 0x000fea0003800000 */
[----:B------:R-:W-:Y:S01]  /*d900*/  BPT.TRAP 0x1 ;  /* 0x000000040000795c */ /* 0x000fe20000300000 */
.L_x_250:
[----:B------:R-:W5:Y:S01]  /*d910*/  SYNCS.PHASECHK.TRANS64.TRYWAIT P0, [R7+URZ+0x13240], R28 ;  /* 0x0132401c070075a7 */ /* 0x000f62000800017f */
[----:B------:R-:W-:Y:S04]  /*d920*/  BSSY B0, `(.L_x_251) ;  /* 0x0000002000007945 */ /* 0x000fe80003800000 */
[----:B-----5:R-:W-:Y:S05]  /*d930*/  @!P0 BRA `(.L_x_252) ;  /* 0x0000004400dc8947 */ /* 0x020fea0003800000 */
.L_x_335:
[----:B------:R-:W-:Y:S05]  /*d940*/  BSYNC B0 ;  /* 0x0000000000007941 */ /* 0x000fea0003800000 */
.L_x_251:
[----:B------:R-:W-:Y:S01]  /*d950*/  ULDC.64 UR4, c[0x0][0x300] ;  /* 0x0000c00000047ab9 */ /* 0x000fe20000000a00 */
[----:B------:R-:W-:Y:S01]  /*d960*/  ULDC.64 UR6, c[0x0][0x310] ;  /* 0x0000c40000067ab9 */ /* 0x000fe20000000a00 */
[----:B------:R-:W-:Y:S02]  /*d970*/  IMAD R0, R23, UR4, RZ ;  /* 0x0000000417007c24 */ /* 0x000fe4000f8e02ff */
[----:B---3--:R-:W-:-:S04]  /*d980*/  IMAD.WIDE.U32 R10, R4, UR4, RZ ;  /* 0x00000004040a7c25 */ /* 0x008fc8000f8e00ff */
[----:B------:R-:W-:Y:S02]  /*d990*/  IMAD R0, R4, UR5, R0 ;  /* 0x0000000504007c24 */ /* 0x000fe4000f8e0200 */
[----:B------:R-:W-:Y:S02]  /*d9a0*/  IMAD R25, R25, UR6, RZ ;  /* 0x0000000619197c24 */ /* 0x000fe4000f8e02ff */
[----:B------:R-:W-:Y:S02]  /*d9b0*/  IMAD.IADD R11, R11, 0x1, R0 ;  /* 0x000000010b0b7824 */ /* 0x000fe400078e0200 */
[----:B------:R-:W-:Y:S02]  /*d9c0*/  IMAD R0, R24, UR4, RZ ;  /* 0x0000000418007c24 */ /* 0x000fe4000f8e02ff */
[----:B------:R-:W-:-:S04]  /*d9d0*/  IMAD.WIDE.U32 R10, R5, UR6, R10 ;  /* 0x00000006050a7c25 */ /* 0x000fc8000f8e000a */
[----:B------:R-:W-:Y:S02]  /*d9e0*/  IMAD R25, R5, UR7, R25 ;  /* 0x0000000705197c24 */ /* 0x000fe4000f8e0219 */
[C---:B------:R-:W-:Y:S02]  /*d9f0*/  IMAD R0, R9.reuse, UR5, R0 ;  /* 0x0000000509007c24 */ /* 0x040fe4000f8e0200 */
[----:B------:R-:W-:Y:S01]  /*da00*/  IMAD.WIDE.U32 R4, R9, UR4, RZ ;  /* 0x0000000409047c25 */ /* 0x000fe2000f8e00ff */
[----:B------:R-:W-:-:S03]  /*da10*/  ULDC.64 UR4, c[0x0][0x308] ;  /* 0x0000c20000047ab9 */ /* 0x000fc60000000a00 */
[----:B------:R-:W-:Y:S01]  /*da20*/  IMAD R8, R26, UR6, RZ ;  /* 0x000000061a087c24 */ /* 0x000fe2000f8e02ff */
[----:B------:R-:W-:Y:S01]  /*da30*/  IADD3 R5, R5, R0, RZ ;  /* 0x0000000005057210 */ /* 0x000fe20007ffe0ff */
[----:B------:R-:W-:Y:S02]  /*da40*/  IMAD.IADD R11, R11, 0x1, R25 ;  /* 0x000000010b0b7824 */ /* 0x000fe400078e0219 */
[C---:B------:R-:W-:Y:S02]  /*da50*/  IMAD R8, R6.reuse, UR7, R8 ;  /* 0x0000000706087c24 */ /* 0x040fe4000f8e0208 */
[----:B------:R-:W-:Y:S01]  /*da60*/  IMAD.WIDE.U32 R4, R6, UR6, R4 ;  /* 0x0000000606047c25 */ /* 0x000fe2000f8e0004 */
[----:B------:R-:W-:-:S03]  /*da70*/  ULDC.64 UR6, c[0x0][0x2e8] ;  /* 0x0000ba0000067ab9 */ /* 0x000fc60000000a00 */
[----:B------:R-:W-:-:S04]  /*da80*/  IMAD.WIDE.U32 R10, R17, UR4, R10 ;  /* 0x00000004110a7c25 */ /* 0x000fc8000f8e000a */
[----:B------:R-:W-:Y:S01]  /*da90*/  IMAD.IADD R5, R5, 0x1, R8 ;  /* 0x0000000105057824 */ /* 0x000fe200078e0208 */
[----:B------:R-:W-:Y:S01]  /*daa0*/  IADD3 R2, P0, R10, UR6, RZ ;  /* 0x000000060a027c10 */ /* 0x000fe2000ff1e0ff */
[C---:B------:R-:W-:Y:S02]  /*dab0*/  IMAD R6, R17.reuse, UR5, RZ ;  /* 0x0000000511067c24 */ /* 0x040fe4000f8e02ff */
[----:B------:R-:W-:Y:S01]  /*dac0*/  IMAD.WIDE.U32 R4, R17, UR4, R4 ;  /* 0x0000000411047c25 */ /* 0x000fe2000f8e0004 */
[----:B------:R-:W-:Y:S02]  /*dad0*/  UMOV UR4, 0xffffffff ;  /* 0xffffffff00047882 */ /* 0x000fe40000000000 */
[----:B------:R-:W-:Y:S02]  /*dae0*/  IADD3.X R0, R11, UR7, R6, P0, !PT ;  /* 0x000000070b007c10 */ /* 0x000fe400087fe406 */
[----:B------:R-:W-:-:S04]  /*daf0*/  IADD3 R8, P0, R4, UR6, RZ ;  /* 0x0000000604087c10 */ /* 0x000fc8000ff1e0ff */
[----:B------:R-:W-:Y:S01]  /*db00*/  IADD3.X R6, R6, UR7, R5, P0, !PT ;  /* 0x0000000706067c10 */ /* 0x000fe200087fe405 */
[----:B------:R-:W-:Y:S08]  /*db10*/  BRA.DIV UR4, `(.L_x_253) ;  /* 0x0000004604787947 */ /* 0x000ff0000b800000 */
[----:B------:R-:W3:Y:S01]  /*db20*/  S2R R5, SR_TID.X ;  /* 0x0000000000057919 */ /* 0x000ee20000002100 */
[----:B------:R-:W5:Y:S01]  /*db30*/  LDC R10, c[0x0][0x2f4] ;  /* 0x0000bd00ff0a7b82 */ /* 0x000f620000000800 */
[----:B------:R-:W-:Y:S04]  /*db40*/  SHFL.IDX PT, R4, R0, RZ, 0x1c1f ;  /* 0x001c1fff00047589 */ /* 0x000fe800000e0000 */
[----:B------:R-:W-:Y:S01]  /*db50*/  SHFL.IDX PT, R6, R6, RZ, 0x1c1f ;  /* 0x001c1fff06067589 */ /* 0x000fe200000e0000 */
[----:B---3--:R-:W-:-:S03]  /*db60*/  IMAD.SHL.U32 R9, R5, 0x10, RZ ;  /* 0x0000001005097824 */ /* 0x008fc600078e00ff */
[----:B------:R-:W3:Y:S02]  /*db70*/  SHFL.IDX PT, R5, R2, RZ, 0x1c1f ;  /* 0x001c1fff02057589 */ /* 0x000ee400000e0000 */
[----:B------:R-:W-:-:S04]  /*db80*/  LOP3.LUT R9, R9, 0x30, RZ, 0xc0, !PT ;  /* 0x0000003009097812 */ /* 0x000fc800078ec0ff */
[C---:B-----5:R-:W-:Y:S02]  /*db90*/  ISETP.GE.AND P2, PT, R9.reuse, R10, PT ;  /* 0x0000000a0900720c */ /* 0x060fe40003f46270 */
[----:B---3--:R-:W-:-:S05]  /*dba0*/  @P5 IADD3 R5, P0, R9, R5, RZ ;  /* 0x0000000509055210 */ /* 0x008fca0007f1e0ff */
[----:B------:R-:W-:-:S05]  /*dbb0*/  @P5 IMAD.X R4, RZ, RZ, R4, P0 ;  /* 0x000000ffff045224 */ /* 0x000fca00000e0604 */
[----:B------:R-:W-:-:S04]  /*dbc0*/  @P5 LOP3.LUT R5, R5, R4, RZ, 0x3c, !PT ;  /* 0x0000000405055212 */ /* 0x000fc800078e3cff */
[----:B------:R-:W-:-:S04]  /*dbd0*/  @P5 LOP3.LUT R4, R5, R4, RZ, 0x3c, !PT ;  /* 0x0000000405045212 */ /* 0x000fc800078e3cff */
[----:B------:R-:W-:-:S05]  /*dbe0*/  @P5 LOP3.LUT R5, R5, R4, RZ, 0x3c, !PT ;  /* 0x0000000405055212 */ /* 0x000fca00078e3cff */
[----:B------:R3:W-:Y:S04]  /*dbf0*/  @P5 LDGSTS.E.BYPASS.LTC128B.128 [R3+0xe000], desc[UR50][R4.64], !P2 ;  /* 0x0e00000004035fae */ /* 0x0007e8000d101d72 */
[----:B---3--:R-:W3:Y:S04]  /*dc00*/  SHFL.IDX PT, R5, R2, 0x1, 0x1c1f ;  /* 0x003c1f0002057f89 */ /* 0x008ee800000e0000 */
[----:B------:R-:W5:Y:S01]  /*dc10*/  SHFL.IDX PT, R4, R0, 0x1, 0x1c1f ;  /* 0x003c1f0000047f89 */ /* 0x000f6200000e0000 */
[----:B---3--:R-:W-:-:S05]  /*dc20*/  @P4 IADD3 R5, P0, R9, R5, RZ ;  /* 0x0000000509054210 */ /* 0x008fca0007f1e0ff */
[----:B-----5:R-:W-:-:S05]  /*dc30*/  @P4 IMAD.X R4, RZ, RZ, R4, P0 ;  /* 0x000000ffff044224 */ /* 0x020fca00000e0604 */
[----:B------:R-:W-:-:S04]  /*dc40*/  @P4 LOP3.LUT R5, R5, R4, RZ, 0x3c, !PT ;  /* 0x0000000405054212 */ /* 0x000fc800078e3cff */
[----:B------:R-:W-:-:S04]  /*dc50*/  @P4 LOP3.LUT R4, R5, R4, RZ, 0x3c, !PT ;  /* 0x0000000405044212 */ /* 0x000fc800078e3cff */
[----:B------:R-:W-:-:S05]  /*dc60*/  @P4 LOP3.LUT R5, R5, R4, RZ, 0x3c, !PT ;  /* 0x0000000405054212 */ /* 0x000fca00078e3cff */
[----:B------:R3:W-:Y:S04]  /*dc70*/  @P4 LDGSTS.E.BYPASS.LTC128B.128 [R3+0xe800], desc[UR50][R4.64], !P2 ;  /* 0x0e80000004034fae */ /* 0x0007e8000d101d72 */
[----:B---3--:R-:W3:Y:S04]  /*dc80*/  SHFL.IDX PT, R5, R2, 0x2, 0x1c1f ;  /* 0x005c1f0002057f89 */ /* 0x008ee800000e0000 */
[----:B------:R-:W5:Y:S04]  /*dc90*/  SHFL.IDX PT, R4, R0, 0x2, 0x1c1f ;  /* 0x005c1f0000047f89 */ /* 0x000f6800000e0000 */
[----:B------:R-:W0:Y:S04]  /*dca0*/  SHFL.IDX PT, R2, R2, 0x3, 0x1c1f ;  /* 0x007c1f0002027f89 */ /* 0x000e2800000e0000 */
[----:B------:R-:W1:Y:S01]  /*dcb0*/  SHFL.IDX PT, R0, R0, 0x3, 0x1c1f ;  /* 0x007c1f0000007f89 */ /* 0x000e6200000e0000 */
[----:B---3--:R-:W-:-:S05]  /*dcc0*/  @P3 IADD3 R5, P0, R9, R5, RZ ;  /* 0x0000000509053210 */ /* 0x008fca0007f1e0ff */
[----:B-----5:R-:W-:Y:S01]  /*dcd0*/  @P3 IMAD.X R4, RZ, RZ, R4, P0 ;  /* 0x000000ffff043224 */ /* 0x020fe200000e0604 */
[----:B0-----:R-:W-:-:S04]  /*dce0*/  @P1 IADD3 R2, P0, R9, R2, RZ ;  /* 0x0000000209021210 */ /* 0x001fc80007f1e0ff */
[----:B------:R-:W-:Y:S01]  /*dcf0*/  @P3 LOP3.LUT R5, R5, R4, RZ, 0x3c, !PT ;  /* 0x0000000405053212 */ /* 0x000fe200078e3cff */
[----:B-1----:R-:W-:-:S03]  /*dd00*/  @P1 IMAD.X R0, RZ, RZ, R0, P0 ;  /* 0x000000ffff001224 */ /* 0x002fc600000e0600 */
[----:B------:R-:W-:-:S04]  /*dd10*/  @P3 LOP3.LUT R4, R5, R4, RZ, 0x3c, !PT ;  /* 0x0000000405043212 */ /* 0x000fc800078e3cff */
[----:B------:R-:W-:-:S05]  /*dd20*/  @P3 LOP3.LUT R5, R5, R4, RZ, 0x3c, !PT ;  /* 0x0000000405053212 */ /* 0x000fca00078e3cff */
[----:B------:R0:W-:Y:S02]  /*dd30*/  @P3 LDGSTS.E.BYPASS.LTC128B.128 [R3+0xf000], desc[UR50][R4.64], !P2 ;  /* 0x0f00000004033fae */ /* 0x0001e4000d101d72 */
[----:B0-----:R-:W-:Y:S01]  /*dd40*/  @P1 MOV R4, R2 ;  /* 0x0000000200041202 */ /* 0x001fe20000000f00 */
[----:B------:R-:W-:-:S05]  /*dd50*/  @P1 IMAD.MOV.U32 R5, RZ, RZ, R0 ;  /* 0x000000ffff051224 */ /* 0x000fca00078e0000 */
[----:B------:R0:W-:Y:S04]  /*dd60*/  @P1 LDGSTS.E.BYPASS.LTC128B.128 [R3+0xf800], desc[UR50][R4.64], !P2 ;  /* 0x0f80000004031fae */ /* 0x0001e8000d101d72 */
[----:B0-----:R0:W1:Y:S02]  /*dd70*/  SHFL.IDX PT, R4, R8, RZ, 0x1c1f ;  /* 0x001c1fff08047589 */ /* 0x00106400000e0000 */
.L_x_347:
[----:B------:R-:W3:Y:S01]  /*dd80*/  LDL R0, [R1+0x8] ;  /* 0x0000080001007983 */ /* 0x000ee20000100800 */
[----:B------:R-:W-:Y:S01]  /*dd90*/  BSSY B0, `(.L_x_254) ;  /* 0x000000e000007945 */ /* 0x000fe20003800000 */
[----:B---3--:R-:W-:-:S13]  /*dda0*/  LOP3.LUT P0, RZ, R0, 0x10, RZ, 0xc0, !PT ;  /* 0x0000001000ff7812 */ /* 0x008fda000780c0ff */
[----:B------:R-:W-:Y:S05]  /*ddb0*/  @!P0 BRA `(.L_x_255) ;  /* 0x00000000002c8947 */ /* 0x000fea0003800000 */
[----:B------:R-:W3:Y:S01]  /*ddc0*/  S2R R0, SR_TID.X ;  /* 0x0000000000007919 */ /* 0x000ee20000002100 */
[----:B------:R-:W5:Y:S01]  /*ddd0*/  LDC R2, c[0x0][0x2f4] ;  /* 0x0000bd00ff027b82 */ /* 0x000f620000000800 */
[----:B---3--:R-:W-:-:S05]  /*dde0*/  IMAD.SHL.U32 R0, R0, 0x10, RZ ;  /* 0x0000001000007824 */ /* 0x008fca00078e00ff */
[----:B------:R-:W-:-:S04]  /*ddf0*/  LOP3.LUT R0, R0, 0x30, RZ, 0xc0, !PT ;  /* 0x0000003000007812 */ /* 0x000fc800078ec0ff */
[C---:B-----5:R-:W-:Y:S02]  /*de00*/  ISETP.GE.AND P1, PT, R0.reuse, R2, PT ;  /* 0x000000020000720c */ /* 0x060fe40003f26270 */
[----:B-1----:R-:W-:-:S05]  /*de10*/  IADD3 R4, P0, R0, R4, RZ ;  /* 0x0000000400047210 */ /* 0x002fca0007f1e0ff */
[----:B------:R-:W-:-:S06]  /*de20*/  IMAD.X R5, RZ, RZ, R6, P0 ;  /* 0x000000ffff057224 */ /* 0x000fcc00000e0606 */
[----:B------:R-:W-:Y:S01]  /*de30*/  @!PT LDS RZ, [RZ] ;  /* 0x00000000fffff984 */ /* 0x000fe20000000800 */
[----:B------:R-:W-:Y:S01]  /*de40*/  @!PT LDS RZ, [RZ] ;  /* 0x00000000fffff984 */ /* 0x000fe20000000800 */
[----:B------:R-:W-:Y:S01]  /*de50*/  @!PT LDS RZ, [RZ] ;  /* 0x00000000fffff984 */ /* 0x000fe20000000800 */
[----:B------:R3:W-:Y:S02]  /*de60*/  LDGSTS.E.BYPASS.LTC128B.128 [R3+0x10000], desc[UR50][R4.64], !P1 ;  /* 0x1000000004037fae */ /* 0x0007e4000c901d72 */
.L_x_255:
[----:B------:R-:W-:Y:S05]  /*de70*/  BSYNC B0 ;  /* 0x0000000000007941 */ /* 0x000fea0003800000 */
.L_x_254:
[----:B------:R-:W-:Y:S01]  /*de80*/  NOP ;  /* 0x0000000000007918 */ /* 0x000fe20000000000 */
[----:B------:R-:W-:-:S13]  /*de90*/  PLOP3.LUT P0, PT, PT, PT, PT, 0x80, 0x0 ;  /* 0x000000000000781c */ /* 0x000fda0003f0f070 */
.L_x_256:
        /* <DEDUP_REMOVED lines=11> */
.L_x_257:
[----:B------:R0:W-:Y:S02]  /*df50*/  SYNCS.ARRIVE.TRANS64.A1T0 RZ, [R7+URZ+0x13230], RZ ;  /* 0x013230ff07ff79a7 */ /* 0x0001e4000810003f */
[----:B------:R-:W-:Y:S05]  /*df60*/  WARPSYNC.ALL ;  /* 0x0000000000007948 */ /* 0x000fea0003800000 */
[----:B------:R-:W-:Y:S01]  /*df70*/  VIADD R0, R16, 0xb000 ;  /* 0x0000b00010007836 */ /* 0x000fe20000000000 */
[----:B------:R-:W-:Y:S01]  /*df80*/  USHF.R.S32.HI UR4, URZ, 0x1f, UR39 ;  /* 0x0000001f3f047899 */ /* 0x000fe20008011427 */
[----:B------:R-:W-:Y:S01]  /*df90*/  BAR.SYNC.DEFER_BLOCKING 0x8, 0x200 ;  /* 0x0208000000007b1d */ /* 0x000fe20000010000 */
[----:B------:R-:W-:Y:S02]  /*dfa0*/  UISETP.NE.AND UP0, UPT, UR36, URZ, UPT ;  /* 0x0000003f2400728c */ /* 0x000fe4000bf05270 */
[----:B------:R-:W-:-:S02]  /*dfb0*/  LOP3.LUT P0, RZ, R0, 0x1bf, RZ, 0xc0, !PT ;  /* 0x000001bf00ff7812 */ /* 0x000fc4000780c0ff */
[----:B------:R-:W-:Y:S01]  /*dfc0*/  USEL UR43, UR43, URZ, !UP0 ;  /* 0x0000003f2b2b7287 */ /* 0x000fe2000c000000 */
[----:B------:R-:W-:Y:S01]  /*dfd0*/  BSSY B6, `(.L_x_258) ;  /* 0x0000018000067945 */ /* 0x000fe20003800000 */
[----:B------:R-:W-:Y:S01]  /*dfe0*/  ULDC.64 UR6, c[0x0][0x298] ;  /* 0x0000a60000067ab9 */ /* 0x000fe20000000a00 */
[----:B------:R-:W-:Y:S02]  /*dff0*/  USEL UR42, UR42, URZ, !UP0 ;  /* 0x0000003f2a2a7287 */ /* 0x000fe4000c000000 */
[----:B------:R-:W-:Y:S02]  /*e000*/  UIMAD UR4, UR4, UR6, URZ ;  /* 0x00000006040472a4 */ /* 0x000fe4000f8e023f */
[----:B------:R-:W-:Y:S02]  /*e010*/  UIMAD.WIDE.U32 UR36, UR39, UR6, URZ ;  /* 0x00000006272472a5 */ /* 0x000fe4000f8e003f */
[----:B------:R-:W-:-:S04]  /*e020*/  UIMAD UR39, UR39, UR7, UR4 ;  /* 0x00000007272772a4 */ /* 0x000fc8000f8e0204 */
[----:B------:R-:W-:Y:S01]  /*e030*/  UIADD3 UR39, UR37, UR39, URZ ;  /* 0x0000002725277290 */ /* 0x000fe2000fffe03f */
[----:B------:R-:W-:Y:S11]  /*e040*/  @!P0 BRA `(.L_x_259) ;  /* 0x0000000000408947 */ /* 0x000ff60003800000 */
[----:B------:R-:W-:Y:S01]  /*e050*/  MOV R2, 0x0 ;  /* 0x0000000000027802 */ /* 0x000fe20000000f00 */
[----:B------:R-:W-:Y:S01]  /*e060*/  ULDC.64 UR6, c[0x4][0x98] ;  /* 0x0100260000067ab9 */ /* 0x000fe20000000a00 */
[----:B------:R-:W-:Y:S01]  /*e070*/  ULDC.64 UR8, c[0x4][0xa0] ;  /* 0x0100280000087ab9 */ /* 0x000fe20000000a00 */
[----:B------:R-:W-:Y:S01]  /*e080*/  ULDC.64 UR4, c[0x4][0x28] ;  /* 0x01000a0000047ab9 */ /* 0x000fe20000000a00 */
[----:B-1-3--:R-:W-:Y:S01]  /*e090*/  IMAD.U32 R4, RZ, RZ, UR6 ;  /* 0x00000006ff047e24 */ /* 0x00afe2000f8e00ff */
[----:B------:R-:W-:Y:S01]  /*e0a0*/  MOV R5, UR7 ;  /* 0x0000000700057c02 */ /* 0x000fe20008000f00 */
[----:B------:R-:W1:Y:S01]  /*e0b0*/  LDC.64 R2, c[0x4][R2] ;  /* 0x0100000002027b82 */ /* 0x000e620000000a00 */
[----:B------:R-:W-:Y:S01]  /*e0c0*/  IMAD.U32 R6, RZ, RZ, UR8 ;  /* 0x00000008ff067e24 */ /* 0x000fe2000f8e00ff */
[----:B------:R-:W-:Y:S01]  /*e0d0*/  MOV R13, RZ ;  /* 0x000000ff000d7202 */ /* 0x000fe20000000f00 */
[----:B0---4-:R-:W-:Y:S02]  /*e0e0*/  IMAD.U32 R7, RZ, RZ, UR9 ;  /* 0x00000009ff077e24 */ /* 0x011fe4000f8e00ff */
[----:B------:R-:W-:-:S02]  /*e0f0*/  IMAD.U32 R10, RZ, RZ, UR4 ;  /* 0x00000004ff0a7e24 */ /* 0x000fc4000f8e00ff */
[----:B------:R-:W-:Y:S02]  /*e100*/  IMAD.U32 R11, RZ, RZ, UR5 ;  /* 0x00000005ff0b7e24 */ /* 0x000fe4000f8e00ff */
[----:B------:R-:W-:Y:S02]  /*e110*/  IMAD.MOV.U32 R8, RZ, RZ, 0x70 ;  /* 0x00000070ff087424 */ /* 0x000fe400078e00ff */
[----:B------:R-:W-:-:S07]  /*e120*/  IMAD.MOV.U32 R12, RZ, RZ, 0x1 ;  /* 0x00000001ff0c7424 */ /* 0x000fce00078e00ff */
[----:B--2---:R-:W-:-:S07]  /*e130*/  LEPC R20, `(.L_x_259) ;  /* 0x000000001014794e */ /* 0x004fce0000000000 */
[----:B-1----:R-:W-:Y:S05]  /*e140*/  CALL.ABS.NOINC R2 ;  /* 0x0000000002007343 */ /* 0x002fea0003c00000 */
.L_x_259:
[----:B------:R-:W-:Y:S05]  /*e150*/  BSYNC B6 ;  /* 0x0000000000067941 */ /* 0x000fea0003800000 */
.L_x_258:
[----:B--2---:R-:W2:Y:S01]  /*e160*/  LDL R20, [R1+0x14] ;  /* 0x0000140001147983 */ /* 0x004ea20000100800 */
[----:B------:R-:W0:Y:S01]  /*e170*/  LDC R9, c[0x0][0x448] ;  /* 0x00011200ff097b82 */ /* 0x000e220000000800 */
[----:B------:R-:W1:Y:S01]  /*e180*/  S2R R2, SR_TID.X ;  /* 0x0000000000027919 */ /* 0x000e620000002100 */
[----:B------:R-:W-:Y:S01]  /*e190*/  R2UR UR8, R17 ;  /* 0x00000000110872ca */ /* 0x000fe200000e0000 */
[----:B------:R-:W-:Y:S01]  /*e1a0*/  ULDC.64 UR6, c[0x0][0x2d8] ;  /* 0x0000b60000067ab9 */ /* 0x000fe20000000a00 */
[C---:B-1----:R-:W-:Y:S01]  /*e1b0*/  LOP3.LUT R18, R2.reuse, 0x7f, RZ, 0xc0, !PT ;  /* 0x0000007f02127812 */ /* 0x042fe200078ec0ff */
[----:B------:R-:W-:-:S03]  /*e1c0*/  IMAD.SHL.U32 R2, R2, 0x20, RZ ;  /* 0x0000002002027824 */ /* 0x000fc600078e00ff */
[----:B------:R-:W-:-:S04]  /*e1d0*/  SHF.R.U32.HI R18, RZ, 0x2, R18 ;  /* 0x00000002ff127819 */ /* 0x000fc80000011612 */
[----:B------:R-:W-:Y:S02]  /*e1e0*/  LOP3.LUT R2, R18, 0x60, R2, 0xf8, !PT ;  /* 0x0000006012027812 */ /* 0x000fe400078ef802 */
[----:B------:R1:W5:Y:S01]  /*e1f0*/  LDL R18, [R1+0x38] ;  /* 0x0000380001127983 */ /* 0x0003620000100800 */
[----:B0-----:R-:W-:-:S13]  /*e200*/  ISETP.NE.AND P0, PT, R9, 0x1, PT ;  /* 0x000000010900780c */ /* 0x001fda0003f05270 */
[----:B---3--:R-:W0:Y:S08]  /*e210*/  @P0 LDC R3, c[0x0][0x44c] ;  /* 0x00011300ff030b82 */ /* 0x008e300000000800 */
[----:B------:R-:W3:Y:S01]  /*e220*/  @P0 LDC R0, c[0x0][0x450] ;  /* 0x00011400ff000b82 */ /* 0x000ee20000000800 */
[----:B------:R-:W-:Y:S01]  /*e230*/  R2UR UR10, R17 ;  /* 0x00000000110a72ca */ /* 0x000fe200000e0000 */
[----:B------:R-:W-:Y:S01]  /*e240*/  UMOV UR4, UR36 ;  /* 0x0000002400047c82 */ /* 0x000fe20008000000 */
[----:B------:R-:W-:-:S02]  /*e250*/  UMOV UR5, UR39 ;  /* 0x0000002700057c82 */ /* 0x000fc40008000000 */
[----:B------:R-:W-:-:S03]  /*e260*/  UIMAD.WIDE.U32 UR4, UR8, UR6, UR4 ;  /* 0x00000006080472a5 */ /* 0x000fc6000f8e0004 */
[----:B------:R-:W-:Y:S02]  /*e270*/  ULDC.64 UR8, c[0x0][0x2e0] ;  /* 0x0000b80000087ab9 */ /* 0x000fe40000000a00 */
[----:B------:R-:W-:-:S04]  /*e280*/  UIMAD UR6, UR42, UR8, URZ ;  /* 0x000000082a0672a4 */ /* 0x000fc8000f8e023f */
[----:B------:R-:W-:Y:S02]  /*e290*/  UIMAD UR5, UR10, UR7, UR5 ;  /* 0x000000070a0572a4 */ /* 0x000fe4000f8e0205 */
[----:B------:R-:W-:Y:S02]  /*e2a0*/  UIMAD UR6, UR43, UR9, UR6 ;  /* 0x000000092b0672a4 */ /* 0x000fe4000f8e0206 */
[----:B------:R-:W-:Y:S01]  /*e2b0*/  UIMAD.WIDE.U32 UR4, UR43, UR8, UR4 ;  /* 0x000000082b0472a5 */ /* 0x000fe2000f8e0004 */
[----:B------:R-:W-:Y:S02]  /*e2c0*/  ULDC.64 UR10, c[0x0][0x280] ;  /* 0x0000a000000a7ab9 */ /* 0x000fe40000000a00 */
[----:B------:R-:W-:Y:S01]  /*e2d0*/  ULDC.64 UR8, c[0x0][0x2c8] ;  /* 0x0000b20000087ab9 */ /* 0x000fe20000000a00 */
[----:B------:R-:W-:-:S03]  /*e2e0*/  UIADD3 UR5, UR5, UR6, URZ ;  /* 0x0000000605057290 */ /* 0x000fc6000fffe03f */
[----:B------:R-:W-:Y:S02]  /*e2f0*/  ULDC.64 UR6, c[0x0][0x2d0] ;  /* 0x0000b40000067ab9 */ /* 0x000fe40000000a00 */
[----:B------:R-:W-:Y:S01]  /*e300*/  IMAD.U32 R5, RZ, RZ, UR6 ;  /* 0x00000006ff057e24 */ /* 0x000fe2000f8e00ff */
[----:B------:R-:W4:Y:S02]  /*e310*/  S2R R21, SR_TID.X ;  /* 0x0000000000157919 */ /* 0x000f240000002100 */
[----:B----4-:R-:W-:-:S05]  /*e320*/  IMAD.SHL.U32 R19, R21, 0x10, RZ ;  /* 0x0000001015137824 */ /* 0x010fca00078e00ff */
[----:B------:R-:W-:Y:S02]  /*e330*/  LOP3.LUT R19, R19, 0x30, RZ, 0xc0, !PT ;  /* 0x0000003013137812 */ /* 0x000fe400078ec0ff */
[----:B------:R-:W-:-:S04]  /*e340*/  LOP3.LUT R21, R21, 0x7f, RZ, 0xc0, !PT ;  /* 0x0000007f15157812 */ /* 0x000fc800078ec0ff */
[----:B------:R-:W-:Y:S01]  /*e350*/  SHF.R.U32.HI R21, RZ, 0x2, R21 ;  /* 0x00000002ff157819 */ /* 0x000fe20000011615 */
[----:B--2---:R-:W-:-:S04]  /*e360*/  IMAD R6, R20, 0xc0, R2 ;  /* 0x000000c014067824 */ /* 0x004fc800078e0202 */
[----:B0-----:R-:W-:-:S04]  /*e370*/  @P0 IMAD.HI.U32 R3, R6, R3, RZ ;  /* 0x0000000306030227 */ /* 0x001fc800078e00ff */
[----:B------:R-:W-:Y:S01]  /*e380*/  IMAD.MOV.U32 R2, RZ, RZ, R6 ;  /* 0x000000ffff027224 */ /* 0x000fe200078e0006 */
[----:B---3--:R-:W-:-:S04]  /*e390*/  @P0 SHF.R.U32.HI R2, RZ, R0, R3 ;  /* 0x00000000ff020219 */ /* 0x008fc80000011603 */
[--C-:B------:R-:W-:Y:S01]  /*e3a0*/  SHF.R.S32.HI R4, RZ, 0x1f, R2.reuse ;  /* 0x0000001fff047819 */ /* 0x100fe20000011402 */
[----:B------:R-:W-:-:S04]  /*e3b0*/  IMAD.MOV R0, RZ, RZ, -R2 ;  /* 0x000000ffff007224 */ /* 0x000fc800078e0a02 */
[----:B------:R-:W-:Y:S02]  /*e3c0*/  IMAD R4, R4, UR6, RZ ;  /* 0x0000000604047c24 */ /* 0x000fe4000f8e02ff */
[----:B------:R-:W-:Y:S02]  /*e3d0*/  IMAD R0, R9, R0, R6 ;  /* 0x0000000009007224 */ /* 0x000fe400078e0206 */
[C---:B------:R-:W-:Y:S02]  /*e3e0*/  IMAD R4, R2.reuse, UR7, R4 ;  /* 0x0000000702047c24 */ /* 0x040fe4000f8e0204 */
[----:B------:R-:W-:-:S04]  /*e3f0*/  IMAD.WIDE.U32 R2, R2, R5, UR4 ;  /* 0x0000000402027e25 */ /* 0x000fc8000f8e0005 */
[----:B------:R-:W-:Y:S01]  /*e400*/  IMAD.IADD R3, R3, 0x1, R4 ;  /* 0x0000000103037824 */ /* 0x000fe200078e0204 */
[----:B------:R-:W-:Y:S01]  /*e410*/  SHF.R.S32.HI R4, RZ, 0x1f, R0 ;  /* 0x0000001fff047819 */ /* 0x000fe20000011400 */
[----:B------:R-:W-:-:S04]  /*e420*/  IMAD.WIDE.U32 R2, R0, UR8, R2 ;  /* 0x0000000800027c25 */ /* 0x000fc8000f8e0002 */
[----:B------:R-:W-:-:S04]  /*e430*/  IMAD R4, R4, UR8, RZ ;  /* 0x0000000804047c24 */ /* 0x000fc8000f8e02ff */
[----:B------:R-:W-:Y:S01]  /*e440*/  IMAD R4, R0, UR9, R4 ;  /* 0x0000000900047c24 */ /* 0x000fe2000f8e0204 */
[----:B------:R-:W-:Y:S02]  /*e450*/  IADD3 R0, P1, R2, UR10, RZ ;  /* 0x0000000a02007c10 */ /* 0x000fe4000ff3e0ff */
[----:B------:R-:W0:Y:S02]  /*e460*/  @P0 LDC R2, c[0x0][0x44c] ;  /* 0x00011300ff020b82 */ /* 0x000e240000000800 */
[----:B------:R-:W-:-:S06]  /*e470*/  IADD3.X R4, R3, UR11, R4, P1, !PT ;  /* 0x0000000b03047c10 */ /* 0x000fcc0008ffe404 */
[----:B------:R-:W2:Y:S01]  /*e480*/  @P0 LDC R3, c[0x0][0x450] ;  /* 0x00011400ff030b82 */ /* 0x000ea20000000800 */
[----:B------:R-:W-:-:S04]  /*e490*/  VIADD R6, R6, 0x80 ;  /* 0x0000008006067836 */ /* 0x000fc80000000000 */
[----:B0-----:R-:W-:Y:S01]  /*e4a0*/  @P0 IMAD.HI.U32 R7, R6, R2, RZ ;  /* 0x0000000206070227 */ /* 0x001fe200078e00ff */
[----:B------:R-:W-:-:S04]  /*e4b0*/  MOV R2, R6 ;  /* 0x0000000600027202 */ /* 0x000fc80000000f00 */
[----:B--2---:R-:W-:-:S05]  /*e4c0*/  @P0 SHF.R.U32.HI R2, RZ, R3, R7 ;  /* 0x00000003ff020219 */ /* 0x004fca0000011607 */
[----:B------:R-:W-:-:S04]  /*e4d0*/  IMAD.MOV R3, RZ, RZ, -R2 ;  /* 0x000000ffff037224 */ /* 0x000fc800078e0a02 */
[----:B------:R-:W-:Y:S01]  /*e4e0*/  IMAD R6, R9, R3, R6 ;  /* 0x0000000309067224 */ /* 0x000fe200078e0206 */
[----:B------:R-:W-:-:S05]  /*e4f0*/  SHF.R.S32.HI R3, RZ, 0x1f, R2 ;  /* 0x0000001fff037819 */ /* 0x000fca0000011402 */
[----:B------:R-:W-:-:S04]  /*e500*/  IMAD R3, R3, UR6, RZ ;  /* 0x0000000603037c24 */ /* 0x000fc8000f8e02ff */
[C---:B------:R-:W-:Y:S02]  /*e510*/  IMAD R7, R2.reuse, UR7, R3 ;  /* 0x0000000702077c24 */ /* 0x040fe4000f8e0203 */
[----:B------:R-:W-:Y:S01]  /*e520*/  IMAD.WIDE.U32 R2, R2, R5, UR4 ;  /* 0x0000000402027e25 */ /* 0x000fe2000f8e0005 */
[----:B------:R-:W-:Y:S01]  /*e530*/  SHF.R.S32.HI R5, RZ, 0x1f, R6 ;  /* 0x0000001fff057819 */ /* 0x000fe20000011406 */
[----:B------:R-:W-:Y:S02]  /*e540*/  ULDC UR4, c[0x0][0x2b8] ;  /* 0x0000ae0000047ab9 */ /* 0x000fe40000000800 */
[----:B------:R-:W-:Y:S02]  /*e550*/  IMAD.IADD R3, R3, 0x1, R7 ;  /* 0x0000000103037824 */ /* 0x000fe400078e0207 */
[----:B------:R-:W-:Y:S02]  /*e560*/  IMAD R5, R5, UR8, RZ ;  /* 0x0000000805057c24 */ /* 0x000fe4000f8e02ff */
[----:B------:R-:W-:-:S04]  /*e570*/  IMAD.WIDE.U32 R2, R6, UR8, R2 ;  /* 0x0000000806027c25 */ /* 0x000fc8000f8e0002 */
[----:B------:R-:W-:Y:S01]  /*e580*/  IMAD R6, R6, UR9, R5 ;  /* 0x0000000906067c24 */ /* 0x000fe2000f8e0205 */
[----:B------:R-:W-:-:S04]  /*e590*/  IADD3 R5, P0, R2, UR10, RZ ;  /* 0x0000000a02057c10 */ /* 0x000fc8000ff1e0ff */
[----:B------:R-:W-:Y:S02]  /*e5a0*/  IADD3.X R6, R3, UR11, R6, P0, !PT ;  /* 0x0000000b03067c10 */ /* 0x000fe400087fe406 */
[----:B------:R-:W-:Y:S01]  /*e5b0*/  ISETP.GE.AND P0, PT, R19, UR4, PT ;  /* 0x0000000413007c0c */ /* 0x000fe2000bf06270 */
[----:B------:R-:W-:-:S03]  /*e5c0*/  UMOV UR4, 0xffffffff ;  /* 0xffffffff00047882 */ /* 0x000fc60000000000 */
[----:B-1----:R-:W-:Y:S09]  /*e5d0*/  BRA.DIV UR4, `(.L_x_260) ;  /* 0x0000004204647947 */ /* 0x002ff2000b800000 */
[----:B------:R-:W0:Y:S01]  /*e5e0*/  SHFL.IDX PT, R3, R0, RZ, 0x1c1f ;  /* 0x001c1fff00037589 */ /* 0x000e2200000e0000 */
[----:B------:R-:W-:Y:S02]  /*e5f0*/  IMAD R8, R20, 0xc0, R21 ;  /* 0x000000c014087824 */ /* 0x000fe400078e0215 */
[----:B------:R-:W-:Y:S01]  /*e600*/  IMAD R7, R9, UR41, RZ ;  /* 0x0000002909077c24 */ /* 0x000fe2000f8e02ff */
[----:B------:R-:W1:Y:S04]  /*e610*/  SHFL.IDX PT, R2, R4, RZ, 0x1c1f ;  /* 0x001c1fff04027589 */ /* 0x000e6800000e0000 */
[----:B------:R-:W-:-:S13]  /*e620*/  ISETP.GE.AND P2, PT, R8, R7, PT ;  /* 0x000000070800720c */ /* 0x000fda0003f46270 */
[----:B0-----:R-:W-:-:S05]  /*e630*/  @!P2 IADD3 R3, P1, R19, R3, RZ ;  /* 0x000000031303a210 */ /* 0x001fca0007f3e0ff */
[----:B-1----:R-:W-:-:S05]  /*e640*/  @!P2 IMAD.X R2, RZ, RZ, R2, P1 ;  /* 0x000000ffff02a224 */ /* 0x002fca00008e0602 */
[----:B------:R-:W-:-:S04]  /*e650*/  @!P2 LOP3.LUT R3, R3, R2, RZ, 0x3c, !PT ;  /* 0x000000020303a212 */ /* 0x000fc800078e3cff */
[----:B------:R-:W-:-:S04]  /*e660*/  @!P2 LOP3.LUT R2, R3, R2, RZ, 0x3c, !PT ;  /* 0x000000020302a212 */ /* 0x000fc800078e3cff */
[----:B------:R-:W-:-:S05]  /*e670*/  @!P2 LOP3.LUT R3, R3, R2, RZ, 0x3c, !PT ;  /* 0x000000020303a212 */ /* 0x000fca00078e3cff */
[----:B------:R-:W-:Y:S01]  /*e680*/  @!PT LDS RZ, [RZ] ;  /* 0x00000000fffff984 */ /* 0x000fe20000000800 */
[----:B-----5:R0:W-:Y:S02]  /*e690*/  @!P2 LDGSTS.E.BYPASS.LTC128B.128 [R18+0xb000], desc[UR50][R2.64], !P0 ;  /* 0x0b0000000212afae */ /* 0x0201e4000c101d72 */
[----:B0-----:R-:W-:Y:S02]  /*e6a0*/  VIADD R2, R8, 0x20 ;  /* 0x0000002008027836 */ /* 0x001fe40000000000 */
[----:B------:R-:W0:Y:S03]  /*e6b0*/  SHFL.IDX PT, R3, R0, 0x1, 0x1c1f ;  /* 0x003c1f0000037f89 */ /* 0x000e2600000e0000 */
[----:B------:R-:W-:Y:S02]  /*e6c0*/  ISETP.GE.AND P2, PT, R2, R7, PT ;  /* 0x000000070200720c */ /* 0x000fe40003f46270 */
[----:B------:R-:W1:Y:S11]  /*e6d0*/  SHFL.IDX PT, R2, R4, 0x1, 0x1c1f ;  /* 0x003c1f0004027f89 */ /* 0x000e7600000e0000 */
[----:B0-----:R-:W-:-:S05]  /*e6e0*/  @!P2 IADD3 R3, P1, R19, R3, RZ ;  /* 0x000000031303a210 */ /* 0x001fca0007f3e0ff */
[----:B-1----:R-:W-:-:S05]  /*e6f0*/  @!P2 IMAD.X R2, RZ, RZ, R2, P1 ;  /* 0x000000ffff02a224 */ /* 0x002fca00008e0602 */
[----:B------:R-:W-:-:S04]  /*e700*/  @!P2 LOP3.LUT R3, R3, R2, RZ, 0x3c, !PT ;  /* 0x000000020303a212 */ /* 0x000fc800078e3cff */
[----:B------:R-:W-:-:S04]  /*e710*/  @!P2 LOP3.LUT R2, R3, R2, RZ, 0x3c, !PT ;  /* 0x000000020302a212 */ /* 0x000fc800078e3cff */
[----:B------:R-:W-:-:S05]  /*e720*/  @!P2 LOP3.LUT R3, R3, R2, RZ, 0x3c, !PT ;  /* 0x000000020303a212 */ /* 0x000fca00078e3cff */
[----:B------:R0:W-:Y:S02]  /*e730*/  @!P2 LDGSTS.E.BYPASS.LTC128B.128 [R18+0xb800], desc[UR50][R2.64], !P0 ;  /* 0x0b8000000212afae */ /* 0x0001e4000c101d72 */
[----:B0-----:R-:W-:Y:S02]  /*e740*/  IADD3 R2, R8, 0x40, RZ ;  /* 0x0000004008027810 */ /* 0x001fe40007ffe0ff */
[----:B------:R-:W0:Y:S02]  /*e750*/  SHFL.IDX PT, R3, R0, 0x2, 0x1c1f ;  /* 0x005c1f0000037f89 */ /* 0x000e2400000e0000 */
[----:B------:R-:W-:Y:S02]  /*e760*/  ISETP.GE.AND P2, PT, R2, R7, PT ;  /* 0x000000070200720c */ /* 0x000fe40003f46270 */
[----:B------:R-:W-:Y:S04]  /*e770*/  SHFL.IDX PT, R0, R0, 0x3, 0x1c1f ;  /* 0x007c1f0000007f89 */ /* 0x000fe800000e0000 */
[----:B------:R-:W1:Y:S04]  /*e780*/  SHFL.IDX PT, R2, R4, 0x2, 0x1c1f ;  /* 0x005c1f0004027f89 */ /* 0x000e6800000e0000 */
[----:B------:R-:W2:Y:S03]  /*e790*/  SHFL.IDX PT, R4, R4, 0x3, 0x1c1f ;  /* 0x007c1f0004047f89 */ /* 0x000ea600000e0000 */
[----:B0-----:R-:W-:-:S05]  /*e7a0*/  @!P2 IADD3 R3, P1, R19, R3, RZ ;  /* 0x000000031303a210 */ /* 0x001fca0007f3e0ff */
[----:B-1----:R-:W-:-:S05]  /*e7b0*/  @!P2 IMAD.X R2, RZ, RZ, R2, P1 ;  /* 0x000000ffff02a224 */ /* 0x002fca00008e0602 */
[----:B------:R-:W-:-:S04]  /*e7c0*/  @!P2 LOP3.LUT R3, R3, R2, RZ, 0x3c, !PT ;  /* 0x000000020303a212 */ /* 0x000fc800078e3cff */
[----:B------:R-:W-:-:S04]  /*e7d0*/  @!P2 LOP3.LUT R2, R3, R2, RZ, 0x3c, !PT ;  /* 0x000000020302a212 */ /* 0x000fc800078e3cff */
[----:B------:R-:W-:-:S05]  /*e7e0*/  @!P2 LOP3.LUT R3, R3, R2, RZ, 0x3c, !PT ;  /* 0x000000020303a212 */ /* 0x000fca00078e3cff */
[----:B------:R0:W-:Y:S02]  /*e7f0*/  @!P2 LDGSTS.E.BYPASS.LTC128B.128 [R18+0xc000], desc[UR50][R2.64], !P0 ;  /* 0x0c0000000212afae */ /* 0x0001e4000c101d72 */
[----:B0-----:R-:W-:-:S05]  /*e800*/  VIADD R2, R8, 0x60 ;  /* 0x0000006008027836 */ /* 0x001fca0000000000 */
[----:B------:R-:W-:-:S13]  /*e810*/  ISETP.GE.AND P2, PT, R2, R7, PT ;  /* 0x000000070200720c */ /* 0x000fda0003f46270 */
[----:B------:R-:W-:-:S05]  /*e820*/  @!P2 IADD3 R0, P1, R19, R0, RZ ;  /* 0x000000001300a210 */ /* 0x000fca0007f3e0ff */
[----:B--2---:R-:W-:-:S04]  /*e830*/  @!P2 IMAD.X R2, RZ, RZ, R4, P1 ;  /* 0x000000ffff02a224 */ /* 0x004fc800008e0604 */
[----:B------:R-:W-:Y:S02]  /*e840*/  @!P2 IMAD.MOV.U32 R3, RZ, RZ, R2 ;  /* 0x000000ffff03a224 */ /* 0x000fe400078e0002 */
[----:B------:R-:W-:Y:S02]  /*e850*/  @!P2 IMAD.MOV.U32 R2, RZ, RZ, R0 ;  /* 0x000000ffff02a224 */ /* 0x000fe400078e0000 */
[----:B------:R-:W-:-:S03]  /*e860*/  VIADD R0, R8, 0x80 ;  /* 0x0000008008007836 */ /* 0x000fc60000000000 */
[----:B------:R0:W-:Y:S02]  /*e870*/  @!P2 LDGSTS.E.BYPASS.LTC128B.128 [R18+0xc800], desc[UR50][R2.64], !P0 ;  /* 0x0c8000000212afae */ /* 0x0001e4000c101d72 */
[----:B------:R-:W-:Y:S02]  /*e880*/  ISETP.GE.AND P2, PT, R0, R7, PT ;  /* 0x000000070000720c */ /* 0x000fe40003f46270 */
[----:B------:R-:W-:Y:S04]  /*e890*/  SHFL.IDX PT, R0, R6, RZ, 0x1c1f ;  /* 0x001c1fff06007589 */ /* 0x000fe800000e0000 */
[----:B------:R-:W-:Y:S04]  /*e8a0*/  SHFL.IDX PT, R6, R6, 0x1, 0x1c1f ;  /* 0x003c1f0006067f89 */ /* 0x000fe800000e0000 */
[----:B0-----:R-:W0:Y:S03]  /*e8b0*/  SHFL.IDX PT, R2, R5, RZ, 0x1c1f ;  /* 0x001c1fff05027589 */ /* 0x001e2600000e0000 */
[----:B0-----:R-:W-:-:S04]  /*e8c0*/  @!P2 IADD3 R2, P1, R19, R2, RZ ;  /* 0x000000021302a210 */ /* 0x001fc80007f3e0ff */
[----:B------:R-:W-:-:S05]  /*e8d0*/  @!P2 IADD3.X R0, RZ, R0, RZ, P1, !PT ;  /* 0x00000000ff00a210 */ /* 0x000fca0000ffe4ff */
[----:B------:R-:W-:-:S05]  /*e8e0*/  @!P2 IMAD.MOV.U32 R3, RZ, RZ, R0 ;  /* 0x000000ffff03a224 */ /* 0x000fca00078e0000 */
[----:B------:R0:W-:Y:S04]  /*e8f0*/  @!P2 LDGSTS.E.BYPASS.LTC128B.128 [R18+0xd000], desc[UR50][R2.64], !P0 ;  /* 0x0d0000000212afae */ /* 0x0001e8000c101d72 */
[----:B0-----:R0:W1:Y:S02]  /*e900*/  SHFL.IDX PT, R2, R5, 0x1, 0x1c1f ;  /* 0x003c1f0005027f89 */ /* 0x00106400000e0000 */
.L_x_360:
[----:B------:R-:W-:-:S05]  /*e910*/  VIADD R8, R8, 0xa0 ;  /* 0x000000a008087836 */ /* 0x000fca0000000000 */
[----:B------:R-:W-:-:S13]  /*e920*/  ISETP.GE.AND P1, PT, R8, R7, PT ;  /* 0x000000070800720c */ /* 0x000fda0003f26270 */
[----:B-1----:R-:W-:-:S05]  /*e930*/  @!P1 IADD3 R2, P2, R19, R2, RZ ;  /* 0x0000000213029210 */ /* 0x002fca0007f5e0ff */
[----:B------:R-:W-:-:S05]  /*e940*/  @!P1 IMAD.X R3, RZ, RZ, R6, P2 ;  /* 0x000000ffff039224 */ /* 0x000fca00010e0606 */
[----:B------:R-:W-:Y:S01]  /*e950*/  @!PT LDS RZ, [RZ] ;  /* 0x00000000fffff984 */ /* 0x000fe20000000800 */
[----:B------:R-:W-:Y:S01]  /*e960*/  @!PT LDS RZ, [RZ] ;  /* 0x00000000fffff984 */ /* 0x000fe20000000800 */
[----:B------:R-:W-:Y:S01]  /*e970*/  @!PT LDS RZ, [RZ] ;  /* 0x00000000fffff984 */ /* 0x000fe20000000800 */
[----:B------:R1:W-:Y:S01]  /*e980*/  @!P1 LDGSTS.E.BYPASS.LTC128B.128 [R18+0xd800], desc[UR50][R2.64], !P0 ;  /* 0x0d80000002129fae */ /* 0x0003e2000c101d72 */
[----:B------:R-:W-:Y:S01]  /*e990*/  PLOP3.LUT P0, PT, PT, PT, PT, 0x80, 0x0 ;  /* 0x000000000000781c */ /* 0x000fe20003f0f070 */
[----:B------:R-:W-:-:S12]  /*e9a0*/  NOP ;  /* 0x0000000000007918 */ /* 0x000fd80000000000 */
.L_x_261:
[----:B------:R-:W-:Y:S02]  /*e9b0*/  PLOP3.LUT P1, PT, P1, P0, PT, 0xa2, 0x0 ;  /* 0x000000000000781c */ /* 0x000fe40000f21472 */
[----:B------:R-:W-:-:S08]  /*e9c0*/  @P0 R2UR P1, UR4, R16 ;  /* 0x00000000100402ca */ /* 0x000fd00000020000 */
[----:B------:R-:W-:-:S05]  /*e9d0*/  @P0 PLOP3.LUT P0, PT, P1, PT, PT, 0x80, 0x0 ;  /* 0x000000000000081c */ /* 0x000fca0000f0f070 */
[----:B------:R-:W-:Y:S01]  /*e9e0*/  @!P1 SYNCS.ARRIVE.TRANS64.RED.A0T1 RZ, [UR4+0x13200], RZ ;  /* 0x013200ffffff99a7 */ /* 0x000fe20008200404 */
[----:B------:R-:W-:Y:S07]  /*e9f0*/  @!P1 ARRIVES.LDGSTSBAR.64.TRANSCNT [UR4+0x13200] ;  /* 0x01320000ff0099b0 */ /* 0x000fee0008000a84 */
[----:B------:R-:W-:Y:S05]  /*ea00*/  @P0 BRA.U.ANY `(.L_x_261) ;  /* 0xfffffffd00e80947 */ /* 0x000fea000393ffff */
[----:B-1----:R-:W2:Y:S02]  /*ea10*/  LDL.LU R2, [R1+0x3c] ;  /* 0x00003c0001027983 */ /* 0x002ea40000300800 */
[----:B--2---:R-:W-:-:S05]  /*ea20*/  VIADD R2, R2, 0x1 ;  /* 0x0000000102027836 */ /* 0x004fca0000000000 */
[----:B------:R1:W-:Y:S01]  /*ea30*/  STL [R1+0x3c], R2 ;  /* 0x00003c0201007387 */ /* 0x0003e20000100800 */
[----:B------:R-:W-:-:S04]  /*ea40*/  LEA.HI R0, R2, R2, RZ, 0x1 ;  /* 0x0000000202007211 */ /* 0x000fc800078f08ff */
[----:B------:R-:W-:-:S05]  /*ea50*/  LOP3.LUT R0, R0, 0xfffffffe, RZ, 0xc0, !PT ;  /* 0xfffffffe00007812 */ /* 0x000fca00078ec0ff */
[----:B------:R-:W-:-:S05]  /*ea60*/  IMAD.IADD R0, R2, 0x1, -R0 ;  /* 0x0000000102007824 */ /* 0x000fca00078e0a00 */
[----:B------:R-:W-:Y:S01]  /*ea70*/  SHF.L.U32 R3, R0, 0x1f, RZ ;  /* 0x0000001f00037819 */ /* 0x000fe200000006ff */
[----:B------:R-:W-:Y:S01]  /*ea80*/  NOP ;  /* 0x0000000000007918 */ /* 0x000fe20000000000 */
[----:B------:R1:W-:Y:S01]  /*ea90*/  SYNCS.ARRIVE.TRANS64.A1T0 RZ, [R16+URZ+0x13200], RZ ;  /* 0x013200ff10ff79a7 */ /* 0x0003e2000810003f */
[----:B------:R-:W-:Y:S01]  /*eaa0*/  BSSY B0, `(.L_x_262) ;  /* 0x0000003000007945 */ /* 0x000fe20003800000 */
[----:B------:R-:W2:Y:S03]  /*eab0*/  SYNCS.PHASECHK.TRANS64.TRYWAIT P0, [R16+URZ+0x13220], R3 ;  /* 0x01322003100075a7 */ /* 0x000ea6000800017f */
[----:B-12---:R-:W-:Y:S05]  /*eac0*/  @!P0 BRA `(.L_x_263) ;  /* 0x0000004400108947 */ /* 0x006fea0003800000 */
.L_x_361:
[----:B------:R-:W-:Y:S05]  /*ead0*/  BSYNC B0 ;  /* 0x0000000000007941 */ /* 0x000fea0003800000 */
.L_x_262:
[----:B------:R-:W2:Y:S01]  /*eae0*/  LDL R0, [R1+0x20] ;  /* 0x0000200001007983 */ /* 0x000ea20000100800 */
[----:B------:R-:W-:-:S06]  /*eaf0*/  UIADD3 UR4, UR47, -0x2, URZ ;  /* 0xfffffffe2f047890 */ /* 0x000fcc000fffe03f */
[----:B--2---:R-:W-:-:S13]  /*eb00*/  ISETP.LE.AND P0, PT, R0, UR4, PT ;  /* 0x0000000400007c0c */ /* 0x004fda000bf03270 */
[----:B------:R-:W-:Y:S05]  /*eb10*/  @!P0 BRA `(.L_x_264) ;  /* 0x0000001400208947 */ /* 0x000fea0003800000 */
[----:B------:R2:W5:Y:S01]  /*eb20*/  LDL.LU R21, [R1] ;  /* 0x0000000001157983 */ /* 0x0005620000300800 */
[----:B------:R-:W-:Y:S01]  /*eb30*/  IMAD.MOV.U32 R20, RZ, RZ, R27 ;  /* 0x000000ffff147224 */ /* 0x000fe200078e001b */
[----:B------:R-:W-:-:S07]  /*eb40*/  MOV R28, UR4 ;  /* 0x00000004001c7c02 */ /* 0x000fce0008000f00 */
.L_x_284:
[----:B---3--:R-:W3:Y:S01]  /*eb50*/  LDL R6, [R1+0xc] ;  /* 0x00000c0001067983 */ /* 0x008ee20000100800 */
[----:B------:R-:W4:Y:S03]  /*eb60*/  LDC R2, c[0x0][0x430] ;  /* 0x00010c00ff027b82 */ /* 0x000f260000000800 */
[----:B0-----:R-:W2:Y:S01]  /*eb70*/  LDL R9, [R1+0x1c] ;  /* 0x00001c0001097983 */ /* 0x001ea20000100800 */
[----:B------:R-:W1:Y:S03]  /*eb80*/  S2R R0, SR_TID.X ;  /* 0x0000000000007919 */ /* 0x000e660000002100 */
[----:B------:R-:W2:Y:S01]  /*eb90*/  LDL R12, [R1+0x20] ;  /* 0x00002000010c7983 */ /* 0x000ea20000100800 */
[----:B----4-:R-:W-:Y:S02]  /*eba0*/  ISETP.NE.AND P0, PT, R2, 0x1, PT ;  /* 0x000000010200780c */ /* 0x010fe40003f05270 */
[----:B------:R-:W4:Y:S11]  /*ebb0*/  S2R R2, SR_TID.X ;  /* 0x0000000000027919 */ /* 0x000f360000002100 */
[----:B0-----:R-:W0:Y:S01]  /*ebc0*/  @P0 LDC R5, c[0x0][0x434] ;  /* 0x00010d00ff050b82 */ /* 0x001e220000000800 */
[----:B-1----:R-:W-:-:S04]  /*ebd0*/  LOP3.LUT R0, R0, 0x7f, RZ, 0xc0, !PT ;  /* 0x0000007f00007812 */ /* 0x002fc800078ec0ff */
[----:B------:R-:W-:-:S03]  /*ebe0*/  SHF.R.U32.HI R0, RZ, 0x2, R0 ;  /* 0x00000002ff007819 */ /* 0x000fc60000011600 */
[----:B------:R-:W1:Y:S08]  /*ebf0*/  @P0 LDC R3, c[0x0][0x434] ;  /* 0x00010d00ff030b82 */ /* 0x000e700000000800 */
[----:B------:R-:W1:Y:S01]  /*ec00*/  @P0 LDC R4, c[0x0][0x438] ;  /* 0x00010e00ff040b82 */ /* 0x000e620000000800 */
[C---:B----4-:R-:W-:Y:S01]  /*ec10*/  IMAD.SHL.U32 R7, R2.reuse, 0x20, RZ ;  /* 0x0000002002077824 */ /* 0x050fe200078e00ff */
[----:B------:R-:W-:-:S04]  /*ec20*/  LOP3.LUT R2, R2, 0x7f, RZ, 0xc0, !PT ;  /* 0x0000007f02027812 */ /* 0x000fc800078ec0ff */
[----:B------:R-:W-:Y:S02]  /*ec30*/  LOP3.LUT R7, R0, 0x60, R7, 0xf8, !PT ;  /* 0x0000006000077812 */ /* 0x000fe400078ef807 */
[----:B------:R-:W4:Y:S01]  /*ec40*/  @P0 LDC R0, c[0x0][0x438] ;  /* 0x00010e00ff000b82 */ /* 0x000f220000000800 */
[----:B------:R-:W-:Y:S01]  /*ec50*/  SHF.R.U32.HI R2, RZ, 0x2, R2 ;  /* 0x00000002ff027819 */ /* 0x000fe20000011602 */
[----:B------:R-:W-:Y:S05]  /*ec60*/  YIELD ;  /* 0x0000000000007946 */ /* 0x000fea0003800000 */
[----:B------:R-:W-:Y:S01]  /*ec70*/  ULDC.64 UR6, c[0x0][0x428] ;  /* 0x00010a0000067ab9 */ /* 0x000fe20000000a00 */
[----:B------:R-:W-:Y:S01]  /*ec80*/  ULDC UR4, c[0x0][0x430] ;  /* 0x00010c0000047ab9 */ /* 0x000fe20000000800 */
[----:B------:R-:W-:Y:S01]  /*ec90*/  ULDC.64 UR8, c[0x0][0x418] ;  /* 0x0001060000087ab9 */ /* 0x000fe20000000a00 */
[----:B---3--:R-:W-:-:S02]  /*eca0*/  IMAD R8, R28, 0xa0, R6 ;  /* 0x000000a01c087824 */ /* 0x008fc400078e0206 */
[----:B------:R-:W3:Y:S02]  /*ecb0*/  S2R R6, SR_TID.X ;  /* 0x0000000000067919 */ /* 0x000ee40000002100 */
[----:B------:R-:W-:-:S04]  /*ecc0*/  IMAD.IADD R10, R7, 0x1, R8 ;  /* 0x00000001070a7824 */ /* 0x000fc800078e0208 */
[----:B0-----:R-:W-:-:S04]  /*ecd0*/  @P0 IMAD.HI.U32 R5, R10, R5, RZ ;  /* 0x000000050a050227 */ /* 0x001fc800078e00ff */
[----:B---3--:R-:W-:-:S05]  /*ece0*/  IMAD.SHL.U32 R7, R6, 0x20, RZ ;  /* 0x0000002006077824 */ /* 0x008fca00078e00ff */
[----:B------:R-:W-:-:S04]  /*ecf0*/  LOP3.LUT R7, R2, 0x60, R7, 0xf8, !PT ;  /* 0x0000006002077812 */ /* 0x000fc800078ef807 */
[----:B------:R-:W-:-:S05]  /*ed00*/  LOP3.LUT R7, R7, 0x80, RZ, 0xfc, !PT ;  /* 0x0000008007077812 */ /* 0x000fca00078efcff */
[----:B------:R-:W-:Y:S02]  /*ed10*/  IMAD.IADD R8, R7, 0x1, R8 ;  /* 0x0000000107087824 */ /* 0x000fe400078e0208 */
[----:B------:R-:W-:Y:S02]  /*ed20*/  IMAD.MOV.U32 R2, RZ, RZ, R10 ;  /* 0x000000ffff027224 */ /* 0x000fe400078e000a */
[----:B-1----:R-:W-:Y:S01]  /*ed30*/  @P0 IMAD.HI.U32 R3, R8, R3, RZ ;  /* 0x0000000308030227 */ /* 0x002fe200078e00ff */
[----:B------:R-:W-:-:S03]  /*ed40*/  @P0 SHF.R.U32.HI R2, RZ, R4, R5 ;  /* 0x00000004ff020219 */ /* 0x000fc60000011605 */
[----:B------:R-:W-:Y:S01]  /*ed50*/  IMAD.MOV.U32 R6, RZ, RZ, R8 ;  /* 0x000000ffff067224 */ /* 0x000fe200078e0008 */
[----:B----4-:R-:W-:Y:S01]  /*ed60*/  @P0 SHF.R.U32.HI R6, RZ, R0, R3 ;  /* 0x00000000ff060219 */ /* 0x010fe20000011603 */
[----:B--2---:R-:W-:Y:S01]  /*ed70*/  IMAD R0, R9, UR6, RZ ;  /* 0x0000000609007c24 */ /* 0x004fe2000f8e02ff */
[----:B------:R-:W-:Y:S02]  /*ed80*/  SHF.R.S32.HI R3, RZ, 0x1f, R2 ;  /* 0x0000001fff037819 */ /* 0x000fe40000011402 */
[----:B------:R-:W-:Y:S01]  /*ed90*/  IADD3 R4, -R2, RZ, RZ ;  /* 0x000000ff02047210 */ /* 0x000fe20007ffe1ff */
[C---:B------:R-:W-:Y:S02]  /*eda0*/  IMAD R0, R29.reuse, UR7, R0 ;  /* 0x000000071d007c24 */ /* 0x040fe4000f8e0200 */
[----:B------:R-:W-:-:S04]  /*edb0*/  IMAD.WIDE.U32 R2, R29, UR6, R2 ;  /* 0x000000061d027c25 */ /* 0x000fc8000f8e0002 */
[----:B------:R-:W-:Y:S01]  /*edc0*/  IMAD R10, R4, UR4, R10 ;  /* 0x00000004040a7c24 */ /* 0x000fe2000f8e020a */
[----:B------:R-:W-:Y:S01]  /*edd0*/  LEA R4, P0, R2, UR8, 0x2 ;  /* 0x0000000802047c11 */ /* 0x000fe2000f8010ff */
[----:B------:R-:W-:-:S05]  /*ede0*/  IMAD.IADD R3, R0, 0x1, R3 ;  /* 0x0000000100037824 */ /* 0x000fca00078e0203 */
[----:B------:R-:W-:-:S05]  /*edf0*/  LEA.HI.X R5, R2, UR9, R3, 0x2, P0 ;  /* 0x0000000902057c11 */ /* 0x000fca00080f1403 */
[----:B------:R0:W2:Y:S01]  /*ee00*/  LDG.E R9, desc[UR50][R4.64] ;  /* 0x0000003204097981 */ /* 0x0000a2000c1e1900 */
[----:B------:R-:W-:Y:S01]  /*ee10*/  ISETP.GT.U32.AND P1, PT, R7, 0x9f, PT ;  /* 0x0000009f0700780c */ /* 0x000fe20003f24070 */
[----:B------:R-:W-:-:S12]  /*ee20*/  VIADD R27, R20, 0x1 ;  /* 0x00000001141b7836 */ /* 0x000fd80000000000 */
[--C-:B------:R-:W-:Y:S01]  /*ee30*/  @!P1 SHF.R.S32.HI R3, RZ, 0x1f, R6.reuse ;  /* 0x0000001fff039819 */ /* 0x100fe20000011406 */
[--C-:B------:R-:W-:Y:S02]  /*ee40*/  @!P1 IMAD.MOV.U32 R2, RZ, RZ, R6.reuse ;  /* 0x000000ffff029224 */ /* 0x100fe400078e0006 */
[----:B0-----:R-:W-:Y:S02]  /*ee50*/  IMAD.MOV R4, RZ, RZ, -R6 ;  /* 0x000000ffff047224 */ /* 0x001fe400078e0a06 */
[----:B------:R-:W-:-:S04]  /*ee60*/  @!P1 IMAD.WIDE.U32 R2, R29, UR6, R2 ;  /* 0x000000061d029c25 */ /* 0x000fc8000f8e0002 */
[----:B------:R-:W-:Y:S01]  /*ee70*/  IMAD R8, R4, UR4, R8 ;  /* 0x0000000404087c24 */ /* 0x000fe2000f8e0208 */
[----:B------:R-:W-:Y:S01]  /*ee80*/  @!P1 LEA R4, P0, R2, UR8, 0x2 ;  /* 0x0000000802049c11 */ /* 0x000fe2000f8010ff */
[----:B------:R-:W-:Y:S02]  /*ee90*/  @!P1 IMAD.IADD R0, R0, 0x1, R3 ;  /* 0x0000000100009824 */ /* 0x000fe400078e0203 */
[----:B------:R-:W-:-:S03]  /*eea0*/  IMAD.MOV.U32 R7, RZ, RZ, RZ ;  /* 0x000000ffff077224 */ /* 0x000fc600078e00ff */
[----:B------:R-:W-:Y:S02]  /*eeb0*/  @!P1 LEA.HI.X R5, R2, UR9, R0, 0x2, P0 ;  /* 0x0000000902059c11 */ /* 0x000fe400080f1400 */
[----:B------:R-:W-:Y:S02]  /*eec0*/  MOV R0, R28 ;  /* 0x0000001c00007202 */ /* 0x000fe40000000f00 */
[----:B------:R-:W-:Y:S01]  /*eed0*/  ISETP.NE.AND P0, PT, R27, 0x2, PT ;  /* 0x000000021b00780c */ /* 0x000fe20003f05270 */
[----:B-----5:R0:W5:Y:S01]  /*eee0*/  @!P1 LDG.E R7, desc[UR50][R4.64] ;  /* 0x0000003204079981 */ /* 0x020162000c1e1900 */
[----:B------:R-:W-:Y:S02]  /*eef0*/  ISETP.GT.AND P1, PT, R0, R12, PT ;  /* 0x0000000c0000720c */ /* 0x000fe40003f24270 */
[----:B------:R-:W-:-:S04]  /*ef00*/  SEL R0, RZ, 0x1, P0 ;  /* 0x00000001ff007807 */ /* 0x000fc80000000000 */
[----:B------:R-:W-:Y:S01]  /*ef10*/  LOP3.LUT R2, R21, R0, RZ, 0x3c, !PT ;  /* 0x0000000015027212 */ /* 0x000fe200078e3cff */
[----:B------:R-:W-:-:S04]  /*ef20*/  IMAD.U32 R11, RZ, RZ, UR44 ;  /* 0x0000002cff0b7e24 */ /* 0x000fc8000f8e00ff */
[----:B------:R0:W-:Y:S01]  /*ef30*/  STL [R1], R2 ;  /* 0x0000000201007387 */ /* 0x0001e20000100800 */
[----:B------:R-:W-:Y:S01]  /*ef40*/  ISETP.NE.AND P2, PT, R11, 0x3, PT ;  /* 0x000000030b00780c */ /* 0x000fe20003f45270 */
[----:B------:R-:W-:Y:S01]  /*ef50*/  VIADD R28, R28, 0xffffffff ;  /* 0xffffffff1c1c7836 */ /* 0x000fe20000000000 */
[----:B------:R-:W-:Y:S02]  /*ef60*/  SEL R27, R27, RZ, P0 ;  /* 0x000000ff1b1b7207 */ /* 0x000fe40000000000 */
[----:B--2---:R-:W-:-:S09]  /*ef70*/  SHF.R.S32.HI R25, RZ, 0x1f, R9 ;  /* 0x0000001fff197819 */ /* 0x004fd20000011409 */
[----:B0-----:R-:W-:Y:S05]  /*ef80*/  @!P2 BRA `(.L_x_265) ;  /* 0x000000000004a947 */ /* 0x001fea0003800000 */
[----:B------:R-:W-:Y:S01]  /*ef90*/  BPT.TRAP 0x1 ;  /* 0x000000040000795c */ /* 0x000fe20000300000 */
.L_x_265:
[----:B------:R-:W-:Y:S01]  /*efa0*/  IMAD R0, R27, 0x8, R16 ;  /* 0x000000081b007824 */ /* 0x000fe200078e0210 */
[----:B------:R-:W-:Y:S01]  /*efb0*/  SHF.L.U32 R26, R2, 0x1f, RZ ;  /* 0x0000001f021a7819 */ /* 0x000fe200000006ff */
[----:B------:R-:W-:Y:S01]  /*efc0*/  BSSY B0, `(.L_x_266) ;  /* 0x0000004000007945 */ /* 0x000fe20003800000 */
[----:B------:R-:W-:Y:S02]  /*efd0*/  SHF.R.S32.HI R22, RZ, 0x1f, R10 ;  /* 0x0000001fff167819 */ /* 0x000fe4000001140a */
[----:B------:R-:W0:Y:S02]  /*efe0*/  SYNCS.PHASECHK.TRANS64.TRYWAIT P0, [R0+URZ+0x13280], R26 ;  /* 0x0132801a000075a7 */ /* 0x000e24000800017f */
[----:B0-----:R-:W-:Y:S05]  /*eff0*/  @!P0 BRA `(.L_x_267) ;  /* 0x0000003c00d88947 */ /* 0x001fea0003800000 */
.L_x_362:
[----:B------:R-:W-:Y:S05]  /*f000*/  BSYNC B0 ;  /* 0x0000000000007941 */ /* 0x000fea0003800000 */
.L_x_266:
[----:B------:R-:W2:Y:S01]  /*f010*/  LDL R13, [R1+0x28] ;  /* 0x00002800010d7983 */ /* 0x000ea20000100800 */
[----:B------:R-:W-:Y:S01]  /*f020*/  ULDC.64 UR4, c[0x0][0x328] ;  /* 0x0000ca0000047ab9 */ /* 0x000fe20000000a00 */
[----:B------:R-:W-:Y:S01]  /*f030*/  ULDC.64 UR6, c[0x0][0x338] ;  /* 0x0000ce0000067ab9 */ /* 0x000fe20000000a00 */
[----:B------:R-:W-:Y:S01]  /*f040*/  IMAD R4, R22, UR4, RZ ;  /* 0x0000000416047c24 */ /* 0x000fe2000f8e02ff */
[----:B------:R-:W1:Y:S01]  /*f050*/  S2R R11, SR_TID.X ;  /* 0x00000000000b7919 */ /* 0x000e620000002100 */
[C---:B------:R-:W-:Y:S01]  /*f060*/  IMAD.WIDE.U32 R2, R10.reuse, UR4, RZ ;  /* 0x000000040a027c25 */ /* 0x040fe2000f8e00ff */
[----:B------:R-:W-:Y:S01]  /*f070*/  SHF.R.S32.HI R23, RZ, 0x1f, R8 ;  /* 0x0000001fff177819 */ /* 0x000fe20000011408 */
[----:B------:R-:W3:Y:S01]  /*f080*/  LDC R12, c[0x0][0x2f4] ;  /* 0x0000bd00ff0c7b82 */ /* 0x000ee20000000800 */
[----:B-----5:R-:W-:Y:S01]  /*f090*/  SHF.R.S32.HI R24, RZ, 0x1f, R7 ;  /* 0x0000001fff187819 */ /* 0x020fe20000011407 */
[----:B------:R-:W-:Y:S02]  /*f0a0*/  IMAD R4, R10, UR5, R4 ;  /* 0x000000050a047c24 */ /* 0x000fe4000f8e0204 */
[----:B------:R-:W-:-:S02]  /*f0b0*/  IMAD R6, R23, UR4, RZ ;  /* 0x0000000417067c24 */ /* 0x000fc4000f8e02ff */
[----:B------:R-:W-:Y:S02]  /*f0c0*/  IMAD.IADD R3, R3, 0x1, R4 ;  /* 0x0000000103037824 */ /* 0x000fe400078e0204 */
[----:B------:R-:W-:Y:S02]  /*f0d0*/  IMAD R4, R25, UR6, RZ ;  /* 0x0000000619047c24 */ /* 0x000fe4000f8e02ff */
[----:B------:R-:W-:-:S04]  /*f0e0*/  IMAD.WIDE.U32 R2, R9, UR6, R2 ;  /* 0x0000000609027c25 */ /* 0x000fc8000f8e0002 */
[----:B------:R-:W-:Y:S02]  /*f0f0*/  IMAD R4, R9, UR7, R4 ;  /* 0x0000000709047c24 */ /* 0x000fe4000f8e0204 */
[C---:B------:R-:W-:Y:S02]  /*f100*/  IMAD R6, R8.reuse, UR5, R6 ;  /* 0x0000000508067c24 */ /* 0x040fe4000f8e0206 */
[----:B------:R-:W-:Y:S02]  /*f110*/  IMAD.IADD R5, R3, 0x1, R4 ;  /* 0x0000000103057824 */ /* 0x000fe400078e0204 */
[----:B------:R-:W-:Y:S02]  /*f120*/  IMAD.MOV.U32 R4, RZ, RZ, R2 ;  /* 0x000000ffff047224 */ /* 0x000fe400078e0002 */
[----:B------:R-:W-:Y:S01]  /*f130*/  IMAD.WIDE.U32 R2, R8, UR4, RZ ;  /* 0x0000000408027c25 */ /* 0x000fe2000f8e00ff */
[----:B------:R-:W-:-:S03]  /*f140*/  ULDC.64 UR4, c[0x0][0x330] ;  /* 0x0000cc0000047ab9 */ /* 0x000fc60000000a00 */
[----:B------:R-:W-:Y:S01]  /*f150*/  IMAD.WIDE.U32 R4, R17, UR4, R4 ;  /* 0x0000000411047c25 */ /* 0x000fe2000f8e0004 */
[----:B------:R-:W-:-:S03]  /*f160*/  IADD3 R3, R3, R6, RZ ;  /* 0x0000000603037210 */ /* 0x000fc60007ffe0ff */
[----:B------:R-:W-:Y:S02]  /*f170*/  IMAD R6, R24, UR6, RZ ;  /* 0x0000000618067c24 */ /* 0x000fe4000f8e02ff */
[----:B------:R-:W-:-:S04]  /*f180*/  IMAD.WIDE.U32 R2, R7, UR6, R2 ;  /* 0x0000000607027c25 */ /* 0x000fc8000f8e0002 */
[----:B------:R-:W-:Y:S01]  /*f190*/  IMAD R6, R7, UR7, R6 ;  /* 0x0000000707067c24 */ /* 0x000fe2000f8e0206 */
[----:B------:R-:W-:Y:S01]  /*f1a0*/  ULDC.64 UR6, c[0x0][0x318] ;  /* 0x0000c60000067ab9 */ /* 0x000fe20000000a00 */
[----:B-1----:R-:W-:Y:S01]  /*f1b0*/  IMAD.SHL.U32 R11, R11, 0x10, RZ ;  /* 0x000000100b0b7824 */ /* 0x002fe200078e00ff */
[----:B------:R-:W-:Y:S01]  /*f1c0*/  IADD3 R4, P0, R4, UR6, RZ ;  /* 0x0000000604047c10 */ /* 0x000fe2000ff1e0ff */
[----:B------:R-:W-:Y:S02]  /*f1d0*/  IMAD.IADD R3, R3, 0x1, R6 ;  /* 0x0000000103037824 */ /* 0x000fe400078e0206 */
[----:B------:R-:W-:Y:S01]  /*f1e0*/  IMAD R6, R17, UR5, RZ ;  /* 0x0000000511067c24 */ /* 0x000fe2000f8e02ff */
[----:B------:R-:W-:Y:S01]  /*f1f0*/  LOP3.LUT R11, R11, 0x30, RZ, 0xc0, !PT ;  /* 0x000000300b0b7812 */ /* 0x000fe200078ec0ff */
[----:B------:R-:W-:Y:S01]  /*f200*/  IMAD.WIDE.U32 R2, R17, UR4, R2 ;  /* 0x0000000411027c25 */ /* 0x000fe2000f8e0002 */
[----:B------:R-:W-:Y:S02]  /*f210*/  UMOV UR4, 0xffffffff ;  /* 0xffffffff00047882 */ /* 0x000fe40000000000 */
[----:B------:R-:W-:-:S02]  /*f220*/  IADD3.X R5, R6, UR7, R5, P0, !PT ;  /* 0x0000000706057c10 */ /* 0x000fc400087fe405 */
[----:B------:R-:W-:Y:S02]  /*f230*/  IADD3 R19, P0, R2, UR6, RZ ;  /* 0x0000000602137c10 */ /* 0x000fe4000ff1e0ff */
[----:B---3--:R-:W-:Y:S02]  /*f240*/  ISETP.GE.AND P2, PT, R11, R12, PT ;  /* 0x0000000c0b00720c */ /* 0x008fe40003f46270 */
[----:B------:R-:W-:Y:S01]  /*f250*/  IADD3.X R18, R6, UR7, R3, P0, !PT ;  /* 0x0000000706127c10 */ /* 0x000fe200087fe403 */
[----:B--2---:R-:W-:Y:S01]  /*f260*/  IMAD R6, R27, 0x2800, R13 ;  /* 0x000028001b067824 */ /* 0x004fe200078e020d */
[----:B------:R-:W-:Y:S09]  /*f270*/  BRA.DIV UR4, `(.L_x_268) ;  /* 0x0000003e044c7947 */ /* 0x000ff2000b800000 */
[----:B------:R-:W1:Y:S01]  /*f280*/  S2R R11, SR_TID.X ;  /* 0x00000000000b7919 */ /* 0x000e620000002100 */
[----:B------:R-:W-:Y:S01]  /*f290*/  IMAD.IADD R6, R16, 0x1, R6 ;  /* 0x0000000110067824 */ /* 0x000fe200078e0206 */
[----:B------:R-:W2:Y:S04]  /*f2a0*/  SHFL.IDX PT, R2, R4, RZ, 0x1c1f ;  /* 0x001c1fff04027589 */ /* 0x000ea800000e0000 */
[----:B------:R-:W3:Y:S01]  /*f2b0*/  SHFL.IDX PT, R3, R5, RZ, 0x1c1f ;  /* 0x001c1fff05037589 */ /* 0x000ee200000e0000 */
[----:B-1----:R-:W-:-:S05]  /*f2c0*/  IMAD.SHL.U32 R11, R11, 0x10, RZ ;  /* 0x000000100b0b7824 */ /* 0x002fca00078e00ff */
[----:B------:R-:W-:-:S04]  /*f2d0*/  LOP3.LUT R11, R11, 0x30, RZ, 0xc0, !PT ;  /* 0x000000300b0b7812 */ /* 0x000fc800078ec0ff */
[----:B--2---:R-:W-:-:S05]  /*f2e0*/  IADD3 R2, P0, R11, R2, RZ ;  /* 0x000000020b027210 */ /* 0x004fca0007f1e0ff */
[----:B---3--:R-:W-:-:S05]  /*f2f0*/  IMAD.X R3, RZ, RZ, R3, P0 ;  /* 0x000000ffff037224 */ /* 0x008fca00000e0603 */
[----:B------:R-:W-:Y:S01]  /*f300*/  @!PT LDS RZ, [RZ] ;  /* 0x00000000fffff984 */ /* 0x000fe20000000800 */
[----:B------:R1:W-:Y:S04]  /*f310*/  LDGSTS.E.BYPASS.LTC128B.128 [R6+0x6000], desc[UR50][R2.64], !P2 ;  /* 0x0600000002067fae */ /* 0x0003e8000d101d72 */
[----:B-1----:R-:W1:Y:S04]  /*f320*/  SHFL.IDX PT, R2, R4, 0x1, 0x1c1f ;  /* 0x003c1f0004027f89 */ /* 0x002e6800000e0000 */
[----:B------:R-:W2:Y:S01]  /*f330*/  SHFL.IDX PT, R3, R5, 0x1, 0x1c1f ;  /* 0x003c1f0005037f89 */ /* 0x000ea200000e0000 */
[----:B-1----:R-:W-:-:S05]  /*f340*/  IADD3 R2, P0, R11, R2, RZ ;  /* 0x000000020b027210 */ /* 0x002fca0007f1e0ff */
[----:B--2---:R-:W-:-:S05]  /*f350*/  IMAD.X R3, RZ, RZ, R3, P0 ;  /* 0x000000ffff037224 */ /* 0x004fca00000e0603 */
[----:B------:R1:W-:Y:S04]  /*f360*/  LDGSTS.E.BYPASS.LTC128B.128 [R6+0x6800], desc[UR50][R2.64], !P2 ;  /* 0x0680000002067fae */ /* 0x0003e8000d101d72 */
[----:B-1----:R-:W1:Y:S04]  /*f370*/  SHFL.IDX PT, R2, R4, 0x2, 0x1c1f ;  /* 0x005c1f0004027f89 */ /* 0x002e6800000e0000 */
[----:B------:R-:W2:Y:S01]  /*f380*/  SHFL.IDX PT, R3, R5, 0x2, 0x1c1f ;  /* 0x005c1f0005037f89 */ /* 0x000ea200000e0000 */
[----:B-1----:R-:W-:-:S04]  /*f390*/  IADD3 R2, P0, R11, R2, RZ ;  /* 0x000000020b027210 */ /* 0x002fc80007f1e0ff */
[----:B--2---:R-:W-:-:S05]  /*f3a0*/  IADD3.X R3, RZ, R3, RZ, P0, !PT ;  /* 0x00000003ff037210 */ /* 0x004fca00007fe4ff */
[----:B------:R1:W-:Y:S04]  /*f3b0*/  LDGSTS.E.BYPASS.LTC128B.128 [R6+0x7000], desc[UR50][R2.64], !P2 ;  /* 0x0700000002067fae */ /* 0x0003e8000d101d72 */
[----:B-1----:R-:W1:Y:S04]  /*f3c0*/  SHFL.IDX PT, R2, R4, 0x3, 0x1c1f ;  /* 0x007c1f0004027f89 */ /* 0x002e6800000e0000 */
[----:B------:R-:W2:Y:S01]  /*f3d0*/  SHFL.IDX PT, R3, R5, 0x3, 0x1c1f ;  /* 0x007c1f0005037f89 */ /* 0x000ea200000e0000 */
[----:B-1----:R-:W-:-:S05]  /*f3e0*/  IADD3 R2, P0, R11, R2, RZ ;  /* 0x000000020b027210 */ /* 0x002fca0007f1e0ff */
[----:B--2---:R-:W-:-:S05]  /*f3f0*/  IMAD.X R3, RZ, RZ, R3, P0 ;  /* 0x000000ffff037224 */ /* 0x004fca00000e0603 */
[----:B------:R1:W-:Y:S04]  /*f400*/  LDGSTS.E.BYPASS.LTC128B.128 [R6+0x7800], desc[UR50][R2.64], !P2 ;  /* 0x0780000002067fae */ /* 0x0003e8000d101d72 */
[----:B-1----:R1:W2:Y:S04]  /*f410*/  SHFL.IDX PT, R3, R18, RZ, 0x1c1f ;  /* 0x001c1fff12037589 */ /* 0x0022a800000e0000 */
[----:B------:R1:W3:Y:S02]  /*f420*/  SHFL.IDX PT, R2, R19, RZ, 0x1c1f ;  /* 0x001c1fff13027589 */ /* 0x0002e400000e0000 */
.L_x_374:
[----:B------:R-:W4:Y:S02]  /*f430*/  S2R R4, SR_TID.X ;  /* 0x0000000000047919 */ /* 0x000f240000002100 */
[----:B----4-:R-:W-:-:S05]  /*f440*/  IMAD.SHL.U32 R4, R4, 0x10, RZ ;  /* 0x0000001004047824 */ /* 0x010fca00078e00ff */
[----:B------:R-:W-:-:S04]  /*f450*/  LOP3.LUT R4, R4, 0x30, RZ, 0xc0, !PT ;  /* 0x0000003004047812 */ /* 0x000fc800078ec0ff */
[----:B---3--:R-:W-:-:S05]  /*f460*/  IADD3 R2, P0, R4, R2, RZ ;  /* 0x0000000204027210 */ /* 0x008fca0007f1e0ff */
[----:B--2---:R-:W-:Y:S01]  /*f470*/  IMAD.X R3, RZ, RZ, R3, P0 ;  /* 0x000000ffff037224 */ /* 0x004fe200000e0603 */
[----:B------:R-:W-:-:S04]  /*f480*/  PLOP3.LUT P0, PT, PT, PT, PT, 0x80, 0x0 ;  /* 0x000000000000781c */ /* 0x000fc80003f0f070 */
[----:B------:R-:W-:Y:S01]  /*f490*/  @!PT LDS RZ, [RZ] ;  /* 0x00000000fffff984 */ /* 0x000fe20000000800 */
[----:B------:R-:W-:Y:S01]  /*f4a0*/  @!PT LDS RZ, [RZ] ;  /* 0x00000000fffff984 */ /* 0x000fe20000000800 */
[----:B------:R-:W-:Y:S01]  /*f4b0*/  @!PT LDS RZ, [RZ] ;  /* 0x00000000fffff984 */ /* 0x000fe20000000800 */
[----:B------:R2:W-:Y:S01]  /*f4c0*/  LDGSTS.E.BYPASS.LTC128B.128 [R6+0x8000], desc[UR50][R2.64], !P2 ;  /* 0x0800000002067fae */ /* 0x0005e2000d101d72 */
[----:B------:R-:W-:-:S08]  /*f4d0*/  NOP ;  /* 0x0000000000007918 */ /* 0x000fd00000000000 */
.L_x_269:
[----:B------:R-:W-:Y:S02]  /*f4e0*/  PLOP3.LUT P2, PT, P2, P0, PT, 0xa2, 0x0 ;  /* 0x000000000000781c */ /* 0x000fe40001741472 */
[----:B------:R-:W-:-:S08]  /*f4f0*/  @P0 R2UR P2, UR4, R0 ;  /* 0x00000000000402ca */ /* 0x000fd00000040000 */
[----:B------:R-:W-:-:S05]  /*f500*/  @P0 PLOP3.LUT P0, PT, P2, PT, PT, 0x80, 0x0 ;  /* 0x000000000000081c */ /* 0x000fca000170f070 */
[----:B------:R-:W-:Y:S01]  /*f510*/  @!P2 SYNCS.ARRIVE.TRANS64.RED.A0T1 RZ, [UR4+0x13270], RZ ;  /* 0x013270ffffffa9a7 */ /* 0x000fe20008200404 */
[----:B------:R-:W-:Y:S07]  /*f520*/  @!P2 ARRIVES.LDGSTSBAR.64.TRANSCNT [UR4+0x13270] ;  /* 0x01327000ff00a9b0 */ /* 0x000fee0008000a84 */
[----:B------:R-:W-:Y:S05]  /*f530*/  @P0 BRA.U.ANY `(.L_x_269) ;  /* 0xfffffffd00e80947 */ /* 0x000fea000393ffff */
[----:B------:R-:W-:Y:S01]  /*f540*/  NOP ;  /* 0x0000000000007918 */ /* 0x000fe20000000000 */
[----:B--2---:R-:W-:-:S05]  /*f550*/  IMAD.U32 R2, RZ, RZ, UR44 ;  /* 0x0000002cff027e24 */ /* 0x004fca000f8e00ff */
[----:B------:R-:W-:-:S13]  /*f560*/  ISETP.NE.AND P3, PT, R2, 0x3, PT ;  /* 0x000000030200780c */ /* 0x000fda0003f65270 */
[----:B------:R-:W-:Y:S05]  /*f570*/  @!P3 BRA `(.L_x_270) ;  /* 0x000000000004b947 */ /* 0x000fea0003800000 */
[----:B------:R-:W-:Y:S01]  /*f580*/  BPT.TRAP 0x1 ;  /* 0x000000040000795c */ /* 0x000fe20000300000 */
.L_x_270:
[----:B------:R2:W-:Y:S01]  /*f590*/  SYNCS.ARRIVE.TRANS64.A1T0 RZ, [R0+URZ+0x13270], RZ ;  /* 0x013270ff00ff79a7 */ /* 0x0005e2000810003f */
[----:B------:R-:W-:Y:S05]  /*f5a0*/  @!P3 BRA `(.L_x_271) ;  /* 0x000000000004b947 */ /* 0x000fea0003800000 */
[----:B------:R-:W-:Y:S01]  /*f5b0*/  BPT.TRAP 0x1 ;  /* 0x000000040000795c */ /* 0x000fe20000300000 */
.L_x_271:
[----:B------:R-:W3:Y:S01]  /*f5c0*/  SYNCS.PHASECHK.TRANS64.TRYWAIT P0, [R0+URZ+0x13240], R26 ;  /* 0x0132401a000075a7 */ /* 0x000ee2000800017f */
[----:B------:R-:W-:Y:S04]  /*f5d0*/  BSSY B0, `(.L_x_272) ;  /* 0x0000002000007945 */ /* 0x000fe80003800000 */
[----:B---3--:R-:W-:Y:S05]  /*f5e0*/  @!P0 BRA `(.L_x_273) ;  /* 0x00000040000c8947 */ /* 0x008fea0003800000 */
.L_x_375:
[----:B------:R-:W-:Y:S05]  /*f5f0*/  BSYNC B0 ;  /* 0x0000000000007941 */ /* 0x000fea0003800000 */
.L_x_272:
[----:B------:R-:W1:Y:S01]  /*f600*/  S2R R11, SR_TID.X ;  /* 0x00000000000b7919 */ /* 0x000e620000002100 */
[----:B------:R-:W-:Y:S01]  /*f610*/  ULDC.64 UR4, c[0x0][0x300] ;  /* 0x0000c00000047ab9 */ /* 0x000fe20000000a00 */
[----:B------:R-:W-:Y:S01]  /*f620*/  ULDC.64 UR6, c[0x0][0x310] ;  /* 0x0000c40000067ab9 */ /* 0x000fe20000000a00 */
[----:B------:R-:W-:Y:S02]  /*f630*/  IMAD R4, R22, UR4, RZ ;  /* 0x0000000416047c24 */ /* 0x000fe4000f8e02ff */
[----:B------:R-:W-:-:S04]  /*f640*/  IMAD.WIDE.U32 R2, R10, UR4, RZ ;  /* 0x000000040a027c25 */ /* 0x000fc8000f8e00ff */
[----:B------:R-:W-:Y:S02]  /*f650*/  IMAD R4, R10, UR5, R4 ;  /* 0x000000050a047c24 */ /* 0x000fe4000f8e0204 */
[----:B------:R-:W-:Y:S02]  /*f660*/  IMAD R25, R25, UR6, RZ ;  /* 0x0000000619197c24 */ /* 0x000fe4000f8e02ff */
[----:B------:R-:W-:Y:S02]  /*f670*/  IMAD.IADD R3, R3, 0x1, R4 ;  /* 0x0000000103037824 */ /* 0x000fe400078e0204 */
[C---:B------:R-:W-:Y:S02]  /*f680*/  IMAD R25, R9.reuse, UR7, R25 ;  /* 0x0000000709197c24 */ /* 0x040fe4000f8e0219 */
[----:B------:R-:W-:-:S04]  /*f690*/  IMAD.WIDE.U32 R2, R9, UR6, R2 ;  /* 0x0000000609027c25 */ /* 0x000fc8000f8e0002 */
[----:B------:R-:W-:Y:S01]  /*f6a0*/  IMAD R9, R23, UR4, RZ ;  /* 0x0000000417097c24 */ /* 0x000fe2000f8e02ff */
[----:B------:R-:W-:Y:S01]  /*f6b0*/  MOV R4, R2 ;  /* 0x0000000200047202 */ /* 0x000fe20000000f00 */
[----:B------:R-:W-:Y:S02]  /*f6c0*/  IMAD.IADD R5, R3, 0x1, R25 ;  /* 0x0000000103057824 */ /* 0x000fe400078e0219 */
[C---:B------:R-:W-:Y:S02]  /*f6d0*/  IMAD R9, R8.reuse, UR5, R9 ;  /* 0x0000000508097c24 */ /* 0x040fe4000f8e0209 */
[----:B------:R-:W-:Y:S01]  /*f6e0*/  IMAD.WIDE.U32 R2, R8, UR4, RZ ;  /* 0x0000000408027c25 */ /* 0x000fe2000f8e00ff */
[----:B------:R-:W-:-:S03]  /*f6f0*/  ULDC.64 UR4, c[0x0][0x308] ;  /* 0x0000c20000047ab9 */ /* 0x000fc60000000a00 */
[----:B------:R-:W-:Y:S02]  /*f700*/  IMAD.IADD R3, R3, 0x1, R9 ;  /* 0x0000000103037824 */ /* 0x000fe400078e0209 */
[----:B-1----:R-:W-:Y:S02]  /*f710*/  IMAD.SHL.U32 R18, R11, 0x10, RZ ;  /* 0x000000100b127824 */ /* 0x002fe400078e00ff */
[----:B------:R-:W-:Y:S01]  /*f720*/  IMAD R8, R24, UR6, RZ ;  /* 0x0000000618087c24 */ /* 0x000fe2000f8e02ff */
[----:B------:R-:W1:Y:S01]  /*f730*/  LDC R11, c[0x0][0x2f4] ;  /* 0x0000bd00ff0b7b82 */ /* 0x000e620000000800 */
[----:B------:R-:W-:Y:S01]  /*f740*/  IMAD.WIDE.U32 R2, R7, UR6, R2 ;  /* 0x0000000607027c25 */ /* 0x000fe2000f8e0002 */
[----:B------:R-:W-:-:S03]  /*f750*/  LOP3.LUT R18, R18, 0x30, RZ, 0xc0, !PT ;  /* 0x0000003012127812 */ /* 0x000fc600078ec0ff */
[----:B------:R-:W-:Y:S01]  /*f760*/  IMAD R8, R7, UR7, R8 ;  /* 0x0000000707087c24 */ /* 0x000fe2000f8e0208 */
[----:B------:R-:W-:Y:S01]  /*f770*/  ULDC.64 UR6, c[0x0][0x2e8] ;  /* 0x0000ba0000067ab9 */ /* 0x000fe20000000a00 */
        /* <DEDUP_REMOVED lines=8> */
[----:B------:R-:W-:Y:S02]  /*f800*/  IADD3.X R5, R9, UR7, R3, P0, !PT ;  /* 0x0000000709057c10 */ /* 0x000fe400087fe403 */
[----:B-1----:R-:W-:Y:S01]  /*f810*/  ISETP.GE.AND P2, PT, R18, R11, PT ;  /* 0x0000000b1200720c */ /* 0x002fe20003f46270 */
[----:B------:R-:W-:-:S12]  /*f820*/  BRA.DIV UR4, `(.L_x_274) ;  /* 0x0000003e04907947 */ /* 0x000fd8000b800000 */
[----:B------:R-:W1:Y:S04]  /*f830*/  SHFL.IDX PT, R2, R7, RZ, 0x1c1f ;  /* 0x001c1fff07027589 */ /* 0x000e6800000e0000 */
[----:B------:R-:W4:Y:S04]  /*f840*/  SHFL.IDX PT, R3, R8, RZ, 0x1c1f ;  /* 0x001c1fff08037589 */ /* 0x000f2800000e0000 */
[----:B------:R-:W-:Y:S01]  /*f850*/  SHFL.IDX PT, R5, R5, RZ, 0x1c1f ;  /* 0x001c1fff05057589 */ /* 0x000fe200000e0000 */
[----:B-1----:R-:W-:-:S05]  /*f860*/  IADD3 R2, P0, R18, R2, RZ ;  /* 0x0000000212027210 */ /* 0x002fca0007f1e0ff */
[----:B----4-:R-:W-:-:S05]  /*f870*/  IMAD.X R3, RZ, RZ, R3, P0 ;  /* 0x000000ffff037224 */ /* 0x010fca00000e0603 */
[----:B------:R1:W-:Y:S04]  /*f880*/  LDGSTS.E.BYPASS.LTC128B.128 [R6+0xe000], desc[UR50][R2.64], !P2 ;  /* 0x0e00000002067fae */ /* 0x0003e8000d101d72 */
[----:B-1----:R-:W1:Y:S04]  /*f890*/  SHFL.IDX PT, R2, R7, 0x1, 0x1c1f ;  /* 0x003c1f0007027f89 */ /* 0x002e6800000e0000 */
[----:B------:R-:W4:Y:S01]  /*f8a0*/  SHFL.IDX PT, R3, R8, 0x1, 0x1c1f ;  /* 0x003c1f0008037f89 */ /* 0x000f2200000e0000 */
[----:B-1----:R-:W-:-:S05]  /*f8b0*/  IADD3 R2, P0, R18, R2, RZ ;  /* 0x0000000212027210 */ /* 0x002fca0007f1e0ff */
[----:B----4-:R-:W-:-:S05]  /*f8c0*/  IMAD.X R3, RZ, RZ, R3, P0 ;  /* 0x000000ffff037224 */ /* 0x010fca00000e0603 */
[----:B------:R1:W-:Y:S04]  /*f8d0*/  LDGSTS.E.BYPASS.LTC128B.128 [R6+0xe800], desc[UR50][R2.64], !P2 ;  /* 0x0e80000002067fae */ /* 0x0003e8000d101d72 */
[----:B-1----:R-:W1:Y:S04]  /*f8e0*/  SHFL.IDX PT, R2, R7, 0x2, 0x1c1f ;  /* 0x005c1f0007027f89 */ /* 0x002e6800000e0000 */
[----:B------:R-:W4:Y:S04]  /*f8f0*/  SHFL.IDX PT, R3, R8, 0x2, 0x1c1f ;  /* 0x005c1f0008037f89 */ /* 0x000f2800000e0000 */
[----:B------:R-:W-:Y:S01]  /*f900*/  SHFL.IDX PT, R8, R8, 0x3, 0x1c1f ;  /* 0x007c1f0008087f89 */ /* 0x000fe200000e0000 */
[----:B-1----:R-:W-:-:S05]  /*f910*/  IADD3 R2, P0, R18, R2, RZ ;  /* 0x0000000212027210 */ /* 0x002fca0007f1e0ff */
[----:B----4-:R-:W-:-:S05]  /*f920*/  IMAD.X R3, RZ, RZ, R3, P0 ;  /* 0x000000ffff037224 */ /* 0x010fca00000e0603 */
[----:B------:R1:W-:Y:S04]  /*f930*/  LDGSTS.E.BYPASS.LTC128B.128 [R6+0xf000], desc[UR50][R2.64], !P2 ;  /* 0x0f00000002067fae */ /* 0x0003e8000d101d72 */
[----:B-1----:R-:W1:Y:S02]  /*f940*/  SHFL.IDX PT, R2, R7, 0x3, 0x1c1f ;  /* 0x007c1f0007027f89 */ /* 0x002e6400000e0000 */
[----:B-1----:R-:W-:-:S04]  /*f950*/  IADD3 R2, P0, R18, R2, RZ ;  /* 0x0000000212027210 */ /* 0x002fc80007f1e0ff */
[----:B------:R-:W-:-:S05]  /*f960*/  IADD3.X R3, RZ, R8, RZ, P0, !PT ;  /* 0x00000008ff037210 */ /* 0x000fca00007fe4ff */
[----:B------:R1:W-:Y:S04]  /*f970*/  LDGSTS.E.BYPASS.LTC128B.128 [R6+0xf800], desc[UR50][R2.64], !P2 ;  /* 0x0f80000002067fae */ /* 0x0003e8000d101d72 */
[----:B-1----:R1:W4:Y:S02]  /*f980*/  SHFL.IDX PT, R2, R4, RZ, 0x1c1f ;  /* 0x001c1fff04027589 */ /* 0x00232400000e0000 */
.L_x_387:
[----:B----4-:R-:W-:-:S05]  /*f990*/  IADD3 R2, P0, R18, R2, RZ ;  /* 0x0000000212027210 */ /* 0x010fca0007f1e0ff */
[----:B------:R-:W-:Y:S01]  /*f9a0*/  IMAD.X R3, RZ, RZ, R5, P0 ;  /* 0x000000ffff037224 */ /* 0x000fe200000e0605 */
[----:B------:R-:W-:-:S04]  /*f9b0*/  PLOP3.LUT P0, PT, PT, PT, PT, 0x80, 0x0 ;  /* 0x000000000000781c */ /* 0x000fc80003f0f070 */
[----:B------:R-:W-:Y:S01]  /*f9c0*/  @!PT LDS RZ, [RZ] ;  /* 0x00000000fffff984 */ /* 0x000fe20000000800 */
[----:B------:R-:W-:Y:S01]  /*f9d0*/  @!PT LDS RZ, [RZ] ;  /* 0x00000000fffff984 */ /* 0x000fe20000000800 */
[----:B------:R-:W-:Y:S01]  /*f9e0*/  @!PT LDS RZ, [RZ] ;  /* 0x00000000fffff984 */ /* 0x000fe20000000800 */
[----:B------:R4:W-:Y:S01]  /*f9f0*/  LDGSTS.E.BYPASS.LTC128B.128 [R6+0x10000], desc[UR50][R2.64], !P2 ;  /* 0x1000000002067fae */ /* 0x0009e2000d101d72 */
[----:B------:R-:W-:-:S08]  /*fa00*/  NOP ;  /* 0x0000000000007918 */ /* 0x000fd00000000000 */
.L_x_275:
[----:B------:R-:W-:Y:S02]  /*fa10*/  PLOP3.LUT P2, PT, P2, P0, PT, 0xa2, 0x0 ;  /* 0x000000000000781c */ /* 0x000fe40001741472 */
[----:B------:R-:W-:-:S08]  /*fa20*/  @P0 R2UR P2, UR4, R0 ;  /* 0x00000000000402ca */ /* 0x000fd00000040000 */
[----:B------:R-:W-:-:S05]  /*fa30*/  @P0 PLOP3.LUT P0, PT, P2, PT, PT, 0x80, 0x0 ;  /* 0x000000000000081c */ /* 0x000fca000170f070 */
[----:B------:R-:W-:Y:S01]  /*fa40*/  @!P2 SYNCS.ARRIVE.TRANS64.RED.A0T1 RZ, [UR4+0x13230], RZ ;  /* 0x013230ffffffa9a7 */ /* 0x000fe20008200404 */
[----:B------:R-:W-:Y:S07]  /*fa50*/  @!P2 ARRIVES.LDGSTSBAR.64.TRANSCNT [UR4+0x13230] ;  /* 0x01323000ff00a9b0 */ /* 0x000fee0008000a84 */
[----:B------:R-:W-:Y:S05]  /*fa60*/  @P0 BRA.U.ANY `(.L_x_275) ;  /* 0xfffffffd00e80947 */ /* 0x000fea000393ffff */
[----:B------:R-:W-:Y:S01]  /*fa70*/  NOP ;  /* 0x0000000000007918 */ /* 0x000fe20000000000 */
[----:B----4-:R-:W-:-:S05]  /*fa80*/  IMAD.U32 R2, RZ, RZ, UR44 ;  /* 0x0000002cff027e24 */ /* 0x010fca000f8e00ff */
[----:B------:R-:W-:-:S13]  /*fa90*/  ISETP.NE.AND P3, PT, R2, 0x3, PT ;  /* 0x000000030200780c */ /* 0x000fda0003f65270 */
[----:B------:R-:W-:Y:S05]  /*faa0*/  @!P3 BRA `(.L_x_276) ;  /* 0x000000000004b947 */ /* 0x000fea0003800000 */
[----:B------:R-:W-:Y:S01]  /*fab0*/  BPT.TRAP 0x1 ;  /* 0x000000040000795c */ /* 0x000fe20000300000 */
.L_x_276:
[----:B------:R0:W-:Y:S02]  /*fac0*/  SYNCS.ARRIVE.TRANS64.A1T0 RZ, [R0+URZ+0x13230], RZ ;  /* 0x013230ff00ff79a7 */ /* 0x0001e4000810003f */
[----:B0-23--:R-:W-:-:S05]  /*fad0*/  IMAD.U32 R0, RZ, RZ, UR45 ;  /* 0x0000002dff007e24 */ /* 0x00dfca000f8e00ff */
[----:B------:R-:W-:-:S13]  /*fae0*/  ISETP.NE.AND P0, PT, R0, 0x3, PT ;  /* 0x000000030000780c */ /* 0x000fda0003f05270 */
[----:B------:R-:W-:Y:S05]  /*faf0*/  @!P0 BRA `(.L_x_277) ;  /* 0x0000000000048947 */ /* 0x000fea0003800000 */
[----:B------:R-:W-:Y:S01]  /*fb00*/  BPT.TRAP 0x1 ;  /* 0x000000040000795c */ /* 0x000fe20000300000 */
.L_x_277:
[----:B------:R-:W-:Y:S01]  /*fb10*/  LOP3.LUT R0, R21, 0x1, RZ, 0x3c, !PT ;  /* 0x0000000115007812 */ /* 0x000fe200078e3cff */
[----:B------:R-:W-:Y:S01]  /*fb20*/  IMAD R2, R20, 0x8, R16 ;  /* 0x0000000814027824 */ /* 0x000fe200078e0210 */
[----:B------:R-:W-:Y:S02]  /*fb30*/  BSSY B0, `(.L_x_278) ;  /* 0x0000004000007945 */ /* 0x000fe40003800000 */
[----:B------:R-:W-:-:S04]  /*fb40*/  SHF.L.U32 R0, R0, 0x1f, RZ ;  /* 0x0000001f00007819 */ /* 0x000fc800000006ff */
[----:B------:R-:W0:Y:S02]  /*fb50*/  SYNCS.PHASECHK.TRANS64.TRYWAIT P2, [R2+URZ+0x13270], R0 ;  /* 0x01327000020075a7 */ /* 0x000e24000804017f */
[----:B0-----:R-:W-:Y:S05]  /*fb60*/  @!P2 BRA `(.L_x_279) ;  /* 0x00000040001ca947 */ /* 0x001fea0003800000 */
.L_x_388:
[----:B------:R-:W-:Y:S05]  /*fb70*/  BSYNC B0 ;  /* 0x0000000000007941 */ /* 0x000fea0003800000 */
.L_x_278:
[----:B------:R-:W-:-:S05]  /*fb80*/  IMAD.U32 R3, RZ, RZ, UR44 ;  /* 0x0000002cff037e24 */ /* 0x000fca000f8e00ff */
[----:B------:R-:W-:-:S13]  /*fb90*/  ISETP.NE.AND P2, PT, R3, 0x3, PT ;  /* 0x000000030300780c */ /* 0x000fda0003f45270 */
[----:B------:R-:W-:Y:S05]  /*fba0*/  @!P2 BRA `(.L_x_280) ;  /* 0x000000000004a947 */ /* 0x000fea0003800000 */
[----:B------:R-:W-:Y:S01]  /*fbb0*/  BPT.TRAP 0x1 ;  /* 0x000000040000795c */ /* 0x000fe20000300000 */
.L_x_280:
[----:B0-----:R-:W-:Y:S01]  /*fbc0*/  SHF.L.U32 R0, R21, 0x1f, RZ ;  /* 0x0000001f15007819 */ /* 0x001fe200000006ff */
[----:B------:R-:W-:-:S03]  /*fbd0*/  IMAD R3, R20, 0x2800, RZ ;  /* 0x0000280014037824 */ /* 0x000fc600078e02ff */
[----:B------:R-:W0:Y:S02]  /*fbe0*/  SYNCS.PHASECHK.TRANS64.TRYWAIT P2, [R2+URZ+0x13260], R0 ;  /* 0x01326000020075a7 */ /* 0x000e24000804017f */
[----:B0-----:R-:W-:Y:S05]  /*fbf0*/  @!P2 BRA `(.L_x_281) ;  /* 0x00000040000ca947 */ /* 0x001fea0003800000 */
.L_x_389:
[----:B-1----:R-:W0:Y:S04]  /*fc00*/  LDL R4, [R1+0x30] ;  /* 0x0000300001047983 */ /* 0x002e280000100800 */
[----:B------:R-:W2:Y:S01]  /*fc10*/  LDL R10, [R1+0x2c] ;  /* 0x00002c00010a7983 */ /* 0x000ea20000100800 */
[----:B------:R-:W-:Y:S05]  /*fc20*/  WARPSYNC.ALL ;  /* 0x0000000000007948 */ /* 0x000fea0003800000 */
[----:B------:R-:W-:-:S05]  /*fc30*/  IMAD.U32 R12, RZ, RZ, UR44 ;  /* 0x0000002cff0c7e24 */ /* 0x000fca000f8e00ff */
[----:B------:R-:W-:Y:S02]  /*fc40*/  ISETP.NE.AND P2, PT, R12, 0x3, PT ;  /* 0x000000030c00780c */ /* 0x000fe40003f45270 */
[C---:B0-----:R-:W-:Y:S02]  /*fc50*/  LOP3.LUT R0, R3.reuse, R4, RZ, 0xfc, !PT ;  /* 0x0000000403007212 */ /* 0x041fe400078efcff */
[----:B--2---:R-:W-:-:S03]  /*fc60*/  LOP3.LUT R3, R3, R10, RZ, 0xfc, !PT ;  /* 0x0000000a03037212 */ /* 0x004fc600078efcff */
[C---:B------:R-:W-:Y:S01]  /*fc70*/  IMAD.IADD R0, R16.reuse, 0x1, R0 ;  /* 0x0000000110007824 */ /* 0x040fe200078e0200 */
[----:B------:R-:W-:-:S04]  /*fc80*/  IADD3 R3, R16, R3, RZ ;  /* 0x0000000310037210 */ /* 0x000fc80007ffe0ff */
[----:B------:R-:W0:Y:S02]  /*fc90*/  LDSM.16.MT88.4 R4, [R0+0x6000] ;  /* 0x006000000004783b */ /* 0x000e240000004200 */
[C-C-:B0-----:R-:W-:Y:S02]  /*fca0*/  PRMT R8, R4.reuse, 0x6420, R5.reuse ;  /* 0x0000642004087816 */ /* 0x141fe40000000005 */
[----:B------:R-:W-:Y:S02]  /*fcb0*/  PRMT R9, R4, 0x7531, R5 ;  /* 0x0000753104097816 */ /* 0x000fe40000000005 */
[C-C-:B------:R-:W-:Y:S02]  /*fcc0*/  PRMT R10, R6.reuse, 0x6420, R7.reuse ;  /* 0x00006420060a7816 */ /* 0x140fe40000000007 */
[----:B------:R-:W-:-:S05]  /*fcd0*/  PRMT R11, R6, 0x7531, R7 ;  /* 0x00007531060b7816 */ /* 0x000fca0000000007 */
[----:B------:R-:W-:Y:S04]  /*fce0*/  STSM.16.M88.4 [R3+0x1000], R8 ;  /* 0x0010000803007844 */ /* 0x000fe80000000200 */
[----:B------:R-:W0:Y:S02]  /*fcf0*/  LDSM.16.MT88.4 R4, [R0+0x6800] ;  /* 0x006800000004783b */ /* 0x000e240000004200 */
[C-C-:B0-----:R-:W-:Y:S02]  /*fd00*/  PRMT R8, R4.reuse, 0x6420, R5.reuse ;  /* 0x0000642004087816 */ /* 0x141fe40000000005 */
[----:B------:R-:W-:Y:S02]  /*fd10*/  PRMT R9, R4, 0x7531, R5 ;  /* 0x0000753104097816 */ /* 0x000fe40000000005 */
[----:B------:R-:W-:-:S02]  /*fd20*/  PRMT R10, R6, 0x6420, R7 ;  /* 0x00006420060a7816 */ /* 0x000fc40000000007 */
        /* <DEDUP_REMOVED lines=28> */
.L_x_282:
[----:B-1----:R1:W-:Y:S01]  /*fef0*/  SYNCS.ARRIVE.TRANS64.A1T0 RZ, [R2+URZ+0x13250], RZ ;  /* 0x013250ff02ff79a7 */ /* 0x0023e2000810003f */
[----:B------:R-:W-:Y:S06]  /*ff00*/  BAR.SYNC.DEFER_BLOCKING 0x2, 0x80 ;  /* 0x0082000000007b1d */ /* 0x000fec0000010000 */
[----:B------:R-:W-:Y:S05]  /*ff10*/  @!P0 BRA `(.L_x_283) ;  /* 0x0000000000048947 */ /* 0x000fea0003800000 */
[----:B------:R-:W-:Y:S01]  /*ff20*/  BPT.TRAP 0x1 ;  /* 0x000000040000795c */ /* 0x000fe20000300000 */
.L_x_283:
[----:B------:R-:W2:Y:S01]  /*ff30*/  LDL R0, [R1+0x24] ;  /* 0x0000240001007983 */ /* 0x000ea20000100800 */
[----:B-1----:R-:W-:Y:S02]  /*ff40*/  VIADD R2, R2, 0x13280 ;  /* 0x0001328002027836 */ /* 0x002fe40000000000 */
[----:B------:R-:W-:Y:S01]  /*ff50*/  IMAD.MOV.U32 R20, RZ, RZ, R27 ;  /* 0x000000ffff147224 */ /* 0x000fe200078e001b */
[----:B------:R3:W5:Y:S02]  /*ff60*/  LDL R21, [R1] ;  /* 0x0000000001157983 */ /* 0x0007640000100800 */
[----:B--2---:R-:W-:-:S04]  /*ff70*/  PRMT R2, R0, 0x654, R2 ;  /* 0x0000065400027816 */ /* 0x004fc80000000002 */
[----:B------:R3:W-:Y:S01]  /*ff80*/  SYNCS.ARRIVE.TRANS64.RED.A1T0 RZ, [R2+URZ], RZ ;  /* 0x000000ff02ff79a7 */ /* 0x0007e2000810043f */
[----:B------:R-:W-:Y:S05]  /*ff90*/  @P1 BRA `(.L_x_284) ;  /* 0xffffffe800ec1947 */ /* 0x000fea000383ffff */
.L_x_264:
[----:B------:R-:W3:Y:S01]  /*ffa0*/  S2R R0, SR_TID.X ;  /* 0x0000000000007919 */ /* 0x000ee20000002100 */
[----:B------:R-:W-:Y:S01]  /*ffb0*/  BSSY B0, `(.L_x_285) ;  /* 0x0000013000007945 */ /* 0x000fe20003800000 */
[----:B---3--:R-:W-:Y:S01]  /*ffc0*/  LOP3.LUT R2, R0, 0x7f, RZ, 0xc0, !PT ;  /* 0x0000007f00027812 */ /* 0x008fe200078ec0ff */
[----:B------:R-:W-:-:S03]  /*ffd0*/  IMAD.U32 R0, RZ, RZ, UR45 ;  /* 0x0000002dff007e24 */ /* 0x000fc6000f8e00ff */
[----:B------:R-:W-:Y:S02]  /*ffe0*/  ISETP.NE.AND P1, PT, R2, RZ, PT ;  /* 0x000000ff0200720c */ /* 0x000fe40003f25270 */
[----:B------:R-:W-:-:S11]  /*fff0*/  ISETP.NE.AND P0, PT, R0, 0x3, PT ;  /* 0x000000030000780c */ /* 0x000fd60003f05270 */
[----:B------:R-:W-:Y:S05]  /*10000*/  @P1 BRA `(.L_x_286) ;  /* 0x0000000000341947 */ /* 0x000fea0003800000 */
[----:B0-----:R-:W0:Y:S01]  /*10010*/  S2R R5, SR_LANEID ;  /* 0x0000000000057919 */ /* 0x001e220000000000 */
[----:B------:R-:W-:Y:S01]  /*10020*/  VOTEU.ANY UR4, UPT, PT ;  /* 0x0000000000047886 */ /* 0x000fe200038e0100 */
[----:B-1----:R-:W1:Y:S01]  /*10030*/  LDC.64 R2, c[0x0][0xc60] ;  /* 0x00031800ff027b82 */ /* 0x002e620000000a00 */
[----:B------:R-:W0:Y:S02]  /*10040*/  FLO.U32 R0, UR4 ;  /* 0x0000000400007d00 */ /* 0x000e2400080e0000 */
[----:B0-----:R-:W-:-:S06]  /*10050*/  ISETP.EQ.U32.AND P1, PT, R0, R5, PT ;  /* 0x000000050000720c */ /* 0x001fcc0003f22070 */
[----:B------:R-:W1:Y:S07]  /*10060*/  POPC R5, UR4 ;  /* 0x0000000400057d09 */ /* 0x000e6e0008000000 */
[----:B-1----:R-:W2:Y:S01]  /*10070*/  @P1 ATOMG.E.ADD.STRONG.GPU PT, R3, desc[UR50][R2.64], R5 ;  /* 0x00000005020319a8 */ /* 0x002ea200081ee1f2 */
[----:B------:R-:W0:Y:S02]  /*10080*/  S2R R4, SR_LTMASK ;  /* 0x0000000000047919 */ /* 0x000e240000003900 */
[----:B0-----:R-:W-:-:S04]  /*10090*/  LOP3.LUT R4, R4, UR4, RZ, 0xc0, !PT ;  /* 0x0000000404047c12 */ /* 0x001fc8000f8ec0ff */
[----:B------:R-:W0:Y:S01]  /*100a0*/  POPC R7, R4 ;  /* 0x0000000400077309 */ /* 0x000e220000000000 */
[----:B--2---:R-:W0:Y:S02]  /*100b0*/  SHFL.IDX PT, R0, R3, R0, 0x1f ;  /* 0x00001f0003007589 */ /* 0x004e2400000e0000 */
[----:B0-----:R-:W-:-:S05]  /*100c0*/  IADD3 R0, R0, UR46, R7 ;  /* 0x0000002e00007c10 */ /* 0x001fca000fffe007 */
[----:B------:R2:W-:Y:S02]  /*100d0*/  STL [R1+0x10], R0 ;  /* 0x0000100001007387 */ /* 0x0005e40000100800 */
.L_x_286:
[----:B------:R-:W-:Y:S05]  /*100e0*/  BSYNC B0 ;  /* 0x0000000000007941 */ /* 0x000fea0003800000 */
.L_x_285:
[----:B------:R-:W-:Y:S05]  /*100f0*/  @!P0 BRA `(.L_x_287) ;  /* 0x0000000000048947 */ /* 0x000fea0003800000 */
[----:B------:R-:W-:Y:S01]  /*10100*/  BPT.TRAP 0x1 ;  /* 0x000000040000795c */ /* 0x000fe20000300000 */
.L_x_287:
[----:B--2---:R-:W2:Y:S01]  /*10110*/  LDL R0, [R1] ;  /* 0x0000000001007983 */ /* 0x004ea20000100800 */
[----:B01----:R-:W-:Y:S01]  /*10120*/  IMAD R3, R27, 0x8, R16 ;  /* 0x000000081b037824 */ /* 0x003fe200078e0210 */
[----:B------:R-:W-:Y:S01]  /*10130*/  BSSY B0, `(.L_x_288) ;  /* 0x0000005000007945 */ /* 0x000fe20003800000 */
[----:B--2---:R-:W-:-:S04]  /*10140*/  LOP3.LUT R0, R0, 0x1, RZ, 0x3c, !PT ;  /* 0x0000000100007812 */ /* 0x004fc800078e3cff */
[----:B------:R-:W-:-:S04]  /*10150*/  SHF.L.U32 R0, R0, 0x1f, RZ ;  /* 0x0000001f00007819 */ /* 0x000fc800000006ff */
[----:B------:R-:W0:Y:S02]  /*10160*/  SYNCS.PHASECHK.TRANS64.TRYWAIT P1, [R3+URZ+0x13270], R0 ;  /* 0x01327000030075a7 */ /* 0x000e24000802017f */
[----:B0-----:R-:W-:Y:S05]  /*10170*/  @!P1 BRA `(.L_x_289) ;  /* 0x0000003800c09947 */ /* 0x001fea0003800000 */
.L_x_390:
[----:B------:R-:W-:Y:S05]  /*10180*/  BSYNC B0 ;  /* 0x0000000000007941 */ /* 0x000fea0003800000 */
.L_x_288:
[----:B------:R-:W-:-:S05]  /*10190*/  IMAD.U32 R2, RZ, RZ, UR44 ;  /* 0x0000002cff027e24 */ /* 0x000fca000f8e00ff */
[----:B------:R-:W-:-:S13]  /*101a0*/  ISETP.NE.AND P1, PT, R2, 0x3, PT ;  /* 0x000000030200780c */ /* 0x000fda0003f25270 */
[----:B------:R-:W-:Y:S05]  /*101b0*/  @!P1 BRA `(.L_x_290) ;  /* 0x0000000000049947 */ /* 0x000fea0003800000 */
[----:B------:R-:W-:Y:S01]  /*101c0*/  BPT.TRAP 0x1 ;  /* 0x000000040000795c */ /* 0x000fe20000300000 */
.L_x_290:
[----:B0-----:R-:W2:Y:S02]  /*101d0*/  LDL R0, [R1] ;  /* 0x0000000001007983 */ /* 0x001ea40000100800 */
[----:B--2---:R-:W-:-:S04]  /*101e0*/  SHF.L.U32 R0, R0, 0x1f, RZ ;  /* 0x0000001f00007819 */ /* 0x004fc800000006ff */
[----:B------:R-:W0:Y:S02]  /*101f0*/  SYNCS.PHASECHK.TRANS64.TRYWAIT P1, [R3+URZ+0x13260], R0 ;  /* 0x01326000030075a7 */ /* 0x000e24000802017f */
[----:B0-----:R-:W-:Y:S05]  /*10200*/  @!P1 BRA `(.L_x_291) ;  /* 0x0000003800b09947 */ /* 0x001fea0003800000 */
.L_x_391:
[----:B------:R-:W2:Y:S04]  /*10210*/  LDL R4, [R1+0x30] ;  /* 0x0000300001047983 */ /* 0x000ea80000100800 */
[----:B------:R-:W3:Y:S01]  /*10220*/  LDL R10, [R1+0x2c] ;  /* 0x00002c00010a7983 */ /* 0x000ee20000100800 */
[----:B------:R-:W-:Y:S01]  /*10230*/  IMAD R2, R27, 0x2800, RZ ;  /* 0x000028001b027824 */ /* 0x000fe200078e02ff */
[----:B------:R-:W-:Y:S05]  /*10240*/  WARPSYNC.ALL ;  /* 0x0000000000007948 */ /* 0x000fea0003800000 */
[----:B------:R-:W-:-:S05]  /*10250*/  IMAD.U32 R12, RZ, RZ, UR44 ;  /* 0x0000002cff0c7e24 */ /* 0x000fca000f8e00ff */
[----:B------:R-:W-:Y:S02]  /*10260*/  ISETP.NE.AND P1, PT, R12, 0x3, PT ;  /* 0x000000030c00780c */ /* 0x000fe40003f25270 */
[----:B--2---:R-:W-:-:S04]  /*10270*/  LOP3.LUT R5, R2, R4, RZ, 0xfc, !PT ;  /* 0x0000000402057212 */ /* 0x004fc800078efcff */
[----:B0-----:R-:W-:-:S05]  /*10280*/  IADD3 R0, R16, R5, RZ ;  /* 0x0000000510007210 */ /* 0x001fca0007ffe0ff */
[----:B------:R-:W0:Y:S02]  /*10290*/  LDSM.16.MT88.4 R4, [R0+0x6000] ;  /* 0x006000000004783b */ /* 0x000e240000004200 */
[C-C-:B0-----:R-:W-:Y:S02]  /*102a0*/  PRMT R8, R4.reuse, 0x6420, R5.reuse ;  /* 0x0000642004087816 */ /* 0x141fe40000000005 */
[----:B------:R-:W-:Y:S02]  /*102b0*/  PRMT R9, R4, 0x7531, R5 ;  /* 0x0000753104097816 */ /* 0x000fe40000000005 */
[----:B---3--:R-:W-:Y:S02]  /*102c0*/  LOP3.LUT R5, R2, R10, RZ, 0xfc, !PT ;  /* 0x0000000a02057212 */ /* 0x008fe400078efcff */
[C-C-:B------:R-:W-:Y:S02]  /*102d0*/  PRMT R10, R6.reuse, 0x6420, R7.reuse ;  /* 0x00006420060a7816 */ /* 0x140fe40000000007 */
[----:B------:R-:W-:Y:S01]  /*102e0*/  PRMT R11, R6, 0x7531, R7 ;  /* 0x00007531060b7816 */ /* 0x000fe20000000007 */
[----:B------:R-:W-:-:S05]  /*102f0*/  IMAD.IADD R2, R16, 0x1, R5 ;  /* 0x0000000110027824 */ /* 0x000fca00078e0205 */
        /* <DEDUP_REMOVED lines=33> */
.L_x_292:
[----:B-1----:R1:W-:Y:S01]  /*10510*/  SYNCS.ARRIVE.TRANS64.A1T0 RZ, [R3+URZ+0x13250], RZ ;  /* 0x013250ff03ff79a7 */ /* 0x0023e2000810003f */
[----:B------:R-:W-:Y:S06]  /*10520*/  BAR.SYNC.DEFER_BLOCKING 0x2, 0x80 ;  /* 0x0082000000007b1d */ /* 0x000fec0000010000 */
[----:B------:R-:W-:Y:S05]  /*10530*/  @!P0 BRA `(.L_x_293) ;  /* 0x0000000000048947 */ /* 0x000fea0003800000 */
[----:B------:R-:W-:Y:S01]  /*10540*/  BPT.TRAP 0x1 ;  /* 0x000000040000795c */ /* 0x000fe20000300000 */
.L_x_293:
[----:B------:R-:W2:Y:S04]  /*10550*/  LDL R0, [R1+0x24] ;  /* 0x0000240001007983 */ /* 0x000ea80000100800 */
[----:B0-----:R-:W3:Y:S01]  /*10560*/  LDL.LU R2, [R1] ;  /* 0x0000000001027983 */ /* 0x001ee20000300800 */
[----:B------:R-:W-:Y:S02]  /*10570*/  VIADD R27, R27, 0x1 ;  /* 0x000000011b1b7836 */ /* 0x000fe40000000000 */
[----:B-1----:R-:W-:-:S03]  /*10580*/  VIADD R3, R3, 0x13280 ;  /* 0x0001328003037836 */ /* 0x002fc60000000000 */
[----:B------:R-:W-:-:S04]  /*10590*/  ISETP.NE.AND P0, PT, R27, 0x2, PT ;  /* 0x000000021b00780c */ /* 0x000fc80003f05270 */
[----:B------:R-:W-:Y:S02]  /*105a0*/  SEL R27, R27, RZ, P0 ;  /* 0x000000ff1b1b7207 */ /* 0x000fe40000000000 */
[----:B--2---:R-:W-:Y:S02]  /*105b0*/  PRMT R3, R0, 0x654, R3 ;  /* 0x0000065400037816 */ /* 0x004fe40000000003 */
[----:B------:R-:W-:Y:S02]  /*105c0*/  SEL R0, RZ, 0x1, P0 ;  /* 0x00000001ff007807 */ /* 0x000fe40000000000 */
[----:B------:R0:W-:Y:S02]  /*105d0*/  SYNCS.ARRIVE.TRANS64.RED.A1T0 RZ, [R3+URZ], RZ ;  /* 0x000000ff03ff79a7 */ /* 0x0001e4000810043f */
[----:B---3--:R-:W-:-:S05]  /*105e0*/  LOP3.LUT R2, R2, R0, RZ, 0x3c, !PT ;  /* 0x0000000002027212 */ /* 0x008fca00078e3cff */
[----:B------:R0:W-:Y:S02]  /*105f0*/  STL [R1], R2 ;  /* 0x0000000201007387 */ /* 0x0001e40000100800 */
.L_x_234:
[----:B------:R-:W-:Y:S05]  /*10600*/  BSYNC B7 ;  /* 0x0000000000077941 */ /* 0x000fea0003800000 */
.L_x_232:
[----:B-1----:R-:W3:Y:S02]  /*10610*/  LDL R0, [R1+0x8] ;  /* 0x0000080001007983 */ /* 0x002ee40000100800 */
[----:B---3--:R-:W-:-:S13]  /*10620*/  LOP3.LUT P0, RZ, R0, 0x20, RZ, 0xc0, !PT ;  /* 0x0000002000ff7812 */ /* 0x008fda000780c0ff */
[----:B------:R-:W-:Y:S05]  /*10630*/  @!P0 BRA `(.L_x_294) ;  /* 0x0000000000348947 */ /* 0x000fea0003800000 */
[----:B------:R-:W1:Y:S08]  /*10640*/  S2UR UR4, SR_CgaCtaId ;  /* 0x00000000000479c3 */ /* 0x000e700000008800 */
[----:B------:R-:W-:Y:S01]  /*10650*/  BAR.SYNC.DEFER_BLOCKING 0x5, 0x200 ;  /* 0x0148000000007b1d */ /* 0x000fe20000010000 */
[----:B------:R-:W-:Y:S01]  /*10660*/  MOV R16, 0x400 ;  /* 0x0000040000107802 */ /* 0x000fe20000000f00 */
[----:B-1----:R-:W-:-:S05]  /*10670*/  IMAD.U32 R0, RZ, RZ, UR4 ;  /* 0x00000004ff007e24 */ /* 0x002fca000f8e00ff */
[----:B------:R-:W-:Y:S01]  /*10680*/  LEA R16, R0, R16, 0x18 ;  /* 0x0000001000107211 */ /* 0x000fe200078ec0ff */
[----:B------:R-:W-:Y:S04]  /*10690*/  STL [R1+0x24], R0 ;  /* 0x0000240001007387 */ /* 0x000fe80000100800 */
[----:B------:R-:W1:Y:S04]  /*106a0*/  LDS.128 R4, [R16+0x132d0] ;  /* 0x0132d00010047984 */ /* 0x000e680000000c00 */
[----:B-1----:R1:W-:Y:S01]  /*106b0*/  STL.64 [R1+0x10], R4 ;  /* 0x0000100401007387 */ /* 0x0023e20000100a00 */
[----:B------:R-:W-:-:S03]  /*106c0*/  IMAD.MOV.U32 R0, RZ, RZ, R7 ;  /* 0x000000ffff007224 */ /* 0x000fc600078e0007 */
[----:B------:R1:W-:Y:S02]  /*106d0*/  STL [R1+0x18], R6 ;  /* 0x0000180601007387 */ /* 0x0003e40000100800 */
[----:B------:R-:W-:Y:S01]  /*106e0*/  R2UR UR40, R0 ;  /* 0x00000000002872ca */ /* 0x000fe200000e0000 */
[----:B------:R-:W-:Y:S06]  /*106f0*/  BAR.ARV 0x4, 0x200 ;  /* 0x0108000000007b1d */ /* 0x000fec0000002000 */
[----:B------:R-:W-:Y:S08]  /*10700*/  BRA `(.L_x_295) ;  /* 0x0000000800e47947 */ /* 0x000ff00003800000 */
.L_x_294:
[----:B------:R-:W3:Y:S01]  /*10710*/  LDL.LU R0, [R1+0x10] ;  /* 0x0000100001007983 */ /* 0x000ee20000300800 */
[----:B------:R-:W-:Y:S01]  /*10720*/  ULDC UR4, c[0x0][0xc3c] ;  /* 0x00030f0000047ab9 */ /* 0x000fe20000000800 */
[----:B0-----:R-:W0:Y:S02]  /*10730*/  S2R R2, SR_TID.X ;  /* 0x0000000000027919 */ /* 0x001e240000002100 */
[----:B0-----:R-:W-:-:S04]  /*10740*/  LOP3.LUT R10, R2, 0x1f, RZ, 0xc0, !PT ;  /* 0x0000001f020a7812 */ /* 0x001fc800078ec0ff */
[C---:B------:R-:W-:Y:S01]  /*10750*/  ISETP.NE.AND P0, PT, R10.reuse, 0x1f, PT ;  /* 0x0000001f0a00780c */ /* 0x040fe20003f05270 */
[----:B------:R-:W-:-:S05]  /*10760*/  VIADD R7, R10, UR40 ;  /* 0x000000280a077c36 */ /* 0x000fca0008000000 */
[----:B------:R-:W-:Y:S01]  /*10770*/  ISETP.GE.OR P1, PT, R7, UR4, !P0 ;  /* 0x0000000407007c0c */ /* 0x000fe2000c726670 */
[----:B------:R-:W-:-:S12]  /*10780*/  ULDC UR4, c[0x0][0xc3c] ;  /* 0x00030f0000047ab9 */ /* 0x000fd80000000800 */
[----:B------:R-:W0:Y:S08]  /*10790*/  @!P1 LDC.64 R2, c[0x0][0xc80] ;  /* 0x00032000ff029b82 */ /* 0x000e300000000a00 */
[----:B------:R-:W1:Y:S01]  /*107a0*/  @!P1 LDC.64 R4, c[0x0][0xc78] ;  /* 0x00031e00ff049b82 */ /* 0x000e620000000a00 */
[----:B0-----:R-:W-:Y:S01]  /*107b0*/  @!P1 IMAD.WIDE R2, R7, 0x4, R2 ;  /* 0x0000000407029825 */ /* 0x001fe200078e0202 */
[----:B---3--:R-:W-:-:S03]  /*107c0*/  MOV R9, R0 ;  /* 0x0000000000097202 */ /* 0x008fc60000000f00 */
[----:B------:R-:W-:-:S06]  /*107d0*/  IMAD.MOV.U32 R0, RZ, RZ, RZ ;  /* 0x000000ffff007224 */ /* 0x000fcc00078e00ff */
[----:B------:R1:W3:Y:S02]  /*107e0*/  @!P1 LDG.E R0, desc[UR50][R2.64] ;  /* 0x0000003202009981 */ /* 0x0002e4000c1e1900 */
[----:B-1----:R-:W-:-:S04]  /*107f0*/  @!P1 IMAD.WIDE R2, R7, 0x4, R4 ;  /* 0x0000000407029825 */ /* 0x002fc800078e0204 */
[----:B------:R-:W-:-:S06]  /*10800*/  IMAD.MOV.U32 R5, RZ, RZ, RZ ;  /* 0x000000ffff057224 */ /* 0x000fcc00078e00ff */
[----:B------:R-:W3:Y:S01]  /*10810*/  @!P1 LDG.E R5, desc[UR50][R2.64] ;  /* 0x0000003202059981 */ /* 0x000ee2000c1e1900 */
[C---:B------:R-:W-:Y:S02]  /*10820*/  ISETP.NE.AND P1, PT, R10.reuse, RZ, PT ;  /* 0x000000ff0a00720c */ /* 0x040fe40003f25270 */
[C---:B------:R-:W-:Y:S02]  /*10830*/  ISETP.GE.U32.AND P2, PT, R10.reuse, 0x2, PT ;  /* 0x000000020a00780c */ /* 0x040fe40003f46070 */
[C---:B------:R-:W-:Y:S02]  /*10840*/  ISETP.GE.U32.AND P3, PT, R10.reuse, 0x4, PT ;  /* 0x000000040a00780c */ /* 0x040fe40003f66070 */
[C---:B------:R-:W-:Y:S02]  /*10850*/  ISETP.GE.U32.AND P4, PT, R10.reuse, 0x8, PT ;  /* 0x000000080a00780c */ /* 0x040fe40003f86070 */
[----:B------:R-:W-:Y:S01]  /*10860*/  ISETP.GE.U32.AND P5, PT, R10, 0x10, PT ;  /* 0x000000100a00780c */ /* 0x000fe20003fa6070 */
[----:B---3--:R-:W-:-:S05]  /*10870*/  IMAD R4, R5, R0, RZ ;  /* 0x0000000005047224 */ /* 0x008fca00078e02ff */
[----:B------:R-:W0:Y:S02]  /*10880*/  SHFL.UP PT, R6, R4, 0x1, RZ ;  /* 0x0420000004067989 */ /* 0x000e2400000e00ff */
[----:B0-----:R-:W-:-:S05]  /*10890*/  SEL R7, R6, RZ, P1 ;  /* 0x000000ff06077207 */ /* 0x001fca0000800000 */
[----:B------:R-:W-:-:S05]  /*108a0*/  IMAD.IADD R7, R4, 0x1, R7 ;  /* 0x0000000104077824 */ /* 0x000fca00078e0207 */
[----:B------:R-:W0:Y:S02]  /*108b0*/  SHFL.UP PT, R6, R7, 0x2, RZ ;  /* 0x0440000007067989 */ /* 0x000e2400000e00ff */
[----:B0-----:R-:W-:-:S05]  /*108c0*/  SEL R6, R6, RZ, P2 ;  /* 0x000000ff06067207 */ /* 0x001fca0001000000 */
[----:B------:R-:W-:Y:S02]  /*108d0*/  IMAD.IADD R6, R7, 0x1, R6 ;  /* 0x0000000107067824 */ /* 0x000fe400078e0206 */
[----:B------:R-:W-:Y:S04]  /*108e0*/  SHFL.IDX PT, R7, R9, 0x1, 0x1f ;  /* 0x00201f0009077f89 */ /* 0x000fe800000e0000 */
[----:B------:R-:W0:Y:S02]  /*108f0*/  SHFL.UP PT, R8, R6, 0x4, RZ ;  /* 0x0480000006087989 */ /* 0x000e2400000e00ff */
[----:B0-----:R-:W-:-:S05]  /*10900*/  SEL R3, R8, RZ, P3 ;  /* 0x000000ff08037207 */ /* 0x001fca0001800000 */
[----:B------:R-:W-:Y:S02]  /*10910*/  IMAD.IADD R4, R6, 0x1, R3 ;  /* 0x0000000106047824 */ /* 0x000fe400078e0203 */
[----:B------:R-:W-:Y:S04]  /*10920*/  SHFL.IDX PT, R6, R9, RZ, 0x1f ;  /* 0x00001fff09067589 */ /* 0x000fe800000e0000 */
[----:B------:R-:W0:Y:S02]  /*10930*/  SHFL.UP PT, R2, R4, 0x8, RZ ;  /* 0x0500000004027989 */ /* 0x000e2400000e00ff */
[----:B0-----:R-:W-:-:S04]  /*10940*/  SEL R3, R2, RZ, P4 ;  /* 0x000000ff02037207 */ /* 0x001fc80002000000 */
[----:B------:R-:W-:-:S05]  /*10950*/  IADD3 R8, R4, R3, RZ ;  /* 0x0000000304087210 */ /* 0x000fca0007ffe0ff */
[----:B------:R-:W0:Y:S02]  /*10960*/  SHFL.UP PT, R2, R8, 0x10, RZ ;  /* 0x0600000008027989 */ /* 0x000e2400000e00ff */
[----:B0-----:R-:W-:-:S05]  /*10970*/  SEL R3, R2, RZ, P5 ;  /* 0x000000ff02037207 */ /* 0x001fca0002800000 */
[----:B------:R-:W-:Y:S02]  /*10980*/  IMAD.IADD R2, R8, 0x1, R3 ;  /* 0x0000000108027824 */ /* 0x000fe400078e0203 */
[----:B------:R-:W0:Y:S01]  /*10990*/  LDC R3, c[0x0][0xc38] ;  /* 0x00030e00ff037b82 */ /* 0x000e220000000800 */
[----:B------:R-:W-:Y:S02]  /*109a0*/  IMAD.MOV.U32 R8, RZ, RZ, RZ ;  /* 0x000000ffff087224 */ /* 0x000fe400078e00ff */
[----:B------:R-:W0:Y:S02]  /*109b0*/  SHFL.IDX PT, R10, R2, 0x1f, 0x1f ;  /* 0x03e01f00020a7f89 */ /* 0x000e2400000e0000 */
[----:B0-----:R-:W-:-:S04]  /*109c0*/  IMAD R10, R10, R3, RZ ;  /* 0x000000030a0a7224 */ /* 0x001fc800078e02ff */
[----:B------:R-:W-:-:S05]  /*109d0*/  IMAD.IADD R7, R7, 0x1, R10 ;  /* 0x0000000107077824 */ /* 0x000fca00078e020a */
[----:B------:R-:W-:-:S13]  /*109e0*/  ISETP.GT.AND P6, PT, R7, R6, PT ;  /* 0x000000060700720c */ /* 0x000fda0003fc4270 */
[----:B------:R-:W-:Y:S05]  /*109f0*/  @P6 BRA `(.L_x_296) ;  /* 0x00000000009c6947 */ /* 0x000fea0003800000 */
.L_x_298:
[----:B------:R-:W-:-:S04]  /*10a00*/  UIADD3 UR40, UR40, 0x1f, URZ ;  /* 0x0000001f28287890 */ /* 0x000fc8000fffe03f */
[----:B------:R-:W-:-:S06]  /*10a10*/  UISETP.GE.AND UP0, UPT, UR40, UR4, UPT ;  /* 0x000000042800728c */ /* 0x000fcc000bf06270 */
[----:B------:R-:W-:-:S13]  /*10a20*/  PLOP3.LUT P6, PT, PT, PT, UP0, 0x40, 0x0 ;  /* 0x000000000000781c */ /* 0x000fda0003fce808 */
[----:B------:R-:W-:Y:S05]  /*10a30*/  @!P6 BRA `(.L_x_297) ;  /* 0x0000000400bce947 */ /* 0x000fea0003800000 */
[----:B------:R-:W0:Y:S02]  /*10a40*/  S2R R0, SR_TID.X ;  /* 0x0000000000007919 */ /* 0x000e240000002100 */
[----:B0-----:R-:W-:-:S05]  /*10a50*/  LOP3.LUT R0, R0, 0x1f, RZ, 0xc0, !PT ;  /* 0x0000001f00007812 */ /* 0x001fca00078ec0ff */
[----:B------:R-:W-:Y:S02]  /*10a60*/  VIADD R9, R0, UR40 ;  /* 0x0000002800097c36 */ /* 0x000fe40008000000 */
[----:B------:R-:W-:-:S03]  /*10a70*/  IMAD.MOV.U32 R0, RZ, RZ, RZ ;  /* 0x000000ffff007224 */ /* 0x000fc600078e00ff */
[----:B------:R-:W-:-:S13]  /*10a80*/  ISETP.GE.OR P6, PT, R9, UR4, !P0 ;  /* 0x0000000409007c0c */ /* 0x000fda000c7c6670 */
[----:B------:R-:W0:Y:S08]  /*10a90*/  @!P6 LDC.64 R2, c[0x0][0xc80] ;  /* 0x00032000ff02eb82 */ /* 0x000e300000000a00 */
[----:B------:R-:W1:Y:S01]  /*10aa0*/  @!P6 LDC.64 R4, c[0x0][0xc78] ;  /* 0x00031e00ff04eb82 */ /* 0x000e620000000a00 */
[----:B0-----:R-:W-:-:S05]  /*10ab0*/  @!P6 IMAD.WIDE R2, R9, 0x4, R2 ;  /* 0x000000040902e825 */ /* 0x001fca00078e0202 */
[----:B------:R1:W3:Y:S02]  /*10ac0*/  @!P6 LDG.E R0, desc[UR50][R2.64] ;  /* 0x000000320200e981 */ /* 0x0002e4000c1e1900 */
[----:B-1----:R-:W-:-:S04]  /*10ad0*/  @!P6 IMAD.WIDE R2, R9, 0x4, R4 ;  /* 0x000000040902e825 */ /* 0x002fc800078e0204 */
[----:B------:R-:W-:-:S06]  /*10ae0*/  IMAD.MOV.U32 R5, RZ, RZ, RZ ;  /* 0x000000ffff057224 */ /* 0x000fcc00078e00ff */
[----:B------:R-:W3:Y:S02]  /*10af0*/  @!P6 LDG.E R5, desc[UR50][R2.64] ;  /* 0x000000320205e981 */ /* 0x000ee4000c1e1900 */
[----:B---3--:R-:W-:-:S05]  /*10b00*/  IMAD R11, R5, R0, RZ ;  /* 0x00000000050b7224 */ /* 0x008fca00078e02ff */
[----:B------:R-:W0:Y:S02]  /*10b10*/  SHFL.UP PT, R4, R11, 0x1, RZ ;  /* 0x042000000b047989 */ /* 0x000e2400000e00ff */
[----:B0-----:R-:W-:-:S04]  /*10b20*/  SEL R4, R4, RZ, P1 ;  /* 0x000000ff04047207 */ /* 0x001fc80000800000 */
[----:B------:R-:W-:-:S05]  /*10b30*/  IADD3 R4, R11, R4, RZ ;  /* 0x000000040b047210 */ /* 0x000fca0007ffe0ff */
        /* <DEDUP_REMOVED lines=18> */
[----:B------:R-:W-:-:S07]  /*10c60*/  IMAD.MOV.U32 R10, RZ, RZ, R4 ;  /* 0x000000ffff0a7224 */ /* 0x000fce00078e0004 */
.L_x_296:
[----:B------:R-:W-:-:S05]  /*10c70*/  IADD3 R9, -R10, R7, RZ ;  /* 0x000000070a097210 */ /* 0x000fca0007ffe1ff */
[----:B------:R-:W-:-:S05]  /*10c80*/  IMAD R7, R2, R3, R9 ;  /* 0x0000000302077224 */ /* 0x000fca00078e0209 */
[----:B------:R-:W-:-:S13]  /*10c90*/  ISETP.GT.AND P0, PT, R7, R6, PT ;  /* 0x000000060700720c */ /* 0x000fda0003f04270 */
[----:B------:R-:W-:Y:S02]  /*10ca0*/  VOTEU.ANY UR5, UPT, !P0 ;  /* 0x0000000000057886 */ /* 0x000fe400040e0100 */
[----:B------:R-:W-:Y:S02]  /*10cb0*/  UPOPC UR4, UR5 ;  /* 0x00000005000472bf */ /* 0x000fe40008000000 */
[----:B------:R-:W-:-:S04]  /*10cc0*/  ISETP.NE.AND P0, PT, RZ, UR5, PT ;  /* 0x00000005ff007c0c */ /* 0x000fc8000bf05270 */
[----:B------:R-:W-:Y:S02]  /*10cd0*/  IMAD.U32 R11, RZ, RZ, UR4 ;  /* 0x00000004ff0b7e24 */ /* 0x000fe4000f8e00ff */
[----:B------:R-:W-:-:S03]  /*10ce0*/  IMAD.U32 R12, RZ, RZ, UR4 ;  /* 0x00000004ff0c7e24 */ /* 0x000fc6000f8e00ff */
[----:B------:R-:W0:Y:S04]  /*10cf0*/  SHFL.IDX PT, R0, R0, R11, 0x1f ;  /* 0x00001f0b00007589 */ /* 0x000e2800000e0000 */
[----:B------:R1:W3:Y:S01]  /*10d00*/  SHFL.IDX PT, R5, R5, R12, 0x1f ;  /* 0x00001f0c05057589 */ /* 0x0002e200000e0000 */
[----:B0-----:R-:W-:-:S04]  /*10d10*/  IABS R4, R0 ;  /* 0x0000000000047213 */ /* 0x001fc80000000000 */
[----:B------:R-:W0:Y:S08]  /*10d20*/  I2F.RP R10, R4 ;  /* 0x00000004000a7306 */ /* 0x000e300000209400 */
[----:B0-----:R-:W0:Y:S02]  /*10d30*/  MUFU.RCP R10, R10 ;  /* 0x0000000a000a7308 */ /* 0x001e240000001000 */
[----:B0-----:R-:W-:-:S06]  /*10d40*/  VIADD R7, R10, 0xffffffe ;  /* 0x0ffffffe0a077836 */ /* 0x001fcc0000000000 */
[----:B------:R-:W0:Y:S01]  /*10d50*/  F2I.FTZ.U32.TRUNC.NTZ R7, R7 ;  /* 0x0000000700077305 */ /* 0x000e22000021f000 */
[----:B-1-3--:R-:W-:Y:S05]  /*10d60*/  @!P0 BRA `(.L_x_299) ;  /* 0x00000000000c8947 */ /* 0x00afea0003800000 */
[----:B------:R-:W-:-:S06]  /*10d70*/  UIADD3 UR5, UR4, -0x1, URZ ;  /* 0xffffffff04057890 */ /* 0x000fcc000fffe03f */
[----:B------:R-:W-:-:S05]  /*10d80*/  IMAD.U32 R11, RZ, RZ, UR5 ;  /* 0x00000005ff0b7e24 */ /* 0x000fca000f8e00ff */
[----:B------:R1:W3:Y:S02]  /*10d90*/  SHFL.IDX PT, R8, R2, R11, 0x1f ;  /* 0x00001f0b02087589 */ /* 0x0002e400000e0000 */
.L_x_299:
[----:B---3--:R-:W-:Y:S01]  /*10da0*/  IMAD R9, R8, R3, R9 ;  /* 0x0000000308097224 */ /* 0x008fe200078e0209 */
[----:B------:R-:W-:Y:S01]  /*10db0*/  UIADD3 UR40, UR4, UR40, URZ ;  /* 0x0000002804287290 */ /* 0x000fe2000fffe03f */
[----:B0-----:R-:W-:Y:S02]  /*10dc0*/  IMAD.MOV R3, RZ, RZ, -R7 ;  /* 0x000000ffff037224 */ /* 0x001fe400078e0a07 */
[----:B-1----:R-:W-:Y:S01]  /*10dd0*/  IMAD.MOV.U32 R2, RZ, RZ, RZ ;  /* 0x000000ffff027224 */ /* 0x002fe200078e00ff */
[----:B------:R0:W-:Y:S01]  /*10de0*/  STL [R1+0x10], R9 ;  /* 0x0000100901007387 */ /* 0x0001e20000100800 */
[----:B------:R-:W-:Y:S01]  /*10df0*/  IMAD R8, R3, R4, RZ ;  /* 0x0000000403087224 */ /* 0x000fe200078e02ff */
[----:B------:R-:W-:-:S03]  /*10e00*/  MOV R3, R7 ;  /* 0x0000000700037202 */ /* 0x000fc60000000f00 */
[----:B------:R-:W-:Y:S01]  /*10e10*/  IMAD.HI.U32 R3, R7, R8, R2 ;  /* 0x0000000807037227 */ /* 0x000fe200078e0002 */
[----:B------:R-:W-:-:S03]  /*10e20*/  IABS R7, R5 ;  /* 0x0000000500077213 */ /* 0x000fc60000000000 */
[----:B0-----:R-:W-:Y:S01]  /*10e30*/  IMAD.IADD R9, R6, 0x1, -R9 ;  /* 0x0000000106097824 */ /* 0x001fe200078e0a09 */
[----:B------:R-:W0:Y:S01]  /*10e40*/  I2F.RP R8, R7 ;  /* 0x0000000700087306 */ /* 0x000e220000209400 */
[----:B------:R-:W-:-:S03]  /*10e50*/  IABS R6, R0 ;  /* 0x0000000000067213 */ /* 0x000fc60000000000 */
[----:B------:R-:W-:Y:S02]  /*10e60*/  IABS R11, R9 ;  /* 0x00000009000b7213 */ /* 0x000fe40000000000 */
[----:B------:R-:W-:-:S03]  /*10e70*/  IMAD.MOV R10, RZ, RZ, -R6 ;  /* 0x000000ffff0a7224 */ /* 0x000fc600078e0a06 */
[----:B------:R-:W-:-:S04]  /*10e80*/  IMAD.HI.U32 R6, R3, R11, RZ ;  /* 0x0000000b03067227 */ /* 0x000fc800078e00ff */
[----:B------:R-:W-:Y:S01]  /*10e90*/  IMAD R11, R6, R10, R11 ;  /* 0x0000000a060b7224 */ /* 0x000fe200078e020b */
[----:B0-----:R-:W0:Y:S04]  /*10ea0*/  MUFU.RCP R2, R8 ;  /* 0x0000000800027308 */ /* 0x001e280000001000 */
[----:B------:R-:W-:-:S13]  /*10eb0*/  ISETP.GT.U32.AND P1, PT, R4, R11, PT ;  /* 0x0000000b0400720c */ /* 0x000fda0003f24070 */
[----:B------:R-:W-:Y:S01]  /*10ec0*/  @!P1 IMAD.IADD R11, R11, 0x1, -R4 ;  /* 0x000000010b0b9824 */ /* 0x000fe200078e0a04 */
[----:B------:R-:W-:Y:S01]  /*10ed0*/  @!P1 IADD3 R6, R6, 0x1, RZ ;  /* 0x0000000106069810 */ /* 0x000fe20007ffe0ff */
[----:B0-----:R-:W-:Y:S01]  /*10ee0*/  VIADD R10, R2, 0xffffffe ;  /* 0x0ffffffe020a7836 */ /* 0x001fe20000000000 */
[----:B------:R-:W-:Y:S02]  /*10ef0*/  ISETP.NE.AND P1, PT, R0, RZ, PT ;  /* 0x000000ff0000720c */ /* 0x000fe40003f25270 */
[----:B------:R-:W-:Y:S01]  /*10f00*/  ISETP.GE.U32.AND P0, PT, R11, R4, PT ;  /* 0x000000040b00720c */ /* 0x000fe20003f06070 */
[----:B------:R-:W0:Y:S01]  /*10f10*/  F2I.FTZ.U32.TRUNC.NTZ R3, R10 ;  /* 0x0000000a00037305 */ /* 0x000e22000021f000 */
[----:B------:R-:W-:-:S05]  /*10f20*/  IABS R4, R5 ;  /* 0x0000000500047213 */ /* 0x000fca0000000000 */
[----:B------:R-:W-:-:S06]  /*10f30*/  IMAD.MOV R4, RZ, RZ, -R4 ;  /* 0x000000ffff047224 */ /* 0x000fcc00078e0a04 */
[----:B------:R-:W-:Y:S02]  /*10f40*/  @P0 VIADD R6, R6, 0x1 ;  /* 0x0000000106060836 */ /* 0x000fe40000000000 */
[----:B0-----:R-:W-:-:S04]  /*10f50*/  IMAD.MOV R2, RZ, RZ, -R3 ;  /* 0x000000ffff027224 */ /* 0x001fc800078e0a03 */
[----:B------:R-:W-:Y:S02]  /*10f60*/  IMAD R11, R2, R7, RZ ;  /* 0x00000007020b7224 */ /* 0x000fe400078e02ff */
[----:B------:R-:W-:-:S04]  /*10f70*/  IMAD.MOV.U32 R2, RZ, RZ, RZ ;  /* 0x000000ffff027224 */ /* 0x000fc800078e00ff */
[----:B------:R-:W-:Y:S01]  /*10f80*/  IMAD.HI.U32 R2, R3, R11, R2 ;  /* 0x0000000b03027227 */ /* 0x000fe200078e0002 */
[----:B------:R-:W-:-:S04]  /*10f90*/  LOP3.LUT R3, R9, R0, RZ, 0x3c, !PT ;  /* 0x0000000009037212 */ /* 0x000fc800078e3cff */
[----:B------:R-:W-:-:S13]  /*10fa0*/  ISETP.GE.AND P2, PT, R3, RZ, PT ;  /* 0x000000ff0300720c */ /* 0x000fda0003f46270 */
[----:B------:R-:W-:Y:S01]  /*10fb0*/  @!P2 IMAD.MOV R6, RZ, RZ, -R6 ;  /* 0x000000ffff06a224 */ /* 0x000fe200078e0a06 */
[----:B------:R-:W-:-:S04]  /*10fc0*/  @!P1 LOP3.LUT R6, RZ, R0, RZ, 0x33, !PT ;  /* 0x00000000ff069212 */ /* 0x000fc800078e33ff */
[-C--:B------:R-:W-:Y:S01]  /*10fd0*/  IABS R3, R6.reuse ;  /* 0x0000000600037213 */ /* 0x080fe20000000000 */
[----:B------:R-:W-:-:S04]  /*10fe0*/  IMAD R0, R0, R6, RZ ;  /* 0x0000000600007224 */ /* 0x000fc800078e02ff */
[----:B------:R-:W-:-:S04]  /*10ff0*/  IMAD.HI.U32 R2, R2, R3, RZ ;  /* 0x0000000302027227 */ /* 0x000fc800078e00ff */
[----:B------:R-:W-:Y:S01]  /*11000*/  IMAD R4, R2, R4, R3 ;  /* 0x0000000402047224 */ /* 0x000fe200078e0203 */
[----:B------:R-:W-:-:S04]  /*11010*/  LOP3.LUT R3, R6, R5, RZ, 0x3c, !PT ;  /* 0x0000000506037212 */ /* 0x000fc800078e3cff */
[----:B------:R-:W-:Y:S02]  /*11020*/  ISETP.GT.U32.AND P1, PT, R7, R4, PT ;  /* 0x000000040700720c */ /* 0x000fe40003f24070 */
[----:B------:R-:W-:-:S11]  /*11030*/  ISETP.GE.AND P2, PT, R3, RZ, PT ;  /* 0x000000ff0300720c */ /* 0x000fd60003f46270 */
[----:B------:R-:W-:Y:S02]  /*11040*/  @!P1 IMAD.IADD R4, R4, 0x1, -R7 ;  /* 0x0000000104049824 */ /* 0x000fe400078e0a07 */
[----:B------:R-:W-:Y:S01]  /*11050*/  @!P1 VIADD R2, R2, 0x1 ;  /* 0x0000000102029836 */ /* 0x000fe20000000000 */
[----:B------:R-:W-:Y:S02]  /*11060*/  ISETP.NE.AND P1, PT, R5, RZ, PT ;  /* 0x000000ff0500720c */ /* 0x000fe40003f25270 */
[----:B------:R-:W-:-:S13]  /*11070*/  ISETP.GE.U32.AND P0, PT, R4, R7, PT ;  /* 0x000000070400720c */ /* 0x000fda0003f06070 */
[----:B------:R-:W-:-:S05]  /*11080*/  @P0 VIADD R2, R2, 0x1 ;  /* 0x0000000102020836 */ /* 0x000fca0000000000 */
[----:B------:R-:W-:Y:S02]  /*11090*/  @!P2 IADD3 R2, -R2, RZ, RZ ;  /* 0x000000ff0202a210 */ /* 0x000fe40007ffe1ff */
        /* <DEDUP_REMOVED lines=9> */
.L_x_297:
[----:B------:R0:W-:Y:S01]  /*11130*/  STL [R1+0x10], R6 ;  /* 0x0000100601007387 */ /* 0x0001e20000100800 */
[----:B------:R-:W-:-:S03]  /*11140*/  ULDC UR40, c[0x0][0xc3c] ;  /* 0x00030f0000287ab9 */ /* 0x000fc60000000800 */
[----:B------:R0:W-:Y:S04]  /*11150*/  STL [R1+0x14], RZ ;  /* 0x000014ff01007387 */ /* 0x0001e80000100800 */
[----:B------:R0:W-:Y:S02]  /*11160*/  STL [R1+0x18], RZ ;  /* 0x000018ff01007387 */ /* 0x0001e40000100800 */
.L_x_300:
[----:B------:R-:W3:Y:S04]  /*11170*/  LDL R3, [R1+0x14] ;  /* 0x0000140001037983 */ /* 0x000ee80000100800 */
[----:B-1----:R-:W4:Y:S04]  /*11180*/  LDL R2, [R1+0x18] ;  /* 0x0000180001027983 */ /* 0x002f280000100800 */
[----:B------:R-:W2:Y:S01]  /*11190*/  LDL R4, [R1+0x10] ;  /* 0x0000100001047983 */ /* 0x000ea20000100800 */
[----:B------:R-:W1:Y:S01]  /*111a0*/  S2R R0, SR_TID.X ;  /* 0x0000000000007919 */ /* 0x000e620000002100 */
[----:B------:R-:W-:Y:S01]  /*111b0*/  BAR.SYNC.DEFER_BLOCKING 0x4, 0x200 ;  /* 0x0108000000007b1d */ /* 0x000fe20000010000 */
[----:B---3--:R-:W-:-:S02]  /*111c0*/  IMAD.MOV.U32 R5, RZ, RZ, R3 ;  /* 0x000000ffff057224 */ /* 0x008fc400078e0003 */
[----:B----4-:R-:W-:-:S03]  /*111d0*/  IMAD.MOV.U32 R3, RZ, RZ, R2 ;  /* 0x000000ffff037224 */ /* 0x010fc600078e0002 */
[----:B------:R3:W4:Y:S01]  /*111e0*/  LDL R2, [R1+0x24] ;  /* 0x0000240001027983 */ /* 0x0007220000100800 */
[----:B-1----:R-:W-:Y:S02]  /*111f0*/  LOP3.LUT R0, R0, 0x1f, RZ, 0xc0, !PT ;  /* 0x0000001f00007812 */ /* 0x002fe400078ec0ff */
[----:B0-----:R-:W-:Y:S02]  /*11200*/  MOV R6, R3 ;  /* 0x0000000300067202 */ /* 0x001fe40000000f00 */
[----:B------:R-:W-:-:S13]  /*11210*/  ISETP.NE.AND P0, PT, R0, RZ, PT ;  /* 0x000000ff0000720c */ /* 0x000fda0003f05270 */
[----:B------:R-:W-:Y:S01]  /*11220*/  @!P0 MOV R0, 0x400 ;  /* 0x0000040000008802 */ /* 0x000fe20000000f00 */
[----:B----4-:R-:W0:Y:S03]  /*11230*/  @!P0 S2R R2, SR_CgaCtaId ;  /* 0x0000000000028919 */ /* 0x010e260000008800 */
[----:B0-----:R-:W-:Y:S01]  /*11240*/  @!P0 LEA R16, R2, R0, 0x18 ;  /* 0x0000000002108211 */ /* 0x001fe200078ec0ff */
[----:B------:R-:W-:Y:S01]  /*11250*/  IMAD.U32 R0, RZ, RZ, UR40 ;  /* 0x00000028ff007e24 */ /* 0x000fe2000f8e00ff */
[----:B------:R3:W-:Y:S03]  /*11260*/  @!P0 STL [R1+0x24], R2 ;  /* 0x0000240201008387 */ /* 0x0007e60000100800 */
[----:B------:R-:W-:-:S05]  /*11270*/  @!P0 IMAD.MOV.U32 R7, RZ, RZ, R0 ;  /* 0x000000ffff078224 */ /* 0x000fca00078e0000 */
[----:B--2---:R3:W-:Y:S01]  /*11280*/  @!P0 STS.128 [R16+0x132d0], R4 ;  /* 0x0132d00410008388 */ /* 0x0047e20000000c00 */
[----:B------:R-:W-:Y:S06]  /*11290*/  BAR.ARV 0x5, 0x200 ;  /* 0x0148000000007b1d */ /* 0x000fec0000002000 */
.L_x_295:
[----:B------:R-:W-:Y:S02]  /*112a0*/  ULDC UR4, c[0x0][0xc3c] ;  /* 0x00030f0000047ab9 */ /* 0x000fe40000000800 */
[----:B------:R-:W-:-:S06]  /*112b0*/  UISETP.GE.AND UP0, UPT, UR40, UR4, UPT ;  /* 0x000000042800728c */ /* 0x000fcc000bf06270 */
[----:B------:R-:W-:-:S13]  /*112c0*/  PLOP3.LUT P0, PT, PT, PT, UP0, 0x80, 0x0 ;  /* 0x000000000000781c */ /* 0x000fda0003f0f008 */
[----:B------:R-:W-:Y:S05]  /*112d0*/  @!P0 BRA `(.L_x_301) ;  /* 0xffffffa8008c8947 */ /* 0x000fea000383ffff */
.L_x_227:
[----:B------:R-:W4:Y:S01]  /*112e0*/  LDL.LU R0, [R1+0x3c] ;  /* 0x00003c0001007983 */ /* 0x000f220000300800 */
[----:B------:R-:W-:Y:S01]  /*112f0*/  BSSY B0, `(.L_x_302) ;  /* 0x000000b000007945 */ /* 0x000fe20003800000 */
[----:B01-3--:R-:W0:Y:S01]  /*11300*/  S2R R5, SR_CgaCtaId ;  /* 0x0000000000057919 */ /* 0x00be220000008800 */
[----:B----4-:R-:W-:-:S05]  /*11310*/  VIADD R0, R0, 0x1 ;  /* 0x0000000100007836 */ /* 0x010fca0000000000 */
[----:B------:R-:W-:-:S04]  /*11320*/  LEA.HI R2, R0, R0, RZ, 0x1 ;  /* 0x0000000000027211 */ /* 0x000fc800078f08ff */
[----:B------:R-:W-:Y:S02]  /*11330*/  LOP3.LUT R3, R2, 0xfffffffe, RZ, 0xc0, !PT ;  /* 0xfffffffe02037812 */ /* 0x000fe400078ec0ff */
[----:B------:R-:W-:-:S03]  /*11340*/  MOV R2, 0x400 ;  /* 0x0000040000027802 */ /* 0x000fc60000000f00 */
[----:B------:R-:W-:Y:S01]  /*11350*/  IMAD.IADD R0, R0, 0x1, -R3 ;  /* 0x0000000100007824 */ /* 0x000fe200078e0a03 */
[----:B0-----:R-:W-:-:S04]  /*11360*/  LEA R5, R5, R2, 0x18 ;  /* 0x0000000205057211 */ /* 0x001fc800078ec0ff */
[----:B------:R-:W-:-:S04]  /*11370*/  SHF.L.U32 R0, R0, 0x1f, RZ ;  /* 0x0000001f00007819 */ /* 0x000fc800000006ff */
[----:B------:R-:W0:Y:S02]  /*11380*/  SYNCS.PHASECHK.TRANS64.TRYWAIT P0, [R5+URZ+0x13220], R0 ;  /* 0x01322000050075a7 */ /* 0x000e24000800017f */
[----:B0-----:R-:W-:Y:S05]  /*11390*/  @!P0 BRA `(.L_x_303) ;  /* 0x0000002800608947 */ /* 0x001fea0003800000 */
.L_x_392:
[----:B------:R-:W-:Y:S05]  /*113a0*/  BSYNC B0 ;  /* 0x0000000000007941 */ /* 0x000fea0003800000 */
.L_x_302:
[----:B------:R-:W-:-:S03]  /*113b0*/  UMOV UR4, 0xffffffff ;  /* 0xffffffff00047882 */ /* 0x000fc60000000000 */
[----:B------:R-:W-:Y:S05]  /*113c0*/  BRA.DIV UR4, `(.L_x_304) ;  /* 0x0000002a04687947 */ /* 0x000fea000b800000 */
[----:B0-----:R-:W0:Y:S02]  /*113d0*/  S2R R0, SR_TID.X ;  /* 0x0000000000007919 */ /* 0x001e240000002100 */
[----:B0-----:R-:W-:-:S04]  /*113e0*/  SHF.R.U32.HI R0, RZ, 0x5, R0 ;  /* 0x00000005ff007819 */ /* 0x001fc80000011600 */
[----:B------:R-:W-:-:S05]  /*113f0*/  LOP3.LUT R0, R0, 0x3, RZ, 0xc0, !PT ;  /* 0x0000000300007812 */ /* 0x000fca00078ec0ff */
[----:B------:R0:W1:Y:S02]  /*11400*/  SHFL.IDX PT, R14, R0, RZ, 0x1f ;  /* 0x00001fff000e7589 */ /* 0x00006400000e0000 */
.L_x_395:
[----:B-1----:R-:W-:Y:S01]  /*11410*/  ISETP.NE.AND P0, PT, R14, RZ, PT ;  /* 0x000000ff0e00720c */ /* 0x002fe20003f05270 */
[----:B------:R-:W-:-:S12]  /*11420*/  BSSY B0, `(.L_x_305) ;  /* 0x000002e000007945 */ /* 0x000fd80003800000 */
[----:B------:R-:W-:Y:S05]  /*11430*/  @P0 BRA `(.L_x_306) ;  /* 0x0000000000b00947 */ /* 0x000fea0003800000 */
[----:B------:R-:W-:-:S03]  /*11440*/  UMOV UR4, 0xffffffff ;  /* 0xffffffff00047882 */ /* 0x000fc60000000000 */
[----:B------:R-:W-:Y:S05]  /*11450*/  BRA.DIV UR4, `(.L_x_307) ;  /* 0x0000002a04787947 */ /* 0x000fea000b800000 */
[----:B------:R-:W-:-:S13]  /*11460*/  ELECT P6, URZ, PT ;  /* 0x00000000003f782f */ /* 0x000fda00038c0000 */
.L_x_398:
[----:B------:R-:W-:Y:S05]  /*11470*/  @!P6 BRA `(.L_x_306) ;  /* 0x0000000000a0e947 */ /* 0x000fea0003800000 */
[----:B------:R-:W-:-:S06]  /*11480*/  ULOP3.LUT UR4, UR38, 0x2, URZ, 0xfc, !UPT ;  /* 0x0000000226047892 */ /* 0x000fcc000f8efc3f */
[----:B0-----:R-:W-:-:S05]  /*11490*/  IMAD.U32 R0, RZ, RZ, UR4 ;  /* 0x00000004ff007e24 */ /* 0x001fca000f8e00ff */
[----:B------:R-:W-:-:S13]  /*114a0*/  ISETP.NE.AND P0, PT, R0, 0x3, PT ;  /* 0x000000030000780c */ /* 0x000fda0003f05270 */
[----:B------:R-:W-:Y:S05]  /*114b0*/  @!P0 BRA `(.L_x_308) ;  /* 0x0000000000048947 */ /* 0x000fea0003800000 */
[----:B------:R-:W-:Y:S01]  /*114c0*/  BPT.TRAP 0x1 ;  /* 0x000000040000795c */ /* 0x000fe20000300000 */
.L_x_308:
[----:B------:R-:W3:Y:S01]  /*114d0*/  LDL R0, [R1] ;  /* 0x0000000001007983 */ /* 0x000ee20000100800 */
[C---:B------:R-:W-:Y:S01]  /*114e0*/  IMAD R3, R27.reuse, 0x8, R5 ;  /* 0x000000081b037824 */ /* 0x040fe200078e0205 */
[----:B------:R-:W-:-:S04]  /*114f0*/  IADD3 R27, R27, 0x1, RZ ;  /* 0x000000011b1b7810 */ /* 0x000fc80007ffe0ff */
[----:B------:R-:W-:Y:S02]  /*11500*/  ISETP.NE.AND P2, PT, R27, 0x2, PT ;  /* 0x000000021b00780c */ /* 0x000fe40003f45270 */
[----:B---3--:R-:W-:Y:S02]  /*11510*/  SHF.L.U32 R2, R0, 0x1f, RZ ;  /* 0x0000001f00027819 */ /* 0x008fe400000006ff */
[----:B------:R-:W-:Y:S02]  /*11520*/  SEL R0, RZ, 0x1, P2 ;  /* 0x00000001ff007807 */ /* 0x000fe40001000000 */
[----:B------:R-:W0:Y:S02]  /*11530*/  SYNCS.PHASECHK.TRANS64.TRYWAIT P1, [R3+URZ+0x13240], R2 ;  /* 0x01324002030075a7 */ /* 0x000e24000802017f */
[----:B0-----:R-:W-:Y:S05]  /*11540*/  @!P1 BRA `(.L_x_309) ;  /* 0x00000028005c9947 */ /* 0x001fea0003800000 */
.L_x_399:
[----:B------:R-:W3:Y:S01]  /*11550*/  LDL.LU R4, [R1] ;  /* 0x0000000001047983 */ /* 0x000ee20000300800 */
[----:B------:R-:W-:Y:S02]  /*11560*/  SEL R27, R27, RZ, P2 ;  /* 0x000000ff1b1b7207 */ /* 0x000fe40001000000 */
[----:B---3--:R-:W-:Y:S01]  /*11570*/  LOP3.LUT R0, R4, R0, RZ, 0x3c, !PT ;  /* 0x0000000004007212 */ /* 0x008fe200078e3cff */
[----:B------:R-:W-:Y:S06]  /*11580*/  @!P0 BRA `(.L_x_310) ;  /* 0x0000000000048947 */ /* 0x000fec0003800000 */
[----:B------:R-:W-:Y:S01]  /*11590*/  BPT.TRAP 0x1 ;  /* 0x000000040000795c */ /* 0x000fe20000300000 */
.L_x_310:
[----:B------:R-:W-:Y:S01]  /*115a0*/  IMAD R27, R27, 0x8, R5 ;  /* 0x000000081b1b7824 */ /* 0x000fe200078e0205 */
[----:B------:R-:W-:-:S04]  /*115b0*/  SHF.L.U32 R0, R0, 0x1f, RZ ;  /* 0x0000001f00007819 */ /* 0x000fc800000006ff */
[----:B------:R-:W1:Y:S02]  /*115c0*/  SYNCS.PHASECHK.TRANS64.TRYWAIT P1, [R27+URZ+0x13240], R0 ;  /* 0x013240001b0075a7 */ /* 0x000e64000802017f */
[----:B-1----:R-:W-:Y:S05]  /*115d0*/  @!P1 BRA `(.L_x_311) ;  /* 0x00000028004c9947 */ /* 0x002fea0003800000 */
.L_x_400:
[----:B------:R-:W-:Y:S05]  /*115e0*/  @!P0 BRA `(.L_x_312) ;  /* 0x0000000000048947 */ /* 0x000fea0003800000 */
[----:B------:R-:W-:Y:S01]  /*115f0*/  BPT.TRAP 0x1 ;  /* 0x000000040000795c */ /* 0x000fe20000300000 */
.L_x_312:
[----:B------:R-:W3:Y:S02]  /*11600*/  SYNCS.PHASECHK.TRANS64.TRYWAIT P1, [R3+URZ+0x13260], R2 ;  /* 0x01326002030075a7 */ /* 0x000ee4000802017f */
[----:B---3--:R-:W-:Y:S05]  /*11610*/  @!P1 BRA `(.L_x_313) ;  /* 0x0000002800509947 */ /* 0x008fea0003800000 */
.L_x_401:
[----:B------:R-:W-:Y:S05]  /*11620*/  @!P0 BRA `(.L_x_314) ;  /* 0x0000000000048947 */ /* 0x000fea0003800000 */
[----:B------:R-:W-:Y:S01]  /*11630*/  BPT.TRAP 0x1 ;  /* 0x000000040000795c */ /* 0x000fe20000300000 */
.L_x_314:
[----:B------:R-:W4:Y:S02]  /*11640*/  SYNCS.PHASECHK.TRANS64.TRYWAIT P1, [R27+URZ+0x13260], R0 ;  /* 0x013260001b0075a7 */ /* 0x000f24000802017f */
[----:B----4-:R-:W-:Y:S05]  /*11650*/  @!P1 BRA `(.L_x_315) ;  /* 0x0000002800549947 */ /* 0x010fea0003800000 */
.L_x_402:
[----:B------:R-:W-:Y:S05]  /*11660*/  @!P0 BRA `(.L_x_316) ;  /* 0x0000000000048947 */ /* 0x000fea0003800000 */
[----:B------:R-:W-:Y:S01]  /*11670*/  BPT.TRAP 0x1 ;  /* 0x000000040000795c */ /* 0x000fe20000300000 */
.L_x_316:
[----:B------:R-:W0:Y:S02]  /*11680*/  SYNCS.PHASECHK.TRANS64.TRYWAIT P1, [R3+URZ+0x13280], R2 ;  /* 0x01328002030075a7 */ /* 0x000e24000802017f */
[----:B0-----:R-:W-:Y:S05]  /*11690*/  @!P1 BRA `(.L_x_317) ;  /* 0x0000002800589947 */ /* 0x001fea0003800000 */
.L_x_403:
[----:B------:R-:W-:Y:S05]  /*116a0*/  @!P0 BRA `(.L_x_318) ;  /* 0x0000000000048947 */ /* 0x000fea0003800000 */
[----:B------:R-:W-:Y:S01]  /*116b0*/  BPT.TRAP 0x1 ;  /* 0x000000040000795c */ /* 0x000fe20000300000 */
.L_x_318:
[----:B------:R0:W0:Y:S02]  /*116c0*/  SYNCS.PHASECHK.TRANS64.TRYWAIT P0, [R27+URZ+0x13280], R0 ;  /* 0x013280001b0075a7 */ /* 0x000024000800017f */
[----:B0-----:R-:W-:Y:S05]  /*116d0*/  @!P0 NANOSLEEP.SYNCS 0x989680 ;  /* 0x009896800000895d */ /* 0x001fea0003900000 */
[----:B------:R-:W0:Y:S02]  /*116e0*/  @!P0 SYNCS.PHASECHK.TRANS64 P0, [R27+URZ+0x13280], R0 ;  /* 0x013280001b0085a7 */ /* 0x000e24000800007f */
[----:B0-----:R-:W-:Y:S05]  /*116f0*/  @!P0 BRA `(.L_x_318) ;  /* 0xfffffffc00f08947 */ /* 0x001fea000383ffff */
.L_x_306:
[----:B------:R-:W-:Y:S05]  /*11700*/  BSYNC B0 ;  /* 0x0000000000007941 */ /* 0x000fea0003800000 */
.L_x_305:
[----:B------:R-:W-:Y:S05]  /*11710*/  EXIT ;  /* 0x000000000000794d */ /* 0x000fea0003800000 */
.L_x_187:
[----:B0-----:R0:W1:Y:S02]  /*11720*/  SYNCS.PHASECHK.TRANS64.TRYWAIT P1, [R25+URZ+0x13200], R2 ;  /* 0x01320002190075a7 */ /* 0x001064000802017f */
[----:B-1----:R-:W-:Y:S05]  /*11730*/  @!P1 NANOSLEEP.SYNCS 0x989680 ;  /* 0x009896800000995d */ /* 0x002fea0003900000 */
[----:B------:R-:W1:Y:S02]  /*11740*/  @!P1 SYNCS.PHASECHK.TRANS64 P1, [R25+URZ+0x13200], R2 ;  /* 0x01320002190095a7 */ /* 0x000e64000802007f */
[----:B-1----:R-:W-:Y:S05]  /*11750*/  @!P1 BRA `(.L_x_187) ;  /* 0xfffffffc00f09947 */ /* 0x002fea000383ffff */
[----:B------:R-:W-:Y:S05]  /*11760*/  BRA `(.L_x_319) ;  /* 0xffffff0000e87947 */ /* 0x000fea000383ffff */
.L_x_191:
[----:B-1----:R1:W2:Y:S02]  /*11770*/  SYNCS.PHASECHK.TRANS64.TRYWAIT P1, [R3+URZ+0x13230], R4 ;  /* 0x01323004030075a7 */ /* 0x0022a4000802017f */
[----:B--2---:R-:W-:Y:S05]  /*11780*/  @!P1 NANOSLEEP.SYNCS 0x989680 ;  /* 0x009896800000995d */ /* 0x004fea0003900000 */
[----:B------:R-:W2:Y:S02]  /*11790*/  @!P1 SYNCS.PHASECHK.TRANS64 P1, [R3+URZ+0x13230], R4 ;  /* 0x01323004030095a7 */ /* 0x000ea4000802007f */
[----:B--2---:R-:W-:Y:S05]  /*117a0*/  @!P1 BRA `(.L_x_191) ;  /* 0xfffffffc00f09947 */ /* 0x004fea000383ffff */
[----:B------:R-:W-:Y:S05]  /*117b0*/  BRA `(.L_x_190) ;  /* 0xffffff0400147947 */ /* 0x000fea000383ffff */
.L_x_197:
[----:B-1----:R-:W-:-:S04]  /*117c0*/  IMAD.U32 R8, RZ, RZ, UR22 ;  /* 0x00000016ff087e24 */ /* 0x002fc8000f8e00ff */
[----:B------:R1:W2:Y:S03]  /*117d0*/  SYNCS.PHASECHK.TRANS64.TRYWAIT P1, [R8+URZ+0x13230], R7 ;  /* 0x01323007080075a7 */ /* 0x0002a6000802017f */
[----:B--2---:R-:W-:Y:S05]  /*117e0*/  @!P1 NANOSLEEP.SYNCS 0x989680 ;  /* 0x009896800000995d */ /* 0x004fea0003900000 */
[----:B------:R-:W2:Y:S02]  /*117f0*/  @!P1 SYNCS.PHASECHK.TRANS64 P1, [R8+URZ+0x13230], R7 ;  /* 0x01323007080095a7 */ /* 0x000ea4000802007f */
[----:B--2---:R-:W-:Y:S05]  /*11800*/  @!P1 BRA `(.L_x_197) ;  /* 0xfffffffc00ec9947 */ /* 0x004fea000383ffff */
[----:B------:R-:W-:Y:S05]  /*11810*/  BRA `(.L_x_196) ;  /* 0xffffff3400a07947 */ /* 0x000fea000383ffff */
.L_x_201:
[----:B-1----:R-:W-:-:S04]  /*11820*/  IMAD.U32 R8, RZ, RZ, UR11 ;  /* 0x0000000bff087e24 */ /* 0x002fc8000f8e00ff */
[----:B------:R1:W2:Y:S03]  /*11830*/  SYNCS.PHASECHK.TRANS64.TRYWAIT P1, [R8+URZ+0x13250], R7 ;  /* 0x01325007080075a7 */ /* 0x0002a6000802017f */
[----:B--2---:R-:W-:Y:S05]  /*11840*/  @!P1 NANOSLEEP.SYNCS 0x989680 ;  /* 0x009896800000995d */ /* 0x004fea0003900000 */
[----:B------:R-:W2:Y:S02]  /*11850*/  @!P1 SYNCS.PHASECHK.TRANS64 P1, [R8+URZ+0x13250], R7 ;  /* 0x01325007080095a7 */ /* 0x000ea4000802007f */
[----:B--2---:R-:W-:Y:S05]  /*11860*/  @!P1 BRA `(.L_x_201) ;  /* 0xfffffffc00ec9947 */ /* 0x004fea000383ffff */
[----:B------:R-:W-:Y:S05]  /*11870*/  BRA `(.L_x_200) ;  /* 0xffffff3800ac7947 */ /* 0x000fea000383ffff */
.L_x_208:
[----:B-1----:R-:W-:-:S04]  /*11880*/  IMAD.U32 R5, RZ, RZ, UR5 ;  /* 0x00000005ff057e24 */ /* 0x002fc8000f8e00ff */
[----:B------:R1:W2:Y:S03]  /*11890*/  SYNCS.PHASECHK.TRANS64.TRYWAIT P1, [R5+URZ+0x13250], R0 ;  /* 0x01325000050075a7 */ /* 0x0002a6000802017f */
[----:B--2---:R-:W-:Y:S05]  /*118a0*/  @!P1 NANOSLEEP.SYNCS 0x989680 ;  /* 0x009896800000995d */ /* 0x004fea0003900000 */
[----:B------:R-:W2:Y:S02]  /*118b0*/  @!P1 SYNCS.PHASECHK.TRANS64 P1, [R5+URZ+0x13250], R0 ;  /* 0x01325000050095a7 */ /* 0x000ea4000802007f */
[----:B--2---:R-:W-:Y:S05]  /*118c0*/  @!P1 BRA `(.L_x_208) ;  /* 0xfffffffc00ec9947 */ /* 0x004fea000383ffff */
[----:B------:R-:W-:Y:S05]  /*118d0*/  BRA `(.L_x_207) ;  /* 0xffffff6000787947 */ /* 0x000fea000383ffff */
.L_x_243:
[----:B------:R-:W0:Y:S01]  /*118e0*/  S2R R20, SR_TID.X ;  /* 0x0000000000147919 */ /* 0x000e220000002100 */
[----:B------:R-:W-:Y:S01]  /*118f0*/  IMAD.MOV.U32 R12, RZ, RZ, RZ ;  /* 0x000000ffff0c7224 */ /* 0x000fe200078e00ff */
[----:B------:R-:W-:Y:S01]  /*11900*/  MOV R11, 0x1f ;  /* 0x0000001f000b7802 */ /* 0x000fe20000000f00 */
[----:B------:R-:W-:Y:S01]  /*11910*/  IMAD.MOV.U32 R15, RZ, RZ, -0x1 ;  /* 0xffffffffff0f7424 */ /* 0x000fe200078e00ff */
[----:B0-----:R-:W-:-:S04]  /*11920*/  SHF.R.U32.HI R20, RZ, 0x5, R20 ;  /* 0x00000005ff147819 */ /* 0x001fc80000011614 */
[----:B------:R-:W-:-:S05]  /*11930*/  LOP3.LUT R20, R20, 0x3, RZ, 0xc0, !PT ;  /* 0x0000000314147812 */ /* 0x000fca00078ec0ff */
[----:B------:R-:W-:-:S07]  /*11940*/  IMAD.MOV.U32 R13, RZ, RZ, R20 ;  /* 0x000000ffff0d7224 */ /* 0x000fce00078e0014 */
[----:B-12--5:R-:W-:Y:S05]  /*11950*/  WARPSYNC.COLLECTIVE R15, `(.L_x_320) ;  /* 0x000000000f087348 */ /* 0x026fea0003c00000 */
[----:B------:R0:W3:Y:S02]  /*11960*/  SHFL.IDX P6, R14, R13, R12, R11 ;  /* 0x0000000c0d0e7389 */ /* 0x0000e400000c000b */
[----:B0123-5:R-:W-:Y:S01]  /*11970*/  ENDCOLLECTIVE ;  /* 0x000000000000791b */ /* 0x02ffe20003800000 */
.L_x_320:
[----:B------:R-:W-:Y:S05]  /*11980*/  BRA `(.L_x_321) ;  /* 0xffffffb000d07947 */ /* 0x000fea000383ffff */
.L_x_246:
[----:B0-----:R0:W1:Y:S02]  /*11990*/  SYNCS.PHASECHK.TRANS64.TRYWAIT P0, [R7+URZ+0x13280], R28 ;  /* 0x0132801c070075a7 */ /* 0x001064000800017f */
[----:B-1----:R-:W-:Y:S05]  /*119a0*/  @!P0 NANOSLEEP.SYNCS 0x989680 ;  /* 0x009896800000895d */ /* 0x002fea0003900000 */
[----:B------:R-:W1:Y:S02]  /*119b0*/  @!P0 SYNCS.PHASECHK.TRANS64 P0, [R7+URZ+0x13280], R28 ;  /* 0x0132801c070085a7 */ /* 0x000e64000800007f */
[----:B-1----:R-:W-:Y:S05]  /*119c0*/  @!P0 BRA `(.L_x_246) ;  /* 0xfffffffc00f08947 */ /* 0x002fea000383ffff */
[----:B------:R-:W-:Y:S05]  /*119d0*/  BRA `(.L_x_322) ;  /* 0xffffffb400fc7947 */ /* 0x000fea000383ffff */
.L_x_247:
[----:B------:R-:W-:Y:S01]  /*119e0*/  BSSY B0, `(.L_x_323) ;  /* 0x0000008000007945 */ /* 0x000fe20003800000 */
[----:B------:R-:W-:Y:S02]  /*119f0*/  IMAD.MOV.U32 R13, RZ, RZ, R2 ;  /* 0x000000ffff0d7224 */ /* 0x000fe400078e0002 */
[----:B------:R-:W-:Y:S02]  /*11a00*/  IMAD.MOV.U32 R12, RZ, RZ, RZ ;  /* 0x000000ffff0c7224 */ /* 0x000fe400078e00ff */
[----:B------:R-:W-:Y:S02]  /*11a10*/  IMAD.MOV.U32 R11, RZ, RZ, 0x1c1f ;  /* 0x00001c1fff0b7424 */ /* 0x000fe400078e00ff */
[----:B------:R-:W-:-:S07]  /*11a20*/  IMAD.MOV.U32 R15, RZ, RZ, -0x1 ;  /* 0xffffffffff0f7424 */ /* 0x000fce00078e00ff */
[----:B0-----:R-:W-:Y:S05]  /*11a30*/  WARPSYNC.COLLECTIVE R15, `(.L_x_324) ;  /* 0x000000000f087348 */ /* 0x001fea0003c00000 */
[----:B------:R1:W2:Y:S02]  /*11a40*/  SHFL.IDX P6, R14, R13, R12, R11 ;  /* 0x0000000c0d0e7389 */ /* 0x0002a400000c000b */
[----:B012---:R-:W-:Y:S01]  /*11a50*/  ENDCOLLECTIVE ;  /* 0x000000000000791b */ /* 0x007fe20003800000 */
.L_x_324:
[----:B------:R-:W-:Y:S05]  /*11a60*/  BSYNC B0 ;  /* 0x0000000000007941 */ /* 0x000fea0003800000 */
.L_x_323:
[----:B------:R-:W-:Y:S01]  /*11a70*/  MOV R13, R0 ;  /* 0x00000000000d7202 */ /* 0x000fe20000000f00 */
[----:B------:R-:W-:Y:S02]  /*11a80*/  IMAD.MOV.U32 R12, RZ, RZ, RZ ;  /* 0x000000ffff0c7224 */ /* 0x000fe400078e00ff */
[----:B------:R-:W-:Y:S02]  /*11a90*/  IMAD.MOV.U32 R11, RZ, RZ, 0x1c1f ;  /* 0x00001c1fff0b7424 */ /* 0x000fe400078e00ff */
[----:B------:R-:W-:Y:S02]  /*11aa0*/  IMAD.MOV.U32 R15, RZ, RZ, -0x1 ;  /* 0xffffffffff0f7424 */ /* 0x000fe400078e00ff */
[----:B------:R-:W-:-:S07]  /*11ab0*/  IMAD.MOV.U32 R3, RZ, RZ, R14 ;  /* 0x000000ffff037224 */ /* 0x000fce00078e000e */
[----:B------:R-:W-:Y:S05]  /*11ac0*/  WARPSYNC.COLLECTIVE R15, `(.L_x_325) ;  /* 0x000000000f087348 */ /* 0x000fea0003c00000 */
[----:B------:R0:W1:Y:S02]  /*11ad0*/  SHFL.IDX P6, R14, R13, R12, R11 ;  /* 0x0000000c0d0e7389 */ /* 0x00006400000c000b */
[----:B01----:R-:W-:Y:S01]  /*11ae0*/  ENDCOLLECTIVE ;  /* 0x000000000000791b */ /* 0x003fe20003800000 */
.L_x_325:
[----:B------:R-:W-:-:S05]  /*11af0*/  IMAD.MOV.U32 R10, RZ, RZ, R14 ;  /* 0x000000ffff0a7224 */ /* 0x000fca00078e000e */
[----:B------:R-:W-:-:S05]  /*11b00*/  IADD3 R18, P1, R19, R10, RZ ;  /* 0x0000000a13127210 */ /* 0x000fca0007f3e0ff */
[----:B------:R-:W-:Y:S02]  /*11b10*/  IMAD.X R19, RZ, RZ, R3, P1 ;  /* 0x000000ffff137224 */ /* 0x000fe400008e0603 */
[----:B------:R-:W-:Y:S02]  /*11b20*/  IMAD.IADD R3, R16, 0x1, R20 ;  /* 0x0000000110037824 */ /* 0x000fe400078e0214 */
[----:B------:R0:W5:Y:S01]  /*11b30*/  LDL.LU R20, [R1+0x8] ;  /* 0x0000080001147983 */ /* 0x0001620000300800 */
[----:B------:R-:W-:Y:S01]  /*11b40*/  MOV R13, R2 ;  /* 0x00000002000d7202 */ /* 0x000fe20000000f00 */
[----:B------:R-:W-:Y:S01]  /*11b50*/  IMAD.MOV.U32 R12, RZ, RZ, 0x1 ;  /* 0x00000001ff0c7424 */ /* 0x000fe200078e00ff */
[C---:B------:R-:W-:Y:S02]  /*11b60*/  ISETP.LT.OR P1, PT, R8.reuse, 0x1, P0 ;  /* 0x000000010800780c */ /* 0x040fe40000721670 */
[----:B------:R-:W-:-:S13]  /*11b70*/  ISETP.GE.AND P2, PT, R8, 0x81, PT ;  /* 0x000000810800780c */ /* 0x000fda0003f46270 */
[----:B0----5:R-:W-:Y:S05]  /*11b80*/  WARPSYNC.COLLECTIVE R15, `(.L_x_326) ;  /* 0x000000000f087348 */ /* 0x021fea0003c00000 */
[----:B------:R1:W2:Y:S02]  /*11b90*/  SHFL.IDX P6, R14, R13, R12, R11 ;  /* 0x0000000c0d0e7389 */ /* 0x0002a400000c000b */
[----:B012--5:R-:W-:Y:S01]  /*11ba0*/  ENDCOLLECTIVE ;  /* 0x000000000000791b */ /* 0x027fe20003800000 */
.L_x_326:
[C---:B------:R-:W-:Y:S02]  /*11bb0*/  ISETP.GE.AND P4, PT, R8.reuse, 0x21, PT ;  /* 0x000000210800780c */ /* 0x040fe40003f86270 */
[----:B------:R-:W-:Y:S01]  /*11bc0*/  ISETP.GE.AND P3, PT, R8, 0x41, PT ;  /* 0x000000410800780c */ /* 0x000fe20003f66270 */
[----:B------:R-:W-:Y:S01]  /*11bd0*/  @!PT LDS RZ, [RZ] ;  /* 0x00000000fffff984 */ /* 0x000fe20000000800 */
[----:B------:R-:W-:Y:S01]  /*11be0*/  @!PT LDS RZ, [RZ] ;  /* 0x00000000fffff984 */ /* 0x000fe20000000800 */
[----:B------:R-:W-:Y:S01]  /*11bf0*/  @!PT LDS RZ, [RZ] ;  /* 0x00000000fffff984 */ /* 0x000fe20000000800 */
[----:B------:R0:W-:Y:S01]  /*11c00*/  LDGSTS.E.BYPASS.LTC128B.128 [R3+0x6000], desc[UR50][R18.64], !P1 ;  /* 0x0600000012037fae */ /* 0x0001e2000c901d72 */
[----:B------:R-:W-:Y:S01]  /*11c10*/  IMAD.MOV.U32 R13, RZ, RZ, R0 ;  /* 0x000000ffff0d7224 */ /* 0x000fe200078e0000 */
[----:B0-----:R-:W0:Y:S01]  /*11c20*/  S2R R19, SR_TID.X ;  /* 0x0000000000137919 */ /* 0x001e220000002100 */
[----:B------:R-:W-:-:S09]  /*11c30*/  IMAD.MOV.U32 R10, RZ, RZ, R14 ;  /* 0x000000ffff0a7224 */ /* 0x000fd200078e000e */
[----:B0-----:R-:W-:Y:S05]  /*11c40*/  WARPSYNC.COLLECTIVE R15, `(.L_x_327) ;  /* 0x000000000f087348 */ /* 0x001fea0003c00000 */
[----:B------:R1:W2:Y:S02]  /*11c50*/  SHFL.IDX P6, R14, R13, R12, R11 ;  /* 0x0000000c0d0e7389 */ /* 0x0002a400000c000b */
[----:B012---:R-:W-:Y:S01]  /*11c60*/  ENDCOLLECTIVE ;  /* 0x000000000000791b */ /* 0x007fe20003800000 */
.L_x_327:
[----:B------:R-:W-:Y:S01]  /*11c70*/  MOV R13, R2 ;  /* 0x00000002000d7202 */ /* 0x000fe20000000f00 */
[----:B------:R-:W-:Y:S02]  /*11c80*/  IMAD.MOV.U32 R12, RZ, RZ, R14 ;  /* 0x000000ffff0c7224 */ /* 0x000fe400078e000e */
[----:B------:R-:W-:-:S05]  /*11c90*/  IMAD.SHL.U32 R19, R19, 0x10, RZ ;  /* 0x0000001013137824 */ /* 0x000fca00078e00ff */
[----:B------:R-:W-:-:S04]  /*11ca0*/  LOP3.LUT R19, R19, 0x30, RZ, 0xc0, !PT ;  /* 0x0000003013137812 */ /* 0x000fc800078ec0ff */
[----:B------:R-:W-:Y:S01]  /*11cb0*/  IADD3 R18, P1, R19, R12, RZ ;  /* 0x0000000c13127210 */ /* 0x000fe20007f3e0ff */
[----:B------:R-:W-:-:S04]  /*11cc0*/  IMAD.MOV.U32 R12, RZ, RZ, 0x2 ;  /* 0x00000002ff0c7424 */ /* 0x000fc800078e00ff */
[----:B------:R-:W-:Y:S01]  /*11cd0*/  IMAD.X R19, RZ, RZ, R10, P1 ;  /* 0x000000ffff137224 */ /* 0x000fe200008e060a */
[----:B------:R-:W-:-:S13]  /*11ce0*/  ISETP.LT.OR P1, PT, R8, 0x21, P0 ;  /* 0x000000210800780c */ /* 0x000fda0000721670 */
[----:B------:R-:W-:Y:S05]  /*11cf0*/  WARPSYNC.COLLECTIVE R15, `(.L_x_328) ;  /* 0x000000000f087348 */ /* 0x000fea0003c00000 */
[----:B------:R0:W1:Y:S02]  /*11d00*/  SHFL.IDX P6, R14, R13, R12, R11 ;  /* 0x0000000c0d0e7389 */ /* 0x00006400000c000b */
[----:B01----:R-:W-:Y:S01]  /*11d10*/  ENDCOLLECTIVE ;  /* 0x000000000000791b */ /* 0x003fe20003800000 */
.L_x_328:
[----:B------:R-:W-:Y:S01]  /*11d20*/  @!PT LDS RZ, [RZ] ;  /* 0x00000000fffff984 */ /* 0x000fe20000000800 */
[----:B------:R-:W-:Y:S01]  /*11d30*/  @!PT LDS RZ, [RZ] ;  /* 0x00000000fffff984 */ /* 0x000fe20000000800 */
[----:B------:R-:W-:Y:S01]  /*11d40*/  @!PT LDS RZ, [RZ] ;  /* 0x00000000fffff984 */ /* 0x000fe20000000800 */
[----:B------:R0:W-:Y:S01]  /*11d50*/  LDGSTS.E.BYPASS.LTC128B.128 [R3+0x6800], desc[UR50][R18.64], !P1 ;  /* 0x0680000012037fae */ /* 0x0001e2000c901d72 */
[----:B------:R-:W-:Y:S01]  /*11d60*/  IMAD.MOV.U32 R13, RZ, RZ, R0 ;  /* 0x000000ffff0d7224 */ /* 0x000fe200078e0000 */
[----:B0-----:R-:W0:Y:S01]  /*11d70*/  S2R R19, SR_TID.X ;  /* 0x0000000000137919 */ /* 0x001e220000002100 */
[----:B------:R-:W-:-:S07]  /*11d80*/  IMAD.MOV.U32 R10, RZ, RZ, R14 ;  /* 0x000000ffff0a7224 */ /* 0x000fce00078e000e */
[----:B0-----:R-:W-:Y:S05]  /*11d90*/  WARPSYNC.COLLECTIVE R15, `(.L_x_329) ;  /* 0x000000000f087348 */ /* 0x001fea0003c00000 */
[----:B------:R1:W2:Y:S02]  /*11da0*/  SHFL.IDX P6, R14, R13, R12, R11 ;  /* 0x0000000c0d0e7389 */ /* 0x0002a400000c000b */
[----:B012---:R-:W-:Y:S01]  /*11db0*/  ENDCOLLECTIVE ;  /* 0x000000000000791b */ /* 0x007fe20003800000 */
.L_x_329:
[----:B------:R-:W-:Y:S01]  /*11dc0*/  MOV R13, R2 ;  /* 0x00000002000d7202 */ /* 0x000fe20000000f00 */
[----:B------:R-:W-:Y:S02]  /*11dd0*/  IMAD.MOV.U32 R12, RZ, RZ, R14 ;  /* 0x000000ffff0c7224 */ /* 0x000fe400078e000e */
[----:B------:R-:W-:-:S05]  /*11de0*/  IMAD.SHL.U32 R19, R19, 0x10, RZ ;  /* 0x0000001013137824 */ /* 0x000fca00078e00ff */
[----:B------:R-:W-:-:S04]  /*11df0*/  LOP3.LUT R19, R19, 0x30, RZ, 0xc0, !PT ;  /* 0x0000003013137812 */ /* 0x000fc800078ec0ff */
[----:B------:R-:W-:Y:S01]  /*11e00*/  IADD3 R18, P1, R19, R12, RZ ;  /* 0x0000000c13127210 */ /* 0x000fe20007f3e0ff */
[----:B------:R-:W-:-:S04]  /*11e10*/  IMAD.MOV.U32 R12, RZ, RZ, 0x3 ;  /* 0x00000003ff0c7424 */ /* 0x000fc800078e00ff */
[----:B------:R-:W-:-:S08]  /*11e20*/  IMAD.X R19, RZ, RZ, R10, P1 ;  /* 0x000000ffff137224 */ /* 0x000fd000008e060a */
[----:B------:R-:W-:Y:S05]  /*11e30*/  WARPSYNC.COLLECTIVE R15, `(.L_x_330) ;  /* 0x000000000f087348 */ /* 0x000fea0003c00000 */
[----:B------:R0:W1:Y:S02]  /*11e40*/  SHFL.IDX P6, R14, R13, R12, R11 ;  /* 0x0000000c0d0e7389 */ /* 0x00006400000c000b */
[----:B01----:R-:W-:Y:S01]  /*11e50*/  ENDCOLLECTIVE ;  /* 0x000000000000791b */ /* 0x003fe20003800000 */
.L_x_330:
[----:B------:R-:W-:Y:S01]  /*11e60*/  ISETP.LT.OR P1, PT, R8, 0x41, P0 ;  /* 0x000000410800780c */ /* 0x000fe20000721670 */
[----:B------:R-:W0:Y:S01]  /*11e70*/  S2R R10, SR_TID.X ;  /* 0x00000000000a7919 */ /* 0x000e220000002100 */
[----:B------:R-:W-:-:S11]  /*11e80*/  IMAD.MOV.U32 R13, RZ, RZ, R0 ;  /* 0x000000ffff0d7224 */ /* 0x000fd600078e0000 */
[----:B------:R-:W-:Y:S01]  /*11e90*/  @!PT LDS RZ, [RZ] ;  /* 0x00000000fffff984 */ /* 0x000fe20000000800 */
[----:B------:R-:W-:Y:S01]  /*11ea0*/  @!PT LDS RZ, [RZ] ;  /* 0x00000000fffff984 */ /* 0x000fe20000000800 */
[----:B------:R-:W-:Y:S01]  /*11eb0*/  @!PT LDS RZ, [RZ] ;  /* 0x00000000fffff984 */ /* 0x000fe20000000800 */
[----:B------:R1:W-:Y:S01]  /*11ec0*/  LDGSTS.E.BYPASS.LTC128B.128 [R3+0x7000], desc[UR50][R18.64], !P1 ;  /* 0x0700000012037fae */ /* 0x0003e2000c901d72 */
[----:B------:R-:W-:-:S07]  /*11ed0*/  IMAD.MOV.U32 R2, RZ, RZ, R14 ;  /* 0x000000ffff027224 */ /* 0x000fce00078e000e */
[----:B01----:R-:W-:Y:S05]  /*11ee0*/  WARPSYNC.COLLECTIVE R15, `(.L_x_331) ;  /* 0x000000000f087348 */ /* 0x003fea0003c00000 */
[----:B------:R2:W3:Y:S02]  /*11ef0*/  SHFL.IDX P6, R14, R13, R12, R11 ;  /* 0x0000000c0d0e7389 */ /* 0x0004e400000c000b */
[----:B0123--:R-:W-:Y:S01]  /*11f00*/  ENDCOLLECTIVE ;  /* 0x000000000000791b */ /* 0x00ffe20003800000 */
.L_x_331:
[----:B------:R-:W-:Y:S01]  /*11f10*/  IMAD.SHL.U32 R10, R10, 0x10, RZ ;  /* 0x000000100a0a7824 */ /* 0x000fe200078e00ff */
[----:B------:R-:W-:Y:S01]  /*11f20*/  MOV R13, R21 ;  /* 0x00000015000d7202 */ /* 0x000fe20000000f00 */
[----:B------:R-:W-:-:S03]  /*11f30*/  IMAD.MOV.U32 R12, RZ, RZ, RZ ;  /* 0x000000ffff0c7224 */ /* 0x000fc600078e00ff */
[----:B------:R-:W-:Y:S01]  /*11f40*/  LOP3.LUT R10, R10, 0x30, RZ, 0xc0, !PT ;  /* 0x000000300a0a7812 */ /* 0x000fe200078ec0ff */
[----:B------:R-:W-:-:S07]  /*11f50*/  IMAD.MOV.U32 R0, RZ, RZ, R14 ;  /* 0x000000ffff007224 */ /* 0x000fce00078e000e */
[----:B------:R-:W-:Y:S05]  /*11f60*/  WARPSYNC.COLLECTIVE R15, `(.L_x_332) ;  /* 0x000000000f087348 */ /* 0x000fea0003c00000 */
[----:B------:R0:W1:Y:S02]  /*11f70*/  SHFL.IDX P6, R14, R13, R12, R11 ;  /* 0x0000000c0d0e7389 */ /* 0x00006400000c000b */
[----:B01----:R-:W-:Y:S01]  /*11f80*/  ENDCOLLECTIVE ;  /* 0x000000000000791b */ /* 0x003fe20003800000 */
.L_x_332:
[----:B------:R-:W-:-:S05]  /*11f90*/  IADD3 R18, P1, R10, R0, RZ ;  /* 0x000000000a127210 */ /* 0x000fca0007f3e0ff */
[----:B------:R-:W-:Y:S01]  /*11fa0*/  IMAD.X R19, RZ, RZ, R2, P1 ;  /* 0x000000ffff137224 */ /* 0x000fe200008e0602 */
[----:B------:R-:W-:Y:S01]  /*11fb0*/  ISETP.LT.OR P1, PT, R8, 0x61, P0 ;  /* 0x000000610800780c */ /* 0x000fe20000721670 */
[----:B------:R-:W-:-:S12]  /*11fc0*/  IMAD.MOV.U32 R13, RZ, RZ, R22 ;  /* 0x000000ffff0d7224 */ /* 0x000fd800078e0016 */
        /* <DEDUP_REMOVED lines=9> */
.L_x_333:
[----:B------:R-:W-:Y:S01]  /*12060*/  IMAD.MOV.U32 R10, RZ, RZ, R14 ;  /* 0x000000ffff0a7224 */ /* 0x000fe200078e000e */
[----:B------:R-:W-:-:S04]  /*12070*/  LOP3.LUT R20, R20, 0xffffffef, RZ, 0xc0, !PT ;  /* 0xffffffef14147812 */ /* 0x000fc800078ec0ff */
[----:B------:R-:W-:-:S05]  /*12080*/  @P2 LOP3.LUT R20, R20, 0x10, RZ, 0xfc, !PT ;  /* 0x0000001014142812 */ /* 0x000fca00078efcff */
[----:B------:R2:W-:Y:S01]  /*12090*/  STL [R1+0x8], R20 ;  /* 0x0000081401007387 */ /* 0x0005e20000100800 */
[----:B------:R-:W-:Y:S05]  /*120a0*/  BRA `(.L_x_334) ;  /* 0xffffffb400b07947 */ /* 0x000fea000383ffff */
.L_x_252:
[----:B------:R0:W0:Y:S02]  /*120b0*/  SYNCS.PHASECHK.TRANS64.TRYWAIT P0, [R7+URZ+0x13240], R28 ;  /* 0x0132401c070075a7 */ /* 0x000024000800017f */
[----:B0-----:R-:W-:Y:S05]  /*120c0*/  @!P0 NANOSLEEP.SYNCS 0x989680 ;  /* 0x009896800000895d */ /* 0x001fea0003900000 */
[----:B------:R-:W0:Y:S02]  /*120d0*/  @!P0 SYNCS.PHASECHK.TRANS64 P0, [R7+URZ+0x13240], R28 ;  /* 0x0132401c070085a7 */ /* 0x000e24000800007f */
[----:B0-----:R-:W-:Y:S05]  /*120e0*/  @!P0 BRA `(.L_x_252) ;  /* 0xfffffffc00f08947 */ /* 0x001fea000383ffff */
[----:B------:R-:W-:Y:S05]  /*120f0*/  BRA `(.L_x_335) ;  /* 0xffffffb800107947 */ /* 0x000fea000383ffff */
.L_x_253:
[----:B------:R-:W-:Y:S01]  /*12100*/  BSSY B0, `(.L_x_336) ;  /* 0x0000008000007945 */ /* 0x000fe20003800000 */
[----:B------:R-:W-:Y:S01]  /*12110*/  IMAD.MOV.U32 R13, RZ, RZ, R0 ;  /* 0x000000ffff0d7224 */ /* 0x000fe200078e0000 */
[----:B------:R-:W-:Y:S01]  /*12120*/  MOV R11, 0x1c1f ;  /* 0x00001c1f000b7802 */ /* 0x000fe20000000f00 */
[----:B------:R-:W-:Y:S02]  /*12130*/  IMAD.MOV.U32 R12, RZ, RZ, RZ ;  /* 0x000000ffff0c7224 */ /* 0x000fe400078e00ff */
[----:B------:R-:W-:-:S07]  /*12140*/  IMAD.MOV.U32 R15, RZ, RZ, -0x1 ;  /* 0xffffffffff0f7424 */ /* 0x000fce00078e00ff */
[----:B012-4-:R-:W-:Y:S05]  /*12150*/  WARPSYNC.COLLECTIVE R15, `(.L_x_337) ;  /* 0x000000000f087348 */ /* 0x017fea0003c00000 */
[----:B-1----:R1:W3:Y:S02]  /*12160*/  SHFL.IDX P6, R14, R13, R12, R11 ;  /* 0x0000000c0d0e7389 */ /* 0x0022e400000c000b */
[----:B01234-:R-:W-:Y:S01]  /*12170*/  ENDCOLLECTIVE ;  /* 0x000000000000791b */ /* 0x01ffe20003800000 */
.L_x_337:
[----:B------:R-:W-:Y:S05]  /*12180*/  BSYNC B0 ;  /* 0x0000000000007941 */ /* 0x000fea0003800000 */
.L_x_336:
[----:B------:R-:W0:Y:S01]  /*12190*/  S2R R18, SR_TID.X ;  /* 0x0000000000127919 */ /* 0x000e220000002100 */
[----:B------:R-:W-:Y:S01]  /*121a0*/  IMAD.MOV.U32 R13, RZ, RZ, R2 ;  /* 0x000000ffff0d7224 */ /* 0x000fe200078e0002 */
[----:B------:R-:W-:Y:S01]  /*121b0*/  MOV R15, 0xffffffff ;  /* 0xffffffff000f7802 */ /* 0x000fe20000000f00 */
[----:B------:R-:W-:Y:S01]  /*121c0*/  IMAD.MOV.U32 R12, RZ, RZ, RZ ;  /* 0x000000ffff0c7224 */ /* 0x000fe200078e00ff */
[----:B------:R-:W1:Y:S01]  /*121d0*/  LDC R19, c[0x0][0x2f4] ;  /* 0x0000bd00ff137b82 */ /* 0x000e620000000800 */
[----:B------:R-:W-:Y:S02]  /*121e0*/  IMAD.MOV.U32 R11, RZ, RZ, 0x1c1f ;  /* 0x00001c1fff0b7424 */ /* 0x000fe400078e00ff */
[----:B------:R-:W-:-:S07]  /*121f0*/  IMAD.MOV.U32 R4, RZ, RZ, R14 ;  /* 0x000000ffff047224 */ /* 0x000fce00078e000e */
[----:B01----:R-:W-:Y:S05]  /*12200*/  WARPSYNC.COLLECTIVE R15, `(.L_x_338) ;  /* 0x000000000f087348 */ /* 0x003fea0003c00000 */
[----:B------:R2:W3:Y:S02]  /*12210*/  SHFL.IDX P6, R14, R13, R12, R11 ;  /* 0x0000000c0d0e7389 */ /* 0x0004e400000c000b */
[----:B0123--:R-:W-:Y:S01]  /*12220*/  ENDCOLLECTIVE ;  /* 0x000000000000791b */ /* 0x00ffe20003800000 */
.L_x_338:
[----:B------:R-:W-:Y:S02]  /*12230*/  IMAD.MOV.U32 R13, RZ, RZ, R0 ;  /* 0x000000ffff0d7224 */ /* 0x000fe400078e0000 */
[----:B------:R-:W-:Y:S02]  /*12240*/  IMAD.MOV.U32 R12, RZ, RZ, 0x1 ;  /* 0x00000001ff0c7424 */ /* 0x000fe400078e00ff */
[----:B------:R-:W-:Y:S02]  /*12250*/  IMAD.SHL.U32 R18, R18, 0x10, RZ ;  /* 0x0000001012127824 */ /* 0x000fe400078e00ff */
[----:B------:R-:W-:-:S07]  /*12260*/  IMAD.MOV.U32 R5, RZ, RZ, R14 ;  /* 0x000000ffff057224 */ /* 0x000fce00078e000e */
[----:B------:R-:W-:Y:S05]  /*12270*/  WARPSYNC.COLLECTIVE R15, `(.L_x_339) ;  /* 0x000000000f087348 */ /* 0x000fea0003c00000 */
[----:B------:R0:W1:Y:S02]  /*12280*/  SHFL.IDX P6, R14, R13, R12, R11 ;  /* 0x0000000c0d0e7389 */ /* 0x00006400000c000b */
[----:B01----:R-:W-:Y:S01]  /*12290*/  ENDCOLLECTIVE ;  /* 0x000000000000791b */ /* 0x003fe20003800000 */
.L_x_339:
[----:B------:R-:W-:-:S04]  /*122a0*/  LOP3.LUT R18, R18, 0x30, RZ, 0xc0, !PT ;  /* 0x0000003012127812 */ /* 0x000fc800078ec0ff */
[C---:B------:R-:W-:Y:S02]  /*122b0*/  @P5 IADD3 R5, P0, R18.reuse, R5, RZ ;  /* 0x0000000512055210 */ /* 0x040fe40007f1e0ff */
[----:B------:R-:W-:-:S03]  /*122c0*/  ISETP.GE.AND P2, PT, R18, R19, PT ;  /* 0x000000131200720c */ /* 0x000fc60003f46270 */
[----:B------:R-:W-:Y:S02]  /*122d0*/  @P5 IMAD.X R4, RZ, RZ, R4, P0 ;  /* 0x000000ffff045224 */ /* 0x000fe400000e0604 */
[----:B------:R-:W-:-:S03]  /*122e0*/  IMAD.MOV.U32 R13, RZ, RZ, R2 ;  /* 0x000000ffff0d7224 */ /* 0x000fc600078e0002 */
[----:B------:R-:W-:-:S04]  /*122f0*/  @P5 LOP3.LUT R5, R5, R4, RZ, 0x3c, !PT ;  /* 0x0000000405055212 */ /* 0x000fc800078e3cff */
[----:B------:R-:W-:-:S04]  /*12300*/  @P5 LOP3.LUT R4, R5, R4, RZ, 0x3c, !PT ;  /* 0x0000000405045212 */ /* 0x000fc800078e3cff */
[----:B------:R-:W-:-:S05]  /*12310*/  @P5 LOP3.LUT R5, R5, R4, RZ, 0x3c, !PT ;  /* 0x0000000405055212 */ /* 0x000fca00078e3cff */
[----:B------:R-:W-:Y:S01]  /*12320*/  @!PT LDS RZ, [RZ] ;  /* 0x00000000fffff984 */ /* 0x000fe20000000800 */
[----:B------:R-:W-:Y:S01]  /*12330*/  @!PT LDS RZ, [RZ] ;  /* 0x00000000fffff984 */ /* 0x000fe20000000800 */
[----:B------:R-:W-:Y:S01]  /*12340*/  @!PT LDS RZ, [RZ] ;  /* 0x00000000fffff984 */ /* 0x000fe20000000800 */
[----:B------:R0:W-:Y:S02]  /*12350*/  @P5 LDGSTS.E.BYPASS.LTC128B.128 [R3+0xe000], desc[UR50][R4.64], !P2 ;  /* 0x0e00000004035fae */ /* 0x0001e4000d101d72 */
[----:B0-----:R-:W-:-:S07]  /*12360*/  IMAD.MOV.U32 R4, RZ, RZ, R14 ;  /* 0x000000ffff047224 */ /* 0x001fce00078e000e */
[----:B------:R-:W-:Y:S05]  /*12370*/  WARPSYNC.COLLECTIVE R15, `(.L_x_340) ;  /* 0x000000000f087348 */ /* 0x000fea0003c00000 */
[----:B------:R0:W1:Y:S02]  /*12380*/  SHFL.IDX P6, R14, R13, R12, R11 ;  /* 0x0000000c0d0e7389 */ /* 0x00006400000c000b */
[----:B01----:R-:W-:Y:S01]  /*12390*/  ENDCOLLECTIVE ;  /* 0x000000000000791b */ /* 0x003fe20003800000 */
.L_x_340:
[----:B------:R-:W-:Y:S02]  /*123a0*/  IMAD.MOV.U32 R13, RZ, RZ, R0 ;  /* 0x000000ffff0d7224 */ /* 0x000fe400078e0000 */
[----:B------:R-:W-:Y:S01]  /*123b0*/  IMAD.MOV.U32 R12, RZ, RZ, 0x2 ;  /* 0x00000002ff0c7424 */ /* 0x000fe200078e00ff */
[----:B------:R-:W-:-:S07]  /*123c0*/  MOV R5, R14 ;  /* 0x0000000e00057202 */ /* 0x000fce0000000f00 */
[----:B------:R-:W-:Y:S05]  /*123d0*/  WARPSYNC.COLLECTIVE R15, `(.L_x_341) ;  /* 0x000000000f087348 */ /* 0x000fea0003c00000 */
[----:B------:R0:W1:Y:S02]  /*123e0*/  SHFL.IDX P6, R14, R13, R12, R11 ;  /* 0x0000000c0d0e7389 */ /* 0x00006400000c000b */
[----:B01----:R-:W-:Y:S01]  /*123f0*/  ENDCOLLECTIVE ;  /* 0x000000000000791b */ /* 0x003fe20003800000 */
.L_x_341:
[----:B------:R-:W-:-:S05]  /*12400*/  @P4 IADD3 R5, P0, R18, R5, RZ ;  /* 0x0000000512054210 */ /* 0x000fca0007f1e0ff */
[----:B------:R-:W-:-:S05]  /*12410*/  @P4 IMAD.X R4, RZ, RZ, R4, P0 ;  /* 0x000000ffff044224 */ /* 0x000fca00000e0604 */
[----:B------:R-:W-:Y:S01]  /*12420*/  @P4 LOP3.LUT R5, R5, R4, RZ, 0x3c, !PT ;  /* 0x0000000405054212 */ /* 0x000fe200078e3cff */
[----:B------:R-:W-:-:S03]  /*12430*/  IMAD.MOV.U32 R13, RZ, RZ, R2 ;  /* 0x000000ffff0d7224 */ /* 0x000fc600078e0002 */
        /* <DEDUP_REMOVED lines=10> */
.L_x_342:
[----:B------:R-:W-:Y:S02]  /*124e0*/  IMAD.MOV.U32 R13, RZ, RZ, R0 ;  /* 0x000000ffff0d7224 */ /* 0x000fe400078e0000 */
[----:B------:R-:W-:Y:S02]  /*124f0*/  IMAD.MOV.U32 R12, RZ, RZ, 0x3 ;  /* 0x00000003ff0c7424 */ /* 0x000fe400078e00ff */
[----:B------:R-:W-:-:S07]  /*12500*/  IMAD.MOV.U32 R5, RZ, RZ, R14 ;  /* 0x000000ffff057224 */ /* 0x000fce00078e000e */
[----:B------:R-:W-:Y:S05]  /*12510*/  WARPSYNC.COLLECTIVE R15, `(.L_x_343) ;  /* 0x000000000f087348 */ /* 0x000fea0003c00000 */
[----:B------:R0:W1:Y:S02]  /*12520*/  SHFL.IDX P6, R14, R13, R12, R11 ;  /* 0x0000000c0d0e7389 */ /* 0x00006400000c000b */
[----:B01----:R-:W-:Y:S01]  /*12530*/  ENDCOLLECTIVE ;  /* 0x000000000000791b */ /* 0x003fe20003800000 */
.L_x_343:
[----:B------:R-:W-:-:S04]  /*12540*/  @P3 IADD3 R5, P0, R18, R5, RZ ;  /* 0x0000000512053210 */ /* 0x000fc80007f1e0ff */
[----:B------:R-:W-:-:S04]  /*12550*/  @P3 IADD3.X R4, RZ, R4, RZ, P0, !PT ;  /* 0x00000004ff043210 */ /* 0x000fc800007fe4ff */
[----:B------:R-:W-:Y:S01]  /*12560*/  @P3 LOP3.LUT R5, R5, R4, RZ, 0x3c, !PT ;  /* 0x0000000405053212 */ /* 0x000fe200078e3cff */
[----:B------:R-:W-:-:S03]  /*12570*/  IMAD.MOV.U32 R13, RZ, RZ, R2 ;  /* 0x000000ffff0d7224 */ /* 0x000fc600078e0002 */
[----:B------:R-:W-:-:S04]  /*12580*/  @P3 LOP3.LUT R4, R5, R4, RZ, 0x3c, !PT ;  /* 0x0000000405043212 */ /* 0x000fc800078e3cff */
[----:B------:R-:W-:Y:S01]  /*12590*/  @P3 LOP3.LUT R5, R5, R4, RZ, 0x3c, !PT ;  /* 0x0000000405053212 */ /* 0x000fe200078e3cff */
[----:B------:R-:W-:-:S04]  /*125a0*/  IMAD.MOV.U32 R0, RZ, RZ, R14 ;  /* 0x000000ffff007224 */ /* 0x000fc800078e000e */
[----:B------:R-:W-:Y:S01]  /*125b0*/  @!PT LDS RZ, [RZ] ;  /* 0x00000000fffff984 */ /* 0x000fe20000000800 */
[----:B------:R-:W-:Y:S01]  /*125c0*/  @!PT LDS RZ, [RZ] ;  /* 0x00000000fffff984 */ /* 0x000fe20000000800 */
[----:B------:R-:W-:Y:S01]  /*125d0*/  @!PT LDS RZ, [RZ] ;  /* 0x00000000fffff984 */ /* 0x000fe20000000800 */
[----:B------:R0:W-:Y:S03]  /*125e0*/  @P3 LDGSTS.E.BYPASS.LTC128B.128 [R3+0xf000], desc[UR50][R4.64], !P2 ;  /* 0x0f00000004033fae */ /* 0x0001e6000d101d72 */
[----:B0-----:R-:W-:Y:S05]  /*125f0*/  WARPSYNC.COLLECTIVE R15, `(.L_x_344) ;  /* 0x000000000f087348 */ /* 0x001fea0003c00000 */
[----:B------:R1:W2:Y:S02]  /*12600*/  SHFL.IDX P6, R14, R13, R12, R11 ;  /* 0x0000000c0d0e7389 */ /* 0x0002a400000c000b */
[----:B012---:R-:W-:Y:S01]  /*12610*/  ENDCOLLECTIVE ;  /* 0x000000000000791b */ /* 0x007fe20003800000 */
.L_x_344:
[----:B------:R-:W-:Y:S02]  /*12620*/  IMAD.MOV.U32 R13, RZ, RZ, R6 ;  /* 0x000000ffff0d7224 */ /* 0x000fe400078e0006 */
[----:B------:R-:W-:Y:S02]  /*12630*/  IMAD.MOV.U32 R12, RZ, RZ, RZ ;  /* 0x000000ffff0c7224 */ /* 0x000fe400078e00ff */
[----:B------:R-:W-:-:S07]  /*12640*/  IMAD.MOV.U32 R2, RZ, RZ, R14 ;  /* 0x000000ffff027224 */ /* 0x000fce00078e000e */
[----:B------:R-:W-:Y:S05]  /*12650*/  WARPSYNC.COLLECTIVE R15, `(.L_x_345) ;  /* 0x000000000f087348 */ /* 0x000fea0003c00000 */
[----:B------:R0:W1:Y:S02]  /*12660*/  SHFL.IDX P6, R14, R13, R12, R11 ;  /* 0x0000000c0d0e7389 */ /* 0x00006400000c000b */
[----:B01----:R-:W-:Y:S01]  /*12670*/  ENDCOLLECTIVE ;  /* 0x000000000000791b */ /* 0x003fe20003800000 */
.L_x_345:
[----:B------:R-:W-:-:S04]  /*12680*/  @P1 IADD3 R2, P0, R18, R2, RZ ;  /* 0x0000000212021210 */ /* 0x000fc80007f1e0ff */
[----:B------:R-:W-:Y:S01]  /*12690*/  @P1 MOV R4, R2 ;  /* 0x0000000200041202 */ /* 0x000fe20000000f00 */
[----:B------:R-:W-:-:S04]  /*126a0*/  @P1 IMAD.X R0, RZ, RZ, R0, P0 ;  /* 0x000000ffff001224 */ /* 0x000fc800000e0600 */
[----:B------:R-:W-:Y:S02]  /*126b0*/  @P1 IMAD.MOV.U32 R5, RZ, RZ, R0 ;  /* 0x000000ffff051224 */ /* 0x000fe400078e0000 */
[----:B------:R-:W-:-:S03]  /*126c0*/  IMAD.MOV.U32 R13, RZ, RZ, R8 ;  /* 0x000000ffff0d7224 */ /* 0x000fc600078e0008 */
[----:B------:R-:W-:Y:S01]  /*126d0*/  @!PT LDS RZ, [RZ] ;  /* 0x00000000fffff984 */ /* 0x000fe20000000800 */
[----:B------:R-:W-:Y:S01]  /*126e0*/  @!PT LDS RZ, [RZ] ;  /* 0x00000000fffff984 */ /* 0x000fe20000000800 */
[----:B------:R-:W-:Y:S01]  /*126f0*/  @!PT LDS RZ, [RZ] ;  /* 0x00000000fffff984 */ /* 0x000fe20000000800 */
[----:B------:R0:W-:Y:S01]  /*12700*/  @P1 LDGSTS.E.BYPASS.LTC128B.128 [R3+0xf800], desc[UR50][R4.64], !P2 ;  /* 0x0f80000004031fae */ /* 0x0001e2000d101d72 */
[----:B------:R-:W-:-:S07]  /*12710*/  IMAD.MOV.U32 R6, RZ, RZ, R14 ;  /* 0x000000ffff067224 */ /* 0x000fce00078e000e */
[----:B0-----:R-:W-:Y:S05]  /*12720*/  WARPSYNC.COLLECTIVE R15, `(.L_x_346) ;  /* 0x000000000f087348 */ /* 0x001fea0003c00000 */
[----:B------:R1:W2:Y:S02]  /*12730*/  SHFL.IDX P6, R14, R13, R12, R11 ;  /* 0x0000000c0d0e7389 */ /* 0x0002a400000c000b */
[----:B012---:R-:W-:Y:S01]  /*12740*/  ENDCOLLECTIVE ;  /* 0x000000000000791b */ /* 0x007fe20003800000 */
.L_x_346:
[----:B------:R-:W-:Y:S01]  /*12750*/  IMAD.MOV.U32 R4, RZ, RZ, R14 ;  /* 0x000000ffff047224 */ /* 0x000fe200078e000e */
[----:B------:R-:W-:Y:S06]  /*12760*/  BRA `(.L_x_347) ;  /* 0xffffffb400847947 */ /* 0x000fec000383ffff */
.L_x_260:
[----:B------:R-:W-:Y:S01]  /*12770*/  MOV R13, R4 ;  /* 0x00000004000d7202 */ /* 0x000fe20000000f00 */
[----:B------:R-:W-:Y:S02]  /*12780*/  IMAD.MOV.U32 R12, RZ, RZ, RZ ;  /* 0x000000ffff0c7224 */ /* 0x000fe400078e00ff */
[----:B------:R-:W-:Y:S02]  /*12790*/  IMAD.MOV.U32 R11, RZ, RZ, 0x1c1f ;  /* 0x00001c1fff0b7424 */ /* 0x000fe400078e00ff */
[----:B------:R-:W-:Y:S02]  /*127a0*/  IMAD.MOV.U32 R15, RZ, RZ, -0x1 ;  /* 0xffffffffff0f7424 */ /* 0x000fe400078e00ff */
[----:B------:R-:W-:Y:S02]  /*127b0*/  IMAD R8, R20, 0xc0, R21 ;  /* 0x000000c014087824 */ /* 0x000fe400078e0215 */
[----:B------:R-:W-:-:S07]  /*127c0*/  IMAD R7, R9, UR41, RZ ;  /* 0x0000002909077c24 */ /* 0x000fce000f8e02ff */
[----:B-----5:R-:W-:Y:S05]  /*127d0*/  WARPSYNC.COLLECTIVE R15, `(.L_x_348) ;  /* 0x000000000f087348 */ /* 0x020fea0003c00000 */
[----:B------:R0:W1:Y:S02]  /*127e0*/  SHFL.IDX P6, R14, R13, R12, R11 ;  /* 0x0000000c0d0e7389 */ /* 0x00006400000c000b */
[----:B01---5:R-:W-:Y:S01]  /*127f0*/  ENDCOLLECTIVE ;  /* 0x000000000000791b */ /* 0x023fe20003800000 */
.L_x_348:
[C---:B------:R-:W-:Y:S01]  /*12800*/  VIADD R10, R8.reuse, 0x20 ;  /* 0x00000020080a7836 */ /* 0x040fe20000000000 */
[----:B------:R-:W-:Y:S01]  /*12810*/  ISETP.GE.AND P2, PT, R8, R7, PT ;  /* 0x000000070800720c */ /* 0x000fe20003f46270 */
[----:B------:R-:W-:Y:S02]  /*12820*/  IMAD.MOV.U32 R13, RZ, RZ, R0 ;  /* 0x000000ffff0d7224 */ /* 0x000fe400078e0000 */
[----:B------:R-:W-:-:S10]  /*12830*/  IMAD.MOV.U32 R2, RZ, RZ, R14 ;  /* 0x000000ffff027224 */ /* 0x000fd400078e000e */
[----:B------:R-:W-:Y:S05]  /*12840*/  WARPSYNC.COLLECTIVE R15, `(.L_x_349) ;  /* 0x000000000f087348 */ /* 0x000fea0003c00000 */
[----:B------:R0:W1:Y:S02]  /*12850*/  SHFL.IDX P6, R14, R13, R12, R11 ;  /* 0x0000000c0d0e7389 */ /* 0x00006400000c000b */
[----:B01----:R-:W-:Y:S01]  /*12860*/  ENDCOLLECTIVE ;  /* 0x000000000000791b */ /* 0x003fe20003800000 */
.L_x_349:
[----:B------:R-:W-:Y:S02]  /*12870*/  IMAD.MOV.U32 R13, RZ, RZ, R4 ;  /* 0x000000ffff0d7224 */ /* 0x000fe400078e0004 */
[----:B------:R-:W-:Y:S02]  /*12880*/  IMAD.MOV.U32 R12, RZ, RZ, 0x1 ;  /* 0x00000001ff0c7424 */ /* 0x000fe400078e00ff */
[----:B------:R-:W-:-:S07]  /*12890*/  IMAD.MOV.U32 R3, RZ, RZ, R14 ;  /* 0x000000ffff037224 */ /* 0x000fce00078e000e */
[----:B------:R-:W-:Y:S05]  /*128a0*/  WARPSYNC.COLLECTIVE R15, `(.L_x_350) ;  /* 0x000000000f087348 */ /* 0x000fea0003c00000 */
[----:B------:R0:W1:Y:S02]  /*128b0*/  SHFL.IDX P6, R14, R13, R12, R11 ;  /* 0x0000000c0d0e7389 */ /* 0x00006400000c000b */
[----:B01----:R-:W-:Y:S01]  /*128c0*/  ENDCOLLECTIVE ;  /* 0x000000000000791b */ /* 0x003fe20003800000 */
.L_x_350:
[----:B------:R-:W-:-:S04]  /*128d0*/  @!P2 IADD3 R3, P1, R19, R3, RZ ;  /* 0x000000031303a210 */ /* 0x000fc80007f3e0ff */
[----:B------:R-:W-:-:S04]  /*128e0*/  @!P2 IADD3.X R2, RZ, R2, RZ, P1, !PT ;  /* 0x00000002ff02a210 */ /* 0x000fc80000ffe4ff */
[----:B------:R-:W-:Y:S01]  /*128f0*/  @!P2 LOP3.LUT R3, R3, R2, RZ, 0x3c, !PT ;  /* 0x000000020303a212 */ /* 0x000fe200078e3cff */
[----:B------:R-:W-:-:S03]  /*12900*/  IMAD.MOV.U32 R13, RZ, RZ, R0 ;  /* 0x000000ffff0d7224 */ /* 0x000fc600078e0000 */
[----:B------:R-:W-:-:S04]  /*12910*/  @!P2 LOP3.LUT R2, R3, R2, RZ, 0x3c, !PT ;  /* 0x000000020302a212 */ /* 0x000fc800078e3cff */
[----:B------:R-:W-:-:S05]  /*12920*/  @!P2 LOP3.LUT R3, R3, R2, RZ, 0x3c, !PT ;  /* 0x000000020303a212 */ /* 0x000fca00078e3cff */
[----:B------:R-:W-:Y:S01]  /*12930*/  @!PT LDS RZ, [RZ] ;  /* 0x00000000fffff984 */ /* 0x000fe20000000800 */
[----:B------:R-:W-:Y:S01]  /*12940*/  @!PT LDS RZ, [RZ] ;  /* 0x00000000fffff984 */ /* 0x000fe20000000800 */
[----:B------:R-:W-:Y:S01]  /*12950*/  @!PT LDS RZ, [RZ] ;  /* 0x00000000fffff984 */ /* 0x000fe20000000800 */
[----:B------:R0:W-:Y:S01]  /*12960*/  @!P2 LDGSTS.E.BYPASS.LTC128B.128 [R18+0xb000], desc[UR50][R2.64], !P0 ;  /* 0x0b0000000212afae */ /* 0x0001e2000c101d72 */
[----:B------:R-:W-:Y:S01]  /*12970*/  ISETP.GE.AND P2, PT, R10, R7, PT ;  /* 0x000000070a00720c */ /* 0x000fe20003f46270 */
[----:B0-----:R-:W-:-:S12]  /*12980*/  IMAD.MOV.U32 R2, RZ, RZ, R14 ;  /* 0x000000ffff027224 */ /* 0x001fd800078e000e */
[----:B------:R-:W-:Y:S05]  /*12990*/  WARPSYNC.COLLECTIVE R15, `(.L_x_351) ;  /* 0x000000000f087348 */ /* 0x000fea0003c00000 */
[----:B------:R0:W1:Y:S02]  /*129a0*/  SHFL.IDX P6, R14, R13, R12, R11 ;  /* 0x0000000c0d0e7389 */ /* 0x00006400000c000b */
[----:B01----:R-:W-:Y:S01]  /*129b0*/  ENDCOLLECTIVE ;  /* 0x000000000000791b */ /* 0x003fe20003800000 */
.L_x_351:
[----:B------:R-:W-:Y:S02]  /*129c0*/  IMAD.MOV.U32 R13, RZ, RZ, R4 ;  /* 0x000000ffff0d7224 */ /* 0x000fe400078e0004 */
[----:B------:R-:W-:Y:S02]  /*129d0*/  IMAD.MOV.U32 R12, RZ, RZ, 0x2 ;  /* 0x00000002ff0c7424 */ /* 0x000fe400078e00ff */
[----:B------:R-:W-:-:S07]  /*129e0*/  IMAD.MOV.U32 R3, RZ, RZ, R14 ;  /* 0x000000ffff037224 */ /* 0x000fce00078e000e */
[----:B------:R-:W-:Y:S05]  /*129f0*/  WARPSYNC.COLLECTIVE R15, `(.L_x_352) ;  /* 0x000000000f087348 */ /* 0x000fea0003c00000 */
[----:B------:R0:W1:Y:S02]  /*12a00*/  SHFL.IDX P6, R14, R13, R12, R11 ;  /* 0x0000000c0d0e7389 */ /* 0x00006400000c000b */
[----:B01----:R-:W-:Y:S01]  /*12a10*/  ENDCOLLECTIVE ;  /* 0x000000000000791b */ /* 0x003fe20003800000 */
.L_x_352:
        /* <DEDUP_REMOVED lines=9> */
[----:B------:R0:W-:Y:S02]  /*12ab0*/  @!P2 LDGSTS.E.BYPASS.LTC128B.128 [R18+0xb800], desc[UR50][R2.64], !P0 ;  /* 0x0b8000000212afae */ /* 0x0001e4000c101d72 */
[----:B0-----:R-:W-:-:S05]  /*12ac0*/  VIADD R2, R8, 0x40 ;  /* 0x0000004008027836 */ /* 0x001fca0000000000 */
[----:B------:R-:W-:Y:S01]  /*12ad0*/  ISETP.GE.AND P2, PT, R2, R7, PT ;  /* 0x000000070200720c */ /* 0x000fe20003f46270 */
[----:B------:R-:W-:-:S12]  /*12ae0*/  IMAD.MOV.U32 R2, RZ, RZ, R14 ;  /* 0x000000ffff027224 */ /* 0x000fd800078e000e */
[----:B------:R-:W-:Y:S05]  /*12af0*/  WARPSYNC.COLLECTIVE R15, `(.L_x_353) ;  /* 0x000000000f087348 */ /* 0x000fea0003c00000 */
[----:B------:R0:W1:Y:S02]  /*12b00*/  SHFL.IDX P6, R14, R13, R12, R11 ;  /* 0x0000000c0d0e7389 */ /* 0x00006400000c000b */
[----:B01----:R-:W-:Y:S01]  /*12b10*/  ENDCOLLECTIVE ;  /* 0x000000000000791b */ /* 0x003fe20003800000 */
.L_x_353:
[----:B------:R-:W-:Y:S02]  /*12b20*/  IMAD.MOV.U32 R13, RZ, RZ, R4 ;  /* 0x000000ffff0d7224 */ /* 0x000fe400078e0004 */
[----:B------:R-:W-:Y:S02]  /*12b30*/  IMAD.MOV.U32 R12, RZ, RZ, 0x3 ;  /* 0x00000003ff0c7424 */ /* 0x000fe400078e00ff */
[----:B------:R-:W-:-:S07]  /*12b40*/  IMAD.MOV.U32 R3, RZ, RZ, R14 ;  /* 0x000000ffff037224 */ /* 0x000fce00078e000e */
[----:B------:R-:W-:Y:S05]  /*12b50*/  WARPSYNC.COLLECTIVE R15, `(.L_x_354) ;  /* 0x000000000f087348 */ /* 0x000fea0003c00000 */
[----:B------:R0:W1:Y:S02]  /*12b60*/  SHFL.IDX P6, R14, R13, R12, R11 ;  /* 0x0000000c0d0e7389 */ /* 0x00006400000c000b */
[----:B01----:R-:W-:Y:S01]  /*12b70*/  ENDCOLLECTIVE ;  /* 0x000000000000791b */ /* 0x003fe20003800000 */
.L_x_354:
[----:B------:R-:W-:-:S04]  /*12b80*/  @!P2 IADD3 R3, P1, R19, R3, RZ ;  /* 0x000000031303a210 */ /* 0x000fc80007f3e0ff */
[----:B------:R-:W-:-:S04]  /*12b90*/  @!P2 IADD3.X R2, RZ, R2, RZ, P1, !PT ;  /* 0x00000002ff02a210 */ /* 0x000fc80000ffe4ff */
[----:B------:R-:W-:Y:S01]  /*12ba0*/  @!P2 LOP3.LUT R3, R3, R2, RZ, 0x3c, !PT ;  /* 0x000000020303a212 */ /* 0x000fe200078e3cff */
[----:B------:R-:W-:-:S03]  /*12bb0*/  IMAD.MOV.U32 R13, RZ, RZ, R0 ;  /* 0x000000ffff0d7224 */ /* 0x000fc600078e0000 */
[----:B------:R-:W-:-:S04]  /*12bc0*/  @!P2 LOP3.LUT R2, R3, R2, RZ, 0x3c, !PT ;  /* 0x000000020302a212 */ /* 0x000fc800078e3cff */
[----:B------:R-:W-:Y:S01]  /*12bd0*/  @!P2 LOP3.LUT R3, R3, R2, RZ, 0x3c, !PT ;  /* 0x000000020303a212 */ /* 0x000fe200078e3cff */
[----:B------:R-:W-:-:S04]  /*12be0*/  IMAD.MOV.U32 R4, RZ, RZ, R14 ;  /* 0x000000ffff047224 */ /* 0x000fc800078e000e */
[----:B------:R-:W-:Y:S01]  /*12bf0*/  @!PT LDS RZ, [RZ] ;  /* 0x00000000fffff984 */ /* 0x000fe20000000800 */
[----:B------:R-:W-:Y:S01]  /*12c00*/  @!PT LDS RZ, [RZ] ;  /* 0x00000000fffff984 */ /* 0x000fe20000000800 */
[----:B------:R-:W-:Y:S01]  /*12c10*/  @!PT LDS RZ, [RZ] ;  /* 0x00000000fffff984 */ /* 0x000fe20000000800 */
[----:B------:R0:W-:Y:S03]  /*12c20*/  @!P2 LDGSTS.E.BYPASS.LTC128B.128 [R18+0xc000], desc[UR50][R2.64], !P0 ;  /* 0x0c0000000212afae */ /* 0x0001e6000c101d72 */
[----:B0-----:R-:W-:Y:S05]  /*12c30*/  WARPSYNC.COLLECTIVE R15, `(.L_x_355) ;  /* 0x000000000f087348 */ /* 0x001fea0003c00000 */
[----:B------:R1:W2:Y:S02]  /*12c40*/  SHFL.IDX P6, R14, R13, R12, R11 ;  /* 0x0000000c0d0e7389 */ /* 0x0002a400000c000b */
[----:B012---:R-:W-:Y:S01]  /*12c50*/  ENDCOLLECTIVE ;  /* 0x000000000000791b */ /* 0x007fe20003800000 */
.L_x_355:
[----:B------:R-:W-:-:S05]  /*12c60*/  VIADD R2, R8, 0x60 ;  /* 0x0000006008027836 */ /* 0x000fca0000000000 */
[----:B------:R-:W-:Y:S01]  /*12c70*/  ISETP.GE.AND P2, PT, R2, R7, PT ;  /* 0x000000070200720c */ /* 0x000fe20003f46270 */
[----:B------:R-:W-:Y:S02]  /*12c80*/  IMAD.MOV.U32 R13, RZ, RZ, R6 ;  /* 0x000000ffff0d7224 */ /* 0x000fe400078e0006 */
[----:B------:R-:W-:Y:S02]  /*12c90*/  IMAD.MOV.U32 R12, RZ, RZ, RZ ;  /* 0x000000ffff0c7224 */ /* 0x000fe400078e00ff */
[----:B------:R-:W-:-:S08]  /*12ca0*/  IMAD.MOV.U32 R0, RZ, RZ, R14 ;  /* 0x000000ffff007224 */ /* 0x000fd000078e000e */
[----:B------:R-:W-:Y:S05]  /*12cb0*/  WARPSYNC.COLLECTIVE R15, `(.L_x_356) ;  /* 0x000000000f087348 */ /* 0x000fea0003c00000 */
[----:B------:R0:W1:Y:S02]  /*12cc0*/  SHFL.IDX P6, R14, R13, R12, R11 ;  /* 0x0000000c0d0e7389 */ /* 0x00006400000c000b */
[----:B01----:R-:W-:Y:S01]  /*12cd0*/  ENDCOLLECTIVE ;  /* 0x000000000000791b */ /* 0x003fe20003800000 */
.L_x_356:
[----:B------:R-:W-:-:S04]  /*12ce0*/  @!P2 IADD3 R0, P1, R19, R0, RZ ;  /* 0x000000001300a210 */ /* 0x000fc80007f3e0ff */
[----:B------:R-:W-:-:S05]  /*12cf0*/  @!P2 IADD3.X R2, RZ, R4, RZ, P1, !PT ;  /* 0x00000004ff02a210 */ /* 0x000fca0000ffe4ff */
[----:B------:R-:W-:Y:S02]  /*12d00*/  @!P2 IMAD.MOV.U32 R3, RZ, RZ, R2 ;  /* 0x000000ffff03a224 */ /* 0x000fe400078e0002 */
[----:B------:R-:W-:Y:S02]  /*12d10*/  IMAD.MOV.U32 R13, RZ, RZ, R5 ;  /* 0x000000ffff0d7224 */ /* 0x000fe400078e0005 */
[----:B------:R-:W-:-:S05]  /*12d20*/  @!P2 IMAD.MOV.U32 R2, RZ, RZ, R0 ;  /* 0x000000ffff02a224 */ /* 0x000fca00078e0000 */
[----:B------:R-:W-:Y:S01]  /*12d30*/  @!PT LDS RZ, [RZ] ;  /* 0x00000000fffff984 */ /* 0x000fe20000000800 */
[----:B------:R-:W-:Y:S01]  /*12d40*/  @!PT LDS RZ, [RZ] ;  /* 0x00000000fffff984 */ /* 0x000fe20000000800 */
[----:B------:R-:W-:Y:S01]  /*12d50*/  @!PT LDS RZ, [RZ] ;  /* 0x00000000fffff984 */ /* 0x000fe20000000800 */
[----:B------:R0:W-:Y:S01]  /*12d60*/  @!P2 LDGSTS.E.BYPASS.LTC128B.128 [R18+0xc800], desc[UR50][R2.64], !P0 ;  /* 0x0c8000000212afae */ /* 0x0001e2000c101d72 */
[----:B------:R-:W-:-:S07]  /*12d70*/  IMAD.MOV.U32 R0, RZ, RZ, R14 ;  /* 0x000000ffff007224 */ /* 0x000fce00078e000e */
[----:B0-----:R-:W-:Y:S05]  /*12d80*/  WARPSYNC.COLLECTIVE R15, `(.L_x_357) ;  /* 0x000000000f087348 */ /* 0x001fea0003c00000 */
[----:B------:R1:W2:Y:S02]  /*12d90*/  SHFL.IDX P6, R14, R13, R12, R11 ;  /* 0x0000000c0d0e7389 */ /* 0x0002a400000c000b */
[----:B012---:R-:W-:Y:S01]  /*12da0*/  ENDCOLLECTIVE ;  /* 0x000000000000791b */ /* 0x007fe20003800000 */
.L_x_357:
[----:B------:R-:W-:-:S05]  /*12db0*/  VIADD R3, R8, 0x80 ;  /* 0x0000008008037836 */ /* 0x000fca0000000000 */
[----:B------:R-:W-:Y:S01]  /*12dc0*/  ISETP.GE.AND P2, PT, R3, R7, PT ;  /* 0x000000070300720c */ /* 0x000fe20003f46270 */
[----:B------:R-:W-:Y:S02]  /*12dd0*/  IMAD.MOV.U32 R13, RZ, RZ, R6 ;  /* 0x000000ffff0d7224 */ /* 0x000fe400078e0006 */
[----:B------:R-:W-:Y:S01]  /*12de0*/  IMAD.MOV.U32 R12, RZ, RZ, 0x1 ;  /* 0x00000001ff0c7424 */ /* 0x000fe200078e00ff */
[----:B------:R-:W-:-:S09]  /*12df0*/  MOV R2, R14 ;  /* 0x0000000e00027202 */ /* 0x000fd20000000f00 */
[----:B------:R-:W-:Y:S05]  /*12e00*/  WARPSYNC.COLLECTIVE R15, `(.L_x_358) ;  /* 0x000000000f087348 */ /* 0x000fea0003c00000 */
[----:B------:R0:W1:Y:S02]  /*12e10*/  SHFL.IDX P6, R14, R13, R12, R11 ;  /* 0x0000000c0d0e7389 */ /* 0x00006400000c000b */
[----:B01----:R-:W-:Y:S01]  /*12e20*/  ENDCOLLECTIVE ;  /* 0x000000000000791b */ /* 0x003fe20003800000 */
.L_x_358:
[----:B------:R-:W-:-:S05]  /*12e30*/  @!P2 IADD3 R2, P1, R19, R2, RZ ;  /* 0x000000021302a210 */ /* 0x000fca0007f3e0ff */
[----:B------:R-:W-:-:S04]  /*12e40*/  @!P2 IMAD.X R0, RZ, RZ, R0, P1 ;  /* 0x000000ffff00a224 */ /* 0x000fc800008e0600 */
[----:B------:R-:W-:Y:S01]  /*12e50*/  @!P2 IMAD.MOV.U32 R3, RZ, RZ, R0 ;  /* 0x000000ffff03a224 */ /* 0x000fe200078e0000 */
[----:B------:R-:W-:-:S04]  /*12e60*/  MOV R13, R5 ;  /* 0x00000005000d7202 */ /* 0x000fc80000000f00 */
        /* <DEDUP_REMOVED lines=8> */
.L_x_359:
[----:B------:R-:W-:Y:S01]  /*12ef0*/  IMAD.MOV.U32 R2, RZ, RZ, R14 ;  /* 0x000000ffff027224 */ /* 0x000fe200078e000e */
[----:B------:R-:W-:Y:S06]  /*12f00*/  BRA `(.L_x_360) ;  /* 0xffffffb800807947 */ /* 0x000fec000383ffff */
.L_x_263:
[----:B-1----:R1:W2:Y:S02]  /*12f10*/  SYNCS.PHASECHK.TRANS64.TRYWAIT P0, [R16+URZ+0x13220], R3 ;  /* 0x01322003100075a7 */ /* 0x0022a4000800017f */
[----:B--2---:R-:W-:Y:S05]  /*12f20*/  @!P0 NANOSLEEP.SYNCS 0x989680 ;  /* 0x009896800000895d */ /* 0x004fea0003900000 */
[----:B------:R-:W2:Y:S02]  /*12f30*/  @!P0 SYNCS.PHASECHK.TRANS64 P0, [R16+URZ+0x13220], R3 ;  /* 0x01322003100085a7 */ /* 0x000ea4000800007f */
[----:B--2---:R-:W-:Y:S05]  /*12f40*/  @!P0 BRA `(.L_x_263) ;  /* 0xfffffffc00f08947 */ /* 0x004fea000383ffff */
[----:B------:R-:W-:Y:S05]  /*12f50*/  BRA `(.L_x_361) ;  /* 0xffffffb800dc7947 */ /* 0x000fea000383ffff */
.L_x_267:
[----:B0-----:R0:W1:Y:S02]  /*12f60*/  SYNCS.PHASECHK.TRANS64.TRYWAIT P0, [R0+URZ+0x13280], R26 ;  /* 0x0132801a000075a7 */ /* 0x001064000800017f */
[----:B-1----:R-:W-:Y:S05]  /*12f70*/  @!P0 NANOSLEEP.SYNCS 0x989680 ;  /* 0x009896800000895d */ /* 0x002fea0003900000 */
[----:B------:R-:W1:Y:S02]  /*12f80*/  @!P0 SYNCS.PHASECHK.TRANS64 P0, [R0+URZ+0x13280], R26 ;  /* 0x0132801a000085a7 */ /* 0x000e64000800007f */
[----:B-1----:R-:W-:Y:S05]  /*12f90*/  @!P0 BRA `(.L_x_267) ;  /* 0xfffffffc00f08947 */ /* 0x002fea000383ffff */
[----:B------:R-:W-:Y:S05]  /*12fa0*/  BRA `(.L_x_362) ;  /* 0xffffffc000147947 */ /* 0x000fea000383ffff */
.L_x_268:
        /* <DEDUP_REMOVED lines=8> */
.L_x_364:
[----:B------:R-:W-:Y:S05]  /*13030*/  BSYNC B0 ;  /* 0x0000000000007941 */ /* 0x000fea0003800000 */
.L_x_363:
[----:B------:R-:W0:Y:S01]  /*13040*/  S2R R2, SR_TID.X ;  /* 0x0000000000027919 */ /* 0x000e220000002100 */
[----:B------:R-:W-:Y:S01]  /*13050*/  MOV R13, R4 ;  /* 0x00000004000d7202 */ /* 0x000fe20000000f00 */
[----:B------:R-:W-:Y:S01]  /*13060*/  IMAD.MOV.U32 R12, RZ, RZ, RZ ;  /* 0x000000ffff0c7224 */ /* 0x000fe200078e00ff */
[----:B------:R-:W-:Y:S01]  /*13070*/  IADD3 R6, R16, R6, RZ ;  /* 0x0000000610067210 */ /* 0x000fe20007ffe0ff */
[----:B------:R-:W-:Y:S02]  /*13080*/  IMAD.MOV.U32 R11, RZ, RZ, 0x1c1f ;  /* 0x00001c1fff0b7424 */ /* 0x000fe400078e00ff */
[----:B------:R-:W-:Y:S02]  /*13090*/  IMAD.MOV.U32 R15, RZ, RZ, -0x1 ;  /* 0xffffffffff0f7424 */ /* 0x000fe400078e00ff */
[----:B------:R-:W-:-:S07]  /*130a0*/  IMAD.MOV.U32 R3, RZ, RZ, R14 ;  /* 0x000000ffff037224 */ /* 0x000fce00078e000e */
[----:B0-----:R-:W-:Y:S05]  /*130b0*/  WARPSYNC.COLLECTIVE R15, `(.L_x_365) ;  /* 0x000000000f087348 */ /* 0x001fea0003c00000 */
[----:B------:R1:W2:Y:S02]  /*130c0*/  SHFL.IDX P6, R14, R13, R12, R11 ;  /* 0x0000000c0d0e7389 */ /* 0x0002a400000c000b */
[----:B012---:R-:W-:Y:S01]  /*130d0*/  ENDCOLLECTIVE ;  /* 0x000000000000791b */ /* 0x007fe20003800000 */
.L_x_365:
[----:B------:R-:W-:Y:S02]  /*130e0*/  IMAD.MOV.U32 R13, RZ, RZ, R5 ;  /* 0x000000ffff0d7224 */ /* 0x000fe400078e0005 */
[----:B------:R-:W-:Y:S02]  /*130f0*/  IMAD.MOV.U32 R12, RZ, RZ, 0x1 ;  /* 0x00000001ff0c7424 */ /* 0x000fe400078e00ff */
[----:B------:R-:W-:Y:S02]  /*13100*/  IMAD.SHL.U32 R15, R2, 0x10, RZ ;  /* 0x00000010020f7824 */ /* 0x000fe400078e00ff */
[----:B------:R-:W-:-:S03]  /*13110*/  IMAD.MOV.U32 R2, RZ, RZ, R14 ;  /* 0x000000ffff027224 */ /* 0x000fc600078e000e */
[----:B------:R-:W-:-:S04]  /*13120*/  LOP3.LUT R15, R15, 0x30, RZ, 0xc0, !PT ;  /* 0x000000300f0f7812 */ /* 0x000fc800078ec0ff */
[----:B------:R-:W-:Y:S01]  /*13130*/  IADD3 R2, P0, R15, R2, RZ ;  /* 0x000000020f027210 */ /* 0x000fe20007f1e0ff */
[----:B------:R-:W-:-:S04]  /*13140*/  IMAD.MOV.U32 R15, RZ, RZ, -0x1 ;  /* 0xffffffffff0f7424 */ /* 0x000fc800078e00ff */
[----:B------:R-:W-:-:S08]  /*13150*/  IMAD.X R3, RZ, RZ, R3, P0 ;  /* 0x000000ffff037224 */ /* 0x000fd000000e0603 */
[----:B------:R-:W-:Y:S05]  /*13160*/  WARPSYNC.COLLECTIVE R15, `(.L_x_366) ;  /* 0x000000000f087348 */ /* 0x000fea0003c00000 */
[----:B------:R0:W1:Y:S02]  /*13170*/  SHFL.IDX P6, R14, R13, R12, R11 ;  /* 0x0000000c0d0e7389 */ /* 0x00006400000c000b */
[----:B01----:R-:W-:Y:S01]  /*13180*/  ENDCOLLECTIVE ;  /* 0x000000000000791b */ /* 0x003fe20003800000 */
.L_x_366:
        /* <DEDUP_REMOVED lines=10> */
.L_x_367:
[----:B------:R-:W-:Y:S02]  /*13230*/  IMAD.MOV.U32 R13, RZ, RZ, R5 ;  /* 0x000000ffff0d7224 */ /* 0x000fe400078e0005 */
[----:B------:R-:W-:Y:S02]  /*13240*/  IMAD.MOV.U32 R12, RZ, RZ, 0x2 ;  /* 0x00000002ff0c7424 */ /* 0x000fe400078e00ff */
[----:B------:R-:W-:Y:S01]  /*13250*/  IMAD.SHL.U32 R15, R2, 0x10, RZ ;  /* 0x00000010020f7824 */ /* 0x000fe200078e00ff */
[----:B------:R-:W-:-:S04]  /*13260*/  MOV R2, R14 ;  /* 0x0000000e00027202 */ /* 0x000fc80000000f00 */
[----:B------:R-:W-:-:S04]  /*13270*/  LOP3.LUT R15, R15, 0x30, RZ, 0xc0, !PT ;  /* 0x000000300f0f7812 */ /* 0x000fc800078ec0ff */
[----:B------:R-:W-:Y:S01]  /*13280*/  IADD3 R2, P0, R15, R2, RZ ;  /* 0x000000020f027210 */ /* 0x000fe20007f1e0ff */
[----:B------:R-:W-:-:S04]  /*13290*/  IMAD.MOV.U32 R15, RZ, RZ, -0x1 ;  /* 0xffffffffff0f7424 */ /* 0x000fc800078e00ff */
[----:B------:R-:W-:-:S08]  /*132a0*/  IMAD.X R3, RZ, RZ, R3, P0 ;  /* 0x000000ffff037224 */ /* 0x000fd000000e0603 */
[----:B------:R-:W-:Y:S05]  /*132b0*/  WARPSYNC.COLLECTIVE R15, `(.L_x_368) ;  /* 0x000000000f087348 */ /* 0x000fea0003c00000 */
[----:B------:R0:W1:Y:S02]  /*132c0*/  SHFL.IDX P6, R14, R13, R12, R11 ;  /* 0x0000000c0d0e7389 */ /* 0x00006400000c000b */
[----:B01----:R-:W-:Y:S01]  /*132d0*/  ENDCOLLECTIVE ;  /* 0x000000000000791b */ /* 0x003fe20003800000 */
.L_x_368:
        /* <DEDUP_REMOVED lines=10> */
.L_x_369:
[----:B------:R-:W-:Y:S02]  /*13380*/  IMAD.MOV.U32 R13, RZ, RZ, R5 ;  /* 0x000000ffff0d7224 */ /* 0x000fe400078e0005 */
[----:B------:R-:W-:Y:S01]  /*13390*/  IMAD.MOV.U32 R12, RZ, RZ, 0x3 ;  /* 0x00000003ff0c7424 */ /* 0x000fe200078e00ff */
[----:B------:R-:W-:Y:S01]  /*133a0*/  SHF.L.U32 R15, R2, 0x4, RZ ;  /* 0x00000004020f7819 */ /* 0x000fe200000006ff */
        /* <DEDUP_REMOVED lines=8> */
.L_x_370:
        /* <DEDUP_REMOVED lines=10> */
.L_x_371:
[----:B------:R-:W-:Y:S02]  /*134d0*/  IMAD.MOV.U32 R13, RZ, RZ, R18 ;  /* 0x000000ffff0d7224 */ /* 0x000fe400078e0012 */
[----:B------:R-:W-:Y:S02]  /*134e0*/  IMAD.MOV.U32 R12, RZ, RZ, RZ ;  /* 0x000000ffff0c7224 */ /* 0x000fe400078e00ff */
[----:B------:R-:W-:Y:S02]  /*134f0*/  IMAD.SHL.U32 R5, R2, 0x10, RZ ;  /* 0x0000001002057824 */ /* 0x000fe400078e00ff */
[----:B------:R-:W-:-:S07]  /*13500*/  IMAD.MOV.U32 R2, RZ, RZ, R14 ;  /* 0x000000ffff027224 */ /* 0x000fce00078e000e */
[----:B------:R-:W-:Y:S05]  /*13510*/  WARPSYNC.COLLECTIVE R15, `(.L_x_372) ;  /* 0x000000000f087348 */ /* 0x000fea0003c00000 */
[----:B------:R0:W1:Y:S02]  /*13520*/  SHFL.IDX P6, R14, R13, R12, R11 ;  /* 0x0000000c0d0e7389 */ /* 0x00006400000c000b */
[----:B01----:R-:W-:Y:S01]  /*13530*/  ENDCOLLECTIVE ;  /* 0x000000000000791b */ /* 0x003fe20003800000 */
.L_x_372:
[----:B------:R-:W-:-:S04]  /*13540*/  LOP3.LUT R5, R5, 0x30, RZ, 0xc0, !PT ;  /* 0x0000003005057812 */ /* 0x000fc800078ec0ff */
[----:B------:R-:W-:-:S05]  /*13550*/  IADD3 R2, P0, R5, R2, RZ ;  /* 0x0000000205027210 */ /* 0x000fca0007f1e0ff */
[----:B------:R-:W-:Y:S01]  /*13560*/  IMAD.X R3, RZ, RZ, R3, P0 ;  /* 0x000000ffff037224 */ /* 0x000fe200000e0603 */
[----:B------:R-:W-:-:S04]  /*13570*/  MOV R13, R19 ;  /* 0x00000013000d7202 */ /* 0x000fc80000000f00 */
        /* <DEDUP_REMOVED lines=8> */
.L_x_373:
[----:B------:R-:W-:Y:S01]  /*13600*/  IMAD.MOV.U32 R2, RZ, RZ, R14 ;  /* 0x000000ffff027224 */ /* 0x000fe200078e000e */
[----:B------:R-:W-:Y:S06]  /*13610*/  BRA `(.L_x_374) ;  /* 0xffffffbc00847947 */ /* 0x000fec000383ffff */
.L_x_273:
[----:B---3--:R3:W4:Y:S02]  /*13620*/  SYNCS.PHASECHK.TRANS64.TRYWAIT P0, [R0+URZ+0x13240], R26 ;  /* 0x0132401a000075a7 */ /* 0x008724000800017f */
[----:B----4-:R-:W-:Y:S05]  /*13630*/  @!P0 NANOSLEEP.SYNCS 0x989680 ;  /* 0x009896800000895d */ /* 0x010fea0003900000 */
[----:B------:R-:W4:Y:S02]  /*13640*/  @!P0 SYNCS.PHASECHK.TRANS64 P0, [R0+URZ+0x13240], R26 ;  /* 0x0132401a000085a7 */ /* 0x000f24000800007f */
[----:B----4-:R-:W-:Y:S05]  /*13650*/  @!P0 BRA `(.L_x_273) ;  /* 0xfffffffc00f08947 */ /* 0x010fea000383ffff */
[----:B------:R-:W-:Y:S05]  /*13660*/  BRA `(.L_x_375) ;  /* 0xffffffbc00e07947 */ /* 0x000fea000383ffff */
.L_x_274:
[----:B------:R-:W-:Y:S01]  /*13670*/  BSSY B0, `(.L_x_376) ;  /* 0x0000008000007945 */ /* 0x000fe20003800000 */
[----:B------:R-:W-:Y:S02]  /*13680*/  IMAD.MOV.U32 R13, RZ, RZ, R8 ;  /* 0x000000ffff0d7224 */ /* 0x000fe400078e0008 */
[----:B------:R-:W-:Y:S02]  /*13690*/  IMAD.MOV.U32 R12, RZ, RZ, RZ ;  /* 0x000000ffff0c7224 */ /* 0x000fe400078e00ff */
[----:B------:R-:W-:Y:S02]  /*136a0*/  IMAD.MOV.U32 R11, RZ, RZ, 0x1c1f ;  /* 0x00001c1fff0b7424 */ /* 0x000fe400078e00ff */
[----:B------:R-:W-:-:S07]  /*136b0*/  IMAD.MOV.U32 R15, RZ, RZ, -0x1 ;  /* 0xffffffffff0f7424 */ /* 0x000fce00078e00ff */
[----:B0-23--:R-:W-:Y:S05]  /*136c0*/  WARPSYNC.COLLECTIVE R15, `(.L_x_377) ;  /* 0x000000000f087348 */ /* 0x00dfea0003c00000 */
[----:B------:R1:W4:Y:S02]  /*136d0*/  SHFL.IDX P6, R14, R13, R12, R11 ;  /* 0x0000000c0d0e7389 */ /* 0x00032400000c000b */
[----:B01234-:R-:W-:Y:S01]  /*136e0*/  ENDCOLLECTIVE ;  /* 0x000000000000791b */ /* 0x01ffe20003800000 */
.L_x_377:
[----:B------:R-:W-:Y:S05]  /*136f0*/  BSYNC B0 ;  /* 0x0000000000007941 */ /* 0x000fea0003800000 */
.L_x_376:
        /* <DEDUP_REMOVED lines=8> */
.L_x_378:
[----:B------:R-:W-:Y:S01]  /*13780*/  IMAD.MOV.U32 R13, RZ, RZ, R8 ;  /* 0x000000ffff0d7224 */ /* 0x000fe200078e0008 */
[----:B------:R-:W-:Y:S01]  /*13790*/  MOV R12, 0x1 ;  /* 0x00000001000c7802 */ /* 0x000fe20000000f00 */
[----:B------:R-:W-:-:S07]  /*137a0*/  IMAD.MOV.U32 R2, RZ, RZ, R14 ;  /* 0x000000ffff027224 */ /* 0x000fce00078e000e */
[----:B------:R-:W-:Y:S05]  /*137b0*/  WARPSYNC.COLLECTIVE R15, `(.L_x_379) ;  /* 0x000000000f087348 */ /* 0x000fea0003c00000 */
[----:B------:R0:W1:Y:S02]  /*137c0*/  SHFL.IDX P6, R14, R13, R12, R11 ;  /* 0x0000000c0d0e7389 */ /* 0x00006400000c000b */
[----:B01----:R-:W-:Y:S01]  /*137d0*/  ENDCOLLECTIVE ;  /* 0x000000000000791b */ /* 0x003fe20003800000 */
.L_x_379:
[----:B------:R-:W-:-:S05]  /*137e0*/  IADD3 R2, P0, R18, R2, RZ ;  /* 0x0000000212027210 */ /* 0x000fca0007f1e0ff */
        /* <DEDUP_REMOVED lines=10> */
.L_x_380:
[----:B------:R-:W-:Y:S02]  /*13890*/  IMAD.MOV.U32 R13, RZ, RZ, R8 ;  /* 0x000000ffff0d7224 */ /* 0x000fe400078e0008 */
[----:B------:R-:W-:Y:S02]  /*138a0*/  IMAD.MOV.U32 R12, RZ, RZ, 0x2 ;  /* 0x00000002ff0c7424 */ /* 0x000fe400078e00ff */
[----:B------:R-:W-:-:S07]  /*138b0*/  IMAD.MOV.U32 R2, RZ, RZ, R14 ;  /* 0x000000ffff027224 */ /* 0x000fce00078e000e */
[----:B------:R-:W-:Y:S05]  /*138c0*/  WARPSYNC.COLLECTIVE R15, `(.L_x_381) ;  /* 0x000000000f087348 */ /* 0x000fea0003c00000 */
[----:B------:R0:W1:Y:S02]  /*138d0*/  SHFL.IDX P6, R14, R13, R12, R11 ;  /* 0x0000000c0d0e7389 */ /* 0x00006400000c000b */
[----:B01----:R-:W-:Y:S01]  /*138e0*/  ENDCOLLECTIVE ;  /* 0x000000000000791b */ /* 0x003fe20003800000 */
.L_x_381:
[----:B------:R-:W-:-:S05]  /*138f0*/  IADD3 R2, P0, R18, R2, RZ ;  /* 0x0000000212027210 */ /* 0x000fca0007f1e0ff */
[----:B------:R-:W-:-:S05]  /*13900*/  IMAD.X R3, RZ, RZ, R3, P0 ;  /* 0x000000ffff037224 */ /* 0x000fca00000e0603 */
        /* <DEDUP_REMOVED lines=9> */
.L_x_382:
[----:B------:R-:W-:Y:S02]  /*139a0*/  IMAD.MOV.U32 R13, RZ, RZ, R8 ;  /* 0x000000ffff0d7224 */ /* 0x000fe400078e0008 */
[----:B------:R-:W-:Y:S02]  /*139b0*/  IMAD.MOV.U32 R12, RZ, RZ, 0x3 ;  /* 0x00000003ff0c7424 */ /* 0x000fe400078e00ff */
[----:B------:R-:W-:-:S07]  /*139c0*/  IMAD.MOV.U32 R2, RZ, RZ, R14 ;  /* 0x000000ffff027224 */ /* 0x000fce00078e000e */
[----:B------:R-:W-:Y:S05]  /*139d0*/  WARPSYNC.COLLECTIVE R15, `(.L_x_383) ;  /* 0x000000000f087348 */ /* 0x000fea0003c00000 */
[----:B------:R0:W1:Y:S02]  /*139e0*/  SHFL.IDX P6, R14, R13, R12, R11 ;  /* 0x0000000c0d0e7389 */ /* 0x00006400000c000b */
[----:B01----:R-:W-:Y:S01]  /*139f0*/  ENDCOLLECTIVE ;  /* 0x000000000000791b */ /* 0x003fe20003800000 */
.L_x_383:
[----:B------:R-:W-:-:S05]  /*13a00*/  IADD3 R2, P0, R18, R2, RZ ;  /* 0x0000000212027210 */ /* 0x000fca0007f1e0ff */
[----:B------:R-:W-:-:S05]  /*13a10*/  IMAD.X R3, RZ, RZ, R3, P0 ;  /* 0x000000ffff037224 */ /* 0x000fca00000e0603 */
[----:B------:R-:W-:Y:S01]  /*13a20*/  @!PT LDS RZ, [RZ] ;  /* 0x00000000fffff984 */ /* 0x000fe20000000800 */
[----:B------:R-:W-:Y:S01]  /*13a30*/  @!PT LDS RZ, [RZ] ;  /* 0x00000000fffff984 */ /* 0x000fe20000000800 */
[----:B------:R-:W-:Y:S01]  /*13a40*/  @!PT LDS RZ, [RZ] ;  /* 0x00000000fffff984 */ /* 0x000fe20000000800 */
[----:B------:R0:W-:Y:S01]  /*13a50*/  LDGSTS.E.BYPASS.LTC128B.128 [R6+0xf000], desc[UR50][R2.64], !P2 ;  /* 0x0f00000002067fae */ /* 0x0001e2000d101d72 */
[----:B------:R-:W-:Y:S01]  /*13a60*/  MOV R13, R7 ;  /* 0x00000007000d7202 */ /* 0x000fe20000000f00 */
[----:B------:R-:W-:-:S07]  /*13a70*/  IMAD.MOV.U32 R8, RZ, RZ, R14 ;  /* 0x000000ffff087224 */ /* 0x000fce00078e000e */
[----:B0-----:R-:W-:Y:S05]  /*13a80*/  WARPSYNC.COLLECTIVE R15, `(.L_x_384) ;  /* 0x000000000f087348 */ /* 0x001fea0003c00000 */
[----:B------:R1:W2:Y:S02]  /*13a90*/  SHFL.IDX P6, R14, R13, R12, R11 ;  /* 0x0000000c0d0e7389 */ /* 0x0002a400000c000b */
[----:B012---:R-:W-:Y:S01]  /*13aa0*/  ENDCOLLECTIVE ;  /* 0x000000000000791b */ /* 0x007fe20003800000 */
.L_x_384:
[----:B------:R-:W-:Y:S02]  /*13ab0*/  IMAD.MOV.U32 R13, RZ, RZ, R5 ;  /* 0x000000ffff0d7224 */ /* 0x000fe400078e0005 */
[----:B------:R-:W-:Y:S02]  /*13ac0*/  IMAD.MOV.U32 R12, RZ, RZ, RZ ;  /* 0x000000ffff0c7224 */ /* 0x000fe400078e00ff */
[----:B------:R-:W-:-:S07]  /*13ad0*/  IMAD.MOV.U32 R2, RZ, RZ, R14 ;  /* 0x000000ffff027224 */ /* 0x000fce00078e000e */
[----:B------:R-:W-:Y:S05]  /*13ae0*/  WARPSYNC.COLLECTIVE R15, `(.L_x_385) ;  /* 0x000000000f087348 */ /* 0x000fea0003c00000 */
[----:B------:R0:W1:Y:S02]  /*13af0*/  SHFL.IDX P6, R14, R13, R12, R11 ;  /* 0x0000000c0d0e7389 */ /* 0x00006400000c000b */
[----:B01----:R-:W-:Y:S01]  /*13b00*/  ENDCOLLECTIVE ;  /* 0x000000000000791b */ /* 0x003fe20003800000 */
.L_x_385:
[----:B------:R-:W-:-:S05]  /*13b10*/  IADD3 R2, P0, R18, R2, RZ ;  /* 0x0000000212027210 */ /* 0x000fca0007f1e0ff */
[----:B------:R-:W-:-:S05]  /*13b20*/  IMAD.X R3, RZ, RZ, R8, P0 ;  /* 0x000000ffff037224 */ /* 0x000fca00000e0608 */
[----:B------:R-:W-:Y:S01]  /*13b30*/  @!PT LDS RZ, [RZ] ;  /* 0x00000000fffff984 */ /* 0x000fe20000000800 */
[----:B------:R-:W-:Y:S01]  /*13b40*/  @!PT LDS RZ, [RZ] ;  /* 0x00000000fffff984 */ /* 0x000fe20000000800 */
[----:B------:R-:W-:Y:S01]  /*13b50*/  @!PT LDS RZ, [RZ] ;  /* 0x00000000fffff984 */ /* 0x000fe20000000800 */
[----:B------:R0:W-:Y:S01]  /*13b60*/  LDGSTS.E.BYPASS.LTC128B.128 [R6+0xf800], desc[UR50][R2.64], !P2 ;  /* 0x0f80000002067fae */ /* 0x0001e2000d101d72 */
[----:B------:R-:W-:Y:S02]  /*13b70*/  IMAD.MOV.U32 R13, RZ, RZ, R4 ;  /* 0x000000ffff0d7224 */ /* 0x000fe400078e0004 */
[----:B------:R-:W-:-:S07]  /*13b80*/  IMAD.MOV.U32 R5, RZ, RZ, R14 ;  /* 0x000000ffff057224 */ /* 0x000fce00078e000e */
[----:B0-----:R-:W-:Y:S05]  /*13b90*/  WARPSYNC.COLLECTIVE R15, `(.L_x_386) ;  /* 0x000000000f087348 */ /* 0x001fea0003c00000 */
[----:B------:R1:W2:Y:S02]  /*13ba0*/  SHFL.IDX P6, R14, R13, R12, R11 ;  /* 0x0000000c0d0e7389 */ /* 0x0002a400000c000b */
[----:B012---:R-:W-:Y:S01]  /*13bb0*/  ENDCOLLECTIVE ;  /* 0x000000000000791b */ /* 0x007fe20003800000 */
.L_x_386:
[----:B------:R-:W-:Y:S01]  /*13bc0*/  MOV R2, R14 ;  /* 0x0000000e00027202 */ /* 0x000fe20000000f00 */
[----:B------:R-:W-:Y:S06]  /*13bd0*/  BRA `(.L_x_387) ;  /* 0xffffffbc006c7947 */ /* 0x000fec000383ffff */
.L_x_279:
[----:B0-----:R0:W2:Y:S02]  /*13be0*/  SYNCS.PHASECHK.TRANS64.TRYWAIT P2, [R2+URZ+0x13270], R0 ;  /* 0x01327000020075a7 */ /* 0x0010a4000804017f */
[----:B--2---:R-:W-:Y:S05]  /*13bf0*/  @!P2 NANOSLEEP.SYNCS 0x989680 ;  /* 0x009896800000a95d */ /* 0x004fea0003900000 */
[----:B------:R-:W2:Y:S02]  /*13c00*/  @!P2 SYNCS.PHASECHK.TRANS64 P2, [R2+URZ+0x13270], R0 ;  /* 0x013270000200a5a7 */ /* 0x000ea4000804007f */
[----:B--2---:R-:W-:Y:S05]  /*13c10*/  @!P2 BRA `(.L_x_279) ;  /* 0xfffffffc00f0a947 */ /* 0x004fea000383ffff */
[----:B------:R-:W-:Y:S05]  /*13c20*/  BRA `(.L_x_388) ;  /* 0xffffffbc00d07947 */ /* 0x000fea000383ffff */
.L_x_281:
[----:B0-----:R0:W2:Y:S02]  /*13c30*/  SYNCS.PHASECHK.TRANS64.TRYWAIT P2, [R2+URZ+0x13260], R0 ;  /* 0x01326000020075a7 */ /* 0x0010a4000804017f */
[----:B--2---:R-:W-:Y:S05]  /*13c40*/  @!P2 NANOSLEEP.SYNCS 0x989680 ;  /* 0x009896800000a95d */ /* 0x004fea0003900000 */
[----:B------:R-:W2:Y:S02]  /*13c50*/  @!P2 SYNCS.PHASECHK.TRANS64 P2, [R2+URZ+0x13260], R0 ;  /* 0x013260000200a5a7 */ /* 0x000ea4000804007f */
[----:B--2---:R-:W-:Y:S05]  /*13c60*/  @!P2 BRA `(.L_x_281) ;  /* 0xfffffffc00f0a947 */ /* 0x004fea000383ffff */
[----:B------:R-:W-:Y:S05]  /*13c70*/  BRA `(.L_x_389) ;  /* 0xffffffbc00e07947 */ /* 0x000fea000383ffff */
.L_x_289:
[----:B0-----:R0:W1:Y:S02]  /*13c80*/  SYNCS.PHASECHK.TRANS64.TRYWAIT P1, [R3+URZ+0x13270], R0 ;  /* 0x01327000030075a7 */ /* 0x001064000802017f */
[----:B-1----:R-:W-:Y:S05]  /*13c90*/  @!P1 NANOSLEEP.SYNCS 0x989680 ;  /* 0x009896800000995d */ /* 0x002fea0003900000 */
[----:B------:R-:W1:Y:S02]  /*13ca0*/  @!P1 SYNCS.PHASECHK.TRANS64 P1, [R3+URZ+0x13270], R0 ;  /* 0x01327000030095a7 */ /* 0x000e64000802007f */
[----:B-1----:R-:W-:Y:S05]  /*13cb0*/  @!P1 BRA `(.L_x_289) ;  /* 0xfffffffc00f09947 */ /* 0x002fea000383ffff */
[----:B------:R-:W-:Y:S05]  /*13cc0*/  BRA `(.L_x_390) ;  /* 0xffffffc4002c7947 */ /* 0x000fea000383ffff */
.L_x_291:
[----:B0-----:R0:W1:Y:S02]  /*13cd0*/  SYNCS.PHASECHK.TRANS64.TRYWAIT P1, [R3+URZ+0x13260], R0 ;  /* 0x01326000030075a7 */ /* 0x001064000802017f */
[----:B-1----:R-:W-:Y:S05]  /*13ce0*/  @!P1 NANOSLEEP.SYNCS 0x989680 ;  /* 0x009896800000995d */ /* 0x002fea0003900000 */
[----:B------:R-:W1:Y:S02]  /*13cf0*/  @!P1 SYNCS.PHASECHK.TRANS64 P1, [R3+URZ+0x13260], R0 ;  /* 0x01326000030095a7 */ /* 0x000e64000802007f */
[----:B-1----:R-:W-:Y:S05]  /*13d00*/  @!P1 BRA `(.L_x_291) ;  /* 0xfffffffc00f09947 */ /* 0x002fea000383ffff */
[----:B------:R-:W-:Y:S05]  /*13d10*/  BRA `(.L_x_391) ;  /* 0xffffffc4003c7947 */ /* 0x000fea000383ffff */
.L_x_303:
[----:B0-----:R0:W1:Y:S02]  /*13d20*/  SYNCS.PHASECHK.TRANS64.TRYWAIT P0, [R5+URZ+0x13220], R0 ;  /* 0x01322000050075a7 */ /* 0x001064000800017f */
[----:B-1----:R-:W-:Y:S05]  /*13d30*/  @!P0 NANOSLEEP.SYNCS 0x989680 ;  /* 0x009896800000895d */ /* 0x002fea0003900000 */
[----:B------:R-:W1:Y:S02]  /*13d40*/  @!P0 SYNCS.PHASECHK.TRANS64 P0, [R5+URZ+0x13220], R0 ;  /* 0x01322000050085a7 */ /* 0x000e64000800007f */
[----:B-1----:R-:W-:Y:S05]  /*13d50*/  @!P0 BRA `(.L_x_303) ;  /* 0xfffffffc00f08947 */ /* 0x002fea000383ffff */
[----:B------:R-:W-:Y:S05]  /*13d60*/  BRA `(.L_x_392) ;  /* 0xffffffd4008c7947 */ /* 0x000fea000383ffff */
.L_x_304:
[----:B------:R-:W1:Y:S01]  /*13d70*/  S2R R2, SR_TID.X ;  /* 0x0000000000027919 */ /* 0x000e620000002100 */
[----:B------:R-:W-:Y:S01]  /*13d80*/  BSSY B0, `(.L_x_393) ;  /* 0x000000a000007945 */ /* 0x000fe20003800000 */
[----:B------:R-:W-:Y:S02]  /*13d90*/  IMAD.MOV.U32 R12, RZ, RZ, RZ ;  /* 0x000000ffff0c7224 */ /* 0x000fe400078e00ff */
[----:B------:R-:W-:Y:S02]  /*13da0*/  IMAD.MOV.U32 R11, RZ, RZ, 0x1f ;  /* 0x0000001fff0b7424 */ /* 0x000fe400078e00ff */
[----:B------:R-:W-:Y:S01]  /*13db0*/  IMAD.MOV.U32 R15, RZ, RZ, -0x1 ;  /* 0xffffffffff0f7424 */ /* 0x000fe200078e00ff */
[----:B-1----:R-:W-:-:S04]  /*13dc0*/  SHF.R.U32.HI R2, RZ, 0x5, R2 ;  /* 0x00000005ff027819 */ /* 0x002fc80000011602 */
[----:B------:R-:W-:-:S05]  /*13dd0*/  LOP3.LUT R2, R2, 0x3, RZ, 0xc0, !PT ;  /* 0x0000000302027812 */ /* 0x000fca00078ec0ff */
[----:B------:R-:W-:-:S07]  /*13de0*/  IMAD.MOV.U32 R13, RZ, RZ, R2 ;  /* 0x000000ffff0d7224 */ /* 0x000fce00078e0002 */
[----:B0-2--5:R-:W-:Y:S05]  /*13df0*/  WARPSYNC.COLLECTIVE R15, `(.L_x_394) ;  /* 0x000000000f087348 */ /* 0x025fea0003c00000 */
[----:B------:R1:W3:Y:S02]  /*13e00*/  SHFL.IDX P6, R14, R13, R12, R11 ;  /* 0x0000000c0d0e7389 */ /* 0x0002e400000c000b */
[----:B0123-5:R-:W-:Y:S01]  /*13e10*/  ENDCOLLECTIVE ;  /* 0x000000000000791b */ /* 0x02ffe20003800000 */
.L_x_394:
[----:B------:R-:W-:Y:S05]  /*13e20*/  BSYNC B0 ;  /* 0x0000000000007941 */ /* 0x000fea0003800000 */
.L_x_393:
[----:B------:R-:W-:Y:S05]  /*13e30*/  BRA `(.L_x_395) ;  /* 0xffffffd400747947 */ /* 0x000fea000383ffff */
.L_x_307:
[----:B------:R-:W-:Y:S01]  /*13e40*/  BSSY B1, `(.L_x_396) ;  /* 0x0000006000017945 */ /* 0x000fe20003800000 */
[----:B------:R-:W-:-:S07]  /*13e50*/  IMAD.MOV.U32 R15, RZ, RZ, -0x1 ;  /* 0xffffffffff0f7424 */ /* 0x000fce00078e00ff */
[----:B0-2--5:R-:W-:Y:S05]  /*13e60*/  WARPSYNC.COLLECTIVE R15, `(.L_x_397) ;  /* 0x000000000f0c7348 */ /* 0x025fea0003c00000 */
[----:B------:R-:W-:Y:S02]  /*13e70*/  ELECT P6, UR62, PT ;  /* 0x00000000003e782f */ /* 0x000fe400038c0000 */
[----:B------:R-:W-:Y:S01]  /*13e80*/  MOV R14, UR62 ;  /* 0x0000003e000e7c02 */ /* 0x000fe20008000f00 */
[----:B0-2--5:R-:W-:Y:S10]  /*13e90*/  ENDCOLLECTIVE ;  /* 0x000000000000791b */ /* 0x025ff40003800000 */
.L_x_397:
[----:B------:R-:W-:Y:S05]  /*13ea0*/  BSYNC B1 ;  /* 0x0000000000017941 */ /* 0x000fea0003800000 */
.L_x_396:
[----:B------:R-:W-:Y:S05]  /*13eb0*/  BRA `(.L_x_398) ;  /* 0xffffffd4006c7947 */ /* 0x000fea000383ffff */
.L_x_309:
[----:B0-----:R0:W1:Y:S02]  /*13ec0*/  SYNCS.PHASECHK.TRANS64.TRYWAIT P1, [R3+URZ+0x13240], R2 ;  /* 0x01324002030075a7 */ /* 0x001064000802017f */
[----:B-1----:R-:W-:Y:S05]  /*13ed0*/  @!P1 NANOSLEEP.SYNCS 0x989680 ;  /* 0x009896800000995d */ /* 0x002fea0003900000 */
[----:B------:R-:W1:Y:S02]  /*13ee0*/  @!P1 SYNCS.PHASECHK.TRANS64 P1, [R3+URZ+0x13240], R2 ;  /* 0x01324002030095a7 */ /* 0x000e64000802007f */
[----:B-1----:R-:W-:Y:S05]  /*13ef0*/  @!P1 BRA `(.L_x_309) ;  /* 0xfffffffc00f09947 */ /* 0x002fea000383ffff */
[----:B------:R-:W-:Y:S05]  /*13f00*/  BRA `(.L_x_399) ;  /* 0xffffffd400907947 */ /* 0x000fea000383ffff */
.L_x_311:
[----:B-1----:R1:W3:Y:S02]  /*13f10*/  SYNCS.PHASECHK.TRANS64.TRYWAIT P1, [R27+URZ+0x13240], R0 ;  /* 0x013240001b0075a7 */ /* 0x0022e4000802017f */
[----:B---3--:R-:W-:Y:S05]  /*13f20*/  @!P1 NANOSLEEP.SYNCS 0x989680 ;  /* 0x009896800000995d */ /* 0x008fea0003900000 */
[----:B------:R-:W3:Y:S02]  /*13f30*/  @!P1 SYNCS.PHASECHK.TRANS64 P1, [R27+URZ+0x13240], R0 ;  /* 0x013240001b0095a7 */ /* 0x000ee4000802007f */
[----:B---3--:R-:W-:Y:S05]  /*13f40*/  @!P1 BRA `(.L_x_311) ;  /* 0xfffffffc00f09947 */ /* 0x008fea000383ffff */
[----:B------:R-:W-:Y:S05]  /*13f50*/  BRA `(.L_x_400) ;  /* 0xffffffd400a07947 */ /* 0x000fea000383ffff */
.L_x_313:
[----:B---3--:R3:W4:Y:S02]  /*13f60*/  SYNCS.PHASECHK.TRANS64.TRYWAIT P1, [R3+URZ+0x13260], R2 ;  /* 0x01326002030075a7 */ /* 0x008724000802017f */
[----:B----4-:R-:W-:Y:S05]  /*13f70*/  @!P1 NANOSLEEP.SYNCS 0x989680 ;  /* 0x009896800000995d */ /* 0x010fea0003900000 */
[----:B------:R-:W4:Y:S02]  /*13f80*/  @!P1 SYNCS.PHASECHK.TRANS64 P1, [R3+URZ+0x13260], R2 ;  /* 0x01326002030095a7 */ /* 0x000f24000802007f */
[----:B----4-:R-:W-:Y:S05]  /*13f90*/  @!P1 BRA `(.L_x_313) ;  /* 0xfffffffc00f09947 */ /* 0x010fea000383ffff */
[----:B------:R-:W-:Y:S05]  /*13fa0*/  BRA `(.L_x_401) ;  /* 0xffffffd4009c7947 */ /* 0x000fea000383ffff */
.L_x_315:
[----:B----4-:R4:W0:Y:S02]  /*13fb0*/  SYNCS.PHASECHK.TRANS64.TRYWAIT P1, [R27+URZ+0x13260], R0 ;  /* 0x013260001b0075a7 */ /* 0x010824000802017f */
[----:B0-----:R-:W-:Y:S05]  /*13fc0*/  @!P1 NANOSLEEP.SYNCS 0x989680 ;  /* 0x009896800000995d */ /* 0x001fea0003900000 */
[----:B------:R-:W0:Y:S02]  /*13fd0*/  @!P1 SYNCS.PHASECHK.TRANS64 P1, [R27+URZ+0x13260], R0 ;  /* 0x013260001b0095a7 */ /* 0x000e24000802007f */
[----:B0-----:R-:W-:Y:S05]  /*13fe0*/  @!P1 BRA `(.L_x_315) ;  /* 0xfffffffc00f09947 */ /* 0x001fea000383ffff */
[----:B------:R-:W-:Y:S05]  /*13ff0*/  BRA `(.L_x_402) ;  /* 0xffffffd400987947 */ /* 0x000fea000383ffff */
.L_x_317:
[----:B------:R0:W0:Y:S02]  /*14000*/  SYNCS.PHASECHK.TRANS64.TRYWAIT P1, [R3+URZ+0x13280], R2 ;  /* 0x01328002030075a7 */ /* 0x000024000802017f */
[----:B0-----:R-:W-:Y:S05]  /*14010*/  @!P1 NANOSLEEP.SYNCS 0x989680 ;  /* 0x009896800000995d */ /* 0x001fea0003900000 */
[----:B------:R-:W0:Y:S02]  /*14020*/  @!P1 SYNCS.PHASECHK.TRANS64 P1, [R3+URZ+0x13280], R2 ;  /* 0x01328002030095a7 */ /* 0x000e24000802007f */
[----:B0-----:R-:W-:Y:S05]  /*14030*/  @!P1 BRA `(.L_x_317) ;  /* 0xfffffffc00f09947 */ /* 0x001fea000383ffff */
[----:B------:R-:W-:Y:S05]  /*14040*/  BRA `(.L_x_403) ;  /* 0xffffffd400947947 */ /* 0x000fea000383ffff */
.L_x_404:
        /* <DEDUP_REMOVED lines=11> */
.L_x_2720:


//--------------------- .text._ZN7cutlass13device_kernelIN5flash11enable_sm90INS1_16FlashAttnFwdSm90INS1_25CollectiveMainloopFwdSm90ILi2EN4cute5tupleIJNS5_1CILi1EEES8_S8_EEENS6_IJNS7_ILi192EEENS7_ILi160EEENS7_ILi64EEEEEELi64ENS_12float_e4m3_tEfNS_4arch4Sm90ELb0ELb0ELb1ELb1ELb1ELb1ELb0ELb1ELb1ELb1ELb1ELb0EEENS1_21CollectiveEpilogueFwdINS6_IJSA_SC_SB_EEES9_NS_10bfloat16_tESG_Li384ELb1ELb1ELb1ELb1EEENS1_36VarlenDynamicPersistentTileSchedulerILi192ELi160ELi384ELi128ELb1ELb1ELb1ELb0ELb1ELb1EEEEEEEEEvNT_6ParamsE --------------------------
	.section	.text._ZN7cutlass13device_kernelIN5flash11enable_sm90INS1_16FlashAttnFwdSm90INS1_25CollectiveMainloopFwdSm90ILi2EN4cute5tupleIJNS5_1CILi1EEES8_S8_EEENS6_IJNS7_ILi192EEENS7_ILi160EEENS7_ILi64EEEEEELi64ENS_12float_e4m3_tEfNS_4arch4Sm90ELb0ELb0ELb1ELb1ELb1ELb1ELb0ELb1ELb1ELb1ELb1ELb0EEENS1_21CollectiveEpilogueFwdINS6_IJSA_SC_SB_EEES9_NS_10bfloat16_tESG_Li384ELb1ELb1ELb1ELb1EEENS1_36VarlenDynamicPersistentTileSchedulerILi192ELi160ELi384ELi128ELb1ELb1ELb1ELb0ELb1ELb1EEEEEEEEEvNT_6ParamsE,"ax",@progbits
	.align	128
.text._ZN7cutlass13device_kernelIN5flash11enable_sm90INS1_16FlashAttnFwdSm90INS1_25CollectiveMainloopFwdSm90ILi2EN4cute5tupleIJNS5_1CILi1EEES8_S8_EEENS6_IJNS7_ILi192EEENS7_ILi160EEENS7_ILi64EEEEEELi64ENS_12float_e4m3_tEfNS_4arch4Sm90ELb0ELb0ELb1ELb1ELb1ELb1ELb0ELb1ELb1ELb1ELb1ELb0EEENS1_21CollectiveEpilogueFwdINS6_IJSA_SC_SB_EEES9_NS_10bfloat16_tESG_Li384ELb1ELb1ELb1ELb1EEENS1_36VarlenDynamicPersistentTileSchedulerILi192ELi160ELi384ELi128ELb1ELb1ELb1ELb0ELb1ELb1EEEEEEEEEvNT_6ParamsE:
        .type           _ZN7cutlass13device_kernelIN5flash11enable_sm90INS1_16FlashAttnFwdSm90INS1_25CollectiveMainloopFwdSm90ILi2EN4cute5tupleIJNS5_1CILi1EEES8_S8_EEENS6_IJNS7_ILi192EEENS7_ILi160EEENS7_ILi64EEEEEELi64ENS_12float_e4m3_tEfNS_4arch4Sm90ELb0ELb0ELb1ELb1ELb1ELb1ELb0ELb1ELb1ELb1ELb1ELb0EEENS1_21CollectiveEpilogueFwdINS6_IJSA_SC_SB_EEES9_NS_10bfloat16_tESG_Li384ELb1ELb1ELb1ELb1EEENS1_36VarlenDynamicPersistentTileSchedulerILi192ELi160ELi384ELi128ELb1ELb1ELb1ELb0ELb1ELb1EEEEEEEEEvNT_6ParamsE,@function
        .size           _ZN7cutlass13device_kernelIN5flash11enable_sm90INS1_16FlashAttnFwdSm90INS1_25CollectiveMainloopFwdSm90ILi2EN4cute5tupleIJNS5_1CILi1EEES8_S8_EEENS6_IJNS7_ILi192EEENS7_ILi160EEENS7_ILi64EEEEEELi64ENS_12float_e4m3_tEfNS_4arch4Sm90ELb0ELb0ELb1ELb1ELb1ELb1ELb0ELb1ELb1ELb1ELb1ELb0EEENS1_21CollectiveEpilogueFwdINS6_IJSA_SC_SB_EEES9_NS_10bfloat16_tESG_Li384ELb1ELb1ELb1ELb1EEENS1_36VarlenDynamicPersistentTileSchedulerILi192ELi160ELi384ELi128ELb1ELb1ELb1ELb0ELb1ELb1EEEEEEEEEvNT_6ParamsE,(.L_x_2721 - _ZN7cutlass13device_kernelIN5flash11enable_sm90INS1_16FlashAttnFwdSm90INS1_25CollectiveMainloopFwdSm90ILi2EN4cute5tupleIJNS5_1CILi1EEES8_S8_EEENS6_IJNS7_ILi192EEENS7_ILi160EEENS7_ILi64EEEEEELi64ENS_12float_e4m3_tEfNS_4arch4Sm90ELb0ELb0ELb1ELb1ELb1ELb1ELb0ELb1ELb1ELb1ELb1ELb0EEENS1_21CollectiveEpilogueFwdINS6_IJSA_SC_SB_EEES9_NS_10bfloat16_tESG_Li384ELb1ELb1ELb1ELb1EEENS1_36VarlenDynamicPersistentTileSchedulerILi192ELi160ELi384ELi128ELb1ELb1ELb1ELb0ELb1ELb1EEEEEEEEEvNT_6ParamsE)
        .other          _ZN7cutlass13device_kernelIN5flash11enable_sm90INS1_16FlashAttnFwdSm90INS1_25CollectiveMainloopFwdSm90ILi2EN4cute5tupleIJNS5_1CILi1EEES8_S8_EEENS6_IJNS7_ILi192EEENS7_ILi160EEENS7_ILi64EEEEEELi64ENS_12float_e4m3_tEfNS_4arch4Sm90ELb0ELb0ELb1ELb1ELb1ELb1ELb0ELb1ELb1ELb1ELb1ELb0EEENS1_21CollectiveEpilogueFwdINS6_IJSA_SC_SB_EEES9_NS_10bfloat16_tESG_Li384ELb1ELb1ELb1ELb1EEENS1_36VarlenDynamicPersistentTileSchedulerILi192ELi160ELi384ELi128ELb1ELb1ELb1ELb0ELb1ELb1EEEEEEEEEvNT_6ParamsE,@"STO_CUDA_ENTRY STV_DEFAULT"
_ZN7cutlass13device_kernelIN5flash11enable_sm90INS1_16FlashAttnFwdSm90INS1_25CollectiveMainloopFwdSm90ILi2EN4cute5tupleIJNS5_1CILi1EEES8_S8_EEENS6_IJNS7_ILi192EEENS7_ILi160EEENS7_ILi64EEEEEELi64ENS_12float_e4m3_tEfNS_4arch4Sm90ELb0ELb0ELb1ELb1ELb1ELb1ELb0ELb1ELb1ELb1ELb1ELb0EEENS1_21CollectiveEpilogueFwdINS6_IJSA_SC_SB_EEES9_NS_10bfloat16_tESG_Li384ELb1ELb1ELb1ELb1EEENS1_36VarlenDynamicPersistentTileSchedulerILi192ELi160ELi384ELi128ELb1ELb1ELb1ELb0ELb1ELb1EEEEEEEEEvNT_6ParamsE:
[----:B------:R-:W0:Y:S02]  /*0000*/  LDC R1, c[0x0][0x28] ;  /* 0x00000a00ff017b82 */ /* 0x000e240000000800 */
[----:B0-----:R-:W-:Y:S01]  /*0010*/  VIADD R1, R1, 0xffffff60 ;  /* 0xffffff6001017836 */ /* 0x001fe20000000000 */
[----:B------:R-:W0:Y:S01]  /*0020*/  S2R R3, SR_TID.X ;  /* 0x0000000000037919 */ /* 0x000e220000002100 */
[----:B------:R-:W-:Y:S01]  /*0030*/  ELECT P0, URZ, PT ;  /* 0x00000000003f782f */ /* 0x000fe20003800000 */
[----:B------:R-:W-:Y:S01]  /*0040*/  BSSY B0, `(.L_x_405) ;  /* 0x000000d000007945 */ /* 0x000fe20003800000 */
[----:B0-----:R-:W-:-:S05]  /*0050*/  SHF.R.U32.HI R0, RZ, 0x5, R3 ;  /* 0x00000005ff007819 */ /* 0x001fca0000011603 */
[----:B------:R-:W0:Y:S02]  /*0060*/  SHFL.IDX PT, R2, R0, RZ, 0x1f ;  /* 0x00001fff00027589 */ /* 0x000e2400000e0000 */
[----:B0-----:R-:W-:-:S13]  /*0070*/  ISETP.EQ.AND P0, PT, R2, RZ, P0 ;  /* 0x000000ff0200720c */ /* 0x001fda0000702270 */
[----:B------:R-:W-:Y:S05]  /*0080*/  @!P0 BRA `(.L_x_406) ;  /* 0x0000000000208947 */ /* 0x000fea0003800000 */
[----:B------:R-:W-:Y:S02]  /*0090*/  ULDC.64 UR4, c[0x0][0x198] ;  /* 0x0000660000047ab9 */ /* 0x000fe40000000a00 */
[----:B------:R-:W-:Y:S02]  /*00a0*/  UIADD3 UR6, UP0, UR4, 0x570, URZ ;  /* 0x0000057004067890 */ /* 0x000fe4000ff1e03f */
[----:B------:R-:W-:Y:S02]  /*00b0*/  UIADD3 UR4, UP1, UR4, 0x670, URZ ;  /* 0x0000067004047890 */ /* 0x000fe4000ff3e03f */
[----:B------:R-:W-:Y:S02]  /*00c0*/  UIADD3.X UR7, URZ, UR5, URZ, UP0, !UPT ;  /* 0x000000053f077290 */ /* 0x000fe400087fe43f */
[----:B------:R-:W-:-:S07]  /*00d0*/  UIADD3.X UR5, URZ, UR5, URZ, UP1, !UPT ;  /* 0x000000053f057290 */ /* 0x000fce0008ffe43f */
[----:B------:R0:W-:Y:S02]  /*00e0*/  UTMACCTL.PF [UR6] ;  /* 0x00000000060079b9 */ /* 0x0001e40008040000 */
[----:B------:R0:W-:Y:S02]  /*00f0*/  UTMACCTL.PF [UR4] ;  /* 0x00000000040079b9 */ /* 0x0001e40008040000 */
[----:B0-----:R-:W-:Y:S01]  /*0100*/  NOP ;  /* 0x0000000000007918 */ /* 0x001fe20000000000 */
.L_x_406:
[----:B------:R-:W-:Y:S05]  /*0110*/  BSYNC B0 ;  /* 0x0000000000007941 */ /* 0x000fea0003800000 */
.L_x_405:
[----:B------:R-:W-:Y:S01]  /*0120*/  VOTEU.ANY UP0, P0 ;  /* 0x00000000003f7886 */ /* 0x000fe20000000100 */
[----:B------:R-:W0:Y:S01]  /*0130*/  SHFL.IDX PT, R2, R0, RZ, 0x1f ;  /* 0x00001fff00027589 */ /* 0x000e2200000e0000 */
[----:B------:R-:W-:Y:S01]  /*0140*/  UMOV UR4, 0x80 ;  /* 0x0000008000047882 */ /* 0x000fe20000000000 */
[----:B------:R-:W-:Y:S01]  /*0150*/  UMOV UR7, 0x180 ;  /* 0x0000018000077882 */ /* 0x000fe20000000000 */
[----:B------:R-:W-:Y:S01]  /*0160*/  SHF.R.U32.HI R3, RZ, 0x7, R3 ;  /* 0x00000007ff037819 */ /* 0x000fe20000011603 */
[----:B------:R-:W1:Y:S01]  /*0170*/  @UP0 S2UR UR8, SR_CgaCtaId ;  /* 0x00000000000809c3 */ /* 0x000e620000008800 */
[----:B------:R-:W-:Y:S01]  /*0180*/  @UP0 UMOV UR6, 0x400 ;  /* 0x0000040000060882 */ /* 0x000fe20000000000 */
[----:B------:R-:W-:-:S04]  /*0190*/  @UP0 UIADD3 UR4, -UR4, 0x100000, URZ ;  /* 0x0010000004040890 */ /* 0x000fc8000fffe13f */
[----:B------:R-:W-:Y:S02]  /*01a0*/  @UP0 USHF.L.U32 UR5, UR4, 0xb, URZ ;  /* 0x0000000b04050899 */ /* 0x000fe4000800063f */
[----:B------:R-:W-:Y:S01]  /*01b0*/  @UP0 USHF.L.U32 UR4, UR4, 0x1, URZ ;  /* 0x0000000104040899 */ /* 0x000fe2000800063f */
[----:B------:R-:W-:Y:S01]  /*01c0*/  VOTEU.ANY UP1, P0 ;  /* 0x00000000003f7886 */ /* 0x000fe20000020100 */
[----:B0-----:R-:W-:Y:S02]  /*01d0*/  ISETP.NE.AND P1, PT, R2, RZ, PT ;  /* 0x000000ff0200720c */ /* 0x001fe40003f25270 */
[----:B------:R0:W2:Y:S01]  /*01e0*/  SHFL.IDX PT, R2, R3, RZ, 0x1f ;  /* 0x00001fff03027589 */ /* 0x0000a200000e0000 */
[----:B-1----:R-:W-:Y:S02]  /*01f0*/  @UP0 ULEA UR8, UR8, UR6, 0x18 ;  /* 0x0000000608080291 */ /* 0x002fe4000f8ec03f */
[----:B------:R-:W-:-:S04]  /*0200*/  @UP0 UIADD3 UR6, -UR7, 0x100000, URZ ;  /* 0x0010000007060890 */ /* 0x000fc8000fffe13f */
[----:B------:R-:W-:Y:S02]  /*0210*/  @UP0 USHF.L.U32 UR7, UR6, 0xb, URZ ;  /* 0x0000000b06070899 */ /* 0x000fe4000800063f */
[----:B------:R-:W-:Y:S01]  /*0220*/  @UP0 USHF.L.U32 UR6, UR6, 0x1, URZ ;  /* 0x0000000106060899 */ /* 0x000fe2000800063f */
[----:B------:R-:W-:Y:S01]  /*0230*/  VOTEU.ANY UP0, P0 ;  /* 0x00000000003f7886 */ /* 0x000fe20000000100 */
[----:B------:R-:W1:Y:S04]  /*0240*/  FENCE.VIEW.ASYNC.S ;  /* 0x00000000000073c6 */ /* 0x000e680000000000 */
[----:B-1----:R0:W1:Y:S06]  /*0250*/  @UP0 SYNCS.EXCH.64 URZ, [UR8+0x13200], UR4 ;  /* 0x01320004083f05b2 */ /* 0x00206c0008000100 */
[----:B------:R0:W3:Y:S02]  /*0260*/  @UP1 SYNCS.EXCH.64 URZ, [UR8+0x13220], UR6 ;  /* 0x01322006083f15b2 */ /* 0x0000e40008000100 */
        /* <DEDUP_REMOVED lines=14> */
[----:B0-----:R0:W4:Y:S08]  /*0350*/  SYNCS.EXCH.64 URZ, [UR8+0x13230], UR4 ;  /* 0x01323004083f75b2 */ /* 0x0011300008000100 */
[----:B------:R0:W0:Y:S01]  /*0360*/  SYNCS.EXCH.64 URZ, [UR8+0x13240], UR6 ;  /* 0x01324006083f75b2 */ /* 0x0000220008000100 */
[----:B------:R0:W0:Y:S01]  /*0370*/  SYNCS.EXCH.64 URZ, [UR8+0x13238], UR4 ;  /* 0x01323804083f75b2 */ /* 0x0000220008000100 */
[----:B------:R0:W0:Y:S01]  /*0380*/  SYNCS.EXCH.64 URZ, [UR8+0x13248], UR6 ;  /* 0x01324806083f75b2 */ /* 0x0000220008000100 */
[----:B------:R-:W-:Y:S01]  /*0390*/  NOP ;  /* 0x0000000000007918 */ /* 0x000fe20000000000 */
.L_x_407:
        /* <DEDUP_REMOVED lines=22> */
.L_x_408:
        /* <DEDUP_REMOVED lines=18> */
.L_x_409:
        /* <DEDUP_REMOVED lines=22> */
.L_x_410:
[----:B------:R-:W5:Y:S01]  /*0780*/  SHFL.IDX PT, R4, R0, RZ, 0x1f ;  /* 0x00001fff00047589 */ /* 0x000f6200000e0000 */
        /* <DEDUP_REMOVED lines=22> */
.L_x_411:
[----:B--2---:R-:W-:Y:S01]  /*08f0*/  ISETP.NE.AND P0, PT, R2, RZ, PT ;  /* 0x000000ff0200720c */ /* 0x004fe20003f05270 */
[----:B------:R-:W-:Y:S01]  /*0900*/  IMAD.MOV.U32 R2, RZ, RZ, 0x1 ;  /* 0x00000001ff027424 */ /* 0x000fe200078e00ff */
[----:B------:R-:W-:Y:S01]  /*0910*/  NOP ;  /* 0x0000000000007918 */ /* 0x000fe20000000000 */
[----:B------:R-:W-:Y:S01]  /*0920*/  ULDC.64 UR40, c[0x0][0x208] ;  /* 0x0000820000287ab9 */ /* 0x000fe20000000a00 */
[----:B------:R-:W-:Y:S02]  /*0930*/  BSSY B8, `(.L_x_412) ;  /* 0x00018c2000087945 */ /* 0x000fe40003800000 */
[----:B------:R-:W-:-:S05]  /*0940*/  SEL R2, R2, 0x2, !P0 ;  /* 0x0000000202027807 */ /* 0x000fca0004000000 */
[----:B------:R2:W-:Y:S01]  /*0950*/  STL [R1+0x2c], R2 ;  /* 0x00002c0201007387 */ /* 0x0005e20000100800 */
[----:B01-34-:R-:W-:Y:S06]  /*0960*/  BAR.SYNC.DEFER_BLOCKING 0x0 ;  /* 0x0000000000007b1d */ /* 0x01bfec0000010000 */
[----:B------:R-:W-:Y:S05]  /*0970*/  @!P0 BRA `(.L_x_413) ;  /* 0x0000011000b48947 */ /* 0x000fea0003800000 */
.L_x_414:
[----:B------:R-:W-:-:S08]  /*0980*/  NOP ;  /* 0x0000000000007918 */ /* 0x000fd00000000000 */
[----:B------:R-:W0:Y:S02]  /*0990*/  USETMAXREG.TRY_ALLOC.CTAPOOL UP0, 0xa0 ;  /* 0x000000a0000079c8 */ /* 0x000e240008000600 */
[----:B0-----:R-:W-:-:S13]  /*09a0*/  PLOP3.LUT P0, PT, PT, PT, UP0, 0x80, 0x0 ;  /* 0x000000000000781c */ /* 0x001fda0003f0f008 */
[----:B------:R-:W-:Y:S05]  /*09b0*/  @!P0 BRA `(.L_x_414) ;  /* 0xfffffffc00f08947 */ /* 0x000fea000383ffff */
[----:B------:R-:W0:Y:S08]  /*09c0*/  S2UR UR4, SR_CgaCtaId ;  /* 0x00000000000479c3 */ /* 0x000e300000008800 */
[----:B------:R-:W-:Y:S06]  /*09d0*/  BAR.ARV 0x8, 0x200 ;  /* 0x0208000000007b1d */ /* 0x000fec0000002000 */
[----:B------:R-:W-:-:S02]  /*09e0*/  MOV R18, 0x400 ;  /* 0x0000040000127802 */ /* 0x000fc40000000f00 */
[----:B------:R-:W-:Y:S01]  /*09f0*/  BAR.SYNC.DEFER_BLOCKING 0x5, 0x200 ;  /* 0x0148000000007b1d */ /* 0x000fe20000010000 */
[----:B0-----:R-:W-:-:S05]  /*0a00*/  IMAD.U32 R0, RZ, RZ, UR4 ;  /* 0x00000004ff007e24 */ /* 0x001fca000f8e00ff */
[----:B------:R-:W-:Y:S01]  /*0a10*/  ULDC UR4, c[0x0][0xc3c] ;  /* 0x00030f0000047ab9 */ /* 0x000fe20000000800 */
[----:B------:R-:W-:Y:S01]  /*0a20*/  LEA R18, R0, R18, 0x18 ;  /* 0x0000001200127211 */ /* 0x000fe200078ec0ff */
[----:B------:R-:W-:Y:S04]  /*0a30*/  STL [R1+0x20], R0 ;  /* 0x0000200001007387 */ /* 0x000fe80000100800 */
[----:B------:R-:W0:Y:S01]  /*0a40*/  LDS.128 R24, [R18+0x132d0] ;  /* 0x0132d00012187984 */ /* 0x000e220000000c00 */
[----:B------:R-:W-:Y:S06]  /*0a50*/  BAR.ARV 0x4, 0x200 ;  /* 0x0108000000007b1d */ /* 0x000fec0000002000 */
[----:B0-----:R-:W-:-:S13]  /*0a60*/  ISETP.GE.AND P0, PT, R27, UR4, PT ;  /* 0x000000041b007c0c */ /* 0x001fda000bf06270 */
[----:B------:R-:W-:Y:S05]  /*0a70*/  @P0 BRA `(.L_x_415) ;  /* 0x0000018800b40947 */ /* 0x000fea0003800000 */
[----:B------:R-:W3:Y:S01]  /*0a80*/  LDL.LU R16, [R1+0x2c] ;  /* 0x00002c0001107983 */ /* 0x000ee20000300800 */
[----:B------:R-:W0:Y:S02]  /*0a90*/  S2R R0, SR_TID.X ;  /* 0x0000000000007919 */ /* 0x000e240000002100 */
[----:B0-----:R-:W-:-:S05]  /*0aa0*/  VIADD R15, R0, 0xffffff80 ;  /* 0xffffff80000f7836 */ /* 0x001fca0000000000 */
[----:B------:R-:W-:Y:S02]  /*0ab0*/  SHF.R.S32.HI R0, RZ, 0x1f, R15 ;  /* 0x0000001fff007819 */ /* 0x000fe4000001140f */
[-C--:B------:R-:W-:Y:S02]  /*0ac0*/  LEA.HI R3, R15, R15.reuse, RZ, 0x1 ;  /* 0x0000000f0f037211 */ /* 0x080fe400078f08ff */
[CC--:B------:R-:W-:Y:S02]  /*0ad0*/  LEA.HI R4, R0.reuse, R15.reuse, RZ, 0x5 ;  /* 0x0000000f00047211 */ /* 0x0c0fe400078f28ff */
[CC--:B--2---:R-:W-:Y:S02]  /*0ae0*/  LEA.HI R2, R0.reuse, R15.reuse, RZ, 0x7 ;  /* 0x0000000f00027211 */ /* 0x0c4fe400078f38ff */
[----:B------:R-:W-:Y:S01]  /*0af0*/  LEA.HI R5, R0, R15, RZ, 0x4 ;  /* 0x0000000f00057211 */ /* 0x000fe200078f20ff */
[----:B------:R-:W-:Y:S01]  /*0b00*/  IMAD.SHL.U32 R8, R4, 0x20, RZ ;  /* 0x0000002004087824 */ /* 0x000fe200078e00ff */
[----:B------:R-:W-:-:S02]  /*0b10*/  SHF.R.S32.HI R10, RZ, 0x1, R3 ;  /* 0x00000001ff0a7819 */ /* 0x000fc40000011403 */
[----:B------:R-:W-:Y:S02]  /*0b20*/  LOP3.LUT R9, R2, 0xffffff80, RZ, 0xc0, !PT ;  /* 0xffffff8002097812 */ /* 0x000fe400078ec0ff */
[----:B------:R-:W-:Y:S02]  /*0b30*/  LOP3.LUT R7, R5, 0x3fffff0, RZ, 0xc0, !PT ;  /* 0x03fffff005077812 */ /* 0x000fe400078ec0ff */
[----:B------:R-:W-:Y:S02]  /*0b40*/  LEA.HI R4, R3, R10, RZ, 0x1 ;  /* 0x0000000a03047211 */ /* 0x000fe400078f08ff */
[C---:B------:R-:W-:Y:S01]  /*0b50*/  IADD3 R14, R15.reuse, -R9, RZ ;  /* 0x800000090f0e7210 */ /* 0x040fe20007ffe0ff */
[----:B------:R-:W-:Y:S01]  /*0b60*/  IMAD.IADD R7, R15, 0x1, -R7 ;  /* 0x000000010f077824 */ /* 0x000fe200078e0a07 */
[----:B------:R-:W-:Y:S02]  /*0b70*/  SHF.R.S32.HI R6, RZ, 0x4, R5 ;  /* 0x00000004ff067819 */ /* 0x000fe40000011405 */
[----:B------:R-:W-:-:S02]  /*0b80*/  LOP3.LUT R8, R8, 0xfffffc00, RZ, 0xc0, !PT ;  /* 0xfffffc0008087812 */ /* 0x000fc400078ec0ff */
[----:B------:R-:W-:Y:S02]  /*0b90*/  LOP3.LUT R4, R4, 0x3fffffe, RZ, 0xc0, !PT ;  /* 0x03fffffe04047812 */ /* 0x000fe400078ec0ff */
[----:B------:R-:W-:Y:S01]  /*0ba0*/  SHF.R.S32.HI R9, RZ, 0x1f, R14 ;  /* 0x0000001fff097819 */ /* 0x000fe2000001140e */
[----:B------:R-:W-:Y:S01]  /*0bb0*/  IMAD R7, R7, 0x40, R8 ;  /* 0x0000004007077824 */ /* 0x000fe200078e0208 */
[----:B------:R-:W-:Y:S01]  /*0bc0*/  LEA.HI R5, R5, R6, RZ, 0x1 ;  /* 0x0000000605057211 */ /* 0x000fe200078f08ff */
[----:B------:R-:W-:Y:S01]  /*0bd0*/  IMAD.IADD R4, R10, 0x1, -R4 ;  /* 0x000000010a047824 */ /* 0x000fe200078e0a04 */
[----:B------:R-:W-:Y:S02]  /*0be0*/  LEA.HI R8, R9, R14, RZ, 0x2 ;  /* 0x0000000e09087211 */ /* 0x000fe400078f10ff */
[----:B------:R-:W-:Y:S01]  /*0bf0*/  LOP3.LUT R5, R5, 0x1ffffffe, RZ, 0xc0, !PT ;  /* 0x1ffffffe05057812 */ /* 0x000fe200078ec0ff */
[----:B------:R-:W-:Y:S01]  /*0c00*/  IMAD R13, R6, 0x8, R4 ;  /* 0x00000008060d7824 */ /* 0x000fe200078e0204 */
[----:B------:R-:W-:-:S02]  /*0c10*/  LEA.HI R4, R0, R15, RZ, 0x2 ;  /* 0x0000000f00047211 */ /* 0x000fc400078f10ff */
[--C-:B------:R-:W-:Y:S02]  /*0c20*/  SHF.R.S32.HI R10, RZ, 0x2, R8.reuse ;  /* 0x00000002ff0a7819 */ /* 0x100fe40000011408 */
[----:B------:R-:W-:Y:S01]  /*0c30*/  SHF.R.S32.HI R11, RZ, 0x1f, R8 ;  /* 0x0000001fff0b7819 */ /* 0x000fe20000011408 */
[----:B------:R-:W-:Y:S01]  /*0c40*/  IMAD.IADD R6, R6, 0x1, -R5 ;  /* 0x0000000106067824 */ /* 0x000fe200078e0a05 */
[----:B------:R-:W-:Y:S02]  /*0c50*/  SHF.R.S32.HI R19, RZ, 0x7, R2 ;  /* 0x00000007ff137819 */ /* 0x000fe40000011402 */
[--C-:B------:R-:W-:Y:S02]  /*0c60*/  SHF.R.S32.HI R2, RZ, 0x2, R4.reuse ;  /* 0x00000002ff027819 */ /* 0x100fe40000011404 */
[----:B------:R-:W-:Y:S02]  /*0c70*/  SHF.R.S32.HI R5, RZ, 0x1f, R4 ;  /* 0x0000001fff057819 */ /* 0x000fe40000011404 */
[----:B------:R-:W-:-:S02]  /*0c80*/  LEA.HI R11, R11, R10, RZ, 0x3 ;  /* 0x0000000a0b0b7211 */ /* 0x000fc400078f18ff */
[----:B------:R-:W-:Y:S01]  /*0c90*/  LOP3.LUT R12, R4, 0xfffffffc, RZ, 0xc0, !PT ;  /* 0xfffffffc040c7812 */ /* 0x000fe200078ec0ff */
[----:B------:R-:W-:Y:S01]  /*0ca0*/  IMAD.HI R4, R19, 0x55555556, RZ ;  /* 0x5555555613047827 */ /* 0x000fe200078e02ff */
[----:B------:R-:W-:Y:S02]  /*0cb0*/  LEA.HI R5, R5, R2, RZ, 0x2 ;  /* 0x0000000205057211 */ /* 0x000fe400078f10ff */
[----:B------:R-:W-:Y:S02]  /*0cc0*/  LOP3.LUT R11, R11, 0xfffffff8, RZ, 0xc0, !PT ;  /* 0xfffffff80b0b7812 */ /* 0x000fe400078ec0ff */
[----:B------:R-:W-:Y:S02]  /*0cd0*/  LEA.HI R9, R9, R14, RZ, 0x5 ;  /* 0x0000000e09097211 */ /* 0x000fe400078f28ff */
[----:B------:R-:W-:Y:S01]  /*0ce0*/  LEA.HI R4, R4, R4, RZ, 0x1 ;  /* 0x0000000404047211 */ /* 0x000fe200078f08ff */
[----:B------:R-:W-:Y:S01]  /*0cf0*/  IMAD.IADD R10, R10, 0x1, -R11 ;  /* 0x000000010a0a7824 */ /* 0x000fe200078e0a0b */
[----:B------:R-:W-:-:S02]  /*0d00*/  SHF.R.S32.HI R9, RZ, 0x5, R9 ;  /* 0x00000005ff097819 */ /* 0x000fc40000011409 */
[----:B------:R-:W-:Y:S01]  /*0d10*/  LOP3.LUT R5, R5, 0xfffffffc, RZ, 0xc0, !PT ;  /* 0xfffffffc05057812 */ /* 0x000fe200078ec0ff */
[----:B------:R-:W-:Y:S02]  /*0d20*/  IMAD R4, R4, -0x3, R19 ;  /* 0xfffffffd04047824 */ /* 0x000fe400078e0213 */
[----:B------:R-:W-:Y:S02]  /*0d30*/  IMAD R9, R9, 0x10, R10 ;  /* 0x0000001009097824 */ /* 0x000fe400078e020a */
[----:B------:R-:W-:Y:S01]  /*0d40*/  IMAD.IADD R5, R2, 0x1, -R5 ;  /* 0x0000000102057824 */ /* 0x000fe200078e0a05 */
[----:B------:R-:W-:Y:S01]  /*0d50*/  LOP3.LUT R3, R3, 0xfffffffe, RZ, 0xc0, !PT ;  /* 0xfffffffe03037812 */ /* 0x000fe200078ec0ff */
[----:B------:R-:W-:Y:S01]  /*0d60*/  IMAD R2, R6, 0x8, R7 ;  /* 0x0000000806027824 */ /* 0x000fe200078e0207 */
[----:B------:R-:W-:-:S03]  /*0d70*/  LEA R4, R4, R9, 0x6 ;  /* 0x0000000904047211 */ /* 0x000fc600078e30ff */
[----:B------:R-:W-:Y:S01]  /*0d80*/  IMAD.IADD R3, R15, 0x1, -R3 ;  /* 0x000000010f037824 */ /* 0x000fe200078e0a03 */
[----:B------:R3:W-:Y:S01]  /*0d90*/  STL [R1+0x98], R2 ;  /* 0x0000980201007387 */ /* 0x0007e20000100800 */
[----:B------:R-:W-:-:S03]  /*0da0*/  LEA.HI R0, R0, R15, RZ, 0x3 ;  /* 0x0000000f00007211 */ /* 0x000fc600078f18ff */
[----:B------:R-:W-:Y:S04]  /*0db0*/  STL [R1+0x74], R5 ;  /* 0x0000740501007387 */ /* 0x000fe80000100800 */
[----:B------:R-:W-:Y:S01]  /*0dc0*/  STL [R1+0x90], R4 ;  /* 0x0000900401007387 */ /* 0x000fe20000100800 */
[----:B------:R-:W-:-:S03]  /*0dd0*/  IMAD.SHL.U32 R156, R3, 0x8, RZ ;  /* 0x00000008039c7824 */ /* 0x000fc600078e00ff */
[----:B------:R-:W-:Y:S01]  /*0de0*/  STL [R1+0x48], RZ ;  /* 0x000048ff01007387 */ /* 0x000fe20000100800 */
[----:B------:R-:W-:-:S05]  /*0df0*/  LOP3.LUT R8, R8, 0x7ffffffc, RZ, 0xc0, !PT ;  /* 0x7ffffffc08087812 */ /* 0x000fca00078ec0ff */
[----:B------:R-:W-:-:S04]  /*0e00*/  IMAD.IADD R8, R14, 0x1, -R8 ;  /* 0x000000010e087824 */ /* 0x000fc800078e0a08 */
[----:B------:R-:W-:Y:S02]  /*0e10*/  IMAD.SHL.U32 R10, R8, 0x2, RZ ;  /* 0x00000002080a7824 */ /* 0x000fe400078e00ff */
[----:B------:R-:W-:Y:S02]  /*0e20*/  IMAD.SHL.U32 R9, R13, 0x40, RZ ;  /* 0x000000400d097824 */ /* 0x000fe400078e00ff */
[C---:B------:R-:W-:Y:S02]  /*0e30*/  VIADD R8, R10.reuse, 0x18 ;  /* 0x000000180a087836 */ /* 0x040fe40000000000 */
[C---:B------:R-:W-:Y:S02]  /*0e40*/  VIADD R7, R10.reuse, 0x20 ;  /* 0x000000200a077836 */ /* 0x040fe40000000000 */
[----:B------:R-:W-:Y:S01]  /*0e50*/  VIADD R6, R10, 0x28 ;  /* 0x000000280a067836 */ /* 0x000fe20000000000 */
[----:B------:R-:W-:-:S04]  /*0e60*/  IADD3 R12, R15, -R12, RZ ;  /* 0x8000000c0f0c7210 */ /* 0x000fc80007ffe0ff */
[----:B------:R-:W-:-:S04]  /*0e70*/  LEA.HI R11, R12, R12, RZ, 0x1 ;  /* 0x0000000c0c0b7211 */ /* 0x000fc800078f08ff */
[----:B------:R-:W-:-:S05]  /*0e80*/  LOP3.LUT R11, R11, 0x1ffffffe, RZ, 0xc0, !PT ;  /* 0x1ffffffe0b0b7812 */ /* 0x000fca00078ec0ff */
[----:B------:R-:W-:Y:S02]  /*0e90*/  IMAD.IADD R11, R12, 0x1, -R11 ;  /* 0x000000010c0b7824 */ /* 0x000fe400078e0a0b */
[----:B------:R-:W-:Y:S01]  /*0ea0*/  IMAD.MOV.U32 R19, RZ, RZ, RZ ;  /* 0x000000ffff137224 */ /* 0x000fe200078e00ff */
[----:B---3--:R-:W-:Y:S01]  /*0eb0*/  LOP3.LUT R2, R16, 0x1, RZ, 0xfc, !PT ;  /* 0x0000000110027812 */ /* 0x008fe200078efcff */
[----:B------:R-:W-:-:S04]  /*0ec0*/  IMAD.SHL.U32 R16, R3, 0x10, RZ ;  /* 0x0000001003107824 */ /* 0x000fc800078e00ff */
[----:B------:R0:W-:Y:S01]  /*0ed0*/  STL [R1+0xc], R2 ;  /* 0x00000c0201007387 */ /* 0x0001e20000100800 */
[----:B------:R-:W-:Y:S02]  /*0ee0*/  VIADD R23, R16, 0x20 ;  /* 0x0000002010177836 */ /* 0x000fe40000000000 */
[----:B------:R-:W-:Y:S01]  /*0ef0*/  VIADD R3, R156, 0x10 ;  /* 0x000000109c037836 */ /* 0x000fe20000000000 */
[----:B0-----:R-:W-:Y:S02]  /*0f00*/  LOP3.LUT R2, R0, 0xfffffff8, RZ, 0xc0, !PT ;  /* 0xfffffff800027812 */ /* 0x001fe400078ec0ff */
[----:B------:R-:W-:Y:S02]  /*0f10*/  SHF.R.S32.HI R0, RZ, 0x3, R0 ;  /* 0x00000003ff007819 */ /* 0x000fe40000011400 */
[----:B------:R-:W-:Y:S01]  /*0f20*/  SHF.L.U32 R0, R5, 0x7, RZ ;  /* 0x0000000705007819 */ /* 0x000fe200000006ff */
[----:B------:R-:W-:Y:S01]  /*0f30*/  IMAD.IADD R2, R15, 0x1, -R2 ;  /* 0x000000010f027824 */ /* 0x000fe200078e0a02 */
[----:B------:R-:W-:Y:S02]  /*0f40*/  STL [R1+0x10], RZ ;  /* 0x000010ff01007387 */ /* 0x000fe40000100800 */
[----:B------:R-:W-:-:S02]  /*0f50*/  LOP3.LUT R2, R0, 0x180, RZ, 0xc0, !PT ;  /* 0x0000018000027812 */ /* 0x000fc400078ec0ff */
[----:B------:R-:W-:Y:S01]  /*0f60*/  SHF.R.S32.HI R0, RZ, 0x1f, R23 ;  /* 0x0000001fff007819 */ /* 0x000fe20000011417 */
[----:B------:R-:W-:Y:S04]  /*0f70*/  STL [R1+0x8], RZ ;  /* 0x000008ff01007387 */ /* 0x000fe80000100800 */
[----:B------:R-:W-:Y:S04]  /*0f80*/  STL [R1], RZ ;  /* 0x000000ff01007387 */ /* 0x000fe80000100800 */
[----:B------:R0:W-:Y:S04]  /*0f90*/  STL [R1+0x18], R3 ;  /* 0x0000180301007387 */ /* 0x0001e80000100800 */
[----:B------:R-:W-:Y:S04]  /*0fa0*/  STL [R1+0x2c], R2 ;  /* 0x00002c0201007387 */ /* 0x000fe80000100800 */
[----:B------:R1:W-:Y:S01]  /*0fb0*/  STL [R1+0x14], R0 ;  /* 0x0000140001007387 */ /* 0x0003e20000100800 */
[----:B0-----:R-:W-:-:S02]  /*0fc0*/  SHF.R.U32.HI R3, RZ, 0x3, R2 ;  /* 0x00000003ff037819 */ /* 0x001fc40000011602 */
[C-C-:B-1----:R-:W-:Y:S02]  /*0fd0*/  LOP3.LUT R0, R2.reuse, 0x10, R16.reuse, 0xf8, !PT ;  /* 0x0000001002007812 */ /* 0x142fe400078ef810 */
[----:B------:R-:W-:Y:S01]  /*0fe0*/  LOP3.LUT R2, R2, 0x30, R16, 0xf8, !PT ;  /* 0x0000003002027812 */ /* 0x000fe200078ef810 */
[----:B------:R0:W-:Y:S01]  /*0ff0*/  STL [R1+0x30], R3 ;  /* 0x0000300301007387 */ /* 0x0001e20000100800 */
[----:B------:R-:W-:-:S03]  /*1000*/  LOP3.LUT R0, R0, R3, RZ, 0x3c, !PT ;  /* 0x0000000300007212 */ /* 0x000fc600078e3cff */
[----:B------:R-:W-:Y:S01]  /*1010*/  STL [R1+0x5c], R10 ;  /* 0x00005c0a01007387 */ /* 0x000fe20000100800 */
[----:B------:R-:W-:Y:S02]  /*1020*/  IADD3 R0, R9, R0, RZ ;  /* 0x0000000009007210 */ /* 0x000fe40007ffe0ff */
[----:B0-----:R-:W-:Y:S02]  /*1030*/  LOP3.LUT R3, R2, R3, RZ, 0x3c, !PT ;  /* 0x0000000302037212 */ /* 0x001fe400078e3cff */
[C---:B------:R-:W-:Y:S01]  /*1040*/  IADD3 R2, R10.reuse, 0x10, RZ ;  /* 0x000000100a027810 */ /* 0x040fe20007ffe0ff */
[----:B------:R-:W-:Y:S01]  /*1050*/  STL [R1+0x34], R9 ;  /* 0x0000340901007387 */ /* 0x000fe20000100800 */
[----:B------:R-:W-:-:S03]  /*1060*/  VIADD R5, R10, 0x30 ;  /* 0x000000300a057836 */ /* 0x000fc60000000000 */
[----:B------:R0:W-:Y:S01]  /*1070*/  STL [R1+0x58], R2 ;  /* 0x0000580201007387 */ /* 0x0001e20000100800 */
[----:B------:R-:W-:-:S03]  /*1080*/  IADD3 R3, R18, R9, R3 ;  /* 0x0000000912037210 */ /* 0x000fc60007ffe003 */
[----:B------:R-:W-:Y:S04]  /*1090*/  STL [R1+0x70], R8 ;  /* 0x0000700801007387 */ /* 0x000fe80000100800 */
[----:B------:R1:W-:Y:S01]  /*10a0*/  STL [R1+0x6c], R7 ;  /* 0x00006c0701007387 */ /* 0x0003e20000100800 */
[----:B0-----:R-:W-:-:S03]  /*10b0*/  VIADD R2, R10, 0x38 ;  /* 0x000000380a027836 */ /* 0x001fc60000000000 */
[----:B------:R-:W-:Y:S04]  /*10c0*/  STL [R1+0x68], R6 ;  /* 0x0000680601007387 */ /* 0x000fe80000100800 */
[----:B------:R0:W-:Y:S04]  /*10d0*/  STL [R1+0x1c], R0 ;  /* 0x00001c0001007387 */ /* 0x0001e80000100800 */
[----:B------:R-:W-:Y:S01]  /*10e0*/  STL [R1+0x64], R5 ;  /* 0x0000640501007387 */ /* 0x000fe20000100800 */
[----:B-1----:R-:W-:Y:S02]  /*10f0*/  SHF.R.S32.HI R7, RZ, 0x1f, R7 ;  /* 0x0000001fff077819 */ /* 0x002fe40000011407 */
[----:B0-----:R-:W-:Y:S01]  /*1100*/  SHF.R.S32.HI R0, RZ, 0x1f, R8 ;  /* 0x0000001fff007819 */ /* 0x001fe20000011408 */
[----:B------:R0:W-:Y:S04]  /*1110*/  STL [R1+0x8c], R3 ;  /* 0x00008c0301007387 */ /* 0x0001e80000100800 */
[----:B------:R-:W-:Y:S04]  /*1120*/  STL [R1+0x60], R2 ;  /* 0x0000600201007387 */ /* 0x000fe80000100800 */
[----:B------:R1:W-:Y:S01]  /*1130*/  STL [R1+0x88], R0 ;  /* 0x0000880001007387 */ /* 0x0003e20000100800 */
[----:B0-----:R-:W-:-:S03]  /*1140*/  SHF.R.S32.HI R3, RZ, 0x1f, R5 ;  /* 0x0000001fff037819 */ /* 0x001fc60000011405 */
[----:B------:R-:W-:Y:S01]  /*1150*/  STL [R1+0x84], R7 ;  /* 0x0000840701007387 */ /* 0x000fe20000100800 */
[----:B-1----:R-:W-:Y:S02]  /*1160*/  SHF.R.S32.HI R0, RZ, 0x1f, R6 ;  /* 0x0000001fff007819 */ /* 0x002fe40000011406 */
[----:B------:R-:W-:-:S03]  /*1170*/  SHF.R.S32.HI R2, RZ, 0x1f, R2 ;  /* 0x0000001fff027819 */ /* 0x000fc60000011402 */
[----:B------:R0:W-:Y:S04]  /*1180*/  STL [R1+0x80], R0 ;  /* 0x0000800001007387 */ /* 0x0001e80000100800 */
[----:B------:R1:W-:Y:S01]  /*1190*/  STL [R1+0x7c], R3 ;  /* 0x00007c0301007387 */ /* 0x0003e20000100800 */
[----:B0-----:R-:W-:-:S05]  /*11a0*/  IMAD R0, R11, 0x8, R4 ;  /* 0x000000080b007824 */ /* 0x001fca00078e0204 */
[----:B------:R1:W-:Y:S04]  /*11b0*/  STL [R1+0x94], R0 ;  /* 0x0000940001007387 */ /* 0x0003e80000100800 */
[----:B------:R1:W-:Y:S01]  /*11c0*/  STL [R1+0x78], R2 ;  /* 0x0000780201007387 */ /* 0x0003e20000100800 */
[----:B------:R-:W-:-:S07]  /*11d0*/  SHF.R.S32.HI R17, RZ, 0x1f, R16 ;  /* 0x0000001fff117819 */ /* 0x000fce0000011410 */
.L_x_524:
[----:B01234-:R-:W0:Y:S01]  /*11e0*/  LDC.64 R2, c[0x0][0xc88] ;  /* 0x00032200ff027b82 */ /* 0x01fe220000000a00 */
[----:B------:R-:W-:Y:S01]  /*11f0*/  ULDC.64 UR4, c[0x0][0xa28] ;  /* 0x00028a0000047ab9 */ /* 0x000fe20000000a00 */
[----:B------:R-:W-:Y:S01]  /*1200*/  ULDC.64 UR8, c[0x0][0xa18] ;  /* 0x0002860000087ab9 */ /* 0x000fe20000000a00 */
[----:B------:R-:W-:Y:S01]  /*1210*/  ULDC.64 UR6, c[0x0][0xa08] ;  /* 0x0002820000067ab9 */ /* 0x000fe20000000a00 */
[----:B0-----:R-:W-:-:S05]  /*1220*/  IMAD.WIDE R2, R27, 0x4, R2 ;  /* 0x000000041b027825 */ /* 0x001fca00078e0202 */
[----:B------:R-:W2:Y:S01]  /*1230*/  LDG.E R31, desc[UR40][R2.64] ;  /* 0x00000028021f7981 */ /* 0x000ea2000c1e1900 */
[----:B------:R-:W-:Y:S01]  /*1240*/  ISETP.NE.U32.AND P2, PT, RZ, UR4, PT ;  /* 0x00000004ff007c0c */ /* 0x000fe2000bf45070 */
[----:B------:R-:W-:Y:S01]  /*1250*/  IMAD.MOV.U32 R8, RZ, RZ, RZ ;  /* 0x000000ffff087224 */ /* 0x000fe200078e00ff */
[----:B------:R-:W-:Y:S01]  /*1260*/  ISETP.NE.U32.AND P1, PT, RZ, UR8, PT ;  /* 0x00000008ff007c0c */ /* 0x000fe2000bf25070 */
[----:B------:R-:W-:Y:S01]  /*1270*/  IMAD.MOV.U32 R28, RZ, RZ, RZ ;  /* 0x000000ffff1c7224 */ /* 0x000fe200078e00ff */
[----:B------:R-:W-:Y:S02]  /*1280*/  ISETP.NE.AND.EX P2, PT, RZ, UR5, PT, P2 ;  /* 0x00000005ff007c0c */ /* 0x000fe4000bf45320 */
[----:B------:R-:W-:Y:S02]  /*1290*/  ISETP.NE.AND.EX P1, PT, RZ, UR9, PT, P1 ;  /* 0x00000009ff007c0c */ /* 0x000fe4000bf25310 */
[----:B------:R-:W-:-:S04]  /*12a0*/  ISETP.NE.U32.AND P0, PT, RZ, UR6, PT ;  /* 0x00000006ff007c0c */ /* 0x000fc8000bf05070 */
[----:B------:R-:W-:Y:S02]  /*12b0*/  ISETP.NE.AND.EX P0, PT, RZ, UR7, PT, P0 ;  /* 0x00000007ff007c0c */ /* 0x000fe4000bf05300 */
[----:B--2--5:R-:W-:Y:S01]  /*12c0*/  SHF.R.S32.HI R0, RZ, 0x1f, R31 ;  /* 0x0000001fff007819 */ /* 0x024fe2000001141f */
[C---:B------:R-:W-:Y:S02]  /*12d0*/  IMAD.SHL.U32 R35, R31.reuse, 0x4, RZ ;  /* 0x000000041f237824 */ /* 0x040fe400078e00ff */
[C---:B------:R-:W-:Y:S01]  /*12e0*/  @P2 LEA R2, P3, R31.reuse, UR4, 0x2 ;  /* 0x000000041f022c11 */ /* 0x040fe2000f8610ff */
[----:B------:R-:W-:Y:S01]  /*12f0*/  STL [R1+0x38], R31 ;  /* 0x0000381f01007387 */ /* 0x000fe20000100800 */
[C-C-:B------:R-:W-:Y:S02]  /*1300*/  SHF.L.U64.HI R34, R31.reuse, 0x2, R0.reuse ;  /* 0x000000021f227819 */ /* 0x140fe40000010200 */
[----:B------:R-:W-:Y:S01]  /*1310*/  @P2 LEA.HI.X R3, R31, UR5, R0, 0x2, P3 ;  /* 0x000000051f032c11 */ /* 0x000fe200098f1400 */
[----:B------:R-:W-:Y:S01]  /*1320*/  ULDC UR4, c[0x0][0x288] ;  /* 0x0000a20000047ab9 */ /* 0x000fe20000000800 */
[C---:B------:R-:W-:Y:S01]  /*1330*/  IADD3 R6, P4, R35.reuse, UR6, RZ ;  /* 0x0000000623067c10 */ /* 0x040fe2000ff9e0ff */
[----:B------:R0:W-:Y:S04]  /*1340*/  STL [R1+0x4c], R0 ;  /* 0x00004c0001007387 */ /* 0x0001e80000100800 */
[----:B------:R1:W5:Y:S01]  /*1350*/  @P2 LDG.E R8, desc[UR40][R2.64] ;  /* 0x0000002802082981 */ /* 0x000362000c1e1900 */
[----:B------:R-:W-:Y:S01]  /*1360*/  @P1 IADD3 R4, P2, R35, UR8, RZ ;  /* 0x0000000823041c10 */ /* 0x000fe2000ff5e0ff */
[----:B------:R-:W-:Y:S01]  /*1370*/  IMAD.U32 R27, RZ, RZ, UR4 ;  /* 0x00000004ff1b7e24 */ /* 0x000fe2000f8e00ff */
[C---:B------:R-:W-:Y:S01]  /*1380*/  IADD3.X R7, R34.reuse, UR7, RZ, P4, !PT ;  /* 0x0000000722077c10 */ /* 0x040fe2000a7fe4ff */
[----:B------:R2:W-:Y:S01]  /*1390*/  STL [R1+0x40], R35 ;  /* 0x0000402301007387 */ /* 0x0005e20000100800 */
[----:B------:R-:W-:Y:S01]  /*13a0*/  @P1 IADD3.X R5, R34, UR9, RZ, P2, !PT ;  /* 0x0000000922051c10 */ /* 0x000fe200097fe4ff */
[----:B------:R-:W-:Y:S01]  /*13b0*/  ULDC.64 UR4, c[0x0][0x418] ;  /* 0x0001060000047ab9 */ /* 0x000fe20000000a00 */
[----:B------:R-:W-:Y:S01]  /*13c0*/  ULDC.64 UR8, c[0x0][0xa20] ;  /* 0x0002880000087ab9 */ /* 0x000fe20000000a00 */
[----:B------:R2:W5:Y:S04]  /*13d0*/  @P0 LDG.E R28, desc[UR40][R6.64] ;  /* 0x00000028061c0981 */ /* 0x000568000c1e1900 */
[----:B------:R2:W5:Y:S04]  /*13e0*/  @P1 LDG.E R27, desc[UR40][R4.64] ;  /* 0x00000028041b1981 */ /* 0x000568000c1e1900 */
[----:B------:R2:W-:Y:S04]  /*13f0*/  STL [R1+0x44], R34 ;  /* 0x0000442201007387 */ /* 0x0005e80000100800 */
[----:B------:R2:W-:Y:S01]  /*1400*/  STL [R1+0x50], R25 ;  /* 0x0000501901007387 */ /* 0x0005e20000100800 */
[----:B------:R-:W-:Y:S01]  /*1410*/  UISETP.NE.U32.AND UP0, UPT, UR4, URZ, UPT ;  /* 0x0000003f0400728c */ /* 0x000fe2000bf05070 */
[----:B-1----:R-:W-:-:S02]  /*1420*/  LOP3.LUT R2, R26, 0xff000000, RZ, 0xc0, !PT ;  /* 0xff0000001a027812 */ /* 0x002fc400078ec0ff */
[----:B------:R-:W-:Y:S01]  /*1430*/  ULDC UR4, c[0x0][0x424] ;  /* 0x0001090000047ab9 */ /* 0x000fe20000000800 */
[----:B------:R-:W-:Y:S01]  /*1440*/  UISETP.NE.AND.EX UP0, UPT, UR5, URZ, UPT, UP0 ;  /* 0x0000003f0500728c */ /* 0x000fe2000bf05300 */
[----:B------:R-:W-:Y:S02]  /*1450*/  ISETP.NE.U32.AND P2, PT, RZ, UR8, PT ;  /* 0x00000008ff007c0c */ /* 0x000fe4000bf45070 */
[----:B------:R-:W-:Y:S01]  /*1460*/  ULDC UR5, c[0x0][0x2f0] ;  /* 0x0000bc0000057ab9 */ /* 0x000fe20000000800 */
[----:B------:R-:W-:Y:S01]  /*1470*/  USEL UR4, UR4, 0x1, UP0 ;  /* 0x0000000104047887 */ /* 0x000fe20008000000 */
[----:B0-----:R-:W-:Y:S02]  /*1480*/  LOP3.LUT R0, R26, 0xff0000, RZ, 0xc0, !PT ;  /* 0x00ff00001a007812 */ /* 0x001fe400078ec0ff */
[----:B------:R-:W-:Y:S01]  /*1490*/  SHF.R.U32.HI R3, RZ, 0x8, R2 ;  /* 0x00000008ff037819 */ /* 0x000fe20000011602 */
[----:B------:R-:W-:Y:S01]  /*14a0*/  UIMAD UR4, UR4, UR5, URZ ;  /* 0x00000005040472a4 */ /* 0x000fe2000f8e023f */
[----:B------:R-:W-:-:S02]  /*14b0*/  ISETP.NE.AND.EX P2, PT, RZ, UR9, PT, P2 ;  /* 0x00000009ff007c0c */ /* 0x000fc4000bf45320 */
[----:B------:R-:W-:Y:S01]  /*14c0*/  ULDC UR5, c[0x0][0x348] ;  /* 0x0000d20000057ab9 */ /* 0x000fe20000000800 */
[----:B------:R-:W-:Y:S02]  /*14d0*/  LEA.HI R9, R0, R3, RZ, 0x10 ;  /* 0x0000000300097211 */ /* 0x000fe400078f80ff */
[----:B------:R-:W-:Y:S01]  /*14e0*/  LOP3.LUT R22, R26, 0xffff, RZ, 0xc0, !PT ;  /* 0x0000ffff1a167812 */ /* 0x000fe200078ec0ff */
[----:B--2---:R-:W-:Y:S07]  /*14f0*/  @P1 BRA `(.L_x_416) ;  /* 0x0000000000241947 */ /* 0x004fee0003800000 */
[----:B------:R-:W-:Y:S02]  /*1500*/  ULDC.64 UR6, c[0x0][0xa00] ;  /* 0x0002800000067ab9 */ /* 0x000fe40000000a00 */
[----:B------:R-:W-:-:S04]  /*1510*/  ISETP.NE.U32.AND P1, PT, RZ, UR6, PT ;  /* 0x00000006ff007c0c */ /* 0x000fc8000bf25070 */
[----:B------:R-:W-:-:S13]  /*1520*/  ISETP.NE.AND.EX P1, PT, RZ, UR7, PT, P1 ;  /* 0x00000007ff007c0c */ /* 0x000fda000bf25310 */
[----:B------:R-:W-:Y:S05]  /*1530*/  @!P1 BRA `(.L_x_416) ;  /* 0x0000000000149947 */ /* 0x000fea0003800000 */
[----:B------:R-:W0:Y:S02]  /*1540*/  LDC.64 R2, c[0x0][0xa00] ;  /* 0x00028000ff027b82 */ /* 0x000e240000000a00 */
[----:B0-----:R-:W-:-:S05]  /*1550*/  IMAD.WIDE R2, R31, 0x4, R2 ;  /* 0x000000041f027825 */ /* 0x001fca00078e0202 */
[----:B-----5:R-:W2:Y:S04]  /*1560*/  LDG.E R27, desc[UR40][R2.64] ;  /* 0x00000028021b7981 */ /* 0x020ea8000c1e1900 */
[----:B------:R-:W2:Y:S02]  /*1570*/  LDG.E R0, desc[UR40][R2.64+0x4] ;  /* 0x0000042802007981 */ /* 0x000ea4000c1e1900 */
[----:B--2---:R-:W-:-:S07]  /*1580*/  IADD3 R27, -R27, R0, RZ ;  /* 0x000000001b1b7210 */ /* 0x004fce0007ffe1ff */
.L_x_416:
[----:B------:R-:W-:Y:S02]  /*1590*/  IMAD.U32 R44, RZ, RZ, UR5 ;  /* 0x00000005ff2c7e24 */ /* 0x000fe4000f8e00ff */
[----:B------:R-:W-:Y:S01]  /*15a0*/  IMAD.U32 R29, RZ, RZ, UR4 ;  /* 0x00000004ff1d7e24 */ /* 0x000fe2000f8e00ff */
[----:B------:R-:W-:Y:S06]  /*15b0*/  @!P2 BRA `(.L_x_417) ;  /* 0x000000000010a947 */ /* 0x000fec0003800000 */
[----:B------:R-:W-:-:S04]  /*15c0*/  IADD3 R2, P0, R35, UR8, RZ ;  /* 0x0000000823027c10 */ /* 0x000fc8000ff1e0ff */
[----:B------:R-:W-:-:S05]  /*15d0*/  IADD3.X R3, R34, UR9, RZ, P0, !PT ;  /* 0x0000000922037c10 */ /* 0x000fca00087fe4ff */
[----:B------:R0:W5:Y:S01]  /*15e0*/  LDG.E R29, desc[UR40][R2.64] ;  /* 0x00000028021d7981 */ /* 0x000162000c1e1900 */
[----:B------:R-:W-:Y:S05]  /*15f0*/  BRA `(.L_x_418) ;  /* 0x0000000000107947 */ /* 0x000fea0003800000 */
.L_x_417:
[----:B------:R-:W-:Y:S05]  /*1600*/  @!P0 BRA `(.L_x_418) ;  /* 0x00000000000c8947 */ /* 0x000fea0003800000 */
[----:B------:R-:W2:Y:S04]  /*1610*/  LDG.E R0, desc[UR40][R6.64] ;  /* 0x0000002806007981 */ /* 0x000ea8000c1e1900 */
[----:B------:R-:W2:Y:S02]  /*1620*/  LDG.E R29, desc[UR40][R6.64+0x4] ;  /* 0x00000428061d7981 */ /* 0x000ea4000c1e1900 */
[----:B--2---:R-:W-:-:S07]  /*1630*/  IMAD.IADD R29, R29, 0x1, -R0 ;  /* 0x000000011d1d7824 */ /* 0x004fce00078e0a00 */
.L_x_418:
[----:B------:R-:W-:Y:S01]  /*1640*/  ULDC.64 UR4, c[0x0][0xa10] ;  /* 0x0002840000047ab9 */ /* 0x000fe20000000a00 */
[----:B------:R-:W2:Y:S01]  /*1650*/  LDL.LU R30, [R1+0x24] ;  /* 0x00002400011e7983 */ /* 0x000ea20000300800 */
[----:B------:R-:W-:-:S04]  /*1660*/  ISETP.NE.U32.AND P0, PT, RZ, UR4, PT ;  /* 0x00000004ff007c0c */ /* 0x000fc8000bf05070 */
[----:B------:R-:W-:Y:S01]  /*1670*/  ISETP.NE.AND.EX P0, PT, RZ, UR5, PT, P0 ;  /* 0x00000005ff007c0c */ /* 0x000fe2000bf05300 */
[----:B------:R-:W-:-:S12]  /*1680*/  ULDC.64 UR4, c[0x0][0xa30] ;  /* 0x00028c0000047ab9 */ /* 0x000fd80000000a00 */
[----:B0-----:R-:W0:Y:S02]  /*1690*/  @P0 LDC.64 R2, c[0x0][0xa10] ;  /* 0x00028400ff020b82 */ /* 0x001e240000000a00 */
[----:B0-----:R-:W-:-:S05]  /*16a0*/  @P0 IMAD.WIDE R2, R31, 0x4, R2 ;  /* 0x000000041f020825 */ /* 0x001fca00078e0202 */
[----:B------:R-:W3:Y:S04]  /*16b0*/  @P0 LDG.E R0, desc[UR40][R2.64] ;  /* 0x0000002802000981 */ /* 0x000ee8000c1e1900 */
[----:B------:R-:W3:Y:S01]  /*16c0*/  @P0 LDG.E R7, desc[UR40][R2.64+0x4] ;  /* 0x0000042802070981 */ /* 0x000ee2000c1e1900 */
[----:B------:R-:W-:Y:S01]  /*16d0*/  ISETP.NE.U32.AND P1, PT, RZ, UR4, PT ;  /* 0x00000004ff007c0c */ /* 0x000fe2000bf25070 */
[----:B-----5:R-:W-:-:S03]  /*16e0*/  IMAD.MOV.U32 R32, RZ, RZ, R29 ;  /* 0x000000ffff207224 */ /* 0x020fc600078e001d */
[----:B------:R-:W-:-:S13]  /*16f0*/  ISETP.NE.AND.EX P1, PT, RZ, UR5, PT, P1 ;  /* 0x00000005ff007c0c */ /* 0x000fda000bf25310 */
[----:B------:R-:W-:-:S04]  /*1700*/  @P1 IADD3 R4, P2, R35, UR4, RZ ;  /* 0x0000000423041c10 */ /* 0x000fc8000ff5e0ff */
[----:B------:R-:W-:-:S05]  /*1710*/  @P1 IADD3.X R5, R34, UR5, RZ, P2, !PT ;  /* 0x0000000522051c10 */ /* 0x000fca00097fe4ff */
[----:B------:R0:W5:Y:S01]  /*1720*/  @P1 LDG.E R32, desc[UR40][R4.64] ;  /* 0x0000002804201981 */ /* 0x000162000c1e1900 */
[----:B------:R-:W-:Y:S01]  /*1730*/  IMAD.IADD R11, R29, 0x1, -R8 ;  /* 0x000000011d0b7824 */ /* 0x000fe200078e0a08 */
[----:B------:R-:W-:Y:S01]  /*1740*/  LOP3.LUT R10, R9, 0xff, RZ, 0xc0, !PT ;  /* 0x000000ff090a7812 */ /* 0x000fe200078ec0ff */
[----:B------:R-:W-:Y:S01]  /*1750*/  BSSY B0, `(.L_x_419) ;  /* 0x000002d000007945 */ /* 0x000fe20003800000 */
[----:B------:R-:W-:-:S03]  /*1760*/  SHF.R.U32.HI R6, RZ, 0x10, R9 ;  /* 0x00000010ff067819 */ /* 0x000fc60000011609 */
[----:B------:R0:W-:Y:S01]  /*1770*/  STL [R1+0x54], R10 ;  /* 0x0000540a01007387 */ /* 0x0001e20000100800 */
[----:B--2---:R-:W-:Y:S02]  /*1780*/  LOP3.LUT R30, R30, 0xfffffffb, RZ, 0xc0, !PT ;  /* 0xfffffffb1e1e7812 */ /* 0x004fe400078ec0ff */
[----:B---3--:R-:W-:-:S05]  /*1790*/  @P0 IADD3 R44, -R0, R7, RZ ;  /* 0x00000007002c0210 */ /* 0x008fca0007ffe1ff */
[----:B------:R-:W-:-:S04]  /*17a0*/  IMAD.IADD R26, R11, 0x1, R44 ;  /* 0x000000010b1a7824 */ /* 0x000fc800078e022c */
[C---:B------:R-:W-:Y:S01]  /*17b0*/  VIADD R0, R26.reuse, 0x9f ;  /* 0x0000009f1a007836 */ /* 0x040fe20000000000 */
[----:B------:R-:W-:-:S03]  /*17c0*/  ISETP.GE.AND P3, PT, R26, 0x1, PT ;  /* 0x000000011a00780c */ /* 0x000fc60003f66270 */
[----:B------:R-:W-:-:S05]  /*17d0*/  IMAD.HI R0, R0, 0x66666667, RZ ;  /* 0x6666666700007827 */ /* 0x000fca00078e02ff */
[----:B------:R-:W-:-:S04]  /*17e0*/  SHF.R.U32.HI R3, RZ, 0x1f, R0 ;  /* 0x0000001fff037819 */ /* 0x000fc80000011600 */
[----:B------:R-:W-:Y:S01]  /*17f0*/  LEA.HI.SX32 R24, R0, R3, 0x1a ;  /* 0x0000000300187211 */ /* 0x000fe200078fd2ff */
[----:B------:R-:W-:Y:S01]  /*1800*/  IMAD.MOV.U32 R3, RZ, RZ, RZ ;  /* 0x000000ffff037224 */ /* 0x000fe200078e00ff */
[----:B------:R-:W-:-:S05]  /*1810*/  @P3 LOP3.LUT R30, R30, 0x4, RZ, 0xfc, !PT ;  /* 0x000000041e1e3812 */ /* 0x000fca00078efcff */
[----:B------:R0:W-:Y:S04]  /*1820*/  STL [R1+0x24], R30 ;  /* 0x0000241e01007387 */ /* 0x0001e80000100800 */
[----:B------:R0:W-:Y:S01]  /*1830*/  STL [R1+0x3c], R6 ;  /* 0x00003c0601007387 */ /* 0x0001e20000100800 */
[----:B------:R-:W-:Y:S05]  /*1840*/  @!P3 BRA `(.L_x_420) ;  /* 0x000000000074b947 */ /* 0x000fea0003800000 */
[----:B------:R-:W-:Y:S01]  /*1850*/  ISETP.NE.AND P0, PT, R6, RZ, PT ;  /* 0x000000ff0600720c */ /* 0x000fe20003f05270 */
[----:B------:R-:W-:-:S03]  /*1860*/  ULDC UR4, c[0x0][0x9f0] ;  /* 0x00027c0000047ab9 */ /* 0x000fc60000000800 */
[----:B------:R-:W-:-:S04]  /*1870*/  SEL R9, R6, UR4, P0 ;  /* 0x0000000406097c07 */ /* 0x000fc80008000000 */
[-C--:B0-----:R-:W-:Y:S02]  /*1880*/  IABS R5, R9.reuse ;  /* 0x0000000900057213 */ /* 0x081fe40000000000 */
[----:B------:R-:W-:Y:S02]  /*1890*/  IADD3 R0, R24, -0x1, R9 ;  /* 0xffffffff18007810 */ /* 0x000fe40007ffe009 */
[----:B------:R-:W0:Y:S01]  /*18a0*/  I2F.RP R4, R5 ;  /* 0x0000000500047306 */ /* 0x000e220000209400 */
[----:B------:R-:W-:-:S04]  /*18b0*/  IABS R8, R9 ;  /* 0x0000000900087213 */ /* 0x000fc80000000000 */
[----:B------:R-:W-:-:S03]  /*18c0*/  IADD3 R8, RZ, -R8, RZ ;  /* 0x80000008ff087210 */ /* 0x000fc60007ffe0ff */
[----:B0-----:R-:W0:Y:S02]  /*18d0*/  MUFU.RCP R4, R4 ;  /* 0x0000000400047308 */ /* 0x001e240000001000 */
[----:B0-----:R-:W-:Y:S01]  /*18e0*/  VIADD R2, R4, 0xffffffe ;  /* 0x0ffffffe04027836 */ /* 0x001fe20000000000 */
[----:B------:R-:W-:Y:S02]  /*18f0*/  IABS R4, R0 ;  /* 0x0000000000047213 */ /* 0x000fe40000000000 */
[----:B------:R-:W-:-:S03]  /*1900*/  LOP3.LUT R0, R0, R9, RZ, 0x3c, !PT ;  /* 0x0000000900007212 */ /* 0x000fc600078e3cff */
[----:B------:R0:W1:Y:S01]  /*1910*/  F2I.FTZ.U32.TRUNC.NTZ R3, R2 ;  /* 0x0000000200037305 */ /* 0x000062000021f000 */
[----:B------:R-:W-:Y:S01]  /*1920*/  ISETP.GE.AND P2, PT, R0, RZ, PT ;  /* 0x000000ff0000720c */ /* 0x000fe20003f46270 */
[----:B0-----:R-:W-:Y:S02]  /*1930*/  IMAD.MOV.U32 R2, RZ, RZ, RZ ;  /* 0x000000ffff027224 */ /* 0x001fe400078e00ff */
[----:B-1----:R-:W-:-:S04]  /*1940*/  IMAD.MOV R6, RZ, RZ, -R3 ;  /* 0x000000ffff067224 */ /* 0x002fc800078e0a03 */
[----:B------:R-:W-:-:S04]  /*1950*/  IMAD R7, R6, R5, RZ ;  /* 0x0000000506077224 */ /* 0x000fc800078e02ff */
[----:B------:R-:W-:-:S04]  /*1960*/  IMAD.HI.U32 R3, R3, R7, R2 ;  /* 0x0000000703037227 */ /* 0x000fc800078e0002 */
[----:B------:R-:W-:Y:S02]  /*1970*/  IMAD.MOV.U32 R2, RZ, RZ, R8 ;  /* 0x000000ffff027224 */ /* 0x000fe400078e0008 */
[----:B------:R-:W-:-:S04]  /*1980*/  IMAD.HI.U32 R3, R3, R4, RZ ;  /* 0x0000000403037227 */ /* 0x000fc800078e00ff */
[----:B------:R-:W-:-:S05]  /*1990*/  IMAD R2, R3, R2, R4 ;  /* 0x0000000203027224 */ /* 0x000fca00078e0204 */
[----:B------:R-:W-:-:S13]  /*19a0*/  ISETP.GT.U32.AND P1, PT, R5, R2, PT ;  /* 0x000000020500720c */ /* 0x000fda0003f24070 */
[----:B------:R-:W-:Y:S02]  /*19b0*/  @!P1 IMAD.IADD R2, R2, 0x1, -R5 ;  /* 0x0000000102029824 */ /* 0x000fe400078e0a05 */
[----:B------:R-:W-:Y:S01]  /*19c0*/  @!P1 VIADD R3, R3, 0x1 ;  /* 0x0000000103039836 */ /* 0x000fe20000000000 */
[----:B------:R-:W-:Y:S02]  /*19d0*/  ISETP.NE.AND P1, PT, R9, RZ, PT ;  /* 0x000000ff0900720c */ /* 0x000fe40003f25270 */
[----:B------:R-:W-:-:S13]  /*19e0*/  ISETP.GE.U32.AND P0, PT, R2, R5, PT ;  /* 0x000000050200720c */ /* 0x000fda0003f06070 */
[----:B------:R-:W-:-:S05]  /*19f0*/  @P0 VIADD R3, R3, 0x1 ;  /* 0x0000000103030836 */ /* 0x000fca0000000000 */
[----:B------:R-:W-:Y:S02]  /*1a00*/  @!P2 IADD3 R3, -R3, RZ, RZ ;  /* 0x000000ff0303a210 */ /* 0x000fe40007ffe1ff */
[----:B------:R-:W-:-:S07]  /*1a10*/  @!P1 LOP3.LUT R3, RZ, R9, RZ, 0x33, !PT ;  /* 0x00000009ff039212 */ /* 0x000fce00078e33ff */
.L_x_420:
[----:B------:R-:W-:Y:S05]  /*1a20*/  BSYNC B0 ;  /* 0x0000000000007941 */ /* 0x000fea0003800000 */
.L_x_419:
[----:B------:R-:W-:Y:S01]  /*1a30*/  IMAD R0, R10, R3, RZ ;  /* 0x000000030a007224 */ /* 0x000fe200078e02ff */
[----:B------:R-:W-:-:S04]  /*1a40*/  PLOP3.LUT P3, PT, PT, PT, PT, 0x80, 0x0 ;  /* 0x000000000000781c */ /* 0x000fc80003f6f070 */
[C---:B------:R-:W-:Y:S01]  /*1a50*/  VIADDMNMX R3, R0.reuse, R3, R24, PT ;  /* 0x0000000300037246 */ /* 0x040fe20003800118 */
[----:B------:R-:W-:-:S04]  /*1a60*/  IMAD R0, R0, 0xa0, -R11 ;  /* 0x000000a000007824 */ /* 0x000fc800078e0a0b */
[----:B------:R-:W-:Y:S01]  /*1a70*/  IMAD R3, R3, 0xa0, -R11 ;  /* 0x000000a003037824 */ /* 0x000fe200078e0a0b */
[----:B------:R-:W-:-:S04]  /*1a80*/  VIMNMX R0, RZ, R0, !PT ;  /* 0x00000000ff007248 */ /* 0x000fc80007fe0100 */
[----:B0-----:R-:W-:Y:S01]  /*1a90*/  VIMNMX R5, R3, R44, PT ;  /* 0x0000002c03057248 */ /* 0x001fe20003fe0100 */
[----:B------:R-:W-:-:S03]  /*1aa0*/  IMAD.WIDE.U32 R2, R0, -0x33333333, RZ ;  /* 0xcccccccd00027825 */ /* 0x000fc600078e00ff */
[----:B------:R-:W-:Y:S02]  /*1ab0*/  ISETP.GT.AND P0, PT, R5, R0, PT ;  /* 0x000000000500720c */ /* 0x000fe40003f04270 */
[----:B------:R-:W-:-:S05]  /*1ac0*/  SHF.R.U32.HI R33, RZ, 0x7, R3 ;  /* 0x00000007ff217819 */ /* 0x000fca0000011603 */
[----:B------:R-:W-:-:S06]  /*1ad0*/  IMAD.MOV.U32 R2, RZ, RZ, R33 ;  /* 0x000000ffff027224 */ /* 0x000fcc00078e0021 */
[----:B------:R-:W-:-:S04]  /*1ae0*/  @P0 VIADD R0, R5, 0x9f ;  /* 0x0000009f05000836 */ /* 0x000fc80000000000 */
[----:B------:R-:W-:-:S05]  /*1af0*/  @P0 IMAD.HI R0, R0, 0x66666667, RZ ;  /* 0x6666666700000827 */ /* 0x000fca00078e02ff */
[----:B------:R-:W-:-:S04]  /*1b00*/  @P0 SHF.R.U32.HI R3, RZ, 0x1f, R0 ;  /* 0x0000001fff030819 */ /* 0x000fc80000011600 */
[----:B------:R-:W-:-:S04]  /*1b10*/  @P0 LEA.HI.SX32 R2, R0, R3, 0x1a ;  /* 0x0000000300020211 */ /* 0x000fc800078fd2ff */
[----:B------:R-:W-:-:S13]  /*1b20*/  ISETP.GT.AND P0, PT, R2, R33, PT ;  /* 0x000000210200720c */ /* 0x000fda0003f04270 */
[----:B------:R-:W-:Y:S05]  /*1b30*/  @!P0 BRA `(.L_x_421) ;  /* 0x0000003400dc8947 */ /* 0x000fea0003800000 */
[----:B------:R-:W-:Y:S01]  /*1b40*/  VIADD R0, R18, 0xe000 ;  /* 0x0000e00012007836 */ /* 0x000fe20000000000 */
[----:B------:R-:W-:Y:S04]  /*1b50*/  BSSY B6, `(.L_x_422) ;  /* 0x0000013000067945 */ /* 0x000fe80003800000 */
[----:B------:R-:W-:-:S13]  /*1b60*/  LOP3.LUT P0, RZ, R0, 0x1bf, RZ, 0xc0, !PT ;  /* 0x000001bf00ff7812 */ /* 0x000fda000780c0ff */
[----:B------:R-:W-:Y:S05]  /*1b70*/  @!P0 BRA `(.L_x_423) ;  /* 0x0000000000408947 */ /* 0x000fea0003800000 */
[----:B------:R-:W-:Y:S01]  /*1b80*/  MOV R0, 0x0 ;  /* 0x0000000000007802 */ /* 0x000fe20000000f00 */
[----:B------:R-:W-:Y:S01]  /*1b90*/  ULDC.64 UR4, c[0x4][0x98] ;  /* 0x0100260000047ab9 */ /* 0x000fe20000000a00 */
[----:B------:R-:W-:Y:S01]  /*1ba0*/  ULDC.64 UR6, c[0x4][0x20] ;  /* 0x0100080000067ab9 */ /* 0x000fe20000000a00 */
[----:B------:R-:W-:Y:S01]  /*1bb0*/  IMAD.U32 R4, RZ, RZ, UR4 ;  /* 0x00000004ff047e24 */ /* 0x000fe2000f8e00ff */
[----:B------:R0:W1:Y:S01]  /*1bc0*/  LDC.64 R14, c[0x4][R0] ;  /* 0x01000000000e7b82 */ /* 0x0000620000000a00 */
[----:B------:R-:W-:Y:S01]  /*1bd0*/  IMAD.U32 R5, RZ, RZ, UR5 ;  /* 0x00000005ff057e24 */ /* 0x000fe2000f8e00ff */
[----:B------:R-:W-:Y:S01]  /*1be0*/  ULDC.64 UR4, c[0x4][0xa0] ;  /* 0x0100280000047ab9 */ /* 0x000fe20000000a00 */
[----:B------:R-:W-:Y:S01]  /*1bf0*/  IMAD.U32 R10, RZ, RZ, UR6 ;  /* 0x00000006ff0a7e24 */ /* 0x000fe2000f8e00ff */
[----:B------:R-:W-:Y:S01]  /*1c00*/  MOV R6, UR4 ;  /* 0x0000000400067c02 */ /* 0x000fe20008000f00 */
[----:B------:R-:W-:Y:S01]  /*1c10*/  IMAD.U32 R7, RZ, RZ, UR5 ;  /* 0x00000005ff077e24 */ /* 0x000fe2000f8e00ff */
[----:B------:R-:W-:Y:S01]  /*1c20*/  MOV R13, RZ ;  /* 0x000000ff000d7202 */ /* 0x000fe20000000f00 */
[----:B------:R-:W-:-:S02]  /*1c30*/  IMAD.U32 R11, RZ, RZ, UR7 ;  /* 0x00000007ff0b7e24 */ /* 0x000fc4000f8e00ff */
[----:B------:R-:W-:Y:S02]  /*1c40*/  IMAD.MOV.U32 R8, RZ, RZ, 0x70 ;  /* 0x00000070ff087424 */ /* 0x000fe400078e00ff */
[----:B0-----:R-:W-:-:S07]  /*1c50*/  IMAD.MOV.U32 R12, RZ, RZ, 0x1 ;  /* 0x00000001ff0c7424 */ /* 0x001fce00078e00ff */
[----:B------:R-:W-:-:S07]  /*1c60*/  LEPC R20, `(.L_x_423) ;  /* 0x000000001014794e */ /* 0x000fce0000000000 */
[----:B-1---5:R-:W-:Y:S05]  /*1c70*/  CALL.ABS.NOINC R14 ;  /* 0x000000000e007343 */ /* 0x022fea0003c00000 */
.L_x_423:
[----:B------:R-:W-:Y:S05]  /*1c80*/  BSYNC B6 ;  /* 0x0000000000067941 */ /* 0x000fea0003800000 */
.L_x_422:
        /* <DEDUP_REMOVED lines=11> */
[----:B------:R-:W-:Y:S01]  /*1d40*/  MOV R10, UR6 ;  /* 0x00000006000a7c02 */ /* 0x000fe20008000f00 */
[----:B------:R-:W-:Y:S02]  /*1d50*/  IMAD.U32 R6, RZ, RZ, UR4 ;  /* 0x00000004ff067e24 */ /* 0x000fe4000f8e00ff */
[----:B------:R-:W-:-:S02]  /*1d60*/  IMAD.U32 R7, RZ, RZ, UR5 ;  /* 0x00000005ff077e24 */ /* 0x000fc4000f8e00ff */
[----:B------:R-:W-:Y:S02]  /*1d70*/  IMAD.U32 R11, RZ, RZ, UR7 ;  /* 0x00000007ff0b7e24 */ /* 0x000fe4000f8e00ff */
[----:B------:R-:W-:Y:S02]  /*1d80*/  IMAD.MOV.U32 R8, RZ, RZ, 0x70 ;  /* 0x00000070ff087424 */ /* 0x000fe400078e00ff */
[----:B------:R-:W-:Y:S02]  /*1d90*/  IMAD.MOV.U32 R12, RZ, RZ, 0x1 ;  /* 0x00000001ff0c7424 */ /* 0x000fe400078e00ff */
[----:B0-----:R-:W-:-:S07]  /*1da0*/  IMAD.MOV.U32 R13, RZ, RZ, RZ ;  /* 0x000000ffff0d7224 */ /* 0x001fce00078e00ff */
[----:B------:R-:W-:-:S07]  /*1db0*/  LEPC R20, `(.L_x_425) ;  /* 0x000000001014794e */ /* 0x000fce0000000000 */
[----:B-1---5:R-:W-:Y:S05]  /*1dc0*/  CALL.ABS.NOINC R14 ;  /* 0x000000000e007343 */ /* 0x022fea0003c00000 */
.L_x_425:
[----:B------:R-:W-:Y:S05]  /*1dd0*/  BSYNC B6 ;  /* 0x0000000000067941 */ /* 0x000fea0003800000 */
.L_x_424:
[----:B------:R-:W-:Y:S01]  /*1de0*/  ULDC.64 UR4, c[0x0][0x9f8] ;  /* 0x00027e0000047ab9 */ /* 0x000fe20000000a00 */
[----:B------:R-:W2:Y:S01]  /*1df0*/  LDL R12, [R1+0x2c] ;  /* 0x00002c00010c7983 */ /* 0x000ea20000100800 */
[----:B------:R-:W-:Y:S01]  /*1e00*/  ISETP.NE.U32.AND P0, PT, RZ, UR4, PT ;  /* 0x00000004ff007c0c */ /* 0x000fe2000bf05070 */
[----:B------:R-:W-:Y:S01]  /*1e10*/  IMAD.MOV.U32 R0, RZ, RZ, R31 ;  /* 0x000000ffff007224 */ /* 0x000fe200078e001f */
[----:B------:R-:W0:Y:S01]  /*1e20*/  LDC R13, c[0x0][0x3f4] ;  /* 0x0000fd00ff0d7b82 */ /* 0x000e220000000800 */
[----:B------:R-:W3:Y:S01]  /*1e30*/  LDL R10, [R1+0x30] ;  /* 0x00003000010a7983 */ /* 0x000ee20000100800 */
[----:B------:R-:W-:-:S03]  /*1e40*/  ISETP.NE.AND.EX P0, PT, RZ, UR5, PT, P0 ;  /* 0x00000005ff007c0c */ /* 0x000fc6000bf05300 */
[----:B------:R-:W4:Y:S03]  /*1e50*/  LDL R46, [R1+0x74] ;  /* 0x00007400012e7983 */ /* 0x000f260000100800 */
[----:B------:R-:W1:Y:S01]  /*1e60*/  LDC.64 R42, c[0x0][0x408] ;  /* 0x00010200ff2a7b82 */ /* 0x000e620000000a00 */
[----:B------:R-:W4:Y:S01]  /*1e70*/  LDL R8, [R1+0x34] ;  /* 0x0000340001087983 */ /* 0x000f220000100800 */
[----:B------:R-:W0:Y:S05]  /*1e80*/  S2R R48, SR_TID.X ;  /* 0x0000000000307919 */ /* 0x000e2a0000002100 */
[----:B------:R-:W-:Y:S01]  /*1e90*/  @P0 IADD3 R4, P1, R35, UR4, RZ ;  /* 0x0000000423040c10 */ /* 0x000fe2000ff3e0ff */
[----:B------:R-:W-:Y:S01]  /*1ea0*/  ULDC UR4, c[0x0][0x2f4] ;  /* 0x0000bd0000047ab9 */ /* 0x000fe20000000800 */
[----:B------:R-:W1:Y:S02]  /*1eb0*/  LDC.64 R36, c[0x0][0x3f8] ;  /* 0x0000fe00ff247b82 */ /* 0x000e640000000a00 */
[----:B------:R-:W-:-:S05]  /*1ec0*/  @P0 IADD3.X R5, R34, UR5, RZ, P1, !PT ;  /* 0x0000000522050c10 */ /* 0x000fca0008ffe4ff */
[----:B------:R0:W4:Y:S01]  /*1ed0*/  @P0 LDG.E R0, desc[UR40][R4.64] ;  /* 0x0000002804000981 */ /* 0x000122000c1e1900 */
[----:B------:R-:W-:Y:S02]  /*1ee0*/  ISETP.GE.AND P3, PT, R16, UR4, PT ;  /* 0x0000000410007c0c */ /* 0x000fe4000bf66270 */
[----:B------:R-:W-:Y:S02]  /*1ef0*/  ISETP.GE.AND P2, PT, R23, UR4, PT ;  /* 0x0000000417007c0c */ /* 0x000fe4000bf46270 */
[----:B------:R-:W-:Y:S02]  /*1f00*/  LOP3.LUT R30, R30, 0xfffffffd, RZ, 0xc0, !PT ;  /* 0xfffffffd1e1e7812 */ /* 0x000fe400078ec0ff */
[----:B0-----:R-:W-:-:S07]  /*1f10*/  ISETP.GE.AND P0, PT, R16, R13, PT ;  /* 0x0000000d1000720c */ /* 0x001fce0003f06270 */
[----:B------:R-:W-:Y:S02]  /*1f20*/  @P3 LOP3.LUT R30, R30, 0x2, RZ, 0xfc, !PT ;  /* 0x000000021e1e3812 */ /* 0x000fe400078efcff */
[----:B------:R-:W-:-:S04]  /*1f30*/  IADD3 R47, R48, -0x80, RZ ;  /* 0xffffff80302f7810 */ /* 0x000fc80007ffe0ff */
[----:B------:R-:W-:Y:S02]  /*1f40*/  LEA.HI R31, R47, R47, RZ, 0x1 ;  /* 0x0000002f2f1f7211 */ /* 0x000fe400078f08ff */
[----:B------:R-:W-:Y:S02]  /*1f50*/  LOP3.LUT R30, R30, 0xfffffffe, RZ, 0xc0, !PT ;  /* 0xfffffffe1e1e7812 */ /* 0x000fe400078ec0ff */
[----:B------:R-:W-:Y:S02]  /*1f60*/  SHF.R.S32.HI R31, RZ, 0x1, R31 ;  /* 0x00000001ff1f7819 */ /* 0x000fe4000001141f */
[----:B------:R-:W-:Y:S02]  /*1f70*/  SEL R5, R13, RZ, P0 ;  /* 0x000000ff0d057207 */ /* 0x000fe40000000000 */
[----:B------:R-:W-:Y:S02]  /*1f80*/  SHF.R.S32.HI R7, RZ, 0x1f, R31 ;  /* 0x0000001fff077819 */ /* 0x000fe4000001141f */
[----:B------:R-:W-:Y:S01]  /*1f90*/  @P2 LOP3.LUT R30, R30, 0x1, RZ, 0xfc, !PT ;  /* 0x000000011e1e2812 */ /* 0x000fe200078efcff */
[----:B------:R-:W-:-:S02]  /*1fa0*/  IMAD.IADD R5, R16, 0x1, R5 ;  /* 0x0000000110057824 */ /* 0x000fc400078e0205 */
[----:B-1----:R-:W-:Y:S02]  /*1fb0*/  IMAD R4, R7, R42, RZ ;  /* 0x0000002a07047224 */ /* 0x002fe400078e02ff */
[----:B------:R0:W-:Y:S01]  /*1fc0*/  STL [R1+0x24], R30 ;  /* 0x0000241e01007387 */ /* 0x0001e20000100800 */
[----:B------:R-:W-:Y:S01]  /*1fd0*/  SHF.R.S32.HI R157, RZ, 0x1f, R156 ;  /* 0x0000001fff9d7819 */ /* 0x000fe2000001149c */
[----:B------:R-:W-:Y:S01]  /*1fe0*/  IMAD R11, R31, R43, R4 ;  /* 0x0000002b1f0b7224 */ /* 0x000fe200078e0204 */
[----:B------:R-:W-:Y:S01]  /*1ff0*/  SHF.R.S32.HI R4, RZ, 0x1f, R5 ;  /* 0x0000001fff047819 */ /* 0x000fe20000011405 */
[----:B------:R-:W-:Y:S01]  /*2000*/  IMAD R6, R7, R36, RZ ;  /* 0x0000002407067224 */ /* 0x000fe200078e02ff */
[----:B-----5:R-:W-:Y:S01]  /*2010*/  SHF.R.S32.HI R7, RZ, 0x1f, R32 ;  /* 0x0000001fff077819 */ /* 0x020fe20000011420 */
[----:B------:R-:W-:Y:S01]  /*2020*/  IMAD.WIDE.U32 R40, R31, R42, R16 ;  /* 0x0000002a1f287225 */ /* 0x000fe200078e0010 */
[----:B------:R-:W-:Y:S02]  /*2030*/  LEA.HI R45, R4, R5, RZ, 0x4 ;  /* 0x00000005042d7211 */ /* 0x000fe400078f20ff */
[----:B------:R-:W-:Y:S01]  /*2040*/  LEA.HI R14, R47, R47, RZ, 0x1 ;  /* 0x0000002f2f0e7211 */ /* 0x000fe200078f08ff */
[----:B------:R-:W-:-:S02]  /*2050*/  IMAD R9, R31, R37, R6 ;  /* 0x000000251f097224 */ /* 0x000fc400078e0206 */
[----:B------:R-:W-:Y:S01]  /*2060*/  IMAD.WIDE.U32 R20, R31, R36, R156 ;  /* 0x000000241f147225 */ /* 0x000fe200078e009c */
[----:B------:R-:W-:-:S03]  /*2070*/  IADD3 R41, R11, R41, RZ ;  /* 0x000000290b297210 */ /* 0x000fc60007ffe0ff */
[----:B------:R-:W-:-:S04]  /*2080*/  IMAD.WIDE.U32 R34, R31, R36, R16 ;  /* 0x000000241f227225 */ /* 0x000fc800078e0010 */
[----:B------:R-:W-:Y:S01]  /*2090*/  IMAD.WIDE.U32 R38, R31, R42, R156 ;  /* 0x0000002a1f267225 */ /* 0x000fe200078e009c */
[----:B------:R-:W-:-:S03]  /*20a0*/  LOP3.LUT R14, R14, 0xfffffffe, RZ, 0xc0, !PT ;  /* 0xfffffffe0e0e7812 */ /* 0x000fc600078ec0ff */
[----:B------:R-:W-:Y:S02]  /*20b0*/  IMAD R6, R7, R36, RZ ;  /* 0x0000002407067224 */ /* 0x000fe400078e02ff */
[----:B------:R-:W-:Y:S02]  /*20c0*/  IMAD.IADD R21, R21, 0x1, R9 ;  /* 0x0000000115157824 */ /* 0x000fe400078e0209 */
[----:B------:R-:W-:Y:S02]  /*20d0*/  IMAD.IADD R35, R9, 0x1, R35 ;  /* 0x0000000109237824 */ /* 0x000fe400078e0223 */
[----:B------:R-:W-:Y:S02]  /*20e0*/  IMAD.IADD R39, R39, 0x1, R11 ;  /* 0x0000000127277824 */ /* 0x000fe400078e020b */
[----:B------:R-:W-:Y:S01]  /*20f0*/  IMAD R7, R7, R42, RZ ;  /* 0x0000002a07077224 */ /* 0x000fe200078e02ff */
[----:B------:R-:W-:Y:S01]  /*2100*/  SHF.R.U32.HI R15, RZ, 0x7, R48 ;  /* 0x00000007ff0f7819 */ /* 0x000fe20000011630 */
[----:B------:R-:W-:-:S02]  /*2110*/  IMAD R9, R32, R37, R6 ;  /* 0x0000002520097224 */ /* 0x000fc400078e0206 */
[----:B------:R-:W-:Y:S02]  /*2120*/  IMAD R49, R37, 0xa0, RZ ;  /* 0x000000a025317824 */ /* 0x000fe400078e02ff */
[----:B------:R-:W-:-:S04]  /*2130*/  IMAD.WIDE.U32 R20, R32, R36, R20 ;  /* 0x0000002420147225 */ /* 0x000fc800078e0014 */
[----:B------:R-:W-:-:S04]  /*2140*/  IMAD.WIDE.U32 R34, R32, R36, R34 ;  /* 0x0000002420227225 */ /* 0x000fc800078e0022 */
[C---:B------:R-:W-:Y:S02]  /*2150*/  IMAD R7, R32.reuse, R43, R7 ;  /* 0x0000002b20077224 */ /* 0x040fe400078e0207 */
[----:B------:R-:W-:Y:S02]  /*2160*/  IMAD R5, R43, 0xa0, RZ ;  /* 0x000000a02b057824 */ /* 0x000fe400078e02ff */
[----:B------:R-:W-:-:S04]  /*2170*/  IMAD.WIDE.U32 R38, R32, R42, R38 ;  /* 0x0000002a20267225 */ /* 0x000fc800078e0026 */
[----:B------:R-:W-:-:S04]  /*2180*/  IMAD.WIDE.U32 R40, R32, R42, R40 ;  /* 0x0000002a20287225 */ /* 0x000fc800078e0028 */
[----:B------:R-:W-:-:S04]  /*2190*/  IMAD.WIDE.U32 R36, R36, 0xa0, RZ ;  /* 0x000000a024247825 */ /* 0x000fc800078e00ff */
[----:B------:R-:W-:-:S04]  /*21a0*/  IMAD.WIDE.U32 R42, R42, 0xa0, RZ ;  /* 0x000000a02a2a7825 */ /* 0x000fc800078e00ff */
[----:B------:R-:W-:Y:S01]  /*21b0*/  IMAD.IADD R14, R47, 0x1, -R14 ;  /* 0x000000012f0e7824 */ /* 0x000fe200078e0a0e */
[----:B------:R-:W-:Y:S01]  /*21c0*/  IADD3 R51, R21, R9, RZ ;  /* 0x0000000915337210 */ /* 0x000fe20007ffe0ff */
[----:B------:R-:W-:Y:S01]  /*21d0*/  IMAD.IADD R3, R28, 0x1, R29 ;  /* 0x000000011c037824 */ /* 0x000fe200078e021d */
[----:B------:R-:W-:Y:S01]  /*21e0*/  LOP3.LUT R55, R45, 0xfffffff0, RZ, 0xc0, !PT ;  /* 0xfffffff02d377812 */ /* 0x000fe200078ec0ff */
[----:B------:R-:W-:Y:S02]  /*21f0*/  IMAD R47, R14, 0xc0, R31 ;  /* 0x000000c00e2f7824 */ /* 0x000fe400078e021f */
[----:B------:R-:W-:Y:S02]  /*2200*/  IMAD.SHL.U32 R48, R13, 0x2, RZ ;  /* 0x000000020d307824 */ /* 0x000fe400078e00ff */
[----:B------:R-:W-:Y:S02]  /*2210*/  IMAD.IADD R49, R37, 0x1, R49 ;  /* 0x0000000125317824 */ /* 0x000fe400078e0231 */
[----:B------:R-:W-:-:S02]  /*2220*/  IMAD.IADD R50, R43, 0x1, R5 ;  /* 0x000000012b327824 */ /* 0x000fc400078e0205 */
[----:B------:R-:W-:Y:S02]  /*2230*/  IMAD.IADD R52, R9, 0x1, R35 ;  /* 0x0000000109347824 */ /* 0x000fe400078e0223 */
[----:B------:R-:W-:Y:S02]  /*2240*/  IMAD.IADD R53, R39, 0x1, R7 ;  /* 0x0000000127357824 */ /* 0x000fe400078e0207 */
[----:B------:R-:W-:Y:S01]  /*2250*/  IMAD.IADD R54, R7, 0x1, R41 ;  /* 0x0000000107367824 */ /* 0x000fe200078e0229 */
[----:B--2---:R-:W-:-:S04]  /*2260*/  LOP3.LUT R4, R12, 0x30, R45, 0xf8, !PT ;  /* 0x000000300c047812 */ /* 0x004fc800078ef82d */
[----:B---3--:R-:W-:Y:S02]  /*2270*/  LOP3.LUT R4, R4, R10, RZ, 0x3c, !PT ;  /* 0x0000000a04047212 */ /* 0x008fe400078e3cff */
[----:B----4-:R-:W-:Y:S01]  /*2280*/  LOP3.LUT P1, RZ, R46, 0x2, RZ, 0xc0, !PT ;  /* 0x000000022eff7812 */ /* 0x010fe2000782c0ff */
[----:B------:R-:W-:Y:S02]  /*2290*/  VIADD R46, R15, 0x8 ;  /* 0x000000080f2e7836 */ /* 0x000fe40000000000 */
[----:B------:R-:W-:Y:S01]  /*22a0*/  IMAD.IADD R59, R8, 0x1, R4 ;  /* 0x00000001083b7824 */ /* 0x000fe200078e0204 */
[----:B0-----:R-:W-:-:S09]  /*22b0*/  SHF.R.S32.HI R58, RZ, 0x1f, R0 ;  /* 0x0000001fff3a7819 */ /* 0x001fd20000011400 */
.L_x_458:
[----:B------:R-:W2:Y:S01]  /*22c0*/  LDL R13, [R1+0x1c] ;  /* 0x00001c00010d7983 */ /* 0x000ea20000100800 */
[----:B0-----:R-:W0:Y:S01]  /*22d0*/  LDC R62, c[0x0][0x430] ;  /* 0x00010c00ff3e7b82 */ /* 0x001e220000000800 */
[----:B------:R-:W-:Y:S02]  /*22e0*/  VIADD R2, R2, 0xffffffff ;  /* 0xffffffff02027836 */ /* 0x000fe40000000000 */
[----:B------:R-:W-:Y:S02]  /*22f0*/  IMAD.MOV.U32 R61, RZ, RZ, RZ ;  /* 0x000000ffff3d7224 */ /* 0x000fe400078e00ff */
[----:B------:R-:W-:-:S03]  /*2300*/  IMAD R4, R2, 0xa0, R47 ;  /* 0x000000a002047824 */ /* 0x000fc600078e022f */
[----:B------:R-:W1:Y:S02]  /*2310*/  LDC R69, c[0x0][0x3f4] ;  /* 0x0000fd00ff457b82 */ /* 0x000e640000000800 */
[----:B------:R-:W-:Y:S02]  /*2320*/  ISETP.GE.AND P2, PT, R4, R44, PT ;  /* 0x0000002c0400720c */ /* 0x000fe40003f46270 */
[----:B------:R-:W-:Y:S02]  /*2330*/  IADD3 R12, R3, R4, RZ ;  /* 0x00000004030c7210 */ /* 0x000fe40007ffe0ff */
[----:B------:R-:W-:-:S03]  /*2340*/  ISETP.GT.OR P2, PT, R47, 0x9f, P2 ;  /* 0x0000009f2f00780c */ /* 0x000fc60001744670 */
[----:B------:R-:W-:Y:S01]  /*2350*/  IMAD.MOV.U32 R8, RZ, RZ, R12 ;  /* 0x000000ffff087224 */ /* 0x000fe200078e000c */
[----:B0-----:R-:W-:-:S09]  /*2360*/  ISETP.NE.AND P3, PT, R62, 0x1, PT ;  /* 0x000000013e00780c */ /* 0x001fd20003f65270 */
[----:B------:R-:W0:Y:S08]  /*2370*/  @!P2 LDC.64 R6, c[0x0][0x428] ;  /* 0x00010a00ff06ab82 */ /* 0x000e300000000a00 */
[----:B---3--:R-:W3:Y:S08]  /*2380*/  @!P2 LDC.64 R4, c[0x0][0x418] ;  /* 0x00010600ff04ab82 */ /* 0x008ef00000000a00 */
[----:B------:R-:W4:Y:S08]  /*2390*/  @P3 LDC R9, c[0x0][0x434] ;  /* 0x00010d00ff093b82 */ /* 0x000f300000000800 */
[----:B------:R-:W1:Y:S01]  /*23a0*/  @P3 LDC R10, c[0x0][0x438] ;  /* 0x00010e00ff0a3b82 */ /* 0x000e620000000800 */
[----:B----4-:R-:W-:-:S05]  /*23b0*/  @P3 IMAD.HI.U32 R9, R12, R9, RZ ;  /* 0x000000090c093227 */ /* 0x010fca00078e00ff */
[----:B-1----:R-:W-:Y:S01]  /*23c0*/  @P3 SHF.R.U32.HI R8, RZ, R10, R9 ;  /* 0x0000000aff083219 */ /* 0x002fe20000011609 */
[----:B0-----:R-:W-:-:S03]  /*23d0*/  @!P2 IMAD R10, R58, R6, RZ ;  /* 0x000000063a0aa224 */ /* 0x001fc600078e02ff */
[----:B------:R-:W-:Y:S01]  /*23e0*/  @!P2 SHF.R.S32.HI R9, RZ, 0x1f, R8 ;  /* 0x0000001fff09a819 */ /* 0x000fe20000011408 */
[C---:B------:R-:W-:Y:S02]  /*23f0*/  @!P2 IMAD R11, R0.reuse, R7, R10 ;  /* 0x00000007000ba224 */ /* 0x040fe400078e020a */
[----:B------:R-:W-:-:S04]  /*2400*/  @!P2 IMAD.WIDE.U32 R6, R0, R6, R8 ;  /* 0x000000060006a225 */ /* 0x000fc800078e0008 */
[----:B------:R-:W-:Y:S01]  /*2410*/  @!P2 IMAD.IADD R7, R7, 0x1, R11 ;  /* 0x000000010707a824 */ /* 0x000fe200078e020b */
[----:B---3--:R-:W-:-:S04]  /*2420*/  @!P2 LEA R4, P3, R6, R4, 0x2 ;  /* 0x000000040604a211 */ /* 0x008fc800078610ff */
[----:B------:R-:W-:Y:S02]  /*2430*/  @!P2 LEA.HI.X R5, R6, R5, R7, 0x2, P3 ;  /* 0x000000050605a211 */ /* 0x000fe400018f1407 */
[----:B------:R-:W-:Y:S01]  /*2440*/  ISETP.GE.AND P3, PT, R69, 0x1, PT ;  /* 0x000000014500780c */ /* 0x000fe20003f66270 */
[----:B------:R-:W-:Y:S01]  /*2450*/  IMAD.MOV R9, RZ, RZ, -R8 ;  /* 0x000000ffff097224 */ /* 0x000fe200078e0a08 */
[----:B------:R-:W-:Y:S05]  /*2460*/  YIELD ;  /* 0x0000000000007946 */ /* 0x000fea0003800000 */
[----:B------:R-:W-:Y:S01]  /*2470*/  BSSY B0, `(.L_x_426) ;  /* 0x0000295000007945 */ /* 0x000fe20003800000 */
[----:B------:R0:W5:Y:S01]  /*2480*/  @!P2 LDG.E R61, desc[UR40][R4.64] ;  /* 0x00000028043da981 */ /* 0x000162000c1e1900 */
[----:B------:R-:W-:Y:S01]  /*2490*/  IMAD R62, R62, R9, R12 ;  /* 0x000000093e3e7224 */ /* 0x000fe200078e020c */
[----:B------:R-:W-:Y:S01]  /*24a0*/  ISETP.GT.AND P2, PT, R2, R33, PT ;  /* 0x000000210200720c */ /* 0x000fe20003f44270 */
[----:B--2---:R-:W-:-:S04]  /*24b0*/  IMAD R63, R19, 0x2800, R13 ;  /* 0x00002800133f7824 */ /* 0x004fc800078e020d */
[C---:B------:R-:W-:Y:S01]  /*24c0*/  VIADD R7, R63.reuse, 0x20 ;  /* 0x000000203f077836 */ /* 0x040fe20000000000 */
[----:B------:R-:W-:Y:S01]  /*24d0*/  @P1 IADD3 R7, R63, -0x20, RZ ;  /* 0xffffffe03f071810 */ /* 0x000fe20007ffe0ff */
[----:B------:R-:W-:-:S04]  /*24e0*/  IMAD.IADD R63, R18, 0x1, R63 ;  /* 0x00000001123f7824 */ /* 0x000fc800078e023f */
[----:B------:R-:W-:Y:S01]  /*24f0*/  IMAD.IADD R60, R18, 0x1, R7 ;  /* 0x00000001123c7824 */ /* 0x000fe200078e0207 */
[----:B0-----:R-:W-:Y:S06]  /*2500*/  @!P3 BRA `(.L_x_427) ;  /* 0x000000240058b947 */ /* 0x001fec0003800000 */
[----:B------:R-:W-:Y:S01]  /*2510*/  SHF.R.S32.HI R64, RZ, 0x1f, R62 ;  /* 0x0000001fff407819 */ /* 0x000fe2000001143e */
[----:B------:R-:W-:Y:S01]  /*2520*/  ULDC.64 UR4, c[0x0][0x300] ;  /* 0x0000c00000047ab9 */ /* 0x000fe20000000a00 */
[----:B-----5:R-:W-:Y:S01]  /*2530*/  SHF.R.S32.HI R65, RZ, 0x1f, R61 ;  /* 0x0000001fff417819 */ /* 0x020fe2000001143d */
[----:B------:R-:W-:-:S04]  /*2540*/  IMAD.WIDE.U32 R4, R62, UR4, RZ ;  /* 0x000000043e047c25 */ /* 0x000fc8000f8e00ff */
[----:B------:R-:W-:-:S04]  /*2550*/  IMAD R7, R64, UR4, RZ ;  /* 0x0000000440077c24 */ /* 0x000fc8000f8e02ff */
[----:B------:R-:W-:Y:S01]  /*2560*/  IMAD R7, R62, UR5, R7 ;  /* 0x000000053e077c24 */ /* 0x000fe2000f8e0207 */
[----:B------:R-:W-:Y:S02]  /*2570*/  ULDC.64 UR4, c[0x0][0x310] ;  /* 0x0000c40000047ab9 */ /* 0x000fe40000000a00 */
[----:B------:R-:W-:Y:S02]  /*2580*/  IMAD R6, R65, UR4, RZ ;  /* 0x0000000441067c24 */ /* 0x000fe4000f8e02ff */
[----:B------:R-:W-:Y:S02]  /*2590*/  IMAD.IADD R5, R5, 0x1, R7 ;  /* 0x0000000105057824 */ /* 0x000fe400078e0207 */
[C---:B------:R-:W-:Y:S02]  /*25a0*/  IMAD R7, R61.reuse, UR5, R6 ;  /* 0x000000053d077c24 */ /* 0x040fe4000f8e0206 */
[----:B------:R-:W-:Y:S01]  /*25b0*/  IMAD.WIDE.U32 R4, R61, UR4, R4 ;  /* 0x000000043d047c25 */ /* 0x000fe2000f8e0004 */
[----:B------:R-:W-:-:S03]  /*25c0*/  ULDC.64 UR4, c[0x0][0x308] ;  /* 0x0000c20000047ab9 */ /* 0x000fc60000000a00 */
[----:B------:R-:W-:Y:S01]  /*25d0*/  IMAD.IADD R5, R5, 0x1, R7 ;  /* 0x0000000105057824 */ /* 0x000fe200078e0207 */
[----:B------:R-:W-:Y:S01]  /*25e0*/  SHF.R.S32.HI R7, RZ, 0x1f, R2 ;  /* 0x0000001fff077819 */ /* 0x000fe20000011402 */
[----:B------:R-:W-:Y:S02]  /*25f0*/  IMAD R6, R49, R2, RZ ;  /* 0x0000000231067224 */ /* 0x000fe400078e02ff */
[----:B------:R-:W-:-:S04]  /*2600*/  IMAD.WIDE.U32 R4, R22, UR4, R4 ;  /* 0x0000000416047c25 */ /* 0x000fc8000f8e0004 */
[----:B------:R-:W-:Y:S01]  /*2610*/  IMAD R13, R22, UR5, R5 ;  /* 0x00000005160d7c24 */ /* 0x000fe2000f8e0205 */
[----:B------:R-:W-:Y:S01]  /*2620*/  ULDC.64 UR4, c[0x0][0x2e8] ;  /* 0x0000ba0000047ab9 */ /* 0x000fe20000000a00 */
[----:B------:R-:W-:Y:S01]  /*2630*/  IMAD R5, R50, R2, RZ ;  /* 0x0000000232057224 */ /* 0x000fe200078e02ff */
[----:B------:R-:W-:Y:S01]  /*2640*/  IADD3 R72, P3, R4, UR4, RZ ;  /* 0x0000000404487c10 */ /* 0x000fe2000ff7e0ff */
[----:B------:R-:W-:Y:S01]  /*2650*/  ULDC.U8 UR4, c[0x0][0x410] ;  /* 0x0001040000047ab9 */ /* 0x000fe20000000000 */
[----:B------:R-:W-:Y:S02]  /*2660*/  IMAD R9, R7, R36, R6 ;  /* 0x0000002407097224 */ /* 0x000fe400078e0206 */
[----:B------:R-:W-:Y:S01]  /*2670*/  IADD3.X R13, R13, UR5, RZ, P3, !PT ;  /* 0x000000050d0d7c10 */ /* 0x000fe20009ffe4ff */
[----:B------:R-:W-:Y:S01]  /*2680*/  IMAD R11, R7, R42, R5 ;  /* 0x0000002a070b7224 */ /* 0x000fe200078e0205 */
[----:B------:R-:W-:Y:S01]  /*2690*/  ISETP.NE.AND P3, PT, RZ, UR4, PT ;  /* 0x00000004ff007c0c */ /* 0x000fe2000bf65270 */
[----:B------:R-:W-:-:S04]  /*26a0*/  IMAD.WIDE.U32 R4, R42, R2, RZ ;  /* 0x000000022a047225 */ /* 0x000fc800078e00ff */
[----:B------:R-:W-:Y:S01]  /*26b0*/  IMAD.WIDE.U32 R6, R36, R2, RZ ;  /* 0x0000000224067225 */ /* 0x000fe200078e00ff */
[----:B------:R-:W-:-:S03]  /*26c0*/  IADD3 R12, R5, R11, RZ ;  /* 0x0000000b050c7210 */ /* 0x000fc60007ffe0ff */
[----:B------:R-:W-:-:S04]  /*26d0*/  IMAD.IADD R10, R7, 0x1, R9 ;  /* 0x00000001070a7824 */ /* 0x000fc800078e0209 */
[----:B------:R-:W-:Y:S05]  /*26e0*/  @!P3 BRA `(.L_x_428) ;  /* 0x000000100080b947 */ /* 0x000fea0003800000 */
[----:B------:R-:W0:Y:S01]  /*26f0*/  S2R R14, SR_TID.X ;  /* 0x00000000000e7919 */ /* 0x000e220000002100 */
[----:B------:R-:W-:Y:S01]  /*2700*/  IMAD R66, R2, -0xa0, R44 ;  /* 0xffffff6002427824 */ /* 0x000fe200078e022c */
[----:B------:R-:W-:Y:S01]  /*2710*/  BSSY B1, `(.L_x_429) ;  /* 0x000001a000017945 */ /* 0x000fe20003800000 */
[----:B------:R-:W-:Y:S02]  /*2720*/  CS2R R8, SRZ ;  /* 0x0000000000087805 */ /* 0x000fe4000001ff00 */
[----:B------:R-:W-:Y:S02]  /*2730*/  CS2R R30, SRZ ;  /* 0x00000000001e7805 */ /* 0x000fe4000001ff00 */
[----:B------:R-:W-:Y:S02]  /*2740*/  CS2R R28, SRZ ;  /* 0x00000000001c7805 */ /* 0x000fe4000001ff00 */
[----:B------:R-:W-:Y:S02]  /*2750*/  VIMNMX R66, R66, 0xa0, PT ;  /* 0x000000a042427848 */ /* 0x000fe40003fe0100 */
[----:B------:R-:W-:Y:S01]  /*2760*/  CS2R R56, SRZ ;  /* 0x0000000000387805 */ /* 0x000fe2000001ff00 */
[----:B0-----:R-:W-:-:S05]  /*2770*/  VIADD R14, R14, 0xffffff80 ;  /* 0xffffff800e0e7836 */ /* 0x001fca0000000000 */
[----:B------:R-:W-:-:S04]  /*2780*/  LEA.HI R14, R14, R14, RZ, 0x1 ;  /* 0x0000000e0e0e7211 */ /* 0x000fc800078f08ff */
[----:B------:R-:W-:-:S04]  /*2790*/  SHF.R.S32.HI R14, RZ, 0x1, R14 ;  /* 0x00000001ff0e7819 */ /* 0x000fc8000001140e */
[----:B------:R-:W-:-:S13]  /*27a0*/  ISETP.GE.AND P3, PT, R14, R66, PT ;  /* 0x000000420e00720c */ /* 0x000fda0003f66270 */
[----:B------:R-:W-:Y:S05]  /*27b0*/  @P3 BRA `(.L_x_430) ;  /* 0x00000000003c3947 */ /* 0x000fea0003800000 */
[----:B------:R-:W2:Y:S01]  /*27c0*/  LDL R14, [R1+0x18] ;  /* 0x00001800010e7983 */ /* 0x000ea20000100800 */
[----:B------:R-:W-:Y:S02]  /*27d0*/  ULDC.64 UR4, c[0x0][0x3e8] ;  /* 0x0000fa0000047ab9 */ /* 0x000fe40000000a00 */
[----:B------:R-:W-:-:S04]  /*27e0*/  IADD3 R6, P4, P5, R20, UR4, R6 ;  /* 0x0000000414067c10 */ /* 0x000fc8000fd9e006 */
[----:B------:R-:W-:Y:S01]  /*27f0*/  IADD3.X R7, R51, UR5, R10, P4, P5 ;  /* 0x0000000533077c10 */ /* 0x000fe2000a7ea40a */
[----:B------:R-:W-:Y:S02]  /*2800*/  ULDC.64 UR4, c[0x0][0x400] ;  /* 0x0001000000047ab9 */ /* 0x000fe40000000a00 */
[----:B------:R-:W-:-:S04]  /*2810*/  IADD3 R4, P4, P5, R38, UR4, R4 ;  /* 0x0000000426047c10 */ /* 0x000fc8000fd9e004 */
[----:B------:R-:W-:Y:S02]  /*2820*/  IADD3.X R5, R53, UR5, R12, P4, P5 ;  /* 0x0000000535057c10 */ /* 0x000fe4000a7ea40c */
[----:B------:R-:W-:Y:S02]  /*2830*/  ISETP.GE.AND P4, PT, R156, R69, PT ;  /* 0x000000459c00720c */ /* 0x000fe40003f86270 */
[----:B------:R-:W-:Y:S02]  /*2840*/  CS2R R8, SRZ ;  /* 0x0000000000087805 */ /* 0x000fe4000001ff00 */
[----:B------:R-:W-:-:S09]  /*2850*/  CS2R R28, SRZ ;  /* 0x00000000001c7805 */ /* 0x000fd2000001ff00 */
[----:B------:R0:W5:Y:S04]  /*2860*/  @!P4 LDG.E.64 R30, desc[UR40][R6.64] ;  /* 0x00000028061ec981 */ /* 0x000168000c1e1b00 */
[----:B------:R0:W5:Y:S01]  /*2870*/  @!P4 LDG.E.64 R56, desc[UR40][R4.64] ;  /* 0x000000280438c981 */ /* 0x000162000c1e1b00 */
[----:B--2---:R-:W-:-:S13]  /*2880*/  ISETP.GE.AND P4, PT, R14, R69, PT ;  /* 0x000000450e00720c */ /* 0x004fda0003f86270 */
[----:B------:R0:W5:Y:S04]  /*2890*/  @!P4 LDG.E.64 R8, desc[UR40][R6.64+0x10] ;  /* 0x000010280608c981 */ /* 0x000168000c1e1b00 */
[----:B------:R0:W5:Y:S02]  /*28a0*/  @!P4 LDG.E.64 R28, desc[UR40][R4.64+0x10] ;  /* 0x00001028041cc981 */ /* 0x000164000c1e1b00 */
.L_x_430:
[----:B------:R-:W-:Y:S05]  /*28b0*/  BSYNC B1 ;  /* 0x0000000000017941 */ /* 0x000fea0003800000 */
.L_x_429:
[----:B0-----:R-:W2:Y:S01]  /*28c0*/  LDL R4, [R1+0xc] ;  /* 0x00000c0001047983 */ /* 0x001ea20000100800 */
[----:B-----5:R-:W-:Y:S02]  /*28d0*/  IMAD.MOV.U32 R70, RZ, RZ, R8 ;  /* 0x000000ffff467224 */ /* 0x020fe400078e0008 */
[----:B------:R-:W-:Y:S02]  /*28e0*/  IMAD.MOV.U32 R74, RZ, RZ, R30 ;  /* 0x000000ffff4a7224 */ /* 0x000fe400078e001e */
[----:B------:R-:W-:Y:S02]  /*28f0*/  IMAD.MOV.U32 R73, RZ, RZ, R28 ;  /* 0x000000ffff497224 */ /* 0x000fe400078e001c */
[----:B------:R-:W-:Y:S01]  /*2900*/  IMAD.MOV.U32 R75, RZ, RZ, R56 ;  /* 0x000000ffff4b7224 */ /* 0x000fe200078e0038 */
[----:B--2---:R-:W-:-:S13]  /*2910*/  ISETP.NE.AND P4, PT, R4, 0x3, PT ;  /* 0x000000030400780c */ /* 0x004fda0003f85270 */
[----:B------:R-:W-:Y:S05]  /*2920*/  @!P4 BRA `(.L_x_431) ;  /* 0x000000000004c947 */ /* 0x000fea0003800000 */
[----:B------:R-:W-:Y:S01]  /*2930*/  BPT.TRAP 0x1 ;  /* 0x000000040000795c */ /* 0x000fe20000300000 */
.L_x_431:
[----:B------:R-:W2:Y:S01]  /*2940*/  LDL R4, [R1] ;  /* 0x0000000001047983 */ /* 0x000ea20000100800 */
[----:B------:R-:W-:Y:S01]  /*2950*/  LEA R67, R19, R18, 0x3 ;  /* 0x0000001213437211 */ /* 0x000fe200078e18ff */
[----:B------:R-:W-:Y:S01]  /*2960*/  BSSY B1, `(.L_x_432) ;  /* 0x0000004000017945 */ /* 0x000fe20003800000 */
[----:B--2---:R-:W-:-:S04]  /*2970*/  SHF.L.U32 R68, R4, 0x1f, RZ ;  /* 0x0000001f04447819 */ /* 0x004fc800000006ff */
[----:B------:R-:W0:Y:S02]  /*2980*/  SYNCS.PHASECHK.TRANS64.TRYWAIT P5, [R67+URZ+0x13290], R68 ;  /* 0x01329044430075a7 */ /* 0x000e2400080a017f */
[----:B0-----:R-:W-:Y:S05]  /*2990*/  @!P5 BRA `(.L_x_433) ;  /* 0x0000016800f4d947 */ /* 0x001fea0003800000 */
.L_x_659:
[----:B------:R-:W-:Y:S05]  /*29a0*/  BSYNC B1 ;  /* 0x0000000000017941 */ /* 0x000fea0003800000 */
.L_x_432:
[----:B------:R-:W-:-:S03]  /*29b0*/  UMOV UR4, 0xffffffff ;  /* 0xffffffff00047882 */ /* 0x000fc60000000000 */
[----:B------:R-:W-:Y:S05]  /*29c0*/  BRA.DIV UR4, `(.L_x_434) ;  /* 0x0000016a04fc7947 */ /* 0x000fea000b800000 */
[----:B------:R1:W2:Y:S04]  /*29d0*/  SHFL.IDX PT, R71, R13, RZ, 0x1e1f ;  /* 0x001e1fff0d477589 */ /* 0x0002a800000e0000 */
[----:B------:R1:W3:Y:S02]  /*29e0*/  SHFL.IDX PT, R14, R72, RZ, 0x1e1f ;  /* 0x001e1fff480e7589 */ /* 0x0002e400000e0000 */
.L_x_663:
[----:B------:R-:W-:Y:S05]  /*29f0*/  @P3 BRA `(.L_x_435) ;  /* 0x0000002000f03947 */ /* 0x000fea0003800000 */
[----:B------:R-:W4:Y:S01]  /*2a00*/  LDL R84, [R1+0x24] ;  /* 0x0000240001547983 */ /* 0x000f220000100800 */
[----:B------:R-:W-:Y:S01]  /*2a10*/  BSSY B1, `(.L_x_436) ;  /* 0x0000072000017945 */ /* 0x000fe20003800000 */
[----:B----4-:R-:W-:-:S13]  /*2a20*/  LOP3.LUT P5, RZ, R84, 0x2, RZ, 0xc0, !PT ;  /* 0x0000000254ff7812 */ /* 0x010fda00078ac0ff */
[----:B------:R-:W-:Y:S05]  /*2a30*/  @P5 BRA `(.L_x_437) ;  /* 0x0000000400bc5947 */ /* 0x000fea0003800000 */
[----:B------:R4:W0:Y:S01]  /*2a40*/  LDS.128 R4, [R63+0xe000] ;  /* 0x00e000003f047984 */ /* 0x0008220000000c00 */
[----:B---3--:R-:W-:Y:S01]  /*2a50*/  IADD3 R10, P3, R16, R14, RZ ;  /* 0x0000000e100a7210 */ /* 0x008fe20007f7e0ff */
[----:B------:R-:W-:Y:S04]  /*2a60*/  BSSY B2, `(.L_x_438) ;  /* 0x000006b000027945 */ /* 0x000fe80003800000 */
[----:B--2---:R-:W-:Y:S01]  /*2a70*/  IMAD.X R11, R71, 0x1, R17, P3 ;  /* 0x00000001470b7824 */ /* 0x004fe200018e0611 */
[----:B------:R-:W-:-:S13]  /*2a80*/  ISETP.GE.AND P3, PT, R156, R69, PT ;  /* 0x000000459c00720c */ /* 0x000fda0003f66270 */
[----:B----4-:R-:W-:Y:S05]  /*2a90*/  @P3 BRA `(.L_x_439) ;  /* 0x00000004009c3947 */ /* 0x010fea0003800000 */
[----:B------:R-:W-:Y:S01]  /*2aa0*/  SHF.R.U32.HI R12, RZ, 0x8, R31 ;  /* 0x00000008ff0c7819 */ /* 0x000fe2000001161f */
[----:B0-----:R-:W-:Y:S01]  /*2ab0*/  IMAD.MOV.U32 R15, RZ, RZ, R4 ;  /* 0x000000ffff0f7224 */ /* 0x001fe200078e0004 */
[----:B------:R-:W-:Y:S02]  /*2ac0*/  SHF.R.U32.HI R30, RZ, 0x8, R57 ;  /* 0x00000008ff1e7819 */ /* 0x000fe40000011639 */
[----:B-1----:R-:W-:Y:S01]  /*2ad0*/  SHF.R.U32.HI R72, RZ, 0x10, R31 ;  /* 0x00000010ff487819 */ /* 0x002fe2000001161f */
[----:B------:R-:W-:Y:S01]  /*2ae0*/  IMAD.SHL.U32 R12, R12, 0x100, RZ ;  /* 0x000001000c0c7824 */ /* 0x000fe200078e00ff */
[----:B------:R-:W-:Y:S01]  /*2af0*/  LOP3.LUT R13, R31, 0xff0000ff, RZ, 0xc0, !PT ;  /* 0xff0000ff1f0d7812 */ /* 0x000fe200078ec0ff */
[----:B------:R-:W-:Y:S01]  /*2b00*/  IMAD.SHL.U32 R30, R30, 0x100, RZ ;  /* 0x000001001e1e7824 */ /* 0x000fe200078e00ff */
[----:B------:R-:W-:Y:S02]  /*2b10*/  LOP3.LUT R31, R57, 0xff0000ff, RZ, 0xc0, !PT ;  /* 0xff0000ff391f7812 */ /* 0x000fe400078ec0ff */
[----:B------:R-:W-:-:S02]  /*2b20*/  SHF.R.U32.HI R56, RZ, 0x10, R57 ;  /* 0x00000010ff387819 */ /* 0x000fc40000011639 */
[----:B------:R-:W-:Y:S01]  /*2b30*/  LOP3.LUT R13, R13, 0xff00, R12, 0xf8, !PT ;  /* 0x0000ff000d0d7812 */ /* 0x000fe200078ef80c */
[----:B------:R-:W-:Y:S01]  /*2b40*/  IMAD.U32 R12, R72, 0x10000, RZ ;  /* 0x00010000480c7824 */ /* 0x000fe200078e00ff */
[----:B------:R-:W-:Y:S02]  /*2b50*/  LOP3.LUT R57, R31, 0xff00, R30, 0xf8, !PT ;  /* 0x0000ff001f397812 */ /* 0x000fe400078ef81e */
[----:B------:R-:W-:Y:S02]  /*2b60*/  SHF.L.U32 R30, R56, 0x10, RZ ;  /* 0x00000010381e7819 */ /* 0x000fe400000006ff */
[----:B------:R-:W-:Y:S02]  /*2b70*/  F2FP.F16.E4M3.UNPACK_B R4, R5 ;  /* 0x00000005ff04723e */ /* 0x000fe400020006ff */
[----:B------:R-:W-:Y:S02]  /*2b80*/  F2FP.F16.E4M3.UNPACK_B R31, R75.H1 ;  /* 0x0000004bff1f723e */ /* 0x000fe400030006ff */
[----:B------:R-:W-:-:S02]  /*2b90*/  LOP3.LUT R12, R13, 0xff0000, R12, 0xf8, !PT ;  /* 0x00ff00000d0c7812 */ /* 0x000fc400078ef80c */
[----:B------:R-:W-:Y:S01]  /*2ba0*/  LOP3.LUT R13, R57, 0xff0000, R30, 0xf8, !PT ;  /* 0x00ff0000390d7812 */ /* 0x000fe200078ef81e */
[--C-:B------:R-:W-:Y:S01]  /*2bb0*/  HADD2.F32 R30, -RZ, R4.reuse.H1_H1 ;  /* 0x30000004ff1e7230 */ /* 0x100fe20000004100 */
[-C--:B------:R-:W-:Y:S01]  /*2bc0*/  F2FP.F16.E4M3.UNPACK_B R57, R74.reuse.H1 ;  /* 0x0000004aff39723e */ /* 0x080fe200030006ff */
[--C-:B------:R-:W-:Y:S01]  /*2bd0*/  HADD2.F32 R79, -RZ, R31.reuse.H0_H0 ;  /* 0x2000001fff4f7230 */ /* 0x100fe20000004100 */
[----:B------:R-:W-:Y:S01]  /*2be0*/  F2FP.F16.E4M3.UNPACK_B R5, R5.H1 ;  /* 0x00000005ff05723e */ /* 0x000fe200030006ff */
[----:B------:R-:W-:Y:S01]  /*2bf0*/  HADD2.F32 R4, -RZ, R4.H0_H0 ;  /* 0x20000004ff047230 */ /* 0x000fe20000004100 */
[----:B------:R-:W-:Y:S01]  /*2c00*/  F2FP.F16.E4M3.UNPACK_B R75, R75 ;  /* 0x0000004bff4b723e */ /* 0x000fe200020006ff */
[----:B------:R-:W-:Y:S02]  /*2c10*/  HADD2.F32 R72, -RZ, R31.H1_H1 ;  /* 0x3000001fff487230 */ /* 0x000fe40000004100 */
[----:B------:R-:W-:Y:S01]  /*2c20*/  FMUL.FTZ R81, R30, R79 ;  /* 0x0000004f1e517220 */ /* 0x000fe20000410000 */
[----:B------:R-:W-:Y:S01]  /*2c30*/  HADD2.F32 R77, -RZ, R57.H0_H0 ;  /* 0x20000039ff4d7230 */ /* 0x000fe20000004100 */
[----:B------:R-:W-:Y:S01]  /*2c40*/  F2FP.F16.E4M3.UNPACK_B R74, R74 ;  /* 0x0000004aff4a723e */ /* 0x000fe200020006ff */
[----:B------:R-:W-:-:S02]  /*2c50*/  HADD2.F32 R56, -RZ, R5.H1_H1 ;  /* 0x30000005ff387230 */ /* 0x000fc40000004100 */
[----:B------:R-:W-:Y:S02]  /*2c60*/  HADD2.F32 R31, -RZ, R5.H0_H0 ;  /* 0x20000005ff1f7230 */ /* 0x000fe40000004100 */
[----:B------:R-:W-:Y:S01]  /*2c70*/  FMUL.FTZ R5, R4, R79 ;  /* 0x0000004f04057220 */ /* 0x000fe20000410000 */
[----:B------:R-:W-:Y:S02]  /*2c80*/  HADD2.F32 R57, -RZ, R57.H1_H1 ;  /* 0x30000039ff397230 */ /* 0x000fe40000004100 */
[-C--:B------:R-:W-:Y:S01]  /*2c90*/  FMUL.FTZ R76, R56, R72.reuse ;  /* 0x00000048384c7220 */ /* 0x080fe20000410000 */
[-C--:B------:R-:W-:Y:S01]  /*2ca0*/  FFMA.FTZ R4, R4, R77.reuse, -R81 ;  /* 0x0000004d04047223 */ /* 0x080fe20000010851 */
[----:B------:R-:W-:Y:S01]  /*2cb0*/  FFMA.FTZ R5, R30, R77, R5 ;  /* 0x0000004d1e057223 */ /* 0x000fe20000010005 */
[C---:B------:R-:W-:Y:S01]  /*2cc0*/  FMUL.FTZ R79, R31.reuse, R72 ;  /* 0x000000481f4f7220 */ /* 0x040fe20000410000 */
[----:B------:R-:W-:Y:S01]  /*2cd0*/  F2FP.F16.E4M3.UNPACK_B R30, R15.H1 ;  /* 0x0000000fff1e723e */ /* 0x000fe200030006ff */
[----:B------:R-:W-:Y:S01]  /*2ce0*/  FFMA.FTZ R78, R31, R57, -R76 ;  /* 0x000000391f4e7223 */ /* 0x000fe2000001084c */
[----:B------:R-:W-:Y:S01]  /*2cf0*/  F2FP.F16.E4M3.UNPACK_B R15, R15 ;  /* 0x0000000fff0f723e */ /* 0x000fe200020006ff */
[----:B------:R-:W-:Y:S01]  /*2d00*/  FFMA.FTZ R81, R56, R57, R79 ;  /* 0x0000003938517223 */ /* 0x000fe2000001004f */
[----:B------:R-:W-:-:S02]  /*2d10*/  HADD2.F32 R72, -RZ, R75.H1_H1 ;  /* 0x3000004bff487230 */ /* 0x000fc40000004100 */
[--C-:B------:R-:W-:Y:S02]  /*2d20*/  HADD2.F32 R56, -RZ, R30.reuse.H0_H0 ;  /* 0x2000001eff387230 */ /* 0x100fe40000004100 */
[----:B------:R-:W-:Y:S02]  /*2d30*/  HADD2.F32 R57, -RZ, R30.H1_H1 ;  /* 0x3000001eff397230 */ /* 0x000fe40000004100 */
[----:B------:R-:W-:Y:S02]  /*2d40*/  HADD2.F32 R75, -RZ, R75.H0_H0 ;  /* 0x2000004bff4b7230 */ /* 0x000fe40000004100 */
[-C--:B------:R-:W-:Y:S01]  /*2d50*/  FMUL.FTZ R76, R56, R72.reuse ;  /* 0x00000048384c7220 */ /* 0x080fe20000410000 */
[--C-:B------:R-:W-:Y:S02]  /*2d60*/  HADD2.F32 R31, -RZ, R15.reuse.H1_H1 ;  /* 0x3000000fff1f7230 */ /* 0x100fe40000004100 */
[----:B------:R-:W-:Y:S01]  /*2d70*/  FMUL.FTZ R79, R57, R72 ;  /* 0x00000048394f7220 */ /* 0x000fe20000410000 */
[----:B------:R-:W-:-:S02]  /*2d80*/  HADD2.F32 R30, -RZ, R15.H0_H0 ;  /* 0x2000000fff1e7230 */ /* 0x000fc40000004100 */
[--C-:B------:R-:W-:Y:S02]  /*2d90*/  HADD2.F32 R15, -RZ, R74.reuse.H1_H1 ;  /* 0x3000004aff0f7230 */ /* 0x100fe40000004100 */
[-C--:B------:R-:W-:Y:S01]  /*2da0*/  FMUL.FTZ R77, R31, R75.reuse ;  /* 0x0000004b1f4d7220 */ /* 0x080fe20000410000 */
[----:B------:R-:W-:Y:S02]  /*2db0*/  HADD2.F32 R74, -RZ, R74.H0_H0 ;  /* 0x2000004aff4a7230 */ /* 0x000fe40000004100 */
[----:B------:R-:W-:Y:S01]  /*2dc0*/  FMUL.FTZ R72, R30, R75 ;  /* 0x0000004b1e487220 */ /* 0x000fe20000410000 */
[----:B------:R-:W-:Y:S01]  /*2dd0*/  F2FP.F16.E4M3.UNPACK_B R75, R12 ;  /* 0x0000000cff4b723e */ /* 0x000fe200020006ff */
[-C--:B------:R-:W-:Y:S01]  /*2de0*/  FFMA.FTZ R56, R56, R15.reuse, -R79 ;  /* 0x0000000f38387223 */ /* 0x080fe2000001084f */
[----:B------:R-:W-:Y:S01]  /*2df0*/  FFMA.FTZ R57, R57, R15, R76 ;  /* 0x0000000f39397223 */ /* 0x000fe2000001004c */
[-C--:B------:R-:W-:Y:S01]  /*2e00*/  FFMA.FTZ R15, R30, R74.reuse, -R77 ;  /* 0x0000004a1e0f7223 */ /* 0x080fe2000001084d */
[----:B------:R-:W-:Y:S01]  /*2e10*/  FFMA.FTZ R30, R31, R74, R72 ;  /* 0x0000004a1f1e7223 */ /* 0x000fe20000010048 */
[----:B------:R-:W-:-:S02]  /*2e20*/  F2FP.F16.E4M3.UNPACK_B R72, R7.H1 ;  /* 0x00000007ff48723e */ /* 0x000fc400030006ff */
[-C--:B------:R-:W-:Y:S02]  /*2e30*/  F2FP.F16.E4M3.UNPACK_B R79, R13.reuse.H1 ;  /* 0x0000000dff4f723e */ /* 0x080fe400030006ff */
[----:B------:R-:W-:Y:S01]  /*2e40*/  F2FP.SATFINITE.E4M3.F32.PACK_AB_MERGE_C R31, R81, R78, RZ ;  /* 0x0000004e511f723e */ /* 0x000fe200048070ff */
[--C-:B------:R-:W-:Y:S01]  /*2e50*/  HADD2.F32 R74, -RZ, R72.reuse.H0_H0 ;  /* 0x20000048ff4a7230 */ /* 0x100fe20000004100 */
[----:B------:R-:W-:Y:S01]  /*2e60*/  F2FP.SATFINITE.E4M3.F32.PACK_AB_MERGE_C R56, R57, R56, RZ ;  /* 0x000000383938723e */ /* 0x000fe200048070ff */
[----:B------:R-:W-:Y:S01]  /*2e70*/  HADD2.F32 R72, -RZ, R72.H1_H1 ;  /* 0x30000048ff487230 */ /* 0x000fe20000004100 */
[----:B------:R-:W-:Y:S01]  /*2e80*/  F2FP.F16.E4M3.UNPACK_B R76, R12.H1 ;  /* 0x0000000cff4c723e */ /* 0x000fe200030006ff */
[----:B------:R-:W-:Y:S01]  /*2e90*/  HADD2.F32 R81, -RZ, R79.H1_H1 ;  /* 0x3000004fff517230 */ /* 0x000fe20000004100 */
[----:B------:R-:W-:Y:S01]  /*2ea0*/  F2FP.F16.E4M3.UNPACK_B R57, R6.H1 ;  /* 0x00000006ff39723e */ /* 0x000fe200030006ff */
[----:B------:R-:W-:Y:S01]  /*2eb0*/  HADD2.F32 R12, -RZ, R75.H1_H1 ;  /* 0x3000004bff0c7230 */ /* 0x000fe20000004100 */
[----:B------:R-:W-:Y:S01]  /*2ec0*/  F2FP.F16.E4M3.UNPACK_B R78, R13 ;  /* 0x0000000dff4e723e */ /* 0x000fe200020006ff */
[----:B------:R-:W-:-:S02]  /*2ed0*/  HADD2.F32 R77, -RZ, R76.H1_H1 ;  /* 0x3000004cff4d7230 */ /* 0x000fc40000004100 */
[-C--:B------:R-:W-:Y:S01]  /*2ee0*/  FMUL.FTZ R83, R72, R81.reuse ;  /* 0x0000005148537220 */ /* 0x080fe20000410000 */
[--C-:B------:R-:W-:Y:S02]  /*2ef0*/  HADD2.F32 R13, -RZ, R57.reuse.H1_H1 ;  /* 0x30000039ff0d7230 */ /* 0x100fe40000004100 */
[C---:B------:R-:W-:Y:S01]  /*2f00*/  FMUL.FTZ R81, R74.reuse, R81 ;  /* 0x000000514a517220 */ /* 0x040fe20000410000 */
[----:B------:R-:W-:Y:S02]  /*2f10*/  HADD2.F32 R80, -RZ, R78.H1_H1 ;  /* 0x3000004eff507230 */ /* 0x000fe40000004100 */
[----:B------:R-:W-:Y:S01]  /*2f20*/  FFMA.FTZ R83, R74, R77, -R83 ;  /* 0x0000004d4a537223 */ /* 0x000fe20000010853 */
[----:B------:R-:W-:Y:S01]  /*2f30*/  HADD2.F32 R57, -RZ, R57.H0_H0 ;  /* 0x20000039ff397230 */ /* 0x000fe20000004100 */
[----:B------:R-:W-:Y:S01]  /*2f40*/  F2FP.F16.E4M3.UNPACK_B R7, R7 ;  /* 0x00000007ff07723e */ /* 0x000fe200020006ff */
[----:B------:R-:W-:Y:S01]  /*2f50*/  FFMA.FTZ R82, R72, R77, R81 ;  /* 0x0000004d48527223 */ /* 0x000fe20000010051 */
[----:B------:R-:W-:Y:S01]  /*2f60*/  FMUL.FTZ R74, R13, R80 ;  /* 0x000000500d4a7220 */ /* 0x000fe20000410000 */
[----:B------:R-:W-:Y:S01]  /*2f70*/  F2FP.F16.E4M3.UNPACK_B R6, R6 ;  /* 0x00000006ff06723e */ /* 0x000fe200020006ff */
[----:B------:R-:W-:Y:S01]  /*2f80*/  FMUL.FTZ R80, R57, R80 ;  /* 0x0000005039507220 */ /* 0x000fe20000410000 */
[----:B------:R-:W-:-:S02]  /*2f90*/  HADD2.F32 R79, -RZ, R79.H0_H0 ;  /* 0x2000004fff4f7230 */ /* 0x000fc40000004100 */
[-C--:B------:R-:W-:Y:S01]  /*2fa0*/  FFMA.FTZ R74, R57, R12.reuse, -R74 ;  /* 0x0000000c394a7223 */ /* 0x080fe2000001084a */
[----:B------:R-:W-:Y:S02]  /*2fb0*/  HADD2.F32 R78, -RZ, R78.H0_H0 ;  /* 0x2000004eff4e7230 */ /* 0x000fe40000004100 */
[----:B------:R-:W-:Y:S01]  /*2fc0*/  FFMA.FTZ R77, R13, R12, R80 ;  /* 0x0000000c0d4d7223 */ /* 0x000fe20000010050 */
[--C-:B------:R-:W-:Y:S01]  /*2fd0*/  HADD2.F32 R12, -RZ, R7.reuse.H0_H0 ;  /* 0x20000007ff0c7230 */ /* 0x100fe20000004100 */
[----:B------:R-:W-:Y:S01]  /*2fe0*/  F2FP.SATFINITE.E4M3.F32.PACK_AB_MERGE_C R82, R82, R83, RZ ;  /* 0x000000535252723e */ /* 0x000fe200048070ff */
[----:B------:R-:W-:Y:S01]  /*2ff0*/  HADD2.F32 R13, -RZ, R7.H1_H1 ;  /* 0x30000007ff0d7230 */ /* 0x000fe20000004100 */
[----:B------:R-:W-:Y:S01]  /*3000*/  F2FP.SATFINITE.E4M3.F32.PACK_AB_MERGE_C R5, R5, R4, R31 ;  /* 0x000000040505723e */ /* 0x000fe2000480701f */
[--C-:B------:R-:W-:Y:S02]  /*3010*/  HADD2.F32 R7, -RZ, R6.reuse.H0_H0 ;  /* 0x20000006ff077230 */ /* 0x100fe40000004100 */
[----:B------:R-:W-:Y:S01]  /*3020*/  FMUL.FTZ R80, R12, R79 ;  /* 0x0000004f0c507220 */ /* 0x000fe20000410000 */
[----:B------:R-:W-:-:S02]  /*3030*/  HADD2.F32 R6, -RZ, R6.H1_H1 ;  /* 0x30000006ff067230 */ /* 0x000fc40000004100 */
[----:B------:R-:W-:Y:S01]  /*3040*/  FMUL.FTZ R81, R13, R79 ;  /* 0x0000004f0d517220 */ /* 0x000fe20000410000 */
[----:B------:R-:W-:Y:S02]  /*3050*/  HADD2.F32 R76, -RZ, R76.H0_H0 ;  /* 0x2000004cff4c7230 */ /* 0x000fe40000004100 */
[-C--:B------:R-:W-:Y:S01]  /*3060*/  FMUL.FTZ R57, R7, R78.reuse ;  /* 0x0000004e07397220 */ /* 0x080fe20000410000 */
[----:B------:R-:W-:Y:S02]  /*3070*/  HADD2.F32 R75, -RZ, R75.H0_H0 ;  /* 0x2000004bff4b7230 */ /* 0x000fe40000004100 */
[----:B------:R-:W-:Y:S01]  /*3080*/  FMUL.FTZ R72, R6, R78 ;  /* 0x0000004e06487220 */ /* 0x000fe20000410000 */
[----:B------:R-:W-:Y:S01]  /*3090*/  F2FP.SATFINITE.E4M3.F32.PACK_AB_MERGE_C R74, R77, R74, RZ ;  /* 0x0000004a4d4a723e */ /* 0x000fe200048070ff */
[-C--:B------:R-:W-:Y:S01]  /*30a0*/  FFMA.FTZ R81, R12, R76.reuse, -R81 ;  /* 0x0000004c0c517223 */ /* 0x080fe20000010851 */
[----:B------:R-:W-:Y:S01]  /*30b0*/  FFMA.FTZ R80, R13, R76, R80 ;  /* 0x0000004c0d507223 */ /* 0x000fe20000010050 */
[-C--:B------:R-:W-:Y:S01]  /*30c0*/  FFMA.FTZ R72, R7, R75.reuse, -R72 ;  /* 0x0000004b07487223 */ /* 0x080fe20000010848 */
[----:B------:R-:W-:Y:S01]  /*30d0*/  FFMA.FTZ R57, R6, R75, R57 ;  /* 0x0000004b06397223 */ /* 0x000fe20000010039 */
[----:B------:R-:W-:-:S02]  /*30e0*/  F2FP.SATFINITE.E4M3.F32.PACK_AB_MERGE_C R4, R30, R15, R56 ;  /* 0x0000000f1e04723e */ /* 0x000fc40004807038 */
[----:B------:R-:W-:Y:S02]  /*30f0*/  F2FP.SATFINITE.E4M3.F32.PACK_AB_MERGE_C R7, R80, R81, R82 ;  /* 0x000000515007723e */ /* 0x000fe40004807052 */
[----:B------:R-:W-:-:S07]  /*3100*/  F2FP.SATFINITE.E4M3.F32.PACK_AB_MERGE_C R6, R57, R72, R74 ;  /* 0x000000483906723e */ /* 0x000fce000480704a */
.L_x_439:
[----:B------:R-:W-:Y:S05]  /*3110*/  BSYNC B2 ;  /* 0x0000000000027941 */ /* 0x000fea0003800000 */
.L_x_438:
[----:B0-----:R4:W-:Y:S02]  /*3120*/  ST.E.128 desc[UR40][R10.64], R4 ;  /* 0x000000040a007985 */ /* 0x0019e4000c101d28 */
.L_x_437:
[----:B------:R-:W-:Y:S05]  /*3130*/  BSYNC B1 ;  /* 0x0000000000017941 */ /* 0x000fea0003800000 */
.L_x_436:
[----:B------:R-:W-:-:S13]  /*3140*/  LOP3.LUT P3, RZ, R84, 0x1, RZ, 0xc0, !PT ;  /* 0x0000000154ff7812 */ /* 0x000fda000786c0ff */
[----:B------:R-:W-:Y:S05]  /*3150*/  @P3 BRA `(.L_x_435) ;  /* 0x0000001c00183947 */ /* 0x000fea0003800000 */
[----:B----4-:R-:W2:Y:S04]  /*3160*/  LDL R4, [R1+0x14] ;  /* 0x0000140001047983 */ /* 0x010ea80000100800 */
[----:B------:R-:W4:Y:S04]  /*3170*/  LDL R6, [R1+0x1c] ;  /* 0x00001c0001067983 */ /* 0x000f280000100800 */
[----:B------:R-:W5:Y:S01]  /*3180*/  LDL R12, [R1+0x18] ;  /* 0x00001800010c7983 */ /* 0x000f620000100800 */
[----:B---3--:R-:W-:Y:S01]  /*3190*/  IADD3 R10, P3, R23, R14, RZ ;  /* 0x0000000e170a7210 */ /* 0x008fe20007f7e0ff */
[----:B------:R-:W-:Y:S01]  /*31a0*/  IMAD.MOV.U32 R5, RZ, RZ, 0x20 ;  /* 0x00000020ff057424 */ /* 0x000fe200078e00ff */
[----:B------:R-:W-:Y:S04]  /*31b0*/  BSSY B1, `(.L_x_440) ;  /* 0x0000071000017945 */ /* 0x000fe80003800000 */
[----:B------:R-:W-:Y:S01]  /*31c0*/  SEL R5, R5, 0xffffffe0, !P1 ;  /* 0xffffffe005057807 */ /* 0x000fe20004800000 */
[----:B--2---:R-:W-:-:S02]  /*31d0*/  IMAD.X R11, R71, 0x1, R4, P3 ;  /* 0x00000001470b7824 */ /* 0x004fc400018e0604 */
[----:B------:R-:W-:-:S05]  /*31e0*/  IMAD R4, R19, 0x2800, RZ ;  /* 0x0000280013047824 */ /* 0x000fca00078e02ff */
[----:B----4-:R-:W-:Y:S02]  /*31f0*/  IADD3 R5, R5, R6, R4 ;  /* 0x0000000605057210 */ /* 0x010fe40007ffe004 */
[----:B-----5:R-:W-:-:S03]  /*3200*/  ISETP.GE.AND P3, PT, R12, R69, PT ;  /* 0x000000450c00720c */ /* 0x020fc60003f66270 */
[----:B------:R-:W-:-:S06]  /*3210*/  IMAD.IADD R4, R18, 0x1, R5 ;  /* 0x0000000112047824 */ /* 0x000fcc00078e0205 */
[----:B------:R-:W2:Y:S04]  /*3220*/  LDS.128 R4, [R4+0xe000] ;  /* 0x00e0000004047984 */ /* 0x000ea80000000c00 */
[----:B------:R-:W-:Y:S05]  /*3230*/  @P3 BRA `(.L_x_441) ;  /* 0x0000000400a03947 */ /* 0x000fea0003800000 */
[----:B-1----:R-:W-:Y:S01]  /*3240*/  SHF.R.U32.HI R13, RZ, 0x8, R9 ;  /* 0x00000008ff0d7819 */ /* 0x002fe20000011609 */
[----:B--2---:R-:W-:Y:S01]  /*3250*/  IMAD.MOV.U32 R8, RZ, RZ, R4 ;  /* 0x000000ffff087224 */ /* 0x004fe200078e0004 */
[----:B------:R-:W-:Y:S02]  /*3260*/  SHF.R.U32.HI R15, RZ, 0x8, R29 ;  /* 0x00000008ff0f7819 */ /* 0x000fe4000001161d */
[----:B------:R-:W-:Y:S01]  /*3270*/  LOP3.LUT R12, R9, 0xff0000ff, RZ, 0xc0, !PT ;  /* 0xff0000ff090c7812 */ /* 0x000fe200078ec0ff */
[----:B------:R-:W-:Y:S01]  /*3280*/  IMAD.SHL.U32 R13, R13, 0x100, RZ ;  /* 0x000001000d0d7824 */ /* 0x000fe200078e00ff */
[----:B------:R-:W-:Y:S01]  /*3290*/  SHF.R.U32.HI R30, RZ, 0x10, R9 ;  /* 0x00000010ff1e7819 */ /* 0x000fe20000011609 */
[----:B------:R-:W-:Y:S01]  /*32a0*/  IMAD.SHL.U32 R15, R15, 0x100, RZ ;  /* 0x000001000f0f7824 */ /* 0x000fe200078e00ff */
[----:B------:R-:W-:Y:S02]  /*32b0*/  LOP3.LUT R14, R29, 0xff0000ff, RZ, 0xc0, !PT ;  /* 0xff0000ff1d0e7812 */ /* 0x000fe400078ec0ff */
[----:B------:R-:W-:-:S02]  /*32c0*/  SHF.R.U32.HI R28, RZ, 0x10, R29 ;  /* 0x00000010ff1c7819 */ /* 0x000fc4000001161d */
[----:B------:R-:W-:Y:S02]  /*32d0*/  MOV R9, R5 ;  /* 0x0000000500097202 */ /* 0x000fe40000000f00 */
[----:B------:R-:W-:Y:S01]  /*32e0*/  LOP3.LUT R5, R12, 0xff00, R13, 0xf8, !PT ;  /* 0x0000ff000c057812 */ /* 0x000fe200078ef80d */
[----:B------:R-:W-:Y:S01]  /*32f0*/  IMAD.U32 R12, R30, 0x10000, RZ ;  /* 0x000100001e0c7824 */ /* 0x000fe200078e00ff */
[----:B------:R-:W-:Y:S01]  /*3300*/  LOP3.LUT R14, R14, 0xff00, R15, 0xf8, !PT ;  /* 0x0000ff000e0e7812 */ /* 0x000fe200078ef80f */
[----:B------:R-:W-:Y:S01]  /*3310*/  IMAD.U32 R15, R28, 0x10000, RZ ;  /* 0x000100001c0f7824 */ /* 0x000fe200078e00ff */
[----:B------:R-:W-:Y:S02]  /*3320*/  F2FP.F16.E4M3.UNPACK_B R4, R9 ;  /* 0x00000009ff04723e */ /* 0x000fe400020006ff */
[----:B------:R-:W-:Y:S02]  /*3330*/  F2FP.F16.E4M3.UNPACK_B R13, R73.H1 ;  /* 0x00000049ff0d723e */ /* 0x000fe400030006ff */
[----:B------:R-:W-:Y:S01]  /*3340*/  LOP3.LUT R5, R5, 0xff0000, R12, 0xf8, !PT ;  /* 0x00ff000005057812 */ /* 0x000fe200078ef80c */
[--C-:B------:R-:W-:Y:S01]  /*3350*/  HADD2.F32 R12, -RZ, R4.reuse.H1_H1 ;  /* 0x30000004ff0c7230 */ /* 0x100fe20000004100 */
[----:B------:R-:W-:Y:S01]  /*3360*/  LOP3.LUT R30, R14, 0xff0000, R15, 0xf8, !PT ;  /* 0x00ff00000e1e7812 */ /* 0x000fe200078ef80f */
[--C-:B------:R-:W-:Y:S01]  /*3370*/  HADD2.F32 R31, -RZ, R13.reuse.H0_H0 ;  /* 0x2000000dff1f7230 */ /* 0x100fe20000004100 */
[----:B------:R-:W-:Y:S01]  /*3380*/  F2FP.F16.E4M3.UNPACK_B R15, R70.H1 ;  /* 0x00000046ff0f723e */ /* 0x000fe200030006ff */
[----:B------:R-:W-:Y:S01]  /*3390*/  HADD2.F32 R4, -RZ, R4.H0_H0 ;  /* 0x20000004ff047230 */ /* 0x000fe20000004100 */
[----:B------:R-:W-:Y:S01]  /*33a0*/  F2FP.F16.E4M3.UNPACK_B R9, R9.H1 ;  /* 0x00000009ff09723e */ /* 0x000fe200030006ff */
[----:B------:R-:W-:-:S02]  /*33b0*/  HADD2.F32 R28, -RZ, R13.H1_H1 ;  /* 0x3000000dff1c7230 */ /* 0x000fc40000004100 */
[----:B------:R-:W-:Y:S01]  /*33c0*/  FMUL.FTZ R57, R12, R31 ;  /* 0x0000001f0c397220 */ /* 0x000fe20000410000 */
[----:B------:R-:W-:Y:S01]  /*33d0*/  HADD2.F32 R29, -RZ, R15.H0_H0 ;  /* 0x2000000fff1d7230 */ /* 0x000fe20000004100 */
[----:B------:R-:W-:Y:S01]  /*33e0*/  F2FP.F16.E4M3.UNPACK_B R73, R73 ;  /* 0x00000049ff49723e */ /* 0x000fe200020006ff */
[--C-:B------:R-:W-:Y:S01]  /*33f0*/  HADD2.F32 R14, -RZ, R9.reuse.H1_H1 ;  /* 0x30000009ff0e7230 */ /* 0x100fe20000004100 */
[----:B------:R-:W-:Y:S01]  /*3400*/  F2FP.F16.E4M3.UNPACK_B R70, R70 ;  /* 0x00000046ff46723e */ /* 0x000fe200020006ff */
[----:B------:R-:W-:Y:S02]  /*3410*/  HADD2.F32 R13, -RZ, R9.H0_H0 ;  /* 0x20000009ff0d7230 */ /* 0x000fe40000004100 */
[----:B------:R-:W-:Y:S01]  /*3420*/  FMUL.FTZ R9, R4, R31 ;  /* 0x0000001f04097220 */ /* 0x000fe20000410000 */
[----:B------:R-:W-:Y:S02]  /*3430*/  HADD2.F32 R15, -RZ, R15.H1_H1 ;  /* 0x3000000fff0f7230 */ /* 0x000fe40000004100 */
[-C--:B------:R-:W-:Y:S01]  /*3440*/  FMUL.FTZ R56, R14, R28.reuse ;  /* 0x0000001c0e387220 */ /* 0x080fe20000410000 */
[-C--:B------:R-:W-:Y:S01]  /*3450*/  FFMA.FTZ R4, R4, R29.reuse, -R57 ;  /* 0x0000001d04047223 */ /* 0x080fe20000010839 */
[----:B------:R-:W-:Y:S01]  /*3460*/  FFMA.FTZ R9, R12, R29, R9 ;  /* 0x0000001d0c097223 */ /* 0x000fe20000010009 */
[C---:B------:R-:W-:Y:S01]  /*3470*/  FMUL.FTZ R31, R13.reuse, R28 ;  /* 0x0000001c0d1f7220 */ /* 0x040fe20000410000 */
[-C--:B------:R-:W-:Y:S01]  /*3480*/  F2FP.F16.E4M3.UNPACK_B R12, R8.reuse.H1 ;  /* 0x00000008ff0c723e */ /* 0x080fe200030006ff */
[-C--:B------:R-:W-:Y:S01]  /*3490*/  FFMA.FTZ R57, R13, R15.reuse, -R56 ;  /* 0x0000000f0d397223 */ /* 0x080fe20000010838 */
[----:B------:R-:W-:Y:S01]  /*34a0*/  F2FP.F16.E4M3.UNPACK_B R8, R8 ;  /* 0x00000008ff08723e */ /* 0x000fe200020006ff */
[----:B------:R-:W-:Y:S01]  /*34b0*/  FFMA.FTZ R72, R14, R15, R31 ;  /* 0x0000000f0e487223 */ /* 0x000fe2000001001f */
[----:B------:R-:W-:-:S02]  /*34c0*/  HADD2.F32 R28, -RZ, R73.H1_H1 ;  /* 0x30000049ff1c7230 */ /* 0x000fc40000004100 */
[--C-:B------:R-:W-:Y:S02]  /*34d0*/  HADD2.F32 R14, -RZ, R12.reuse.H0_H0 ;  /* 0x2000000cff0e7230 */ /* 0x100fe40000004100 */
[----:B------:R-:W-:Y:S01]  /*34e0*/  HADD2.F32 R15, -RZ, R12.H1_H1 ;  /* 0x3000000cff0f7230 */ /* 0x000fe20000004100 */
[----:B------:R-:W-:Y:S01]  /*34f0*/  F2FP.SATFINITE.E4M3.F32.PACK_AB_MERGE_C R74, R72, R57, RZ ;  /* 0x00000039484a723e */ /* 0x000fe200048070ff */
[--C-:B------:R-:W-:Y:S02]  /*3500*/  HADD2.F32 R12, -RZ, R8.reuse.H0_H0 ;  /* 0x20000008ff0c7230 */ /* 0x100fe40000004100 */
[-C--:B------:R-:W-:Y:S01]  /*3510*/  FMUL.FTZ R56, R14, R28.reuse ;  /* 0x0000001c0e387220 */ /* 0x080fe20000410000 */
[----:B------:R-:W-:Y:S02]  /*3520*/  HADD2.F32 R13, -RZ, R8.H1_H1 ;  /* 0x30000008ff0d7230 */ /* 0x000fe40000004100 */
[----:B------:R-:W-:Y:S01]  /*3530*/  FMUL.FTZ R31, R15, R28 ;  /* 0x0000001c0f1f7220 */ /* 0x000fe20000410000 */
[----:B------:R-:W-:-:S02]  /*3540*/  HADD2.F32 R8, -RZ, R70.H1_H1 ;  /* 0x30000046ff087230 */ /* 0x000fc40000004100 */
[----:B------:R-:W-:Y:S02]  /*3550*/  HADD2.F32 R73, -RZ, R73.H0_H0 ;  /* 0x20000049ff497230 */ /* 0x000fe40000004100 */
[----:B------:R-:W-:Y:S02]  /*3560*/  HADD2.F32 R70, -RZ, R70.H0_H0 ;  /* 0x20000046ff467230 */ /* 0x000fe40000004100 */
[-C--:B------:R-:W-:Y:S01]  /*3570*/  FFMA.FTZ R31, R14, R8.reuse, -R31 ;  /* 0x000000080e1f7223 */ /* 0x080fe2000001081f */
[----:B------:R-:W-:Y:S01]  /*3580*/  FFMA.FTZ R56, R15, R8, R56 ;  /* 0x000000080f387223 */ /* 0x000fe20000010038 */
[-C--:B------:R-:W-:Y:S01]  /*3590*/  FMUL.FTZ R28, R12, R73.reuse ;  /* 0x000000490c1c7220 */ /* 0x080fe20000410000 */
[----:B------:R-:W-:-:S03]  /*35a0*/  FMUL.FTZ R29, R13, R73 ;  /* 0x000000490d1d7220 */ /* 0x000fc60000410000 */
[-C--:B------:R-:W-:Y:S01]  /*35b0*/  FFMA.FTZ R71, R13, R70.reuse, R28 ;  /* 0x000000460d477223 */ /* 0x080fe2000001001c */
[----:B------:R-:W-:Y:S01]  /*35c0*/  F2FP.SATFINITE.E4M3.F32.PACK_AB_MERGE_C R73, R56, R31, RZ ;  /* 0x0000001f3849723e */ /* 0x000fe200048070ff */
[----:B------:R-:W-:Y:S01]  /*35d0*/  FFMA.FTZ R8, R12, R70, -R29 ;  /* 0x000000460c087223 */ /* 0x000fe2000001081d */
[----:B------:R-:W-:Y:S02]  /*35e0*/  F2FP.F16.E4M3.UNPACK_B R13, R7.H1 ;  /* 0x00000007ff0d723e */ /* 0x000fe400030006ff */
[----:B------:R-:W-:Y:S02]  /*35f0*/  F2FP.F16.E4M3.UNPACK_B R56, R30.H1 ;  /* 0x0000001eff38723e */ /* 0x000fe400030006ff */
[-C--:B------:R-:W-:Y:S01]  /*3600*/  F2FP.F16.E4M3.UNPACK_B R29, R5.reuse.H1 ;  /* 0x00000005ff1d723e */ /* 0x080fe200030006ff */
[--C-:B------:R-:W-:Y:S01]  /*3610*/  HADD2.F32 R15, -RZ, R13.reuse.H1_H1 ;  /* 0x3000000dff0f7230 */ /* 0x100fe20000004100 */
[----:B------:R-:W-:Y:S01]  /*3620*/  F2FP.F16.E4M3.UNPACK_B R12, R6.H1 ;  /* 0x00000006ff0c723e */ /* 0x000fe200030006ff */
[----:B------:R-:W-:Y:S01]  /*3630*/  HADD2.F32 R69, -RZ, R56.H1_H1 ;  /* 0x30000038ff457230 */ /* 0x000fe20000004100 */
[----:B------:R-:W-:Y:S01]  /*3640*/  F2FP.F16.E4M3.UNPACK_B R31, R30 ;  /* 0x0000001eff1f723e */ /* 0x000fe200020006ff */
[----:B------:R-:W-:Y:S01]  /*3650*/  HADD2.F32 R14, -RZ, R13.H0_H0 ;  /* 0x2000000dff0e7230 */ /* 0x000fe20000004100 */
        /* <DEDUP_REMOVED lines=9> */
[----:B------:R-:W-:Y:S02]  /*36f0*/  HADD2.F32 R5, -RZ, R28.H1_H1 ;  /* 0x3000001cff057230 */ /* 0x000fe40000004100 */
[-C--:B------:R-:W-:Y:S01]  /*3700*/  FMUL.FTZ R69, R13, R57.reuse ;  /* 0x000000390d457220 */ /* 0x080fe20000410000 */
[----:B------:R-:W-:Y:S01]  /*3710*/  F2FP.F16.E4M3.UNPACK_B R6, R6 ;  /* 0x00000006ff06723e */ /* 0x000fe200020006ff */
[C---:B------:R-:W-:Y:S01]  /*3720*/  FMUL.FTZ R14, R12.reuse, R57 ;  /* 0x000000390c0e7220 */ /* 0x040fe20000410000 */
[----:B------:R-:W-:Y:S01]  /*3730*/  FFMA.FTZ R15, R15, R30, R72 ;  /* 0x0000001e0f0f7223 */ /* 0x000fe20000010048 */
[----:B------:R-:W-:Y:S01]  /*3740*/  FFMA.FTZ R69, R12, R5, -R69 ;  /* 0x000000050c457223 */ /* 0x000fe20000010845 */
[----:B------:R-:W-:-:S02]  /*3750*/  HADD2.F32 R12, -RZ, R7.H0_H0 ;  /* 0x20000007ff0c7230 */ /* 0x000fc40000004100 */
[----:B------:R-:W-:Y:S01]  /*3760*/  FFMA.FTZ R30, R13, R5, R14 ;  /* 0x000000050d1e7223 */ /* 0x000fe2000001000e */
[----:B------:R-:W-:Y:S01]  /*3770*/  HADD2.F32 R5, -RZ, R6.H0_H0 ;  /* 0x20000006ff057230 */ /* 0x000fe20000004100 */
[----:B------:R-:W-:Y:S01]  /*3780*/  F2FP.SATFINITE.E4M3.F32.PACK_AB_MERGE_C R15, R15, R70, RZ ;  /* 0x000000460f0f723e */ /* 0x000fe200048070ff */
[----:B------:R-:W-:Y:S02]  /*3790*/  HADD2.F32 R7, -RZ, R7.H1_H1 ;  /* 0x30000007ff077230 */ /* 0x000fe40000004100 */
[----:B------:R-:W-:Y:S01]  /*37a0*/  HADD2.F32 R56, -RZ, R56.H0_H0 ;  /* 0x20000038ff387230 */ /* 0x000fe20000004100 */
[----:B------:R-:W-:Y:S01]  /*37b0*/  F2FP.SATFINITE.E4M3.F32.PACK_AB_MERGE_C R30, R30, R69, RZ ;  /* 0x000000451e1e723e */ /* 0x000fe200048070ff */
[----:B------:R-:W-:Y:S02]  /*37c0*/  HADD2.F32 R6, -RZ, R6.H1_H1 ;  /* 0x30000006ff067230 */ /* 0x000fe40000004100 */
[----:B------:R-:W-:Y:S02]  /*37d0*/  HADD2.F32 R31, -RZ, R31.H0_H0 ;  /* 0x2000001fff1f7230 */ /* 0x000fe40000004100 */
[----:B------:R-:W-:Y:S01]  /*37e0*/  FMUL.FTZ R13, R7, R56 ;  /* 0x00000038070d7220 */ /* 0x000fe20000410000 */
[----:B------:R-:W-:-:S02]  /*37f0*/  HADD2.F32 R29, -RZ, R29.H0_H0 ;  /* 0x2000001dff1d7230 */ /* 0x000fc40000004100 */
[----:B------:R-:W-:Y:S01]  /*3800*/  FMUL.FTZ R56, R12, R56 ;  /* 0x000000380c387220 */ /* 0x000fe20000410000 */
[----:B------:R-:W-:Y:S02]  /*3810*/  HADD2.F32 R28, -RZ, R28.H0_H0 ;  /* 0x2000001cff1c7230 */ /* 0x000fe40000004100 */
[-C--:B------:R-:W-:Y:S01]  /*3820*/  FMUL.FTZ R14, R6, R31.reuse ;  /* 0x0000001f060e7220 */ /* 0x080fe20000410000 */
[----:B------:R-:W-:Y:S01]  /*3830*/  FMUL.FTZ R31, R5, R31 ;  /* 0x0000001f051f7220 */ /* 0x000fe20000410000 */
[-C--:B------:R-:W-:Y:S01]  /*3840*/  FFMA.FTZ R13, R12, R29.reuse, -R13 ;  /* 0x0000001d0c0d7223 */ /* 0x080fe2000001080d */
[----:B------:R-:W-:Y:S01]  /*3850*/  FFMA.FTZ R56, R7, R29, R56 ;  /* 0x0000001d07387223 */ /* 0x000fe20000010038 */
[-C--:B------:R-:W-:Y:S01]  /*3860*/  FFMA.FTZ R14, R5, R28.reuse, -R14 ;  /* 0x0000001c050e7223 */ /* 0x080fe2000001080e */
[----:B------:R-:W-:Y:S01]  /*3870*/  FFMA.FTZ R31, R6, R28, R31 ;  /* 0x0000001c061f7223 */ /* 0x000fe2000001001f */
[----:B------:R-:W-:Y:S02]  /*3880*/  F2FP.SATFINITE.E4M3.F32.PACK_AB_MERGE_C R5, R9, R4, R74 ;  /* 0x000000040905723e */ /* 0x000fe4000480704a */
[----:B------:R-:W-:-:S02]  /*3890*/  F2FP.SATFINITE.E4M3.F32.PACK_AB_MERGE_C R4, R71, R8, R73 ;  /* 0x000000084704723e */ /* 0x000fc40004807049 */
[----:B------:R-:W-:Y:S02]  /*38a0*/  F2FP.SATFINITE.E4M3.F32.PACK_AB_MERGE_C R6, R31, R14, R30 ;  /* 0x0000000e1f06723e */ /* 0x000fe4000480701e */
[----:B------:R-:W-:-:S07]  /*38b0*/  F2FP.SATFINITE.E4M3.F32.PACK_AB_MERGE_C R7, R56, R13, R15 ;  /* 0x0000000d3807723e */ /* 0x000fce000480700f */
.L_x_441:
[----:B------:R-:W-:Y:S05]  /*38c0*/  BSYNC B1 ;  /* 0x0000000000017941 */ /* 0x000fea0003800000 */
.L_x_440:
[----:B--2---:R2:W-:Y:S01]  /*38d0*/  ST.E.128 desc[UR40][R10.64], R4 ;  /* 0x000000040a007985 */ /* 0x0045e2000c101d28 */
[----:B------:R-:W-:Y:S05]  /*38e0*/  BRA `(.L_x_435) ;  /* 0x0000001400347947 */ /* 0x000fea0003800000 */
.L_x_428:
[----:B------:R-:W0:Y:S01]  /*38f0*/  S2R R8, SR_TID.X ;  /* 0x0000000000087919 */ /* 0x000e220000002100 */
[----:B------:R-:W-:Y:S01]  /*3900*/  IMAD R66, R2, -0xa0, R44 ;  /* 0xffffff6002427824 */ /* 0x000fe200078e022c */
[----:B------:R-:W2:Y:S04]  /*3910*/  LDL R14, [R1+0xc] ;  /* 0x00000c00010e7983 */ /* 0x000ea80000100800 */
[----:B------:R-:W-:Y:S01]  /*3920*/  VIMNMX R66, R66, 0xa0, PT ;  /* 0x000000a042427848 */ /* 0x000fe20003fe0100 */
[----:B0-----:R-:W-:-:S05]  /*3930*/  VIADD R8, R8, 0xffffff80 ;  /* 0xffffff8008087836 */ /* 0x001fca0000000000 */
[----:B------:R-:W-:-:S04]  /*3940*/  LEA.HI R8, R8, R8, RZ, 0x1 ;  /* 0x0000000808087211 */ /* 0x000fc800078f08ff */
[----:B------:R-:W-:-:S04]  /*3950*/  SHF.R.S32.HI R8, RZ, 0x1, R8 ;  /* 0x00000001ff087819 */ /* 0x000fc80000011408 */
[----:B------:R-:W-:-:S04]  /*3960*/  ISETP.GE.AND P3, PT, R8, R66, PT ;  /* 0x000000420800720c */ /* 0x000fc80003f66270 */
[----:B------:R-:W-:-:S13]  /*3970*/  ISETP.GE.OR P4, PT, R16, R69, P3 ;  /* 0x000000451000720c */ /* 0x000fda0001f86670 */
[----:B------:R-:W0:Y:S02]  /*3980*/  @!P4 LDC.64 R8, c[0x0][0x3e8] ;  /* 0x0000fa00ff08cb82 */ /* 0x000e240000000a00 */
[----:B0-----:R-:W-:-:S04]  /*3990*/  @!P4 IADD3 R8, P5, P6, R34, R8, R6 ;  /* 0x000000082208c210 */ /* 0x001fc80007ebe006 */
[----:B------:R-:W-:Y:S02]  /*39a0*/  @!P4 IADD3.X R9, R52, R9, R10, P5, P6 ;  /* 0x000000093409c210 */ /* 0x000fe40002fec40a */
[----:B------:R-:W0:Y:S01]  /*39b0*/  @!P4 LDC.64 R10, c[0x0][0x400] ;  /* 0x00010000ff0acb82 */ /* 0x000e220000000a00 */
[----:B------:R-:W-:Y:S02]  /*39c0*/  CS2R R6, SRZ ;  /* 0x0000000000067805 */ /* 0x000fe4000001ff00 */
[----:B------:R-:W-:Y:S02]  /*39d0*/  CS2R R30, SRZ ;  /* 0x00000000001e7805 */ /* 0x000fe4000001ff00 */
[----:B------:R-:W-:Y:S02]  /*39e0*/  CS2R R28, SRZ ;  /* 0x00000000001c7805 */ /* 0x000fe4000001ff00 */
[----:B0-----:R-:W-:Y:S02]  /*39f0*/  @!P4 IADD3 R10, P5, P6, R40, R10, R4 ;  /* 0x0000000a280ac210 */ /* 0x001fe40007ebe004 */
[----:B------:R-:W-:-:S02]  /*3a00*/  CS2R R4, SRZ ;  /* 0x0000000000047805 */ /* 0x000fc4000001ff00 */
[----:B------:R-:W-:-:S04]  /*3a10*/  @!P4 IADD3.X R11, R54, R11, R12, P5, P6 ;  /* 0x0000000b360bc210 */ /* 0x000fc80002fec40c */
[----:B------:R-:W3:Y:S04]  /*3a20*/  @!P4 LDG.E.128 R4, desc[UR40][R8.64] ;  /* 0x000000280804c981 */ /* 0x000ee8000c1e1d00 */
[----:B------:R-:W4:Y:S01]  /*3a30*/  @!P4 LDG.E.128 R28, desc[UR40][R10.64] ;  /* 0x000000280a1cc981 */ /* 0x000f22000c1e1d00 */
[----:B------:R-:W-:Y:S02]  /*3a40*/  ISETP.GE.AND P5, PT, R16, R69, PT ;  /* 0x000000451000720c */ /* 0x000fe40003fa6270 */
[----:B--2---:R-:W-:Y:S01]  /*3a50*/  ISETP.NE.AND P4, PT, R14, 0x3, PT ;  /* 0x000000030e00780c */ /* 0x004fe20003f85270 */
[----:B---3--:R-:W-:Y:S01]  /*3a60*/  IMAD.MOV.U32 R73, RZ, RZ, R6 ;  /* 0x000000ffff497224 */ /* 0x008fe200078e0006 */
[----:B------:R-:W-:Y:S01]  /*3a70*/  MOV R75, R4 ;  /* 0x00000004004b7202 */ /* 0x000fe20000000f00 */
[----:B----4-:R-:W-:-:S02]  /*3a80*/  IMAD.MOV.U32 R74, RZ, RZ, R30 ;  /* 0x000000ffff4a7224 */ /* 0x010fc400078e001e */
[----:B------:R-:W-:-:S08]  /*3a90*/  IMAD.MOV.U32 R76, RZ, RZ, R28 ;  /* 0x000000ffff4c7224 */ /* 0x000fd000078e001c */
[----:B------:R-:W-:Y:S05]  /*3aa0*/  @!P4 BRA `(.L_x_442) ;  /* 0x000000000004c947 */ /* 0x000fea0003800000 */
[----:B------:R-:W-:Y:S01]  /*3ab0*/  BPT.TRAP 0x1 ;  /* 0x000000040000795c */ /* 0x000fe20000300000 */
.L_x_442:
[----:B------:R-:W2:Y:S01]  /*3ac0*/  LDL R8, [R1] ;  /* 0x0000000001087983 */ /* 0x000ea20000100800 */
[----:B------:R-:W-:Y:S01]  /*3ad0*/  IMAD R67, R19, 0x8, R18 ;  /* 0x0000000813437824 */ /* 0x000fe200078e0212 */
[----:B------:R-:W-:Y:S01]  /*3ae0*/  BSSY B1, `(.L_x_443) ;  /* 0x0000004000017945 */ /* 0x000fe20003800000 */
[----:B--2---:R-:W-:-:S04]  /*3af0*/  SHF.L.U32 R68, R8, 0x1f, RZ ;  /* 0x0000001f08447819 */ /* 0x004fc800000006ff */
[----:B------:R-:W0:Y:S02]  /*3b00*/  SYNCS.PHASECHK.TRANS64.TRYWAIT P6, [R67+URZ+0x13290], R68 ;  /* 0x01329044430075a7 */ /* 0x000e2400080c017f */
[----:B0-----:R-:W-:Y:S05]  /*3b10*/  @!P6 BRA `(.L_x_444) ;  /* 0x0000015800ece947 */ /* 0x001fea0003800000 */
.L_x_664:
[----:B------:R-:W-:Y:S05]  /*3b20*/  BSYNC B1 ;  /* 0x0000000000017941 */ /* 0x000fea0003800000 */
.L_x_443:
[----:B------:R-:W-:-:S03]  /*3b30*/  UMOV UR4, 0xffffffff ;  /* 0xffffffff00047882 */ /* 0x000fc60000000000 */
[----:B------:R-:W-:Y:S05]  /*3b40*/  BRA.DIV UR4, `(.L_x_445) ;  /* 0x0000015a04f47947 */ /* 0x000fea000b800000 */
[----:B------:R1:W2:Y:S04]  /*3b50*/  SHFL.IDX PT, R70, R13, RZ, 0x1e1f ;  /* 0x001e1fff0d467589 */ /* 0x0002a800000e0000 */
[----:B------:R-:W3:Y:S02]  /*3b60*/  SHFL.IDX PT, R72, R72, RZ, 0x1e1f ;  /* 0x001e1fff48487589 */ /* 0x000ee400000e0000 */
.L_x_668:
[----:B------:R-:W4:Y:S02]  /*3b70*/  LDC R71, c[0x0][0x2f4] ;  /* 0x0000bd00ff477b82 */ /* 0x000f240000000800 */
[----:B----4-:R-:W-:-:S13]  /*3b80*/  ISETP.GE.OR P3, PT, R16, R71, P3 ;  /* 0x000000471000720c */ /* 0x010fda0001f66670 */
[----:B------:R-:W-:Y:S05]  /*3b90*/  @P3 BRA `(.L_x_435) ;  /* 0x0000001000883947 */ /* 0x000fea0003800000 */
[----:B------:R-:W4:Y:S04]  /*3ba0*/  LDL R12, [R1+0x2c] ;  /* 0x00002c00010c7983 */ /* 0x000f280000100800 */
[----:B------:R-:W5:Y:S04]  /*3bb0*/  LDL R11, [R1+0x30] ;  /* 0x00003000010b7983 */ /* 0x000f680000100800 */
[----:B------:R-:W5:Y:S01]  /*3bc0*/  LDL R10, [R1+0x34] ;  /* 0x00003400010a7983 */ /* 0x000f620000100800 */
[----:B------:R-:W-:Y:S01]  /*3bd0*/  IMAD.IADD R9, R71, 0x1, -R48 ;  /* 0x0000000147097824 */ /* 0x000fe200078e0a30 */
[----:B---3--:R-:W-:Y:S01]  /*3be0*/  IADD3 R56, P3, R55, R72, RZ ;  /* 0x0000004837387210 */ /* 0x008fe20007f7e0ff */
[----:B------:R-:W-:Y:S03]  /*3bf0*/  BSSY B1, `(.L_x_446) ;  /* 0x00000e0000017945 */ /* 0x000fe60003800000 */
[----:B------:R-:W-:-:S02]  /*3c00*/  SEL R9, R48, R9, !P0 ;  /* 0x0000000930097207 */ /* 0x000fc40004000000 */
[----:B--2---:R-:W-:Y:S02]  /*3c10*/  LEA.HI.X.SX32 R57, R55, R70, 0x1, P3 ;  /* 0x0000004637397211 */ /* 0x004fe400018f0eff */
[----:B------:R-:W-:-:S04]  /*3c20*/  SHF.R.S32.HI R8, RZ, 0x1f, R9 ;  /* 0x0000001fff087819 */ /* 0x000fc80000011409 */
[----:B------:R-:W-:Y:S01]  /*3c30*/  LEA.HI R8, R8, R9, RZ, 0x5 ;  /* 0x0000000908087211 */ /* 0x000fe200078f28ff */
[----:B------:R-:W-:-:S03]  /*3c40*/  IMAD R9, R19, 0x2800, R59 ;  /* 0x0000280013097824 */ /* 0x000fc600078e023b */
[----:B------:R-:W-:Y:S01]  /*3c50*/  SHF.R.S32.HI R8, RZ, 0x5, R8 ;  /* 0x00000005ff087819 */ /* 0x000fe20000011408 */
[----:B------:R-:W-:-:S03]  /*3c60*/  IMAD.IADD R9, R18, 0x1, R9 ;  /* 0x0000000112097824 */ /* 0x000fc600078e0209 */
[----:B------:R-:W-:-:S05]  /*3c70*/  LEA.HI.SX32 R8, R45, R8, 0x1c ;  /* 0x000000082d087211 */ /* 0x000fca00078fe2ff */
[----:B------:R-:W-:-:S05]  /*3c80*/  IMAD.SHL.U32 R69, R8, 0x10, RZ ;  /* 0x0000001008457824 */ /* 0x000fca00078e00ff */
[----:B----4-:R-:W-:-:S04]  /*3c90*/  LOP3.LUT R8, R12, 0x30, R69, 0xf8, !PT ;  /* 0x000000300c087812 */ /* 0x010fc800078ef845 */
[----:B-----5:R-:W-:-:S04]  /*3ca0*/  LOP3.LUT R8, R8, R11, RZ, 0x3c, !PT ;  /* 0x0000000b08087212 */ /* 0x020fc800078e3cff */
[----:B------:R-:W-:-:S05]  /*3cb0*/  IADD3 R8, R10, R8, RZ ;  /* 0x000000080a087210 */ /* 0x000fca0007ffe0ff */
[----:B------:R-:W-:-:S04]  /*3cc0*/  IMAD R11, R19, 0x2800, R8 ;  /* 0x00002800130b7824 */ /* 0x000fc800078e0208 */
[----:B------:R-:W-:Y:S02]  /*3cd0*/  IMAD.IADD R12, R18, 0x1, R11 ;  /* 0x00000001120c7824 */ /* 0x000fe400078e020b */
[----:B------:R-:W2:Y:S04]  /*3ce0*/  LDS.128 R8, [R9+0xe000] ;  /* 0x00e0000009087984 */ /* 0x000ea80000000c00 */
[----:B-1----:R-:W1:Y:S01]  /*3cf0*/  LDS.128 R12, [R12+0xe000] ;  /* 0x00e000000c0c7984 */ /* 0x002e620000000c00 */
[----:B------:R-:W-:Y:S05]  /*3d00*/  @P5 BRA `(.L_x_447) ;  /* 0x0000000c00385947 */ /* 0x000fea0003800000 */
[--C-:B------:R-:W-:Y:S01]  /*3d10*/  SHF.R.U32.HI R85, RZ, 0x8, R5.reuse ;  /* 0x00000008ff557819 */ /* 0x100fe20000011605 */
[----:B--2---:R-:W-:Y:S01]  /*3d20*/  IMAD.MOV.U32 R28, RZ, RZ, R8 ;  /* 0x000000ffff1c7224 */ /* 0x004fe200078e0008 */
[----:B------:R-:W-:Y:S02]  /*3d30*/  LOP3.LUT R4, R5, 0xff0000ff, RZ, 0xc0, !PT ;  /* 0xff0000ff05047812 */ /* 0x000fe400078ec0ff */
[----:B------:R-:W-:Y:S01]  /*3d40*/  SHF.R.U32.HI R84, RZ, 0x10, R5 ;  /* 0x00000010ff547819 */ /* 0x000fe20000011605 */
[----:B------:R-:W-:Y:S01]  /*3d50*/  IMAD.SHL.U32 R5, R85, 0x100, RZ ;  /* 0x0000010055057824 */ /* 0x000fe200078e00ff */
[----:B------:R-:W-:Y:S02]  /*3d60*/  SHF.R.U32.HI R80, RZ, 0x8, R29 ;  /* 0x00000008ff507819 */ /* 0x000fe4000001161d */
[----:B------:R-:W-:Y:S02]  /*3d70*/  SHF.R.U32.HI R78, RZ, 0x8, R31 ;  /* 0x00000008ff4e7819 */ /* 0x000fe4000001161f */
[----:B------:R-:W-:-:S02]  /*3d80*/  SHF.R.U32.HI R81, RZ, 0x8, R7 ;  /* 0x00000008ff517819 */ /* 0x000fc40000011607 */
[----:B------:R-:W-:Y:S01]  /*3d90*/  LOP3.LUT R6, R7, 0xff0000ff, RZ, 0xc0, !PT ;  /* 0xff0000ff07067812 */ /* 0x000fe200078ec0ff */
[----:B------:R-:W-:Y:S01]  /*3da0*/  IMAD.SHL.U32 R8, R78, 0x100, RZ ;  /* 0x000001004e087824 */ /* 0x000fe200078e00ff */
[----:B------:R-:W-:Y:S02]  /*3db0*/  SHF.R.U32.HI R83, RZ, 0x10, R7 ;  /* 0x00000010ff537819 */ /* 0x000fe40000011607 */
[----:B------:R-:W-:Y:S02]  /*3dc0*/  LOP3.LUT R77, R31, 0xff0000ff, RZ, 0xc0, !PT ;  /* 0xff0000ff1f4d7812 */ /* 0x000fe400078ec0ff */
[----:B------:R-:W-:Y:S01]  /*3dd0*/  SHF.R.U32.HI R82, RZ, 0x10, R31 ;  /* 0x00000010ff527819 */ /* 0x000fe2000001161f */
[----:B------:R-:W-:Y:S01]  /*3de0*/  IMAD.SHL.U32 R31, R80, 0x100, RZ ;  /* 0x00000100501f7824 */ /* 0x000fe200078e00ff */
[----:B------:R-:W-:Y:S01]  /*3df0*/  LOP3.LUT R4, R4, 0xff00, R5, 0xf8, !PT ;  /* 0x0000ff0004047812 */ /* 0x000fe200078ef805 */
[----:B------:R-:W-:Y:S01]  /*3e00*/  IMAD.U32 R5, R84, 0x10000, RZ ;  /* 0x0001000054057824 */ /* 0x000fe200078e00ff */
[----:B------:R-:W-:-:S02]  /*3e10*/  LOP3.LUT R30, R29, 0xff0000ff, RZ, 0xc0, !PT ;  /* 0xff0000ff1d1e7812 */ /* 0x000fc400078ec0ff */
[----:B------:R-:W-:Y:S01]  /*3e20*/  SHF.R.U32.HI R79, RZ, 0x10, R29 ;  /* 0x00000010ff4f7819 */ /* 0x000fe2000001161d */
[----:B-1----:R-:W-:Y:S01]  /*3e30*/  IMAD.MOV.U32 R29, RZ, RZ, R12 ;  /* 0x000000ffff1d7224 */ /* 0x002fe200078e000c */
[----:B------:R-:W-:Y:S02]  /*3e40*/  SHF.L.U32 R7, R81, 0x8, RZ ;  /* 0x0000000851077819 */ /* 0x000fe400000006ff */
[----:B------:R-:W-:Y:S02]  /*3e50*/  LOP3.LUT R80, R30, 0xff00, R31, 0xf8, !PT ;  /* 0x0000ff001e507812 */ /* 0x000fe400078ef81f */
[----:B------:R-:W-:Y:S02]  /*3e60*/  LOP3.LUT R7, R6, 0xff00, R7, 0xf8, !PT ;  /* 0x0000ff0006077812 */ /* 0x000fe400078ef807 */
[----:B------:R-:W-:Y:S02]  /*3e70*/  LOP3.LUT R81, R77, 0xff00, R8, 0xf8, !PT ;  /* 0x0000ff004d517812 */ /* 0x000fe400078ef808 */
[----:B------:R-:W-:Y:S01]  /*3e80*/  LOP3.LUT R6, R4, 0xff0000, R5, 0xf8, !PT ;  /* 0x00ff000004067812 */ /* 0x000fe200078ef805 */
[----:B------:R-:W-:Y:S01]  /*3e90*/  IMAD.U32 R4, R83, 0x10000, RZ ;  /* 0x0001000053047824 */ /* 0x000fe200078e00ff */
[----:B------:R-:W-:-:S02]  /*3ea0*/  F2FP.F16.E4M3.UNPACK_B R78, R76.H1 ;  /* 0x0000004cff4e723e */ /* 0x000fc400030006ff */
[----:B------:R-:W-:Y:S02]  /*3eb0*/  F2FP.F16.E4M3.UNPACK_B R77, R29.H1 ;  /* 0x0000001dff4d723e */ /* 0x000fe400030006ff */
[----:B------:R-:W-:Y:S01]  /*3ec0*/  F2FP.F16.E4M3.UNPACK_B R30, R28.H1 ;  /* 0x0000001cff1e723e */ /* 0x000fe200030006ff */
[----:B------:R-:W-:Y:S01]  /*3ed0*/  HADD2.F32 R5, -RZ, R78.H0_H0 ;  /* 0x2000004eff057230 */ /* 0x000fe20000004100 */
[----:B------:R-:W-:Y:S01]  /*3ee0*/  LOP3.LUT R4, R7, 0xff0000, R4, 0xf8, !PT ;  /* 0x00ff000007047812 */ /* 0x000fe200078ef804 */
[----:B------:R-:W-:Y:S01]  /*3ef0*/  HADD2.F32 R12, -RZ, R77.H0_H0 ;  /* 0x2000004dff0c7230 */ /* 0x000fe20000004100 */
[----:B------:R-:W-:Y:S01]  /*3f00*/  F2FP.F16.E4M3.UNPACK_B R31, R75.H1 ;  /* 0x0000004bff1f723e */ /* 0x000fe200030006ff */
[----:B------:R-:W-:Y:S01]  /*3f10*/  HADD2.F32 R8, -RZ, R30.H0_H0 ;  /* 0x2000001eff087230 */ /* 0x000fe20000004100 */
[----:B------:R-:W-:Y:S01]  /*3f20*/  SHF.L.U32 R82, R82, 0x10, RZ ;  /* 0x0000001052527819 */ /* 0x000fe200000006ff */
[----:B------:R-:W-:Y:S02]  /*3f30*/  IMAD.U32 R7, R79, 0x10000, RZ ;  /* 0x000100004f077824 */ /* 0x000fe400078e00ff */
[----:B------:R-:W-:Y:S01]  /*3f40*/  FMUL.FTZ R83, R12, R5 ;  /* 0x000000050c537220 */ /* 0x000fe20000410000 */
[----:B------:R-:W-:-:S02]  /*3f50*/  HADD2.F32 R79, -RZ, R31.H0_H0 ;  /* 0x2000001fff4f7230 */ /* 0x000fc40000004100 */
[----:B------:R-:W-:Y:S01]  /*3f60*/  FMUL.FTZ R85, R8, R5 ;  /* 0x0000000508557220 */ /* 0x000fe20000410000 */
[----:B------:R-:W-:Y:S01]  /*3f70*/  LOP3.LUT R5, R81, 0xff0000, R82, 0xf8, !PT ;  /* 0x00ff000051057812 */ /* 0x000fe200078ef852 */
[----:B------:R-:W-:Y:S01]  /*3f80*/  HADD2.F32 R82, -RZ, R78.H1_H1 ;  /* 0x3000004eff527230 */ /* 0x000fe20000004100 */
[----:B------:R-:W-:Y:S01]  /*3f90*/  LOP3.LUT R7, R80, 0xff0000, R7, 0xf8, !PT ;  /* 0x00ff000050077812 */ /* 0x000fe200078ef807 */
[----:B------:R-:W-:Y:S01]  /*3fa0*/  HADD2.F32 R80, -RZ, R31.H1_H1 ;  /* 0x3000001fff507230 */ /* 0x000fe20000004100 */
[----:B------:R-:W-:Y:S01]  /*3fb0*/  F2FP.F16.E4M3.UNPACK_B R81, R76 ;  /* 0x0000004cff51723e */ /* 0x000fe200020006ff */
[----:B------:R-:W-:Y:S01]  /*3fc0*/  HADD2.F32 R77, -RZ, R77.H1_H1 ;  /* 0x3000004dff4d7230 */ /* 0x000fe20000004100 */
[----:B------:R-:W-:Y:S01]  /*3fd0*/  F2FP.F16.E4M3.UNPACK_B R78, R75 ;  /* 0x0000004bff4e723e */ /* 0x000fe200020006ff */
[----:B------:R-:W-:Y:S01]  /*3fe0*/  HADD2.F32 R31, -RZ, R30.H1_H1 ;  /* 0x3000001eff1f7230 */ /* 0x000fe20000004100 */
[----:B------:R-:W-:Y:S01]  /*3ff0*/  F2FP.F16.E4M3.UNPACK_B R76, R29 ;  /* 0x0000001dff4c723e */ /* 0x000fe200020006ff */
[----:B------:R-:W-:Y:S01]  /*4000*/  FFMA.FTZ R8, R8, R79, -R83 ;  /* 0x0000004f08087223 */ /* 0x000fe20000010853 */
[----:B------:R-:W-:Y:S01]  /*4010*/  F2FP.F16.E4M3.UNPACK_B R75, R28 ;  /* 0x0000001cff4b723e */ /* 0x000fe200020006ff */
[----:B------:R-:W-:Y:S01]  /*4020*/  FMUL.FTZ R84, R77, R82 ;  /* 0x000000524d547220 */ /* 0x000fe20000410000 */
[----:B------:R-:W-:-:S02]  /*4030*/  HADD2.F32 R83, -RZ, R81.H0_H0 ;  /* 0x20000051ff537230 */ /* 0x000fc40000004100 */
[C---:B------:R-:W-:Y:S01]  /*4040*/  FMUL.FTZ R82, R31.reuse, R82 ;  /* 0x000000521f527220 */ /* 0x040fe20000410000 */
[----:B------:R-:W-:Y:S02]  /*4050*/  HADD2.F32 R28, -RZ, R76.H0_H0 ;  /* 0x2000004cff1c7230 */ /* 0x000fe40000004100 */
[-C--:B------:R-:W-:Y:S01]  /*4060*/  FFMA.FTZ R29, R31, R80.reuse, -R84 ;  /* 0x000000501f1d7223 */ /* 0x080fe20000010854 */
[----:B------:R-:W-:Y:S02]  /*4070*/  HADD2.F32 R30, -RZ, R75.H0_H0 ;  /* 0x2000004bff1e7230 */ /* 0x000fe40000004100 */
[----:B------:R-:W-:Y:S01]  /*4080*/  FFMA.FTZ R12, R12, R79, R85 ;  /* 0x0000004f0c0c7223 */ /* 0x000fe20000010055 */
[----:B------:R-:W-:Y:S01]  /*4090*/  FFMA.FTZ R31, R77, R80, R82 ;  /* 0x000000504d1f7223 */ /* 0x000fe20000010052 */
[----:B------:R-:W-:Y:S02]  /*40a0*/  HADD2.F32 R79, -RZ, R78.H0_H0 ;  /* 0x2000004eff4f7230 */ /* 0x000fe40000004100 */
[----:B------:R-:W-:Y:S01]  /*40b0*/  FMUL.FTZ R85, R28, R83 ;  /* 0x000000531c557220 */ /* 0x000fe20000410000 */
[----:B------:R-:W-:-:S02]  /*40c0*/  HADD2.F32 R80, -RZ, R81.H1_H1 ;  /* 0x30000051ff507230 */ /* 0x000fc40000004100 */
[C---:B------:R-:W-:Y:S01]  /*40d0*/  FMUL.FTZ R83, R30.reuse, R83 ;  /* 0x000000531e537220 */ /* 0x040fe20000410000 */
[----:B------:R-:W-:Y:S02]  /*40e0*/  HADD2.F32 R77, -RZ, R76.H1_H1 ;  /* 0x3000004cff4d7230 */ /* 0x000fe40000004100 */
[-C--:B------:R-:W-:Y:S01]  /*40f0*/  FFMA.FTZ R30, R30, R79.reuse, -R85 ;  /* 0x0000004f1e1e7223 */ /* 0x080fe20000010855 */
[----:B------:R-:W-:Y:S02]  /*4100*/  HADD2.F32 R75, -RZ, R75.H1_H1 ;  /* 0x3000004bff4b7230 */ /* 0x000fe40000004100 */
[----:B------:R-:W-:Y:S01]  /*4110*/  FFMA.FTZ R28, R28, R79, R83 ;  /* 0x0000004f1c1c7223 */ /* 0x000fe20000010053 */
[----:B------:R-:W-:Y:S02]  /*4120*/  HADD2.F32 R78, -RZ, R78.H1_H1 ;  /* 0x3000004eff4e7230 */ /* 0x000fe40000004100 */
[----:B------:R-:W-:Y:S01]  /*4130*/  FMUL.FTZ R76, R77, R80 ;  /* 0x000000504d4c7220 */ /* 0x000fe20000410000 */
[----:B------:R-:W-:Y:S01]  /*4140*/  F2FP.F16.E4M3.UNPACK_B R81, R74.H1 ;  /* 0x0000004aff51723e */ /* 0x000fe200030006ff */
[C---:B------:R-:W-:Y:S01]  /*4150*/  FMUL.FTZ R84, R75.reuse, R80 ;  /* 0x000000504b547220 */ /* 0x040fe20000410000 */
[----:B------:R-:W-:Y:S01]  /*4160*/  F2FP.F16.E4M3.UNPACK_B R79, R14.H1 ;  /* 0x0000000eff4f723e */ /* 0x000fe200030006ff */
[----:B------:R-:W-:Y:S01]  /*4170*/  FFMA.FTZ R75, R75, R78, -R76 ;  /* 0x0000004e4b4b7223 */ /* 0x000fe2000001084c */
[----:B------:R-:W-:Y:S01]  /*4180*/  F2FP.F16.E4M3.UNPACK_B R82, R73.H1 ;  /* 0x00000049ff52723e */ /* 0x000fe200030006ff */
[----:B------:R-:W-:Y:S01]  /*4190*/  HADD2.F32 R85, -RZ, R81.H0_H0 ;  /* 0x20000051ff557230 */ /* 0x000fe20000004100 */
[----:B------:R-:W-:Y:S01]  /*41a0*/  F2FP.F16.E4M3.UNPACK_B R76, R10.H1 ;  /* 0x0000000aff4c723e */ /* 0x000fe200030006ff */
[----:B------:R-:W-:-:S02]  /*41b0*/  HADD2.F32 R80, -RZ, R79.H0_H0 ;  /* 0x2000004fff507230 */ /* 0x000fc40000004100 */
[----:B------:R-:W-:Y:S01]  /*41c0*/  FFMA.FTZ R77, R77, R78, R84 ;  /* 0x0000004e4d4d7223 */ /* 0x000fe20000010054 */
[----:B------:R-:W-:Y:S01]  /*41d0*/  HADD2.F32 R83, -RZ, R82.H0_H0 ;  /* 0x20000052ff537230 */ /* 0x000fe20000004100 */
[----:B------:R-:W-:Y:S01]  /*41e0*/  F2FP.F16.E4M3.UNPACK_B R10, R10 ;  /* 0x0000000aff0a723e */ /* 0x000fe200020006ff */
[--C-:B------:R-:W-:Y:S02]  /*41f0*/  HADD2.F32 R78, -RZ, R76.reuse.H0_H0 ;  /* 0x2000004cff4e7230 */ /* 0x100fe40000004100 */
[-C--:B------:R-:W-:Y:S01]  /*4200*/  FMUL.FTZ R87, R80, R85.reuse ;  /* 0x0000005550577220 */ /* 0x080fe20000410000 */
[----:B------:R-:W-:Y:S01]  /*4210*/  HADD2.F32 R84, -RZ, R81.H1_H1 ;  /* 0x30000051ff547230 */ /* 0x000fe20000004100 */
[----:B------:R-:W-:Y:S01]  /*4220*/  F2FP.SATFINITE.E4M3.F32.PACK_AB_MERGE_C R8, R29, R8, RZ ;  /* 0x000000081d08723e */ /* 0x000fe200048070ff */
[----:B------:R-:W-:Y:S02]  /*4230*/  HADD2.F32 R81, -RZ, R79.H1_H1 ;  /* 0x3000004fff517230 */ /* 0x000fe40000004100 */
[----:B------:R-:W-:Y:S01]  /*4240*/  FMUL.FTZ R85, R78, R85 ;  /* 0x000000554e557220 */ /* 0x000fe20000410000 */
[----:B------:R-:W-:-:S02]  /*4250*/  HADD2.F32 R79, -RZ, R76.H1_H1 ;  /* 0x3000004cff4f7230 */ /* 0x000fc40000004100 */
[-C--:B------:R-:W-:Y:S01]  /*4260*/  FFMA.FTZ R76, R78, R83.reuse, -R87 ;  /* 0x000000534e4c7223 */ /* 0x080fe20000010857 */
[----:B------:R-:W-:Y:S01]  /*4270*/  F2FP.F16.E4M3.UNPACK_B R78, R74 ;  /* 0x0000004aff4e723e */ /* 0x000fe200020006ff */
[----:B------:R-:W-:Y:S01]  /*4280*/  FMUL.FTZ R86, R81, R84 ;  /* 0x0000005451567220 */ /* 0x000fe20000410000 */
[----:B------:R-:W-:Y:S01]  /*4290*/  F2FP.F16.E4M3.UNPACK_B R74, R14 ;  /* 0x0000000eff4a723e */ /* 0x000fe200020006ff */
[----:B------:R-:W-:Y:S01]  /*42a0*/  FMUL.FTZ R88, R79, R84 ;  /* 0x000000544f587220 */ /* 0x000fe20000410000 */
[----:B------:R-:W-:Y:S01]  /*42b0*/  FFMA.FTZ R84, R80, R83, R85 ;  /* 0x0000005350547223 */ /* 0x000fe20000010055 */
[----:B------:R-:W-:Y:S01]  /*42c0*/  HADD2.F32 R82, -RZ, R82.H1_H1 ;  /* 0x30000052ff527230 */ /* 0x000fe20000004100 */
[----:B------:R-:W-:Y:S01]  /*42d0*/  F2FP.SATFINITE.E4M3.F32.PACK_AB_MERGE_C R12, R31, R12, RZ ;  /* 0x0000000c1f0c723e */ /* 0x000fe200048070ff */
[--C-:B------:R-:W-:Y:S01]  /*42e0*/  HADD2.F32 R80, -RZ, R78.reuse.H0_H0 ;  /* 0x2000004eff507230 */ /* 0x100fe20000004100 */
[----:B------:R-:W-:Y:S01]  /*42f0*/  F2FP.SATFINITE.E4M3.F32.PACK_AB_MERGE_C R8, R75, R30, R8 ;  /* 0x0000001e4b08723e */ /* 0x000fe20004807008 */
[----:B------:R-:W-:Y:S01]  /*4300*/  HADD2.F32 R83, -RZ, R78.H1_H1 ;  /* 0x3000004eff537230 */ /* 0x000fe20000004100 */
[----:B------:R-:W-:Y:S01]  /*4310*/  F2FP.F16.E4M3.UNPACK_B R78, R73 ;  /* 0x00000049ff4e723e */ /* 0x000fe200020006ff */
[----:B------:R-:W-:-:S02]  /*4320*/  HADD2.F32 R73, -RZ, R74.H0_H0 ;  /* 0x2000004aff497230 */ /* 0x000fc40000004100 */
[-C--:B------:R-:W-:Y:S01]  /*4330*/  FFMA.FTZ R89, R79, R82.reuse, -R86 ;  /* 0x000000524f597223 */ /* 0x080fe20000010856 */
[----:B------:R-:W-:Y:S02]  /*4340*/  HADD2.F32 R14, -RZ, R10.H0_H0 ;  /* 0x2000000aff0e7230 */ /* 0x000fe40000004100 */
[----:B------:R-:W-:Y:S01]  /*4350*/  FFMA.FTZ R91, R81, R82, R88 ;  /* 0x00000052515b7223 */ /* 0x000fe20000010058 */
[----:B------:R-:W-:Y:S02]  /*4360*/  HADD2.F32 R74, -RZ, R74.H1_H1 ;  /* 0x3000004aff4a7230 */ /* 0x000fe40000004100 */
[-C--:B------:R-:W-:Y:S01]  /*4370*/  FMUL.FTZ R85, R73, R80.reuse ;  /* 0x0000005049557220 */ /* 0x080fe20000410000 */
[----:B------:R-:W-:Y:S02]  /*4380*/  HADD2.F32 R10, -RZ, R10.H1_H1 ;  /* 0x3000000aff0a7230 */ /* 0x000fe40000004100 */
[----:B------:R-:W-:Y:S01]  /*4390*/  FMUL.FTZ R80, R14, R80 ;  /* 0x000000500e507220 */ /* 0x000fe20000410000 */
[----:B------:R-:W-:-:S02]  /*43a0*/  HADD2.F32 R79, -RZ, R78.H0_H0 ;  /* 0x2000004eff4f7230 */ /* 0x000fc40000004100 */
[----:B------:R-:W-:Y:S01]  /*43b0*/  FMUL.FTZ R87, R74, R83 ;  /* 0x000000534a577220 */ /* 0x000fe20000410000 */
[----:B------:R-:W-:Y:S01]  /*43c0*/  HADD2.F32 R81, -RZ, R78.H1_H1 ;  /* 0x3000004eff517230 */ /* 0x000fe20000004100 */
[----:B------:R-:W-:Y:S01]  /*43d0*/  F2FP.F16.E4M3.UNPACK_B R31, R13 ;  /* 0x0000000dff1f723e */ /* 0x000fe200020006ff */
[----:B------:R-:W-:Y:S01]  /*43e0*/  FMUL.FTZ R83, R10, R83 ;  /* 0x000000530a537220 */ /* 0x000fe20000410000 */
[----:B------:R-:W-:Y:S01]  /*43f0*/  F2FP.F16.E4M3.UNPACK_B R30, R7 ;  /* 0x00000007ff1e723e */ /* 0x000fe200020006ff */
[----:B------:R-:W-:Y:S01]  /*4400*/  FFMA.FTZ R85, R14, R79, -R85 ;  /* 0x0000004f0e557223 */ /* 0x000fe20000010855 */
[----:B------:R-:W-:Y:S01]  /*4410*/  F2FP.F16.E4M3.UNPACK_B R29, R9 ;  /* 0x00000009ff1d723e */ /* 0x000fe200020006ff */
[----:B------:R-:W-:Y:S01]  /*4420*/  FFMA.FTZ R14, R73, R79, R80 ;  /* 0x0000004f490e7223 */ /* 0x000fe20000010050 */
[----:B------:R-:W-:Y:S01]  /*4430*/  FFMA.FTZ R10, R10, R81, -R87 ;  /* 0x000000510a0a7223 */ /* 0x000fe20000010857 */
[----:B------:R-:W-:Y:S01]  /*4440*/  F2FP.SATFINITE.E4M3.F32.PACK_AB_MERGE_C R12, R77, R28, R12 ;  /* 0x0000001c4d0c723e */ /* 0x000fe2000480700c */
[----:B------:R-:W-:Y:S01]  /*4450*/  HADD2.F32 R73, -RZ, R31.H0_H0 ;  /* 0x2000001fff497230 */ /* 0x000fe20000004100 */
[----:B------:R-:W-:Y:S01]  /*4460*/  F2FP.SATFINITE.E4M3.F32.PACK_AB_MERGE_C R76, R89, R76, RZ ;  /* 0x0000004c594c723e */ /* 0x000fe200048070ff */
[----:B------:R-:W-:Y:S01]  /*4470*/  HADD2.F32 R77, -RZ, R30.H0_H0 ;  /* 0x2000001eff4d7230 */ /* 0x000fe20000004100 */
[----:B------:R-:W-:Y:S01]  /*4480*/  F2FP.F16.E4M3.UNPACK_B R75, R6 ;  /* 0x00000006ff4b723e */ /* 0x000fe200020006ff */
[----:B------:R-:W-:Y:S01]  /*4490*/  HADD2.F32 R28, -RZ, R29.H0_H0 ;  /* 0x2000001dff1c7230 */ /* 0x000fe20000004100 */
[----:B------:R-:W-:Y:S01]  /*44a0*/  F2FP.SATFINITE.E4M3.F32.PACK_AB_MERGE_C R10, R10, R85, R76 ;  /* 0x000000550a0a723e */ /* 0x000fe2000480704c */
[----:B------:R-:W-:Y:S01]  /*44b0*/  FFMA.FTZ R83, R74, R81, R83 ;  /* 0x000000514a537223 */ /* 0x000fe20000010053 */
[----:B------:R-:W-:Y:S01]  /*44c0*/  FMUL.FTZ R79, R73, R77 ;  /* 0x0000004d494f7220 */ /* 0x000fe20000410000 */
[----:B------:R-:W-:-:S02]  /*44d0*/  HADD2.F32 R76, -RZ, R75.H0_H0 ;  /* 0x2000004bff4c7230 */ /* 0x000fc40000004100 */
[C---:B------:R-:W-:Y:S01]  /*44e0*/  FMUL.FTZ R78, R28.reuse, R77 ;  /* 0x0000004d1c4e7220 */ /* 0x040fe20000410000 */
[----:B------:R-:W-:Y:S01]  /*44f0*/  HADD2.F32 R74, -RZ, R31.H1_H1 ;  /* 0x3000001fff4a7230 */ /* 0x000fe20000004100 */
[----:B------:R-:W-:Y:S01]  /*4500*/  F2FP.F16.E4M3.UNPACK_B R13, R13.H1 ;  /* 0x0000000dff0d723e */ /* 0x000fe200030006ff */
        /* <DEDUP_REMOVED lines=11> */
[----:B------:R-:W-:-:S02]  /*45c0*/  HADD2.F32 R73, -RZ, R13.H0_H0 ;  /* 0x2000000dff497230 */ /* 0x000fc40000004100 */
[----:B------:R-:W-:Y:S01]  /*45d0*/  FFMA.FTZ R30, R74, R75, R77 ;  /* 0x0000004b4a1e7223 */ /* 0x000fe2000001004d */
[--C-:B------:R-:W-:Y:S01]  /*45e0*/  HADD2.F32 R78, -RZ, R76.reuse.H0_H0 ;  /* 0x2000004cff4e7230 */ /* 0x100fe20000004100 */
[----:B------:R-:W-:Y:S01]  /*45f0*/  F2FP.SATFINITE.E4M3.F32.PACK_AB_MERGE_C R84, R91, R84, RZ ;  /* 0x000000545b54723e */ /* 0x000fe200048070ff */
[----:B------:R-:W-:Y:S01]  /*4600*/  HADD2.F32 R7, -RZ, R31.H0_H0 ;  /* 0x2000001fff077230 */ /* 0x000fe20000004100 */
[----:B------:R-:W-:Y:S01]  /*4610*/  F2FP.F16.E4M3.UNPACK_B R75, R15 ;  /* 0x0000000fff4b723e */ /* 0x000fe200020006ff */
[----:B------:R-:W-:Y:S02]  /*4620*/  HADD2.F32 R74, -RZ, R13.H1_H1 ;  /* 0x3000000dff4a7230 */ /* 0x000fe40000004100 */
[-C--:B------:R-:W-:Y:S01]  /*4630*/  FMUL.FTZ R80, R73, R78.reuse ;  /* 0x0000004e49507220 */ /* 0x080fe20000410000 */
[----:B------:R-:W-:Y:S02]  /*4640*/  HADD2.F32 R13, -RZ, R76.H1_H1 ;  /* 0x3000004cff0d7230 */ /* 0x000fe40000004100 */
[----:B------:R-:W-:Y:S01]  /*4650*/  FMUL.FTZ R78, R7, R78 ;  /* 0x0000004e074e7220 */ /* 0x000fe20000410000 */
[----:B------:R-:W-:Y:S01]  /*4660*/  HADD2.F32 R76, -RZ, R6.H0_H0 ;  /* 0x20000006ff4c7230 */ /* 0x000fe20000004100 */
[----:B------:R-:W-:Y:S01]  /*4670*/  F2FP.F16.E4M3.UNPACK_B R81, R5 ;  /* 0x00000005ff51723e */ /* 0x000fe200020006ff */
[----:B------:R-:W-:-:S02]  /*4680*/  HADD2.F32 R31, -RZ, R31.H1_H1 ;  /* 0x3000001fff1f7230 */ /* 0x000fc40000004100 */
[CC--:B------:R-:W-:Y:S01]  /*4690*/  FMUL.FTZ R82, R74.reuse, R13.reuse ;  /* 0x0000000d4a527220 */ /* 0x0c0fe20000410000 */
[----:B------:R-:W-:Y:S02]  /*46a0*/  HADD2.F32 R77, -RZ, R6.H1_H1 ;  /* 0x30000006ff4d7230 */ /* 0x000fe40000004100 */
[-C--:B------:R-:W-:Y:S01]  /*46b0*/  FFMA.FTZ R6, R7, R76.reuse, -R80 ;  /* 0x0000004c07067223 */ /* 0x080fe20000010850 */
[----:B------:R-:W-:Y:S01]  /*46c0*/  FFMA.FTZ R7, R73, R76, R78 ;  /* 0x0000004c49077223 */ /* 0x000fe2000001004e */
[C---:B------:R-:W-:Y:S01]  /*46d0*/  FMUL.FTZ R73, R31.reuse, R13 ;  /* 0x0000000d1f497220 */ /* 0x040fe20000410000 */
[----:B------:R-:W-:Y:S01]  /*46e0*/  F2FP.F16.E4M3.UNPACK_B R76, R15.H1 ;  /* 0x0000000fff4c723e */ /* 0x000fe200030006ff */
[----:B------:R-:W-:Y:S01]  /*46f0*/  FFMA.FTZ R13, R31, R77, -R82 ;  /* 0x0000004d1f0d7223 */ /* 0x000fe20000010852 */
[----:B------:R-:W-:Y:S01]  /*4700*/  F2FP.F16.E4M3.UNPACK_B R31, R11 ;  /* 0x0000000bff1f723e */ /* 0x000fe200020006ff */
[----:B------:R-:W-:Y:S01]  /*4710*/  FFMA.FTZ R74, R74, R77, R73 ;  /* 0x0000004d4a4a7223 */ /* 0x000fe20000010049 */
[----:B------:R-:W-:Y:S01]  /*4720*/  F2FP.F16.E4M3.UNPACK_B R82, R5.H1 ;  /* 0x00000005ff52723e */ /* 0x000fe200030006ff */
[----:B------:R-:W-:Y:S01]  /*4730*/  HADD2.F32 R77, -RZ, R75.H0_H0 ;  /* 0x2000004bff4d7230 */ /* 0x000fe20000004100 */
[----:B------:R-:W-:Y:S01]  /*4740*/  F2FP.F16.E4M3.UNPACK_B R11, R11.H1 ;  /* 0x0000000bff0b723e */ /* 0x000fe200030006ff */
[----:B------:R-:W-:Y:S01]  /*4750*/  HADD2.F32 R15, -RZ, R31.H0_H0 ;  /* 0x2000001fff0f7230 */ /* 0x000fe20000004100 */
[----:B------:R-:W-:Y:S01]  /*4760*/  F2FP.SATFINITE.E4M3.F32.PACK_AB_MERGE_C R14, R83, R14, R84 ;  /* 0x0000000e530e723e */ /* 0x000fe20004807054 */
[----:B------:R-:W-:Y:S01]  /*4770*/  HADD2.F32 R84, -RZ, R81.H0_H0 ;  /* 0x20000051ff547230 */ /* 0x000fe20000004100 */
[-C--:B------:R-:W-:Y:S01]  /*4780*/  F2FP.F16.E4M3.UNPACK_B R5, R4.reuse ;  /* 0x00000004ff05723e */ /* 0x080fe200020006ff */
[----:B------:R-:W-:Y:S01]  /*4790*/  HADD2.F32 R83, -RZ, R82.H0_H0 ;  /* 0x20000052ff537230 */ /* 0x000fe20000004100 */
[----:B------:R-:W-:Y:S01]  /*47a0*/  F2FP.F16.E4M3.UNPACK_B R78, R4.H1 ;  /* 0x00000004ff4e723e */ /* 0x000fe200030006ff */
[----:B------:R-:W-:-:S02]  /*47b0*/  HADD2.F32 R4, -RZ, R76.H0_H0 ;  /* 0x2000004cff047230 */ /* 0x000fc40000004100 */
[-C--:B------:R-:W-:Y:S01]  /*47c0*/  FMUL.FTZ R86, R77, R84.reuse ;  /* 0x000000544d567220 */ /* 0x080fe20000410000 */
[----:B------:R-:W-:Y:S02]  /*47d0*/  HADD2.F32 R73, -RZ, R11.H0_H0 ;  /* 0x2000000bff497230 */ /* 0x000fe40000004100 */
[----:B------:R-:W-:Y:S01]  /*47e0*/  FMUL.FTZ R84, R15, R84 ;  /* 0x000000540f547220 */ /* 0x000fe20000410000 */
[----:B------:R-:W-:Y:S02]  /*47f0*/  HADD2.F32 R80, -RZ, R5.H0_H0 ;  /* 0x20000005ff507230 */ /* 0x000fe40000004100 */
[-C--:B------:R-:W-:Y:S01]  /*4800*/  FMUL.FTZ R88, R4, R83.reuse ;  /* 0x0000005304587220 */ /* 0x080fe20000410000 */
[----:B------:R-:W-:Y:S02]  /*4810*/  HADD2.F32 R79, -RZ, R78.H0_H0 ;  /* 0x2000004eff4f7230 */ /* 0x000fe40000004100 */
[----:B------:R-:W-:Y:S01]  /*4820*/  FMUL.FTZ R83, R73, R83 ;  /* 0x0000005349537220 */ /* 0x000fe20000410000 */
[----:B------:R-:W-:-:S02]  /*4830*/  HADD2.F32 R76, -RZ, R76.H1_H1 ;  /* 0x3000004cff4c7230 */ /* 0x000fc40000004100 */
[-C--:B------:R-:W-:Y:S01]  /*4840*/  FFMA.FTZ R86, R15, R80.reuse, -R86 ;  /* 0x000000500f567223 */ /* 0x080fe20000010856 */
[----:B------:R-:W-:Y:S02]  /*4850*/  HADD2.F32 R82, -RZ, R82.H1_H1 ;  /* 0x30000052ff527230 */ /* 0x000fe40000004100 */
[----:B------:R-:W-:Y:S01]  /*4860*/  FFMA.FTZ R84, R77, R80, R84 ;  /* 0x000000504d547223 */ /* 0x000fe20000010054 */
[----:B------:R-:W-:Y:S02]  /*4870*/  HADD2.F32 R11, -RZ, R11.H1_H1 ;  /* 0x3000000bff0b7230 */ /* 0x000fe40000004100 */
[----:B------:R-:W-:Y:S01]  /*4880*/  FFMA.FTZ R83, R4, R79, R83 ;  /* 0x0000004f04537223 */ /* 0x000fe20000010053 */
[----:B------:R-:W-:Y:S02]  /*4890*/  HADD2.F32 R75, -RZ, R75.H1_H1 ;  /* 0x3000004bff4b7230 */ /* 0x000fe40000004100 */
[----:B------:R-:W-:Y:S01]  /*48a0*/  FMUL.FTZ R90, R76, R82 ;  /* 0x000000524c5a7220 */ /* 0x000fe20000410000 */
[----:B------:R-:W-:-:S02]  /*48b0*/  HADD2.F32 R80, -RZ, R81.H1_H1 ;  /* 0x30000051ff507230 */ /* 0x000fc40000004100 */
[----:B------:R-:W-:Y:S01]  /*48c0*/  FFMA.FTZ R88, R73, R79, -R88 ;  /* 0x0000004f49587223 */ /* 0x000fe20000010858 */
[----:B------:R-:W-:Y:S01]  /*48d0*/  HADD2.F32 R31, -RZ, R31.H1_H1 ;  /* 0x3000001fff1f7230 */ /* 0x000fe20000004100 */
[----:B------:R-:W-:Y:S01]  /*48e0*/  F2FP.SATFINITE.E4M3.F32.PACK_AB_MERGE_C R6, R13, R6, RZ ;  /* 0x000000060d06723e */ /* 0x000fe200048070ff */
[----:B------:R-:W-:Y:S02]  /*48f0*/  HADD2.F32 R4, -RZ, R5.H1_H1 ;  /* 0x30000005ff047230 */ /* 0x000fe40000004100 */
[----:B------:R-:W-:Y:S01]  /*4900*/  FMUL.FTZ R5, R11, R82 ;  /* 0x000000520b057220 */ /* 0x000fe20000410000 */
[----:B------:R-:W-:Y:S02]  /*4910*/  HADD2.F32 R78, -RZ, R78.H1_H1 ;  /* 0x3000004eff4e7230 */ /* 0x000fe40000004100 */
[-C--:B------:R-:W-:Y:S01]  /*4920*/  FMUL.FTZ R82, R75, R80.reuse ;  /* 0x000000504b527220 */ /* 0x080fe20000410000 */
[----:B------:R-:W-:Y:S01]  /*4930*/  FMUL.FTZ R80, R31, R80 ;  /* 0x000000501f507220 */ /* 0x000fe20000410000 */
[----:B------:R-:W-:Y:S01]  /*4940*/  F2FP.SATFINITE.E4M3.F32.PACK_AB_MERGE_C R7, R74, R7, RZ ;  /* 0x000000074a07723e */ /* 0x000fe200048070ff */
[-C--:B------:R-:W-:Y:S01]  /*4950*/  FFMA.FTZ R11, R11, R78.reuse, -R90 ;  /* 0x0000004e0b0b7223 */ /* 0x080fe2000001085a */
[----:B------:R-:W-:Y:S01]  /*4960*/  FFMA.FTZ R76, R76, R78, R5 ;  /* 0x0000004e4c4c7223 */ /* 0x000fe20000010005 */
[-C--:B------:R-:W-:Y:S01]  /*4970*/  FFMA.FTZ R31, R31, R4.reuse, -R82 ;  /* 0x000000041f1f7223 */ /* 0x080fe20000010852 */
[----:B------:R-:W-:Y:S01]  /*4980*/  FFMA.FTZ R75, R75, R4, R80 ;  /* 0x000000044b4b7223 */ /* 0x000fe20000010050 */
[----:B------:R-:W-:-:S02]  /*4990*/  F2FP.SATFINITE.E4M3.F32.PACK_AB_MERGE_C R9, R9, R28, R6 ;  /* 0x0000001c0909723e */ /* 0x000fc40004807006 */
[----:B------:R-:W-:Y:S02]  /*49a0*/  F2FP.SATFINITE.E4M3.F32.PACK_AB_MERGE_C R11, R11, R88, RZ ;  /* 0x000000580b0b723e */ /* 0x000fe400048070ff */
[----:B------:R-:W-:Y:S02]  /*49b0*/  F2FP.SATFINITE.E4M3.F32.PACK_AB_MERGE_C R76, R76, R83, RZ ;  /* 0x000000534c4c723e */ /* 0x000fe400048070ff */
[----:B------:R-:W-:Y:S02]  /*49c0*/  F2FP.SATFINITE.E4M3.F32.PACK_AB_MERGE_C R11, R31, R86, R11 ;  /* 0x000000561f0b723e */ /* 0x000fe4000480700b */
[----:B------:R-:W-:Y:S02]  /*49d0*/  F2FP.SATFINITE.E4M3.F32.PACK_AB_MERGE_C R13, R30, R29, R7 ;  /* 0x0000001d1e0d723e */ /* 0x000fe40004807007 */
[----:B------:R-:W-:-:S07]  /*49e0*/  F2FP.SATFINITE.E4M3.F32.PACK_AB_MERGE_C R15, R75, R84, R76 ;  /* 0x000000544b0f723e */ /* 0x000fce000480704c */
.L_x_447:
[----:B------:R-:W-:Y:S05]  /*49f0*/  BSYNC B1 ;  /* 0x0000000000017941 */ /* 0x000fea0003800000 */
.L_x_446:
[----:B--2---:R2:W-:Y:S01]  /*4a00*/  ST.E.128 desc[UR40][R56.64], R8 ;  /* 0x0000000838007985 */ /* 0x0045e2000c101d28 */
[----:B------:R-:W-:-:S13]  /*4a10*/  ISETP.GE.AND P3, PT, R69, R71, PT ;  /* 0x000000474500720c */ /* 0x000fda0003f66270 */
[----:B------:R-:W-:Y:S05]  /*4a20*/  @P3 BRA `(.L_x_435) ;  /* 0x0000000000e43947 */ /* 0x000fea0003800000 */
[----:B------:R-:W-:-:S04]  /*4a30*/  IADD3 R4, P3, R72, R69, RZ ;  /* 0x0000004548047210 */ /* 0x000fc80007f7e0ff */
[----:B------:R-:W-:-:S05]  /*4a40*/  LEA.HI.X.SX32 R5, R69, R70, 0x1, P3 ;  /* 0x0000004645057211 */ /* 0x000fca00018f0eff */
[----:B-1----:R1:W-:Y:S01]  /*4a50*/  ST.E.128 desc[UR40][R4.64], R12 ;  /* 0x0000000c04007985 */ /* 0x0023e2000c101d28 */
[----:B------:R-:W-:Y:S05]  /*4a60*/  BRA `(.L_x_435) ;  /* 0x0000000000d47947 */ /* 0x000fea0003800000 */
.L_x_427:
[----:B------:R-:W2:Y:S02]  /*4a70*/  LDL R4, [R1+0xc] ;  /* 0x00000c0001047983 */ /* 0x000ea40000100800 */
[----:B--2---:R-:W-:-:S13]  /*4a80*/  ISETP.NE.AND P4, PT, R4, 0x3, PT ;  /* 0x000000030400780c */ /* 0x004fda0003f85270 */
[----:B------:R-:W-:Y:S05]  /*4a90*/  @!P4 BRA `(.L_x_448) ;  /* 0x000000000004c947 */ /* 0x000fea0003800000 */
[----:B------:R-:W-:Y:S01]  /*4aa0*/  BPT.TRAP 0x1 ;  /* 0x000000040000795c */ /* 0x000fe20000300000 */
.L_x_448:
[----:B------:R-:W2:Y:S01]  /*4ab0*/  LDL R4, [R1] ;  /* 0x0000000001047983 */ /* 0x000ea20000100800 */
[----:B------:R-:W-:Y:S01]  /*4ac0*/  IMAD R67, R19, 0x8, R18 ;  /* 0x0000000813437824 */ /* 0x000fe200078e0212 */
[----:B------:R-:W-:Y:S01]  /*4ad0*/  BSSY B1, `(.L_x_449) ;  /* 0x0000005000017945 */ /* 0x000fe20003800000 */
[----:B------:R-:W-:Y:S02]  /*4ae0*/  SHF.R.S32.HI R64, RZ, 0x1f, R62 ;  /* 0x0000001fff407819 */ /* 0x000fe4000001143e */
[----:B--2---:R-:W-:-:S04]  /*4af0*/  SHF.L.U32 R68, R4, 0x1f, RZ ;  /* 0x0000001f04447819 */ /* 0x004fc800000006ff */
[----:B------:R-:W0:Y:S02]  /*4b00*/  SYNCS.PHASECHK.TRANS64.TRYWAIT P3, [R67+URZ+0x13290], R68 ;  /* 0x01329044430075a7 */ /* 0x000e24000806017f */
[----:B0-----:R-:W-:Y:S05]  /*4b10*/  @!P3 BRA `(.L_x_450) ;  /* 0x0000014c0048b947 */ /* 0x001fea0003800000 */
.L_x_669:
[----:B------:R-:W-:Y:S05]  /*4b20*/  BSYNC B1 ;  /* 0x0000000000017941 */ /* 0x000fea0003800000 */
.L_x_449:
[----:B------:R-:W1:Y:S01]  /*4b30*/  S2R R8, SR_TID.X ;  /* 0x0000000000087919 */ /* 0x000e620000002100 */
[----:B------:R-:W-:Y:S01]  /*4b40*/  ULDC.64 UR4, c[0x0][0x300] ;  /* 0x0000c00000047ab9 */ /* 0x000fe20000000a00 */
[----:B-----5:R-:W-:Y:S01]  /*4b50*/  SHF.R.S32.HI R65, RZ, 0x1f, R61 ;  /* 0x0000001fff417819 */ /* 0x020fe2000001143d */
[----:B------:R-:W-:Y:S01]  /*4b60*/  IMAD R7, R64, UR4, RZ ;  /* 0x0000000440077c24 */ /* 0x000fe2000f8e02ff */
[----:B------:R-:W-:Y:S01]  /*4b70*/  ULDC.64 UR6, c[0x0][0x2e8] ;  /* 0x0000ba0000067ab9 */ /* 0x000fe20000000a00 */
[----:B------:R-:W-:-:S04]  /*4b80*/  IMAD.WIDE.U32 R4, R62, UR4, RZ ;  /* 0x000000043e047c25 */ /* 0x000fc8000f8e00ff */
[----:B------:R-:W-:Y:S01]  /*4b90*/  IMAD R7, R62, UR5, R7 ;  /* 0x000000053e077c24 */ /* 0x000fe2000f8e0207 */
[----:B------:R-:W-:Y:S01]  /*4ba0*/  ULDC.64 UR4, c[0x0][0x310] ;  /* 0x0000c40000047ab9 */ /* 0x000fe20000000a00 */
[----:B------:R-:W-:Y:S02]  /*4bb0*/  IMAD R66, R2, -0xa0, R44 ;  /* 0xffffff6002427824 */ /* 0x000fe400078e022c */
[----:B------:R-:W-:Y:S02]  /*4bc0*/  IMAD R6, R65, UR4, RZ ;  /* 0x0000000441067c24 */ /* 0x000fe4000f8e02ff */
[----:B------:R-:W-:Y:S01]  /*4bd0*/  IMAD.IADD R5, R5, 0x1, R7 ;  /* 0x0000000105057824 */ /* 0x000fe200078e0207 */
[----:B------:R-:W-:Y:S01]  /*4be0*/  VIMNMX R66, R66, 0xa0, PT ;  /* 0x000000a042427848 */ /* 0x000fe20003fe0100 */
[C---:B------:R-:W-:Y:S02]  /*4bf0*/  IMAD R7, R61.reuse, UR5, R6 ;  /* 0x000000053d077c24 */ /* 0x040fe4000f8e0206 */
[----:B------:R-:W-:Y:S01]  /*4c00*/  IMAD.WIDE.U32 R4, R61, UR4, R4 ;  /* 0x000000043d047c25 */ /* 0x000fe2000f8e0004 */
[----:B------:R-:W-:-:S03]  /*4c10*/  ULDC.64 UR4, c[0x0][0x308] ;  /* 0x0000c20000047ab9 */ /* 0x000fc60000000a00 */
[----:B------:R-:W-:Y:S02]  /*4c20*/  IMAD.IADD R5, R5, 0x1, R7 ;  /* 0x0000000105057824 */ /* 0x000fe400078e0207 */
[----:B------:R-:W-:Y:S01]  /*4c30*/  IMAD.WIDE.U32 R4, R22, UR4, R4 ;  /* 0x0000000416047c25 */ /* 0x000fe2000f8e0004 */
[----:B------:R-:W-:-:S03]  /*4c40*/  UMOV UR4, 0xffffffff ;  /* 0xffffffff00047882 */ /* 0x000fc60000000000 */
[----:B------:R-:W-:Y:S01]  /*4c50*/  IMAD R13, R22, UR5, R5 ;  /* 0x00000005160d7c24 */ /* 0x000fe2000f8e0205 */
[----:B------:R-:W-:Y:S01]  /*4c60*/  IADD3 R4, P3, R4, UR6, RZ ;  /* 0x0000000604047c10 */ /* 0x000fe2000ff7e0ff */
[----:B-1----:R-:W-:-:S03]  /*4c70*/  VIADD R8, R8, 0xffffff80 ;  /* 0xffffff8008087836 */ /* 0x002fc60000000000 */
[----:B------:R-:W-:Y:S02]  /*4c80*/  IADD3.X R13, R13, UR7, RZ, P3, !PT ;  /* 0x000000070d0d7c10 */ /* 0x000fe40009ffe4ff */
[----:B------:R-:W-:-:S04]  /*4c90*/  LEA.HI R8, R8, R8, RZ, 0x1 ;  /* 0x0000000808087211 */ /* 0x000fc800078f08ff */
[----:B------:R-:W-:-:S04]  /*4ca0*/  SHF.R.S32.HI R8, RZ, 0x1, R8 ;  /* 0x00000001ff087819 */ /* 0x000fc80000011408 */
[----:B------:R-:W-:Y:S01]  /*4cb0*/  ISETP.GT.AND P3, PT, R66, R8, PT ;  /* 0x000000084200720c */ /* 0x000fe20003f64270 */
[----:B------:R-:W-:-:S12]  /*4cc0*/  BRA.DIV UR4, `(.L_x_451) ;  /* 0x0000014a04f07947 */ /* 0x000fd8000b800000 */
[----:B------:R1:W2:Y:S04]  /*4cd0*/  SHFL.IDX PT, R5, R13, RZ, 0x1e1f ;  /* 0x001e1fff0d057589 */ /* 0x0002a800000e0000 */
[----:B------:R1:W3:Y:S02]  /*4ce0*/  SHFL.IDX PT, R14, R4, RZ, 0x1e1f ;  /* 0x001e1fff040e7589 */ /* 0x0002e400000e0000 */
.L_x_673:
[----:B------:R-:W-:Y:S05]  /*4cf0*/  @!P3 BRA `(.L_x_435) ;  /* 0x000000000030b947 */ /* 0x000fea0003800000 */
[----:B-1----:R-:W4:Y:S01]  /*4d00*/  LDL R4, [R1+0x14] ;  /* 0x0000140001047983 */ /* 0x002f220000100800 */
[----:B------:R-:W-:Y:S02]  /*4d10*/  ULDC UR4, c[0x0][0x2f4] ;  /* 0x0000bd0000047ab9 */ /* 0x000fe40000000800 */
[----:B------:R-:W-:-:S13]  /*4d20*/  ISETP.GE.AND P3, PT, R16, UR4, PT ;  /* 0x0000000410007c0c */ /* 0x000fda000bf66270 */
[----:B---3--:R-:W-:-:S05]  /*4d30*/  @!P3 IADD3 R10, P5, R16, R14, RZ ;  /* 0x0000000e100ab210 */ /* 0x008fca0007fbe0ff */
[----:B--2---:R-:W-:Y:S01]  /*4d40*/  @!P3 IMAD.X R11, R5, 0x1, R17, P5 ;  /* 0x00000001050bb824 */ /* 0x004fe200028e0611 */
[----:B------:R-:W-:-:S13]  /*4d50*/  ISETP.GE.AND P5, PT, R23, UR4, PT ;  /* 0x0000000417007c0c */ /* 0x000fda000bfa6270 */
[----:B------:R-:W-:-:S04]  /*4d60*/  @!P5 IADD3 R8, P6, R23, R14, RZ ;  /* 0x0000000e1708d210 */ /* 0x000fc80007fde0ff */
[----:B----4-:R-:W-:Y:S02]  /*4d70*/  @!P5 IADD3.X R9, R5, R4, RZ, P6, !PT ;  /* 0x000000040509d210 */ /* 0x010fe400037fe4ff */
[----:B------:R-:W1:Y:S04]  /*4d80*/  @!P3 LDS.128 R4, [R63+0xe000] ;  /* 0x00e000003f04b984 */ /* 0x000e680000000c00 */
[----:B-1----:R-:W-:Y:S04]  /*4d90*/  @!P3 ST.E.128 desc[UR40][R10.64], R4 ;  /* 0x000000040a00b985 */ /* 0x002fe8000c101d28 */
[----:B------:R-:W1:Y:S04]  /*4da0*/  @!P5 LDS.128 R4, [R60+0xe000] ;  /* 0x00e000003c04d984 */ /* 0x000e680000000c00 */
[----:B-1----:R4:W-:Y:S02]  /*4db0*/  @!P5 ST.E.128 desc[UR40][R8.64], R4 ;  /* 0x000000040800d985 */ /* 0x0029e4000c101d28 */
.L_x_435:
[----:B------:R-:W-:Y:S05]  /*4dc0*/  BSYNC B0 ;  /* 0x0000000000007941 */ /* 0x000fea0003800000 */
.L_x_426:
[----:B-12-4-:R-:W1:Y:S01]  /*4dd0*/  S2R R4, SR_TID.X ;  /* 0x0000000000047919 */ /* 0x016e620000002100 */
[----:B------:R-:W-:Y:S01]  /*4de0*/  @!PT LDS RZ, [RZ] ;  /* 0x00000000fffff984 */ /* 0x000fe20000000800 */
[----:B------:R-:W-:Y:S01]  /*4df0*/  @!PT LDS RZ, [RZ] ;  /* 0x00000000fffff984 */ /* 0x000fe20000000800 */
[----:B------:R-:W-:Y:S01]  /*4e00*/  @!PT LDS RZ, [RZ] ;  /* 0x00000000fffff984 */ /* 0x000fe20000000800 */
[----:B------:R-:W-:Y:S01]  /*4e10*/  @!PT LDS RZ, [RZ] ;  /* 0x00000000fffff984 */ /* 0x000fe20000000800 */
[----:B------:R2:W-:Y:S06]  /*4e20*/  MEMBAR.ALL.CTA ;  /* 0x0000000000007992 */ /* 0x0005ec0000008000 */
[----:B--2---:R-:W2:Y:S01]  /*4e30*/  FENCE.VIEW.ASYNC.S ;  /* 0x00000000000073c6 */ /* 0x004ea20000000000 */
[----:B------:R-:W-:Y:S05]  /*4e40*/  WARPSYNC.ALL ;  /* 0x0000000000007948 */ /* 0x000fea0003800000 */
[----:B------:R-:W-:Y:S01]  /*4e50*/  BSSY B0, `(.L_x_452) ;  /* 0x0000008000007945 */ /* 0x000fe20003800000 */
[----:B--2---:R2:W-:Y:S01]  /*4e60*/  BAR.SYNC.DEFER_BLOCKING R46, 0x80 ;  /* 0x0002002e0000751d */ /* 0x0045e20000010000 */
[----:B-1----:R-:W-:-:S13]  /*4e70*/  LOP3.LUT P3, RZ, R4, 0x7f, RZ, 0xc0, !PT ;  /* 0x0000007f04ff7812 */ /* 0x002fda000786c0ff */
[----:B------:R-:W-:-:S05]  /*4e80*/  @!P3 VIADD R4, R67, 0x132a0 ;  /* 0x000132a04304b836 */ /* 0x000fca0000000000 */
[----:B------:R-:W-:-:S04]  /*4e90*/  @!P3 PRMT R4, RZ, 0x654, R4 ;  /* 0x00000654ff04b816 */ /* 0x000fc80000000004 */
[----:B------:R2:W-:Y:S01]  /*4ea0*/  @!P3 SYNCS.ARRIVE.TRANS64.RED.A1T0 RZ, [R4+URZ], RZ ;  /* 0x000000ff04ffb9a7 */ /* 0x0005e2000810043f */
[----:B------:R-:W-:Y:S05]  /*4eb0*/  @!P4 BRA `(.L_x_453) ;  /* 0x000000000004c947 */ /* 0x000fea0003800000 */
[----:B------:R-:W-:Y:S01]  /*4ec0*/  BPT.TRAP 0x1 ;  /* 0x000000040000795c */ /* 0x000fe20000300000 */
.L_x_453:
[----:B------:R-:W-:Y:S05]  /*4ed0*/  BSYNC B0 ;  /* 0x0000000000007941 */ /* 0x000fea0003800000 */
.L_x_452:
[----:B------:R-:W1:Y:S01]  /*4ee0*/  SYNCS.PHASECHK.TRANS64.TRYWAIT P4, [R67+URZ+0x132b0], R68 ;  /* 0x0132b044430075a7 */ /* 0x000e62000808017f */
[----:B------:R-:W-:Y:S04]  /*4ef0*/  BSSY B0, `(.L_x_454) ;  /* 0x0000002000007945 */ /* 0x000fe80003800000 */
[----:B-1----:R-:W-:Y:S05]  /*4f00*/  @!P4 BRA `(.L_x_455) ;  /* 0x0000014800a4c947 */ /* 0x002fea0003800000 */
.L_x_674:
[----:B------:R-:W-:Y:S05]  /*4f10*/  BSYNC B0 ;  /* 0x0000000000007941 */ /* 0x000fea0003800000 */
.L_x_454:
[----:B------:R-:W4:Y:S01]  /*4f20*/  S2R R8, SR_TID.X ;  /* 0x0000000000087919 */ /* 0x000f220000002100 */
[----:B------:R-:W-:Y:S01]  /*4f30*/  ULDC.64 UR4, c[0x0][0x328] ;  /* 0x0000ca0000047ab9 */ /* 0x000fe20000000a00 */
[----:B------:R-:W-:Y:S01]  /*4f40*/  ULDC.64 UR6, c[0x0][0x318] ;  /* 0x0000c60000067ab9 */ /* 0x000fe20000000a00 */
[----:B------:R-:W-:Y:S01]  /*4f50*/  IMAD R7, R64, UR4, RZ ;  /* 0x0000000440077c24 */ /* 0x000fe2000f8e02ff */
[----:B------:R-:W-:Y:S01]  /*4f60*/  BSSY B0, `(.L_x_456) ;  /* 0x0000021000007945 */ /* 0x000fe20003800000 */
[----:B--2---:R-:W-:-:S04]  /*4f70*/  IMAD.WIDE.U32 R4, R62, UR4, RZ ;  /* 0x000000043e047c25 */ /* 0x004fc8000f8e00ff */
[----:B------:R-:W-:Y:S01]  /*4f80*/  IMAD R7, R62, UR5, R7 ;  /* 0x000000053e077c24 */ /* 0x000fe2000f8e0207 */
[----:B------:R-:W-:Y:S02]  /*4f90*/  ULDC.64 UR4, c[0x0][0x338] ;  /* 0x0000ce0000047ab9 */ /* 0x000fe40000000a00 */
[----:B------:R-:W-:Y:S02]  /*4fa0*/  IMAD R6, R65, UR4, RZ ;  /* 0x0000000441067c24 */ /* 0x000fe4000f8e02ff */
[----:B------:R-:W-:Y:S02]  /*4fb0*/  IMAD.IADD R5, R5, 0x1, R7 ;  /* 0x0000000105057824 */ /* 0x000fe400078e0207 */
[C---:B------:R-:W-:Y:S02]  /*4fc0*/  IMAD R7, R61.reuse, UR5, R6 ;  /* 0x000000053d077c24 */ /* 0x040fe4000f8e0206 */
[----:B------:R-:W-:Y:S01]  /*4fd0*/  IMAD.WIDE.U32 R4, R61, UR4, R4 ;  /* 0x000000043d047c25 */ /* 0x000fe2000f8e0004 */
[----:B------:R-:W-:-:S03]  /*4fe0*/  ULDC.64 UR4, c[0x0][0x330] ;  /* 0x0000cc0000047ab9 */ /* 0x000fc60000000a00 */
[----:B------:R-:W-:Y:S02]  /*4ff0*/  IMAD.IADD R5, R5, 0x1, R7 ;  /* 0x0000000105057824 */ /* 0x000fe400078e0207 */
[----:B------:R-:W-:-:S04]  /*5000*/  IMAD.WIDE.U32 R4, R22, UR4, R4 ;  /* 0x0000000416047c25 */ /* 0x000fc8000f8e0004 */
[----:B------:R-:W-:Y:S01]  /*5010*/  IMAD R5, R22, UR5, R5 ;  /* 0x0000000516057c24 */ /* 0x000fe2000f8e0205 */
[----:B------:R-:W-:Y:S01]  /*5020*/  IADD3 R4, P4, R4, UR6, RZ ;  /* 0x0000000604047c10 */ /* 0x000fe2000ff9e0ff */
[----:B----4-:R-:W-:-:S03]  /*5030*/  VIADD R8, R8, 0xffffff80 ;  /* 0xffffff8008087836 */ /* 0x010fc60000000000 */
[----:B------:R-:W-:Y:S02]  /*5040*/  IADD3.X R5, R5, UR7, RZ, P4, !PT ;  /* 0x0000000705057c10 */ /* 0x000fe4000a7fe4ff */
[----:B------:R-:W-:Y:S01]  /*5050*/  LEA.HI R8, R8, R8, RZ, 0x1 ;  /* 0x0000000808087211 */ /* 0x000fe200078f08ff */
[----:B------:R-:W2:Y:S03]  /*5060*/  SHFL.IDX PT, R4, R4, RZ, 0x1e1f ;  /* 0x001e1fff04047589 */ /* 0x000ea600000e0000 */
[----:B------:R-:W-:Y:S01]  /*5070*/  SHF.R.S32.HI R8, RZ, 0x1, R8 ;  /* 0x00000001ff087819 */ /* 0x000fe20000011408 */
[----:B------:R-:W4:Y:S03]  /*5080*/  SHFL.IDX PT, R5, R5, RZ, 0x1e1f ;  /* 0x001e1fff05057589 */ /* 0x000f2600000e0000 */
[----:B------:R-:W-:-:S13]  /*5090*/  ISETP.GT.AND P4, PT, R66, R8, PT ;  /* 0x000000084200720c */ /* 0x000fda0003f84270 */
[----:B------:R-:W-:Y:S05]  /*50a0*/  @!P4 BRA `(.L_x_457) ;  /* 0x000000000030c947 */ /* 0x000fea0003800000 */
[----:B------:R-:W5:Y:S01]  /*50b0*/  LDL R12, [R1+0x14] ;  /* 0x00001400010c7983 */ /* 0x000f620000100800 */
[----:B------:R-:W-:Y:S02]  /*50c0*/  ULDC UR4, c[0x0][0x2f4] ;  /* 0x0000bd0000047ab9 */ /* 0x000fe40000000800 */
[----:B------:R-:W-:-:S13]  /*50d0*/  ISETP.GE.AND P4, PT, R16, UR4, PT ;  /* 0x0000000410007c0c */ /* 0x000fda000bf86270 */
[----:B--2---:R-:W-:-:S05]  /*50e0*/  @!P4 IADD3 R10, P5, R16, R4, RZ ;  /* 0x00000004100ac210 */ /* 0x004fca0007fbe0ff */
[----:B----4-:R-:W-:Y:S01]  /*50f0*/  @!P4 IMAD.X R11, R5, 0x1, R17, P5 ;  /* 0x00000001050bc824 */ /* 0x010fe200028e0611 */
[----:B------:R-:W-:-:S13]  /*5100*/  ISETP.GE.AND P5, PT, R23, UR4, PT ;  /* 0x0000000417007c0c */ /* 0x000fda000bfa6270 */
[----:B------:R-:W-:-:S04]  /*5110*/  @!P5 IADD3 R8, P6, R23, R4, RZ ;  /* 0x000000041708d210 */ /* 0x000fc80007fde0ff */
[----:B-----5:R-:W-:Y:S02]  /*5120*/  @!P5 IADD3.X R9, R5, R12, RZ, P6, !PT ;  /* 0x0000000c0509d210 */ /* 0x020fe400037fe4ff */
[----:B------:R-:W2:Y:S04]  /*5130*/  @!P4 LDS.128 R4, [R63+0x6000] ;  /* 0x006000003f04c984 */ /* 0x000ea80000000c00 */
[----:B--2---:R-:W-:Y:S04]  /*5140*/  @!P4 ST.E.128 desc[UR40][R10.64], R4 ;  /* 0x000000040a00c985 */ /* 0x004fe8000c101d28 */
[----:B------:R-:W2:Y:S04]  /*5150*/  @!P5 LDS.128 R4, [R60+0x6000] ;  /* 0x006000003c04d984 */ /* 0x000ea80000000c00 */
[----:B--2---:R2:W-:Y:S02]  /*5160*/  @!P5 ST.E.128 desc[UR40][R8.64], R4 ;  /* 0x000000040800d985 */ /* 0x0045e4000c101d28 */
.L_x_457:
[----:B------:R-:W-:Y:S05]  /*5170*/  BSYNC B0 ;  /* 0x0000000000007941 */ /* 0x000fea0003800000 */
.L_x_456:
[----:B--2-4-:R-:W2:Y:S01]  /*5180*/  LDL.LU R5, [R1] ;  /* 0x0000000001057983 */ /* 0x014ea20000300800 */
[----:B01----:R-:W-:Y:S02]  /*5190*/  @!P3 VIADD R67, R67, 0x132c0 ;  /* 0x000132c04343b836 */ /* 0x003fe40000000000 */
[----:B------:R-:W-:Y:S01]  /*51a0*/  VIADD R19, R19, 0x1 ;  /* 0x0000000113137836 */ /* 0x000fe20000000000 */
[----:B------:R-:W-:Y:S01]  /*51b0*/  @!PT LDS RZ, [RZ] ;  /* 0x00000000fffff984 */ /* 0x000fe20000000800 */
[----:B------:R-:W-:Y:S01]  /*51c0*/  @!PT LDS RZ, [RZ] ;  /* 0x00000000fffff984 */ /* 0x000fe20000000800 */
[----:B------:R-:W-:Y:S01]  /*51d0*/  @!PT LDS RZ, [RZ] ;  /* 0x00000000fffff984 */ /* 0x000fe20000000800 */
[----:B------:R-:W-:Y:S01]  /*51e0*/  @!PT LDS RZ, [RZ] ;  /* 0x00000000fffff984 */ /* 0x000fe20000000800 */
[----:B------:R0:W-:Y:S06]  /*51f0*/  MEMBAR.ALL.CTA ;  /* 0x0000000000007992 */ /* 0x0001ec0000008000 */
[----:B0-----:R-:W0:Y:S01]  /*5200*/  FENCE.VIEW.ASYNC.S ;  /* 0x00000000000073c6 */ /* 0x001e220000000000 */
[----:B------:R-:W-:Y:S01]  /*5210*/  @!P3 PRMT R67, RZ, 0x654, R67 ;  /* 0x00000654ff43b816 */ /* 0x000fe20000000043 */
[----:B0-----:R0:W-:Y:S06]  /*5220*/  BAR.SYNC.DEFER_BLOCKING R46, 0x80 ;  /* 0x0002002e0000751d */ /* 0x0011ec0000010000 */
[----:B------:R0:W-:Y:S01]  /*5230*/  @!P3 SYNCS.ARRIVE.TRANS64.RED.A1T0 RZ, [R67+URZ], RZ ;  /* 0x000000ff43ffb9a7 */ /* 0x0001e2000810043f */
[----:B------:R-:W-:-:S04]  /*5240*/  ISETP.NE.AND P3, PT, R19, 0x2, PT ;  /* 0x000000021300780c */ /* 0x000fc80003f65270 */
[----:B------:R-:W-:Y:S02]  /*5250*/  SEL R4, RZ, 0x1, P3 ;  /* 0x00000001ff047807 */ /* 0x000fe40001800000 */
[----:B------:R-:W-:Y:S02]  /*5260*/  SEL R19, R19, RZ, P3 ;  /* 0x000000ff13137207 */ /* 0x000fe40001800000 */
[----:B------:R-:W-:Y:S02]  /*5270*/  PLOP3.LUT P3, PT, PT, PT, PT, 0x8, 0x0 ;  /* 0x000000000000781c */ /* 0x000fe40003f6e170 */
[----:B--2---:R-:W-:-:S05]  /*5280*/  LOP3.LUT R5, R5, R4, RZ, 0x3c, !PT ;  /* 0x0000000405057212 */ /* 0x004fca00078e3cff */
[----:B------:R0:W-:Y:S01]  /*5290*/  STL [R1], R5 ;  /* 0x0000000501007387 */ /* 0x0001e20000100800 */
[----:B------:R-:W-:Y:S05]  /*52a0*/  @P2 BRA `(.L_x_458) ;  /* 0xffffffd000042947 */ /* 0x000fea000383ffff */
.L_x_421:
[----:B------:R-:W-:Y:S01]  /*52b0*/  BSSY B0, `(.L_x_459) ;  /* 0x0000005000007945 */ /* 0x000fe20003800000 */
[----:B------:R-:W-:-:S03]  /*52c0*/  IMAD.MOV.U32 R3, RZ, RZ, RZ ;  /* 0x000000ffff037224 */ /* 0x000fc600078e00ff */
[----:B------:R-:W-:Y:S05]  /*52d0*/  @P3 BRA `(.L_x_460) ;  /* 0x0000000000083947 */ /* 0x000fea0003800000 */
[----:B------:R-:W1:Y:S02]  /*52e0*/  FENCE.VIEW.ASYNC.G ;  /* 0x00000000000073c6 */ /* 0x000e640000000100 */
[----:B-1----:R-:W-:Y:S06]  /*52f0*/  BAR.ARV 0xc, 0x200 ;  /* 0x0308000000007b1d */ /* 0x002fec0000002000 */
.L_x_460:
[----:B------:R-:W-:Y:S05]  /*5300*/  BSYNC B0 ;  /* 0x0000000000007941 */ /* 0x000fea0003800000 */
.L_x_459:
[----:B------:R-:W2:Y:S01]  /*5310*/  LDL R0, [R1+0x24] ;  /* 0x0000240001007983 */ /* 0x000ea20000100800 */
[----:B------:R-:W-:Y:S01]  /*5320*/  BSSY B0, `(.L_x_461) ;  /* 0x0000021000007945 */ /* 0x000fe20003800000 */
[----:B--2---:R-:W-:-:S13]  /*5330*/  LOP3.LUT P0, RZ, R0, 0x4, RZ, 0xc0, !PT ;  /* 0x0000000400ff7812 */ /* 0x004fda000780c0ff */
[----:B------:R-:W-:Y:S05]  /*5340*/  @!P0 BRA `(.L_x_462) ;  /* 0x0000000000788947 */ /* 0x000fea0003800000 */
[----:B------:R-:W2:Y:S01]  /*5350*/  LDL R0, [R1+0x3c] ;  /* 0x00003c0001007983 */ /* 0x000ea20000100800 */
[----:B------:R-:W-:Y:S01]  /*5360*/  ULDC UR4, c[0x0][0x9f0] ;  /* 0x00027c0000047ab9 */ /* 0x000fe20000000800 */
[----:B--2---:R-:W-:-:S04]  /*5370*/  ISETP.NE.AND P0, PT, R0, RZ, PT ;  /* 0x000000ff0000720c */ /* 0x004fc80003f05270 */
        /* <DEDUP_REMOVED lines=27> */
.L_x_462:
[----:B------:R-:W-:Y:S05]  /*5530*/  BSYNC B0 ;  /* 0x0000000000007941 */ /* 0x000fea0003800000 */
.L_x_461:
[----:B------:R-:W2:Y:S01]  /*5540*/  LDL R0, [R1+0x54] ;  /* 0x0000540001007983 */ /* 0x000ea20000100800 */
[----:B------:R-:W-:Y:S02]  /*5550*/  PLOP3.LUT P0, PT, PT, PT, PT, 0x80, 0x0 ;  /* 0x000000000000781c */ /* 0x000fe40003f0f070 */
[----:B------:R-:W-:Y:S01]  /*5560*/  CS2R R12, SRZ ;  /* 0x00000000000c7805 */ /* 0x000fe2000001ff00 */
[----:B------:R-:W-:Y:S01]  /*5570*/  IMAD.MOV.U32 R60, RZ, RZ, RZ ;  /* 0x000000ffff3c7224 */ /* 0x000fe200078e00ff */
[----:B0-----:R-:W-:Y:S01]  /*5580*/  CS2R R4, SRZ ;  /* 0x0000000000047805 */ /* 0x001fe2000001ff00 */
[----:B------:R-:W-:Y:S01]  /*5590*/  IMAD.MOV.U32 R11, RZ, RZ, RZ ;  /* 0x000000ffff0b7224 */ /* 0x000fe200078e00ff */
[----:B------:R-:W-:Y:S01]  /*55a0*/  CS2R R6, SRZ ;  /* 0x0000000000067805 */ /* 0x000fe2000001ff00 */
[----:B------:R-:W-:Y:S01]  /*55b0*/  IMAD.MOV.U32 R31, RZ, RZ, RZ ;  /* 0x000000ffff1f7224 */ /* 0x000fe200078e00ff */
[----:B------:R-:W-:Y:S02]  /*55c0*/  CS2R R8, SRZ ;  /* 0x0000000000087805 */ /* 0x000fe4000001ff00 */
[----:B---3--:R-:W-:-:S02]  /*55d0*/  CS2R R14, SRZ ;  /* 0x00000000000e7805 */ /* 0x008fc4000001ff00 */
[----:B------:R-:W-:Y:S02]  /*55e0*/  CS2R R38, SRZ ;  /* 0x0000000000267805 */ /* 0x000fe4000001ff00 */
[----:B------:R-:W-:Y:S02]  /*55f0*/  CS2R R34, SRZ ;  /* 0x0000000000227805 */ /* 0x000fe4000001ff00 */
[----:B------:R-:W-:Y:S01]  /*5600*/  CS2R R20, SRZ ;  /* 0x0000000000147805 */ /* 0x000fe2000001ff00 */
[----:B------:R-:W-:Y:S01]  /*5610*/  IMAD.MOV.U32 R44, RZ, RZ, RZ ;  /* 0x000000ffff2c7224 */ /* 0x000fe200078e00ff */
[----:B------:R-:W-:Y:S02]  /*5620*/  CS2R R46, SRZ ;  /* 0x00000000002e7805 */ /* 0x000fe4000001ff00 */
[----:B------:R-:W-:Y:S02]  /*5630*/  CS2R R42, SRZ ;  /* 0x00000000002a7805 */ /* 0x000fe4000001ff00 */
[----:B------:R-:W-:-:S02]  /*5640*/  CS2R R28, SRZ ;  /* 0x00000000001c7805 */ /* 0x000fc4000001ff00 */
[----:B------:R-:W-:Y:S02]  /*5650*/  MOV R52, RZ ;  /* 0x000000ff00347202 */ /* 0x000fe40000000f00 */
[----:B------:R-:W-:Y:S02]  /*5660*/  CS2R R54, SRZ ;  /* 0x0000000000367805 */ /* 0x000fe4000001ff00 */
[----:B------:R-:W-:Y:S02]  /*5670*/  CS2R R50, SRZ ;  /* 0x0000000000327805 */ /* 0x000fe4000001ff00 */
[----:B------:R-:W-:Y:S01]  /*5680*/  CS2R R36, SRZ ;  /* 0x0000000000247805 */ /* 0x000fe2000001ff00 */
[----:B--2---:R-:W-:Y:S02]  /*5690*/  IMAD R2, R0, R3, RZ ;  /* 0x0000000300027224 */ /* 0x004fe400078e02ff */
[----:B------:R-:W-:-:S03]  /*56a0*/  IMAD.MOV.U32 R0, RZ, RZ, RZ ;  /* 0x000000ffff007224 */ /* 0x000fc600078e00ff */
[----:B------:R0:W-:Y:S01]  /*56b0*/  STL [R1+0x28], R2 ;  /* 0x0000280201007387 */ /* 0x0001e20000100800 */
[----:B------:R-:W-:-:S04]  /*56c0*/  VIADDMNMX R24, R2, R3, R24, PT ;  /* 0x0000000302187246 */ /* 0x000fc80003800118 */
[----:B------:R-:W-:-:S13]  /*56d0*/  ISETP.GT.AND P1, PT, R24, R2, PT ;  /* 0x000000021800720c */ /* 0x000fda0003f24270 */
[----:B0-----:R-:W-:Y:S05]  /*56e0*/  @!P1 BRA `(.L_x_463) ;  /* 0x0000009800c09947 */ /* 0x001fea0003800000 */
[----:B------:R-:W0:Y:S01]  /*56f0*/  S2R R2, SR_TID.X ;  /* 0x0000000000027919 */ /* 0x000e220000002100 */
[----:B------:R-:W-:Y:S01]  /*5700*/  VIADD R30, R18, 0xb000 ;  /* 0x0000b000121e7836 */ /* 0x000fe20000000000 */
[----:B------:R-:W-:Y:S04]  /*5710*/  BSSY B6, `(.L_x_464) ;  /* 0x000001e000067945 */ /* 0x000fe80003800000 */
[----:B------:R-:W-:Y:S01]  /*5720*/  LOP3.LUT P0, RZ, R30, 0x9f, RZ, 0xc0, !PT ;  /* 0x0000009f1eff7812 */ /* 0x000fe2000780c0ff */
[----:B0-----:R-:W-:-:S05]  /*5730*/  VIADD R10, R2, 0xffffff80 ;  /* 0xffffff80020a7836 */ /* 0x001fca0000000000 */
[----:B------:R-:W-:-:S04]  /*5740*/  SHF.R.S32.HI R2, RZ, 0x1f, R10 ;  /* 0x0000001fff027819 */ /* 0x000fc8000001140a */
[----:B------:R-:W-:-:S04]  /*5750*/  LEA.HI R2, R2, R10, RZ, 0x7 ;  /* 0x0000000a02027211 */ /* 0x000fc800078f38ff */
[----:B------:R-:W-:-:S05]  /*5760*/  SHF.R.S32.HI R2, RZ, 0x7, R2 ;  /* 0x00000007ff027819 */ /* 0x000fca0000011402 */
[----:B------:R-:W0:Y:S02]  /*5770*/  SHFL.IDX PT, R0, R2, RZ, 0x1f ;  /* 0x00001fff02007589 */ /* 0x000e2400000e0000 */
[----:B0-----:R-:W-:-:S05]  /*5780*/  IMAD.HI R2, R0, 0x55555556, RZ ;  /* 0x5555555600027827 */ /* 0x001fca00078e02ff */
[----:B------:R-:W-:-:S05]  /*5790*/  LEA.HI R3, R2, R2, RZ, 0x1 ;  /* 0x0000000202037211 */ /* 0x000fca00078f08ff */
[----:B------:R-:W-:-:S04]  /*57a0*/  IMAD R3, R3, -0x3, R0 ;  /* 0xfffffffd03037824 */ /* 0x000fc800078e0200 */
[----:B------:R-:W-:-:S05]  /*57b0*/  IMAD R3, R3, 0x1000, R30 ;  /* 0x0000100003037824 */ /* 0x000fca00078e021e */
[----:B------:R-:W-:-:S04]  /*57c0*/  SHF.R.U32.HI R3, RZ, 0x4, R3 ;  /* 0x00000004ff037819 */ /* 0x000fc80000011603 */
[----:B------:R-:W-:Y:S01]  /*57d0*/  LOP3.LUT R34, R3, 0x3fff, RZ, 0xc0, !PT ;  /* 0x00003fff03227812 */ /* 0x000fe200078ec0ff */
[----:B------:R-:W-:Y:S06]  /*57e0*/  @!P0 BRA `(.L_x_465) ;  /* 0x0000000000408947 */ /* 0x000fec0003800000 */
        /* <DEDUP_REMOVED lines=15> */
[----:B-1---5:R-:W-:Y:S05]  /*58e0*/  CALL.ABS.NOINC R2 ;  /* 0x0000000002007343 */ /* 0x022fea0003c00000 */
.L_x_465:
[----:B------:R-:W-:Y:S05]  /*58f0*/  BSYNC B6 ;  /* 0x0000000000067941 */ /* 0x000fea0003800000 */
.L_x_464:
[----:B------:R-:W2:Y:S01]  /*5900*/  LDL R2, [R1+0x4c] ;  /* 0x00004c0001027983 */ /* 0x000ea20000100800 */
[----:B------:R-:W-:Y:S01]  /*5910*/  ULDC.64 UR4, c[0x0][0x990] ;  /* 0x0002640000047ab9 */ /* 0x000fe20000000a00 */
[----:B------:R-:W-:Y:S02]  /*5920*/  ULDC.64 UR6, c[0x0][0x998] ;  /* 0x0002660000067ab9 */ /* 0x000fe40000000a00 */
[----:B------:R-:W3:Y:S01]  /*5930*/  LDL R20, [R1+0x38] ;  /* 0x0000380001147983 */ /* 0x000ee20000100800 */
[----:B------:R-:W-:Y:S02]  /*5940*/  ISETP.NE.U32.AND P0, PT, RZ, UR4, PT ;  /* 0x00000004ff007c0c */ /* 0x000fe4000bf05070 */
[----:B------:R-:W-:Y:S02]  /*5950*/  ISETP.NE.U32.AND P1, PT, RZ, UR6, PT ;  /* 0x00000006ff007c0c */ /* 0x000fe4000bf25070 */
[----:B------:R-:W-:Y:S02]  /*5960*/  ISETP.NE.AND.EX P0, PT, RZ, UR5, PT, P0 ;  /* 0x00000005ff007c0c */ /* 0x000fe4000bf05300 */
[----:B------:R-:W-:-:S11]  /*5970*/  ISETP.NE.AND.EX P1, PT, RZ, UR7, PT, P1 ;  /* 0x00000007ff007c0c */ /* 0x000fd6000bf25310 */
[----:B------:R-:W2:Y:S08]  /*5980*/  @P0 LDC.64 R6, c[0x0][0x9a8] ;  /* 0x00026a00ff060b82 */ /* 0x000eb00000000a00 */
[----:B------:R-:W0:Y:S08]  /*5990*/  @P1 LDC.64 R8, c[0x0][0x9b8] ;  /* 0x00026e00ff081b82 */ /* 0x000e300000000a00 */
[----:B------:R-:W1:Y:S08]  /*59a0*/  @P0 LDC.64 R10, c[0x0][0x9b0] ;  /* 0x00026c00ff0a0b82 */ /* 0x000e700000000a00 */
[----:B------:R-:W4:Y:S01]  /*59b0*/  @P1 LDC.64 R12, c[0x0][0x9c0] ;  /* 0x00027000ff0c1b82 */ /* 0x000f220000000a00 */
[----:B--2---:R-:W-:-:S02]  /*59c0*/  @P0 IMAD R0, R2, R6, RZ ;  /* 0x0000000602000224 */ /* 0x004fc400078e02ff */
[----:B0-----:R-:W-:Y:S02]  /*59d0*/  @P1 IMAD R2, R2, R8, RZ ;  /* 0x0000000802021224 */ /* 0x001fe400078e02ff */
[C---:B---3--:R-:W-:Y:S02]  /*59e0*/  @P0 IMAD R7, R20.reuse, R7, R0 ;  /* 0x0000000714070224 */ /* 0x048fe400078e0200 */
[C---:B------:R-:W-:Y:S02]  /*59f0*/  @P1 IMAD R9, R20.reuse, R9, R2 ;  /* 0x0000000914091224 */ /* 0x040fe400078e0202 */
[----:B------:R-:W-:-:S04]  /*5a00*/  @P0 IMAD.WIDE.U32 R2, R20, R6, RZ ;  /* 0x0000000614020225 */ /* 0x000fc800078e00ff */
[----:B------:R-:W-:-:S04]  /*5a10*/  @P1 IMAD.WIDE.U32 R4, R20, R8, RZ ;  /* 0x0000000814041225 */ /* 0x000fc800078e00ff */
[----:B------:R-:W-:Y:S02]  /*5a20*/  @P0 IMAD.IADD R3, R3, 0x1, R7 ;  /* 0x0000000103030824 */ /* 0x000fe400078e0207 */
[----:B------:R-:W-:Y:S02]  /*5a30*/  @P1 IMAD.IADD R5, R5, 0x1, R9 ;  /* 0x0000000105051824 */ /* 0x000fe400078e0209 */
[----:B-1----:R-:W-:-:S04]  /*5a40*/  @P0 IMAD.WIDE.U32 R2, R22, R10, R2 ;  /* 0x0000000a16020225 */ /* 0x002fc800078e0002 */
[----:B----4-:R-:W-:Y:S01]  /*5a50*/  @P1 IMAD.WIDE.U32 R6, R22, R12, R4 ;  /* 0x0000000c16061225 */ /* 0x010fe200078e0004 */
[----:B------:R-:W-:Y:S01]  /*5a60*/  @P0 LEA R4, P2, R2, UR4, 0x2 ;  /* 0x0000000402040c11 */ /* 0x000fe2000f8410ff */
[----:B------:R-:W-:Y:S02]  /*5a70*/  ULDC UR4, c[0x0][0x3f4] ;  /* 0x0000fd0000047ab9 */ /* 0x000fe40000000800 */
[----:B------:R-:W-:Y:S01]  /*5a80*/  @P0 IMAD R5, R22, R11, R3 ;  /* 0x0000000b16050224 */ /* 0x000fe200078e0203 */
[----:B------:R-:W-:Y:S01]  /*5a90*/  @P1 LEA R8, P3, R6, UR6, 0x2 ;  /* 0x0000000606081c11 */ /* 0x000fe2000f8610ff */
[----:B------:R-:W-:Y:S02]  /*5aa0*/  @P1 IMAD R3, R22, R13, R7 ;  /* 0x0000000d16031224 */ /* 0x000fe400078e0207 */
[----:B------:R-:W-:Y:S01]  /*5ab0*/  IMAD.MOV.U32 R0, RZ, RZ, 0x3f800000 ;  /* 0x3f800000ff007424 */ /* 0x000fe200078e00ff */
[----:B------:R-:W-:Y:S02]  /*5ac0*/  @P0 LEA.HI.X R5, R2, UR5, R5, 0x2, P2 ;  /* 0x0000000502050c11 */ /* 0x000fe400090f1405 */
[----:B------:R-:W-:Y:S01]  /*5ad0*/  @P1 LEA.HI.X R9, R6, UR7, R3, 0x2, P3 ;  /* 0x0000000706091c11 */ /* 0x000fe200098f1403 */
[----:B------:R-:W-:-:S04]  /*5ae0*/  IMAD.MOV.U32 R3, RZ, RZ, 0x3f800000 ;  /* 0x3f800000ff037424 */ /* 0x000fc800078e00ff */
[----:B------:R-:W2:Y:S04]  /*5af0*/  @P1 LDG.E R0, desc[UR40][R8.64] ;  /* 0x0000002808001981 */ /* 0x000ea8000c1e1900 */
[----:B------:R-:W2:Y:S01]  /*5b00*/  @P0 LDG.E R3, desc[UR40][R4.64] ;  /* 0x0000002804030981 */ /* 0x000ea2000c1e1900 */
[----:B------:R-:W-:Y:S01]  /*5b10*/  ISETP.LT.AND P0, PT, RZ, UR4, PT ;  /* 0x00000004ff007c0c */ /* 0x000fe2000bf01270 */
[----:B------:R-:W-:Y:S01]  /*5b20*/  ULDC UR4, c[0x0][0x9d8] ;  /* 0x0002760000047ab9 */ /* 0x000fe20000000800 */
[----:B--2---:R-:W-:-:S04]  /*5b30*/  FMUL.FTZ R0, R3, R0 ;  /* 0x0000000003007220 */ /* 0x004fc80000410000 */
[----:B------:R-:W-:-:S07]  /*5b40*/  FMUL.FTZ R2, R0, UR4 ;  /* 0x0000000400027c20 */ /* 0x000fce0008410000 */
[----:B------:R-:W-:Y:S05]  /*5b50*/  @P0 BRA `(.L_x_466) ;  /* 0x0000000000400947 */ /* 0x000fea0003800000 */
[----:B------:R-:W2:Y:S02]  /*5b60*/  LDL R20, [R1+0x48] ;  /* 0x0000480001147983 */ /* 0x000ea40000100800 */
[----:B--2---:R-:W-:-:S04]  /*5b70*/  LEA.HI R0, R20, R20, RZ, 0x1 ;  /* 0x0000001414007211 */ /* 0x004fc800078f08ff */
[----:B------:R-:W-:-:S05]  /*5b80*/  LOP3.LUT R0, R0, 0xfffffffe, RZ, 0xc0, !PT ;  /* 0xfffffffe00007812 */ /* 0x000fca00078ec0ff */
[----:B------:R-:W-:-:S05]  /*5b90*/  IMAD.IADD R0, R20, 0x1, -R0 ;  /* 0x0000000114007824 */ /* 0x000fca00078e0a00 */
[----:B------:R-:W-:-:S04]  /*5ba0*/  SHF.L.U32 R3, R0, 0x1f, RZ ;  /* 0x0000001f00037819 */ /* 0x000fc800000006ff */
[----:B------:R0:W1:Y:S03]  /*5bb0*/  SYNCS.PHASECHK.TRANS64.TRYWAIT P0, [R18+URZ+0x13200], R3 ;  /* 0x01320003120075a7 */ /* 0x000066000800017f */
[----:B-1----:R-:W-:Y:S05]  /*5bc0*/  @!P0 NANOSLEEP.SYNCS 0x989680 ;  /* 0x009896800000895d */ /* 0x002fea0003900000 */
[----:B------:R-:W1:Y:S01]  /*5bd0*/  @!P0 SYNCS.PHASECHK.TRANS64 P0, [R18+URZ+0x13200], R3 ;  /* 0x01320003120085a7 */ /* 0x000e62000800007f */
[----:B------:R-:W-:Y:S04]  /*5be0*/  BSSY B0, `(.L_x_467) ;  /* 0x0000006000007945 */ /* 0x000fe80003800000 */
[----:B-1----:R-:W-:Y:S05]  /*5bf0*/  @P0 BRA `(.L_x_468) ;  /* 0x0000000000100947 */ /* 0x002fea0003800000 */
.L_x_469:
[----:B-1----:R1:W2:Y:S02]  /*5c00*/  SYNCS.PHASECHK.TRANS64.TRYWAIT P0, [R18+URZ+0x13200], R3 ;  /* 0x01320003120075a7 */ /* 0x0022a4000800017f */
[----:B--2---:R-:W-:Y:S05]  /*5c10*/  @!P0 NANOSLEEP.SYNCS 0x989680 ;  /* 0x009896800000895d */ /* 0x004fea0003900000 */
[----:B------:R-:W2:Y:S02]  /*5c20*/  @!P0 SYNCS.PHASECHK.TRANS64 P0, [R18+URZ+0x13200], R3 ;  /* 0x01320003120085a7 */ /* 0x000ea4000800007f */
[----:B--2---:R-:W-:Y:S05]  /*5c30*/  @!P0 BRA `(.L_x_469) ;  /* 0xfffffffc00f08947 */ /* 0x004fea000383ffff */
.L_x_468:
[----:B------:R-:W-:Y:S05]  /*5c40*/  BSYNC B0 ;  /* 0x0000000000007941 */ /* 0x000fea0003800000 */
.L_x_467:
[----:B------:R-:W-:Y:S05]  /*5c50*/  BRA `(.L_x_470) ;  /* 0x0000002800347947 */ /* 0x000fea0003800000 */
.L_x_466:
[----:B------:R-:W0:Y:S01]  /*5c60*/  LDC.64 R28, c[0x0][0x3e8] ;  /* 0x0000fa00ff1c7b82 */ /* 0x000e220000000a00 */
[----:B------:R-:W-:Y:S01]  /*5c70*/  LOP3.LUT P0, RZ, R30, 0x1bf, RZ, 0xc0, !PT ;  /* 0x000001bf1eff7812 */ /* 0x000fe2000780c0ff */
[----:B------:R-:W-:Y:S01]  /*5c80*/  ULDC.64 UR4, c[0x0][0x3f8] ;  /* 0x0000fe0000047ab9 */ /* 0x000fe20000000a00 */
[----:B-----5:R-:W-:Y:S01]  /*5c90*/  SHF.R.S32.HI R0, RZ, 0x1f, R32 ;  /* 0x0000001fff007819 */ /* 0x020fe20000011420 */
[----:B------:R-:W-:Y:S01]  /*5ca0*/  ULDC.64 UR6, c[0x0][0x408] ;  /* 0x0001020000067ab9 */ /* 0x000fe20000000a00 */
[----:B------:R-:W-:Y:S03]  /*5cb0*/  BSSY B6, `(.L_x_471) ;  /* 0x000001b000067945 */ /* 0x000fe60003800000 */
[----:B------:R-:W1:Y:S01]  /*5cc0*/  LDC.64 R4, c[0x0][0x400] ;  /* 0x00010000ff047b82 */ /* 0x000e620000000a00 */
[C---:B------:R-:W-:Y:S02]  /*5cd0*/  IMAD R3, R0.reuse, UR4, RZ ;  /* 0x0000000400037c24 */ /* 0x040fe4000f8e02ff */
[----:B------:R-:W-:-:S02]  /*5ce0*/  IMAD R7, R0, UR6, RZ ;  /* 0x0000000600077c24 */ /* 0x000fc4000f8e02ff */
[C---:B------:R-:W-:Y:S02]  /*5cf0*/  IMAD R3, R32.reuse, UR5, R3 ;  /* 0x0000000520037c24 */ /* 0x040fe4000f8e0203 */
[C---:B------:R-:W-:Y:S02]  /*5d00*/  IMAD R7, R32.reuse, UR7, R7 ;  /* 0x0000000720077c24 */ /* 0x040fe4000f8e0207 */
[----:B0-----:R-:W-:-:S05]  /*5d10*/  IMAD.WIDE.U32 R28, R32, UR4, R28 ;  /* 0x00000004201c7c25 */ /* 0x001fca000f8e001c */
[----:B------:R-:W-:Y:S01]  /*5d20*/  IADD3 R30, R3, R29, RZ ;  /* 0x0000001d031e7210 */ /* 0x000fe20007ffe0ff */
[----:B-1----:R-:W-:-:S04]  /*5d30*/  IMAD.WIDE.U32 R32, R32, UR6, R4 ;  /* 0x0000000620207c25 */ /* 0x002fc8000f8e0004 */
[----:B------:R-:W-:Y:S01]  /*5d40*/  IMAD.IADD R31, R7, 0x1, R33 ;  /* 0x00000001071f7824 */ /* 0x000fe200078e0221 */
        /* <DEDUP_REMOVED lines=10> */
[----:B------:R-:W-:Y:S02]  /*5df0*/  IMAD.U32 R7, RZ, RZ, UR7 ;  /* 0x00000007ff077e24 */ /* 0x000fe4000f8e00ff */
[----:B------:R-:W-:-:S02]  /*5e00*/  IMAD.U32 R11, RZ, RZ, UR5 ;  /* 0x00000005ff0b7e24 */ /* 0x000fc4000f8e00ff */
[----:B------:R-:W-:Y:S02]  /*5e10*/  IMAD.MOV.U32 R8, RZ, RZ, 0x70 ;  /* 0x00000070ff087424 */ /* 0x000fe400078e00ff */
[----:B------:R-:W-:Y:S02]  /*5e20*/  IMAD.MOV.U32 R12, RZ, RZ, 0x1 ;  /* 0x00000001ff0c7424 */ /* 0x000fe400078e00ff */
[----:B0-----:R-:W-:-:S07]  /*5e30*/  IMAD.MOV.U32 R13, RZ, RZ, RZ ;  /* 0x000000ffff0d7224 */ /* 0x001fce00078e00ff */
[----:B------:R-:W-:-:S07]  /*5e40*/  LEPC R20, `(.L_x_472) ;  /* 0x000000001014794e */ /* 0x000fce0000000000 */
[----:B-1----:R-:W-:Y:S05]  /*5e50*/  CALL.ABS.NOINC R14 ;  /* 0x000000000e007343 */ /* 0x002fea0003c00000 */
.L_x_472:
[----:B------:R-:W-:Y:S05]  /*5e60*/  BSYNC B6 ;  /* 0x0000000000067941 */ /* 0x000fea0003800000 */
.L_x_471:
[----:B------:R-:W0:Y:S01]  /*5e70*/  S2R R20, SR_TID.X ;  /* 0x0000000000147919 */ /* 0x000e220000002100 */
[----:B------:R-:W-:Y:S01]  /*5e80*/  ULDC.U8 UR4, c[0x0][0x410] ;  /* 0x0001040000047ab9 */ /* 0x000fe20000000000 */
[----:B------:R-:W-:Y:S01]  /*5e90*/  BSSY B0, `(.L_x_473) ;  /* 0x0000261000007945 */ /* 0x000fe20003800000 */
[----:B------:R-:W-:Y:S01]  /*5ea0*/  ISETP.NE.AND P0, PT, RZ, UR4, PT ;  /* 0x00000004ff007c0c */ /* 0x000fe2000bf05270 */
[----:B0-----:R-:W-:-:S05]  /*5eb0*/  VIADD R20, R20, 0xffffff80 ;  /* 0xffffff8014147836 */ /* 0x001fca0000000000 */
[----:B------:R-:W-:-:S04]  /*5ec0*/  LEA.HI R35, R20, R20, RZ, 0x1 ;  /* 0x0000001414237211 */ /* 0x000fc800078f08ff */
[----:B------:R-:W-:-:S05]  /*5ed0*/  SHF.R.S32.HI R35, RZ, 0x1, R35 ;  /* 0x00000001ff237819 */ /* 0x000fca0000011423 */
[----:B------:R-:W-:Y:S01]  /*5ee0*/  IMAD R4, R25, 0xc0, R35 ;  /* 0x000000c019047824 */ /* 0x000fe200078e0223 */
[----:B------:R-:W-:Y:S06]  /*5ef0*/  @!P0 BRA `(.L_x_474) ;  /* 0x0000001000c48947 */ /* 0x000fec0003800000 */
[----:B------:R-:W-:-:S03]  /*5f00*/  UMOV UR4, 0xffffffff ;  /* 0xffffffff00047882 */ /* 0x000fc60000000000 */
[----:B------:R-:W-:Y:S05]  /*5f10*/  BRA.DIV UR4, `(.L_x_475) ;  /* 0x0000013a04b47947 */ /* 0x000fea000b800000 */
[----:B------:R0:W1:Y:S04]  /*5f20*/  SHFL.IDX PT, R29, R28, RZ, 0x1e1f ;  /* 0x001e1fff1c1d7589 */ /* 0x00006800000e0000 */
[----:B------:R0:W2:Y:S04]  /*5f30*/  SHFL.IDX PT, R14, R32, RZ, 0x1e1f ;  /* 0x001e1fff200e7589 */ /* 0x0000a800000e0000 */
[----:B------:R0:W3:Y:S04]  /*5f40*/  SHFL.IDX PT, R0, R30, RZ, 0x1e1f ;  /* 0x001e1fff1e007589 */ /* 0x0000e800000e0000 */
[----:B------:R0:W4:Y:S02]  /*5f50*/  SHFL.IDX PT, R3, R31, RZ, 0x1e1f ;  /* 0x001e1fff1f037589 */ /* 0x00012400000e0000 */
.L_x_680:
[----:B------:R-:W5:Y:S01]  /*5f60*/  LDL R6, [R1+0x48] ;  /* 0x0000480001067983 */ /* 0x000f620000100800 */
[----:B------:R-:W-:Y:S01]  /*5f70*/  ULDC UR4, c[0x0][0x448] ;  /* 0x0001120000047ab9 */ /* 0x000fe20000000800 */
[----:B------:R-:W-:Y:S01]  /*5f80*/  BSSY B1, `(.L_x_476) ;  /* 0x0000020000017945 */ /* 0x000fe20003800000 */
[----:B0-----:R-:W-:Y:S01]  /*5f90*/  IMAD R30, R27, UR4, RZ ;  /* 0x000000041b1e7c24 */ /* 0x001fe2000f8e02ff */
[----:B------:R-:W-:Y:S02]  /*5fa0*/  CS2R R8, SRZ ;  /* 0x0000000000087805 */ /* 0x000fe4000001ff00 */
[----:B------:R-:W-:Y:S02]  /*5fb0*/  CS2R R20, SRZ ;  /* 0x0000000000147805 */ /* 0x000fe4000001ff00 */
[----:B------:R-:W-:Y:S02]  /*5fc0*/  CS2R R10, SRZ ;  /* 0x00000000000a7805 */ /* 0x000fe4000001ff00 */
[----:B------:R-:W-:-:S02]  /*5fd0*/  CS2R R12, SRZ ;  /* 0x00000000000c7805 */ /* 0x000fc4000001ff00 */
[----:B------:R-:W-:Y:S02]  /*5fe0*/  ISETP.GE.AND P0, PT, R4, R30, PT ;  /* 0x0000001e0400720c */ /* 0x000fe40003f06270 */
[----:B-----5:R-:W-:-:S04]  /*5ff0*/  LEA.HI R5, R6, R6, RZ, 0x1 ;  /* 0x0000000606057211 */ /* 0x020fc800078f08ff */
[----:B------:R-:W-:-:S04]  /*6000*/  LOP3.LUT R5, R5, 0xfffffffe, RZ, 0xc0, !PT ;  /* 0xfffffffe05057812 */ /* 0x000fc800078ec0ff */
[----:B------:R-:W-:-:S04]  /*6010*/  IADD3 R5, R6, -R5, RZ ;  /* 0x8000000506057210 */ /* 0x000fc80007ffe0ff */
[----:B------:R-:W-:Y:S01]  /*6020*/  SHF.L.U32 R27, R5, 0x1f, RZ ;  /* 0x0000001f051b7819 */ /* 0x000fe200000006ff */
[----:B------:R-:W-:Y:S06]  /*6030*/  @P0 BRA `(.L_x_477) ;  /* 0x0000000000500947 */ /* 0x000fec0003800000 */
[----:B------:R-:W4:Y:S01]  /*6040*/  LDL R15, [R1+0x18] ;  /* 0x00001800010f7983 */ /* 0x000f220000100800 */
[----:B------:R-:W-:Y:S02]  /*6050*/  ULDC UR4, c[0x0][0x3f4] ;  /* 0x0000fd0000047ab9 */ /* 0x000fe40000000800 */
[----:B------:R-:W-:Y:S02]  /*6060*/  ISETP.GE.AND P4, PT, R156, UR4, PT ;  /* 0x000000049c007c0c */ /* 0x000fe4000bf86270 */
[----:B------:R-:W-:-:S11]  /*6070*/  CS2R R10, SRZ ;  /* 0x00000000000a7805 */ /* 0x000fd6000001ff00 */
[C---:B--2---:R-:W-:Y:S02]  /*6080*/  @!P4 IADD3 R6, P1, R156.reuse, R14, RZ ;  /* 0x0000000e9c06c210 */ /* 0x044fe40007f3e0ff */
[----:B------:R-:W-:Y:S02]  /*6090*/  @!P4 SHF.R.S32.HI R7, RZ, 0x1f, R156 ;  /* 0x0000001fff07c819 */ /* 0x000fe4000001149c */
[----:B-1----:R-:W-:-:S05]  /*60a0*/  @!P4 IADD3 R4, P0, R156, R29, RZ ;  /* 0x0000001d9c04c210 */ /* 0x002fca0007f1e0ff */
[--C-:B---3--:R-:W-:Y:S02]  /*60b0*/  @!P4 IMAD.X R5, R0, 0x1, R7.reuse, P0 ;  /* 0x000000010005c824 */ /* 0x108fe400000e0607 */
[----:B----4-:R-:W-:-:S03]  /*60c0*/  @!P4 IMAD.X R7, R3, 0x1, R7, P1 ;  /* 0x000000010307c824 */ /* 0x010fc600008e0607 */
[----:B------:R0:W5:Y:S04]  /*60d0*/  @!P4 LD.E.64 R20, desc[UR40][R4.64] ;  /* 0x000000280414c980 */ /* 0x000168000c101b00 */
[----:B------:R0:W5:Y:S01]  /*60e0*/  @!P4 LD.E.64 R12, desc[UR40][R6.64] ;  /* 0x00000028060cc980 */ /* 0x000162000c101b00 */
[----:B------:R-:W-:Y:S02]  /*60f0*/  ISETP.GE.AND P5, PT, R15, UR4, PT ;  /* 0x000000040f007c0c */ /* 0x000fe4000bfa6270 */
[----:B------:R-:W-:-:S11]  /*6100*/  SHF.R.S32.HI R8, RZ, 0x1f, R15 ;  /* 0x0000001fff087819 */ /* 0x000fd6000001140f */
[C---:B------:R-:W-:Y:S02]  /*6110*/  @!P5 IADD3 R28, P2, R15.reuse, R29, RZ ;  /* 0x0000001d0f1cd210 */ /* 0x040fe40007f5e0ff */
[----:B------:R-:W-:-:S03]  /*6120*/  @!P5 IADD3 R14, P3, R15, R14, RZ ;  /* 0x0000000e0f0ed210 */ /* 0x000fc60007f7e0ff */
[--C-:B------:R-:W-:Y:S02]  /*6130*/  @!P5 IMAD.X R29, R0, 0x1, R8.reuse, P2 ;  /* 0x00000001001dd824 */ /* 0x100fe400010e0608 */
[----:B------:R-:W-:Y:S01]  /*6140*/  @!P5 IMAD.X R15, R3, 0x1, R8, P3 ;  /* 0x00000001030fd824 */ /* 0x000fe200018e0608 */
[----:B------:R-:W-:-:S04]  /*6150*/  CS2R R8, SRZ ;  /* 0x0000000000087805 */ /* 0x000fc8000001ff00 */
[----:B------:R0:W5:Y:S04]  /*6160*/  @!P5 LD.E.64 R10, desc[UR40][R14.64] ;  /* 0x000000280e0ad980 */ /* 0x000168000c101b00 */
[----:B------:R0:W5:Y:S02]  /*6170*/  @!P5 LD.E.64 R8, desc[UR40][R28.64] ;  /* 0x000000281c08d980 */ /* 0x000164000c101b00 */
.L_x_477:
[----:B------:R-:W-:Y:S05]  /*6180*/  BSYNC B1 ;  /* 0x0000000000017941 */ /* 0x000fea0003800000 */
.L_x_476:
[----:B------:R-:W1:Y:S01]  /*6190*/  SYNCS.PHASECHK.TRANS64.TRYWAIT P0, [R18+URZ+0x13200], R27 ;  /* 0x0132001b120075a7 */ /* 0x000e62000800017f */
[----:B---3--:R-:W-:Y:S01]  /*61a0*/  IMAD R0, R25, -0xc0, R30 ;  /* 0xffffff4019007824 */ /* 0x008fe200078e021e */
[----:B------:R-:W-:Y:S04]  /*61b0*/  BSSY B1, `(.L_x_478) ;  /* 0x0000004000017945 */ /* 0x000fe80003800000 */
[----:B------:R-:W-:-:S04]  /*61c0*/  VIMNMX R0, R0, 0xc0, PT ;  /* 0x000000c000007848 */ /* 0x000fc80003fe0100 */
[----:B------:R-:W-:Y:S01]  /*61d0*/  ISETP.GE.AND P1, PT, R35, R0, PT ;  /* 0x000000002300720c */ /* 0x000fe20003f26270 */
[----:B-1----:R-:W-:-:S12]  /*61e0*/  @!P0 BRA `(.L_x_479) ;  /* 0x0000013800708947 */ /* 0x002fd80003800000 */
.L_x_681:
[----:B------:R-:W-:Y:S05]  /*61f0*/  BSYNC B1 ;  /* 0x0000000000017941 */ /* 0x000fea0003800000 */
.L_x_478:
[----:B------:R-:W-:Y:S05]  /*6200*/  @P1 BRA `(.L_x_480) ;  /* 0x0000002000a41947 */ /* 0x000fea0003800000 */
[----:B------:R-:W3:Y:S01]  /*6210*/  LDL R0, [R1+0x18] ;  /* 0x0000180001007983 */ /* 0x000ee20000100800 */
[----:B----4-:R-:W4:Y:S03]  /*6220*/  LDC R3, c[0x0][0x3f4] ;  /* 0x0000fd00ff037b82 */ /* 0x010f260000000800 */
[----:B------:R0:W5:Y:S01]  /*6230*/  LDL R37, [R1+0x1c] ;  /* 0x00001c0001257983 */ /* 0x0001620000100800 */
[----:B------:R-:W-:Y:S01]  /*6240*/  BSSY B1, `(.L_x_481) ;  /* 0x000007b000017945 */ /* 0x000fe20003800000 */
[-C--:B----4-:R-:W-:Y:S02]  /*6250*/  ISETP.GE.AND P0, PT, R156, R3.reuse, PT ;  /* 0x000000039c00720c */ /* 0x090fe40003f06270 */
[----:B---3--:R-:W-:-:S11]  /*6260*/  ISETP.GE.AND P1, PT, R0, R3, PT ;  /* 0x000000030000720c */ /* 0x008fd60003f26270 */
[----:B0-----:R-:W-:Y:S05]  /*6270*/  @P0 BRA `(.L_x_482) ;  /* 0x0000000400dc0947 */ /* 0x001fea0003800000 */
[----:B-----5:R-:W-:Y:S01]  /*6280*/  IMAD.IADD R0, R18, 0x1, R37 ;  /* 0x0000000112007824 */ /* 0x020fe200078e0225 */
[----:B--2---:R-:W-:Y:S02]  /*6290*/  SHF.R.U32.HI R14, RZ, 0x8, R20 ;  /* 0x00000008ff0e7819 */ /* 0x004fe40000011614 */
[----:B------:R-:W-:Y:S02]  /*62a0*/  SHF.R.U32.HI R28, RZ, 0x8, R21 ;  /* 0x00000008ff1c7819 */ /* 0x000fe40000011615 */
[----:B------:R-:W0:Y:S01]  /*62b0*/  LDS.128 R4, [R0+0xb000] ;  /* 0x00b0000000047984 */ /* 0x000e220000000c00 */
[----:B------:R-:W-:Y:S02]  /*62c0*/  LOP3.LUT R3, R20, 0xff, RZ, 0xc0, !PT ;  /* 0x000000ff14037812 */ /* 0x000fe400078ec0ff */
[----:B------:R-:W-:Y:S02]  /*62d0*/  LOP3.LUT R14, R14, 0xff, RZ, 0xc0, !PT ;  /* 0x000000ff0e0e7812 */ /* 0x000fe400078ec0ff */
[----:B------:R-:W-:-:S02]  /*62e0*/  SHF.R.U32.HI R30, RZ, 0x8, R13 ;  /* 0x00000008ff1e7819 */ /* 0x000fc4000001160d */
[----:B------:R-:W-:Y:S02]  /*62f0*/  LOP3.LUT R15, R21, 0xff, RZ, 0xc0, !PT ;  /* 0x000000ff150f7812 */ /* 0x000fe400078ec0ff */
[----:B------:R-:W-:Y:S02]  /*6300*/  LOP3.LUT R28, R28, 0xff, RZ, 0xc0, !PT ;  /* 0x000000ff1c1c7812 */ /* 0x000fe400078ec0ff */
[----:B------:R-:W-:Y:S02]  /*6310*/  PRMT R3, R14, 0x7604, R3 ;  /* 0x000076040e037816 */ /* 0x000fe40000000003 */
[----:B------:R-:W-:Y:S02]  /*6320*/  SHF.R.U32.HI R29, RZ, 0x10, R13 ;  /* 0x00000010ff1d7819 */ /* 0x000fe4000001160d */
[----:B------:R-:W-:Y:S02]  /*6330*/  SHF.R.U32.HI R14, RZ, 0x8, R12 ;  /* 0x00000008ff0e7819 */ /* 0x000fe4000001160c */
[----:B------:R-:W-:Y:S01]  /*6340*/  SHF.R.U32.HI R31, RZ, 0x10, R21 ;  /* 0x00000010ff1f7819 */ /* 0x000fe20000011615 */
[----:B------:R-:W-:Y:S01]  /*6350*/  IMAD.U32 R29, R29, 0x10000, RZ ;  /* 0x000100001d1d7824 */ /* 0x000fe200078e00ff */
[----:B-1----:R-:W-:-:S02]  /*6360*/  LOP3.LUT R27, R13, 0xff, RZ, 0xc0, !PT ;  /* 0x000000ff0d1b7812 */ /* 0x002fc400078ec0ff */
[----:B------:R-:W-:Y:S02]  /*6370*/  LOP3.LUT R30, R30, 0xff, RZ, 0xc0, !PT ;  /* 0x000000ff1e1e7812 */ /* 0x000fe400078ec0ff */
[----:B------:R-:W-:Y:S02]  /*6380*/  PRMT R15, R28, 0x7604, R15 ;  /* 0x000076041c0f7816 */ /* 0x000fe4000000000f */
[----:B------:R-:W-:Y:S02]  /*6390*/  LOP3.LUT R25, R12, 0xff, RZ, 0xc0, !PT ;  /* 0x000000ff0c197812 */ /* 0x000fe400078ec0ff */
[----:B------:R-:W-:Y:S02]  /*63a0*/  LOP3.LUT R28, R14, 0xff, RZ, 0xc0, !PT ;  /* 0x000000ff0e1c7812 */ /* 0x000fe400078ec0ff */
[----:B------:R-:W-:Y:S02]  /*63b0*/  SHF.L.U32 R14, R31, 0x10, RZ ;  /* 0x000000101f0e7819 */ /* 0x000fe400000006ff */
[----:B------:R-:W-:-:S02]  /*63c0*/  PRMT R30, R30, 0x7604, R27 ;  /* 0x000076041e1e7816 */ /* 0x000fc4000000001b */
[----:B------:R-:W-:Y:S02]  /*63d0*/  PRMT R27, R28, 0x7604, R25 ;  /* 0x000076041c1b7816 */ /* 0x000fe40000000019 */
[----:B------:R-:W-:Y:S02]  /*63e0*/  LOP3.LUT R25, R15, 0xff0000, R14, 0xf8, !PT ;  /* 0x00ff00000f197812 */ /* 0x000fe400078ef80e */
[----:B------:R-:W-:Y:S02]  /*63f0*/  LOP3.LUT R29, R30, 0xff0000, R29, 0xf8, !PT ;  /* 0x00ff00001e1d7812 */ /* 0x000fe400078ef81d */
[----:B------:R-:W-:Y:S02]  /*6400*/  LOP3.LUT R25, R25, 0xff000000, R21, 0xf8, !PT ;  /* 0xff00000019197812 */ /* 0x000fe400078ef815 */
[----:B------:R-:W-:Y:S02]  /*6410*/  LOP3.LUT R29, R29, 0xff000000, R13, 0xf8, !PT ;  /* 0xff0000001d1d7812 */ /* 0x000fe400078ef80d */
[----:B------:R-:W-:-:S02]  /*6420*/  LOP3.LUT R15, R3, 0xff0000, R20, 0xf8, !PT ;  /* 0x00ff0000030f7812 */ /* 0x000fc400078ef814 */
[-C--:B0-----:R-:W-:Y:S02]  /*6430*/  F2FP.F16.E4M3.UNPACK_B R3, R6.reuse.H1 ;  /* 0x00000006ff03723e */ /* 0x081fe400030006ff */
[--C-:B------:R-:W-:Y:S02]  /*6440*/  LOP3.LUT R27, R27, 0xff0000, R12.reuse, 0xf8, !PT ;  /* 0x00ff00001b1b7812 */ /* 0x100fe400078ef80c */
[----:B------:R-:W-:Y:S01]  /*6450*/  F2FP.F16.E4M3.UNPACK_B R30, R29 ;  /* 0x0000001dff1e723e */ /* 0x000fe200020006ff */
[--C-:B------:R-:W-:Y:S01]  /*6460*/  HADD2.F32 R13, -RZ, R3.reuse.H0_H0 ;  /* 0x20000003ff0d7230 */ /* 0x100fe20000004100 */
[----:B------:R-:W-:Y:S02]  /*6470*/  F2FP.F16.E4M3.UNPACK_B R21, R25 ;  /* 0x00000019ff15723e */ /* 0x000fe400020006ff */
[----:B------:R-:W-:Y:S01]  /*6480*/  LOP3.LUT R28, R27, 0xff000000, R12, 0xf8, !PT ;  /* 0xff0000001b1c7812 */ /* 0x000fe200078ef80c */
[----:B------:R-:W-:Y:S01]  /*6490*/  HADD2.F32 R12, -RZ, R3.H1_H1 ;  /* 0x30000003ff0c7230 */ /* 0x000fe20000004100 */
[----:B------:R-:W-:Y:S01]  /*64a0*/  F2FP.F16.E4M3.UNPACK_B R6, R6 ;  /* 0x00000006ff06723e */ /* 0x000fe200020006ff */
[--C-:B------:R-:W-:Y:S01]  /*64b0*/  HADD2.F32 R31, -RZ, R30.reuse.H1_H1 ;  /* 0x3000001eff1f7230 */ /* 0x100fe20000004100 */
[----:B------:R-:W-:Y:S01]  /*64c0*/  LOP3.LUT R20, R15, 0xff000000, R20, 0xf8, !PT ;  /* 0xff0000000f147812 */ /* 0x000fe200078ef814 */
[--C-:B------:R-:W-:Y:S01]  /*64d0*/  HADD2.F32 R27, -RZ, R21.reuse.H1_H1 ;  /* 0x30000015ff1b7230 */ /* 0x100fe20000004100 */
[-C--:B------:R-:W-:Y:S01]  /*64e0*/  F2FP.F16.E4M3.UNPACK_B R14, R7.reuse ;  /* 0x00000007ff0e723e */ /* 0x080fe200020006ff */
[----:B------:R-:W-:Y:S01]  /*64f0*/  HADD2.F32 R30, -RZ, R30.H0_H0 ;  /* 0x2000001eff1e7230 */ /* 0x000fe20000004100 */
[----:B------:R-:W-:Y:S01]  /*6500*/  F2FP.F16.E4M3.UNPACK_B R15, R7.H1 ;  /* 0x00000007ff0f723e */ /* 0x000fe200030006ff */
[C---:B------:R-:W-:Y:S01]  /*6510*/  FMUL.FTZ R32, R12.reuse, R31 ;  /* 0x0000001f0c207220 */ /* 0x040fe20000410000 */
[----:B------:R-:W-:Y:S01]  /*6520*/  FMUL.FTZ R36, R12, R27 ;  /* 0x0000001b0c247220 */ /* 0x000fe20000410000 */
[-C--:B------:R-:W-:Y:S01]  /*6530*/  F2FP.F16.E4M3.UNPACK_B R7, R5.reuse ;  /* 0x00000005ff07723e */ /* 0x080fe200020006ff */
[----:B------:R-:W-:Y:S01]  /*6540*/  HADD2.F32 R21, -RZ, R21.H0_H0 ;  /* 0x20000015ff157230 */ /* 0x000fe20000004100 */
[----:B------:R-:W-:Y:S01]  /*6550*/  F2FP.F16.E4M3.UNPACK_B R12, R5.H1 ;  /* 0x00000005ff0c723e */ /* 0x000fe200030006ff */
[----:B------:R-:W-:-:S02]  /*6560*/  HADD2.F32 R5, -RZ, R6.H1_H1 ;  /* 0x30000006ff057230 */ /* 0x000fc40000004100 */
[C---:B------:R-:W-:Y:S01]  /*6570*/  FFMA.FTZ R35, R13.reuse, R27, -R32 ;  /* 0x0000001b0d237223 */ /* 0x040fe20000010820 */
[----:B------:R-:W-:Y:S01]  /*6580*/  FFMA.FTZ R38, R13, R31, R36 ;  /* 0x0000001f0d267223 */ /* 0x000fe20000010024 */
[----:B------:R-:W-:Y:S01]  /*6590*/  HADD2.F32 R6, -RZ, R6.H0_H0 ;  /* 0x20000006ff067230 */ /* 0x000fe20000004100 */
[----:B------:R-:W-:Y:S01]  /*65a0*/  F2FP.F16.E4M3.UNPACK_B R29, R29.H1 ;  /* 0x0000001dff1d723e */ /* 0x000fe200030006ff */
[C---:B------:R-:W-:Y:S01]  /*65b0*/  FMUL.FTZ R13, R5.reuse, R30 ;  /* 0x0000001e050d7220 */ /* 0x040fe20000410000 */
[----:B------:R-:W-:Y:S01]  /*65c0*/  F2FP.F16.E4M3.UNPACK_B R25, R25.H1 ;  /* 0x00000019ff19723e */ /* 0x000fe200030006ff */
[-C--:B------:R-:W-:Y:S01]  /*65d0*/  FMUL.FTZ R33, R5, R21.reuse ;  /* 0x0000001505217220 */ /* 0x080fe20000410000 */
[----:B------:R-:W-:Y:S02]  /*65e0*/  HADD2.F32 R5, -RZ, R14.H1_H1 ;  /* 0x3000000eff057230 */ /* 0x000fe40000004100 */
[----:B------:R-:W-:Y:S01]  /*65f0*/  FFMA.FTZ R31, R6, R21, -R13 ;  /* 0x00000015061f7223 */ /* 0x000fe2000001080d */
[----:B------:R-:W-:-:S02]  /*6600*/  HADD2.F32 R27, -RZ, R29.H0_H0 ;  /* 0x2000001dff1b7230 */ /* 0x000fc40000004100 */
[----:B------:R-:W-:Y:S01]  /*6610*/  FFMA.FTZ R36, R6, R30, R33 ;  /* 0x0000001e06247223 */ /* 0x000fe20000010021 */
[----:B------:R-:W-:Y:S01]  /*6620*/  HADD2.F32 R13, -RZ, R25.H0_H0 ;  /* 0x20000019ff0d7230 */ /* 0x000fe20000004100 */
[----:B------:R-:W-:Y:S01]  /*6630*/  F2FP.F16.E4M3.UNPACK_B R3, R4 ;  /* 0x00000004ff03723e */ /* 0x000fe200020006ff */
[----:B------:R-:W-:Y:S02]  /*6640*/  HADD2.F32 R14, -RZ, R14.H0_H0 ;  /* 0x2000000eff0e7230 */ /* 0x000fe40000004100 */
[C---:B------:R-:W-:Y:S01]  /*6650*/  FMUL.FTZ R21, R5.reuse, R27 ;  /* 0x0000001b05157220 */ /* 0x040fe20000410000 */
[----:B------:R-:W-:Y:S02]  /*6660*/  HADD2.F32 R29, -RZ, R29.H1_H1 ;  /* 0x3000001dff1d7230 */ /* 0x000fe40000004100 */
[-C--:B------:R-:W-:Y:S01]  /*6670*/  FMUL.FTZ R5, R5, R13.reuse ;  /* 0x0000000d05057220 */ /* 0x080fe20000410000 */
[----:B------:R-:W-:Y:S02]  /*6680*/  HADD2.F32 R6, -RZ, R15.H1_H1 ;  /* 0x3000000fff067230 */ /* 0x000fe40000004100 */
[----:B------:R-:W-:Y:S01]  /*6690*/  FFMA.FTZ R33, R14, R13, -R21 ;  /* 0x0000000d0e217223 */ /* 0x000fe20000010815 */
[----:B------:R-:W-:-:S02]  /*66a0*/  HADD2.F32 R25, -RZ, R25.H1_H1 ;  /* 0x30000019ff197230 */ /* 0x000fc40000004100 */
[----:B------:R-:W-:Y:S01]  /*66b0*/  FFMA.FTZ R40, R14, R27, R5 ;  /* 0x0000001b0e287223 */ /* 0x000fe20000010005 */
[----:B------:R-:W-:Y:S02]  /*66c0*/  HADD2.F32 R15, -RZ, R15.H0_H0 ;  /* 0x2000000fff0f7230 */ /* 0x000fe40000004100 */
[C---:B------:R-:W-:Y:S01]  /*66d0*/  FMUL.FTZ R30, R6.reuse, R29 ;  /* 0x0000001d061e7220 */ /* 0x040fe20000410000 */
[----:B------:R-:W-:Y:S01]  /*66e0*/  F2FP.F16.E4M3.UNPACK_B R5, R28 ;  /* 0x0000001cff05723e */ /* 0x000fe200020006ff */
[-C--:B------:R-:W-:Y:S01]  /*66f0*/  FMUL.FTZ R14, R6, R25.reuse ;  /* 0x00000019060e7220 */ /* 0x080fe20000410000 */
[----:B------:R-:W-:Y:S01]  /*6700*/  F2FP.F16.E4M3.UNPACK_B R4, R4.H1 ;  /* 0x00000004ff04723e */ /* 0x000fe200030006ff */
[C---:B------:R-:W-:Y:S01]  /*6710*/  FFMA.FTZ R27, R15.reuse, R25, -R30 ;  /* 0x000000190f1b7223 */ /* 0x040fe2000001081e */
[-C--:B------:R-:W-:Y:S01]  /*6720*/  F2FP.F16.E4M3.UNPACK_B R13, R20.reuse ;  /* 0x00000014ff0d723e */ /* 0x080fe200020006ff */
[----:B------:R-:W-:Y:S01]  /*6730*/  FFMA.FTZ R42, R15, R29, R14 ;  /* 0x0000001d0f2a7223 */ /* 0x000fe2000001000e */
[--C-:B------:R-:W-:Y:S01]  /*6740*/  HADD2.F32 R21, -RZ, R5.reuse.H1_H1 ;  /* 0x30000005ff157230 */ /* 0x100fe20000004100 */
[----:B------:R-:W-:Y:S01]  /*6750*/  F2FP.F16.E4M3.UNPACK_B R20, R20.H1 ;  /* 0x00000014ff14723e */ /* 0x000fe200030006ff */
[----:B------:R-:W-:Y:S01]  /*6760*/  HADD2.F32 R15, -RZ, R5.H0_H0 ;  /* 0x20000005ff0f7230 */ /* 0x000fe20000004100 */
[----:B------:R-:W-:Y:S01]  /*6770*/  F2FP.F16.E4M3.UNPACK_B R28, R28.H1 ;  /* 0x0000001cff1c723e */ /* 0x000fe200030006ff */
[----:B------:R-:W-:Y:S01]  /*6780*/  HADD2.F32 R6, -RZ, R4.H1_H1 ;  /* 0x30000004ff067230 */ /* 0x000fe20000004100 */
[----:B------:R-:W-:Y:S01]  /*6790*/  F2FP.SATFINITE.E4M3.F32.PACK_AB_MERGE_C R35, R38, R35, RZ ;  /* 0x000000232623723e */ /* 0x000fe200048070ff */
[----:B------:R-:W-:-:S02]  /*67a0*/  HADD2.F32 R14, -RZ, R13.H1_H1 ;  /* 0x3000000dff0e7230 */ /* 0x000fc40000004100 */
[----:B------:R-:W-:Y:S02]  /*67b0*/  HADD2.F32 R5, -RZ, R4.H0_H0 ;  /* 0x20000004ff057230 */ /* 0x000fe40000004100 */
[C---:B------:R-:W-:Y:S01]  /*67c0*/  FMUL.FTZ R30, R6.reuse, R21 ;  /* 0x00000015061e7220 */ /* 0x040fe20000410000 */
[----:B------:R-:W-:Y:S02]  /*67d0*/  HADD2.F32 R4, -RZ, R3.H1_H1 ;  /* 0x30000003ff047230 */ /* 0x000fe40000004100 */
[-C--:B------:R-:W-:Y:S01]  /*67e0*/  FMUL.FTZ R32, R6, R14.reuse ;  /* 0x0000000e06207220 */ /* 0x080fe20000410000 */
[----:B------:R-:W-:Y:S02]  /*67f0*/  HADD2.F32 R13, -RZ, R13.H0_H0 ;  /* 0x2000000dff0d7230 */ /* 0x000fe40000004100 */
[C---:B------:R-:W-:Y:S01]  /*6800*/  FFMA.FTZ R30, R5.reuse, R14, -R30 ;  /* 0x0000000e051e7223 */ /* 0x040fe2000001081e */
[----:B------:R-:W-:Y:S02]  /*6810*/  HADD2.F32 R3, -RZ, R3.H0_H0 ;  /* 0x20000003ff037230 */ /* 0x000fe40000004100 */
[C---:B------:R-:W-:Y:S01]  /*6820*/  FMUL.FTZ R6, R4.reuse, R15 ;  /* 0x0000000f04067220 */ /* 0x040fe20000410000 */
[----:B------:R-:W-:Y:S01]  /*6830*/  FFMA.FTZ R21, R5, R21, R32 ;  /* 0x0000001505157223 */ /* 0x000fe20000010020 */
[----:B------:R-:W-:Y:S01]  /*6840*/  FMUL.FTZ R4, R4, R13 ;  /* 0x0000000d04047220 */ /* 0x000fe20000410000 */
[----:B------:R-:W-:-:S02]  /*6850*/  HADD2.F32 R5, -RZ, R20.H1_H1 ;  /* 0x30000014ff057230 */ /* 0x000fc40000004100 */
[C---:B------:R-:W-:Y:S01]  /*6860*/  FFMA.FTZ R14, R3.reuse, R13, -R6 ;  /* 0x0000000d030e7223 */ /* 0x040fe20000010806 */
[----:B------:R-:W-:Y:S02]  /*6870*/  HADD2.F32 R13, -RZ, R28.H1_H1 ;  /* 0x3000001cff0d7230 */ /* 0x000fe40000004100 */
[----:B------:R-:W-:Y:S01]  /*6880*/  FFMA.FTZ R15, R3, R15, R4 ;  /* 0x0000000f030f7223 */ /* 0x000fe20000010004 */
[----:B------:R-:W-:Y:S02]  /*6890*/  HADD2.F32 R4, -RZ, R12.H1_H1 ;  /* 0x3000000cff047230 */ /* 0x000fe40000004100 */
[----:B------:R-:W-:Y:S02]  /*68a0*/  HADD2.F32 R28, -RZ, R28.H0_H0 ;  /* 0x2000001cff1c7230 */ /* 0x000fe40000004100 */
[----:B------:R-:W-:Y:S02]  /*68b0*/  HADD2.F32 R3, -RZ, R7.H1_H1 ;  /* 0x30000007ff037230 */ /* 0x000fe40000004100 */
[----:B------:R-:W-:Y:S01]  /*68c0*/  FMUL.FTZ R25, R4, R13 ;  /* 0x0000000d04197220 */ /* 0x000fe20000410000 */
[----:B------:R-:W-:-:S02]  /*68d0*/  HADD2.F32 R20, -RZ, R20.H0_H0 ;  /* 0x20000014ff147230 */ /* 0x000fc40000004100 */
[-C--:B------:R-:W-:Y:S01]  /*68e0*/  FMUL.FTZ R6, R4, R5.reuse ;  /* 0x0000000504067220 */ /* 0x080fe20000410000 */
[----:B------:R-:W-:Y:S02]  /*68f0*/  HADD2.F32 R12, -RZ, R12.H0_H0 ;  /* 0x2000000cff0c7230 */ /* 0x000fe40000004100 */
[C---:B------:R-:W-:Y:S01]  /*6900*/  FMUL.FTZ R4, R3.reuse, R28 ;  /* 0x0000001c03047220 */ /* 0x040fe20000410000 */
[----:B------:R-:W-:Y:S02]  /*6910*/  HADD2.F32 R7, -RZ, R7.H0_H0 ;  /* 0x20000007ff077230 */ /* 0x000fe40000004100 */
[-C--:B------:R-:W-:Y:S01]  /*6920*/  FMUL.FTZ R3, R3, R20.reuse ;  /* 0x0000001403037220 */ /* 0x080fe20000410000 */
[C---:B------:R-:W-:Y:S01]  /*6930*/  FFMA.FTZ R25, R12.reuse, R5, -R25 ;  /* 0x000000050c197223 */ /* 0x040fe20000010819 */
[----:B------:R-:W-:Y:S01]  /*6940*/  FFMA.FTZ R6, R12, R13, R6 ;  /* 0x0000000d0c067223 */ /* 0x000fe20000010006 */
[C---:B------:R-:W-:Y:S01]  /*6950*/  FFMA.FTZ R5, R7.reuse, R20, -R4 ;  /* 0x0000001407057223 */ /* 0x040fe20000010804 */
[----:B------:R-:W-:Y:S01]  /*6960*/  FFMA.FTZ R28, R7, R28, R3 ;  /* 0x0000001c071c7223 */ /* 0x000fe20000010003 */
[----:B------:R-:W-:-:S02]  /*6970*/  F2FP.SATFINITE.E4M3.F32.PACK_AB_MERGE_C R7, R42, R27, RZ ;  /* 0x0000001b2a07723e */ /* 0x000fc400048070ff */
[----:B------:R-:W-:Y:S02]  /*6980*/  F2FP.SATFINITE.E4M3.F32.PACK_AB_MERGE_C R4, R21, R30, RZ ;  /* 0x0000001e1504723e */ /* 0x000fe400048070ff */
[----:B------:R-:W-:Y:S02]  /*6990*/  F2FP.SATFINITE.E4M3.F32.PACK_AB_MERGE_C R25, R6, R25, RZ ;  /* 0x000000190619723e */ /* 0x000fe400048070ff */
[----:B------:R-:W-:Y:S02]  /*69a0*/  F2FP.SATFINITE.E4M3.F32.PACK_AB_MERGE_C R6, R36, R31, R35 ;  /* 0x0000001f2406723e */ /* 0x000fe40004807023 */
[----:B------:R-:W-:Y:S02]  /*69b0*/  F2FP.SATFINITE.E4M3.F32.PACK_AB_MERGE_C R7, R40, R33, R7 ;  /* 0x000000212807723e */ /* 0x000fe40004807007 */
[----:B------:R-:W-:Y:S02]  /*69c0*/  F2FP.SATFINITE.E4M3.F32.PACK_AB_MERGE_C R4, R15, R14, R4 ;  /* 0x0000000e0f04723e */ /* 0x000fe40004807004 */
[----:B------:R-:W-:-:S05]  /*69d0*/  F2FP.SATFINITE.E4M3.F32.PACK_AB_MERGE_C R5, R28, R5, R25 ;  /* 0x000000051c05723e */ /* 0x000fca0004807019 */
[----:B------:R0:W-:Y:S02]  /*69e0*/  STS.128 [R0+0xb000], R4 ;  /* 0x00b0000400007388 */ /* 0x0001e40000000c00 */
.L_x_482:
[----:B------:R-:W-:Y:S05]  /*69f0*/  BSYNC B1 ;  /* 0x0000000000017941 */ /* 0x000fea0003800000 */
.L_x_481:
[----:B------:R-:W-:Y:S05]  /*6a00*/  @P1 BRA `(.L_x_480) ;  /* 0x0000001800a41947 */ /* 0x000fea0003800000 */
[----:B0-----:R-:W3:Y:S01]  /*6a10*/  LDL R0, [R1+0x74] ;  /* 0x0000740001007983 */ /* 0x001ee20000100800 */
[----:B-----5:R-:W-:Y:S01]  /*6a20*/  IMAD.IADD R3, R18, 0x1, R37 ;  /* 0x0000000112037824 */ /* 0x020fe200078e0225 */
[----:B------:R-:W-:Y:S02]  /*6a30*/  SHF.R.U32.HI R13, RZ, 0x8, R9 ;  /* 0x00000008ff0d7819 */ /* 0x000fe40000011609 */
[----:B------:R-:W-:Y:S02]  /*6a40*/  SHF.R.U32.HI R25, RZ, 0x8, R11 ;  /* 0x00000008ff197819 */ /* 0x000fe4000001160b */
[----:B------:R-:W-:Y:S02]  /*6a50*/  SHF.R.U32.HI R15, RZ, 0x8, R10 ;  /* 0x00000008ff0f7819 */ /* 0x000fe4000001160a */
[----:B--2---:R-:W-:Y:S02]  /*6a60*/  LOP3.LUT R14, R9, 0xff, RZ, 0xc0, !PT ;  /* 0x000000ff090e7812 */ /* 0x004fe400078ec0ff */
[----:B------:R-:W-:-:S02]  /*6a70*/  LOP3.LUT R28, R11, 0xff, RZ, 0xc0, !PT ;  /* 0x000000ff0b1c7812 */ /* 0x000fc400078ec0ff */
[----:B------:R-:W-:Y:S02]  /*6a80*/  LOP3.LUT R13, R13, 0xff, RZ, 0xc0, !PT ;  /* 0x000000ff0d0d7812 */ /* 0x000fe400078ec0ff */
[----:B------:R-:W-:Y:S02]  /*6a90*/  LOP3.LUT R25, R25, 0xff, RZ, 0xc0, !PT ;  /* 0x000000ff19197812 */ /* 0x000fe400078ec0ff */
[----:B------:R-:W-:Y:S02]  /*6aa0*/  LOP3.LUT R20, R15, 0xff, RZ, 0xc0, !PT ;  /* 0x000000ff0f147812 */ /* 0x000fe400078ec0ff */
[----:B------:R-:W-:Y:S02]  /*6ab0*/  PRMT R15, R13, 0x7604, R14 ;  /* 0x000076040d0f7816 */ /* 0x000fe4000000000e */
[----:B------:R-:W-:Y:S02]  /*6ac0*/  PRMT R28, R25, 0x7604, R28 ;  /* 0x00007604191c7816 */ /* 0x000fe4000000001c */
[----:B------:R-:W-:-:S02]  /*6ad0*/  SHF.R.U32.HI R14, RZ, 0x10, R9 ;  /* 0x00000010ff0e7819 */ /* 0x000fc40000011609 */
[----:B------:R-:W-:Y:S02]  /*6ae0*/  SHF.R.U32.HI R25, RZ, 0x10, R11 ;  /* 0x00000010ff197819 */ /* 0x000fe4000001160b */
[----:B------:R-:W-:Y:S02]  /*6af0*/  LOP3.LUT R12, R8, 0xff, RZ, 0xc0, !PT ;  /* 0x000000ff080c7812 */ /* 0x000fe400078ec0ff */
[----:B------:R-:W-:Y:S02]  /*6b00*/  LOP3.LUT R14, R14, 0xff, RZ, 0xc0, !PT ;  /* 0x000000ff0e0e7812 */ /* 0x000fe400078ec0ff */
[----:B------:R-:W-:Y:S02]  /*6b10*/  LOP3.LUT R25, R25, 0xff, RZ, 0xc0, !PT ;  /* 0x000000ff19197812 */ /* 0x000fe400078ec0ff */
[----:B------:R-:W-:Y:S02]  /*6b20*/  LOP3.LUT R21, R10, 0xff, RZ, 0xc0, !PT ;  /* 0x000000ff0a157812 */ /* 0x000fe400078ec0ff */
[----:B------:R-:W-:-:S02]  /*6b30*/  SHF.R.U32.HI R13, RZ, 0x10, R10 ;  /* 0x00000010ff0d7819 */ /* 0x000fc4000001160a */
[----:B------:R-:W-:Y:S02]  /*6b40*/  PRMT R15, R14, 0x7054, R15 ;  /* 0x000070540e0f7816 */ /* 0x000fe4000000000f */
[----:B------:R-:W-:Y:S02]  /*6b50*/  PRMT R25, R25, 0x7054, R28 ;  /* 0x0000705419197816 */ /* 0x000fe4000000001c */
[----:B------:R-:W-:Y:S02]  /*6b60*/  PRMT R21, R20, 0x7604, R21 ;  /* 0x0000760414157816 */ /* 0x000fe40000000015 */
[----:B------:R-:W-:Y:S02]  /*6b70*/  LOP3.LUT R20, R13, 0xff, RZ, 0xc0, !PT ;  /* 0x000000ff0d147812 */ /* 0x000fe400078ec0ff */
[----:B------:R-:W-:Y:S02]  /*6b80*/  LOP3.LUT R25, R25, 0xff000000, R11, 0xf8, !PT ;  /* 0xff00000019197812 */ /* 0x000fe400078ef80b */
[----:B------:R-:W-:-:S02]  /*6b90*/  LOP3.LUT R15, R15, 0xff000000, R9, 0xf8, !PT ;  /* 0xff0000000f0f7812 */ /* 0x000fc400078ef809 */
[----:B------:R-:W-:Y:S02]  /*6ba0*/  PRMT R21, R20, 0x7054, R21 ;  /* 0x0000705414157816 */ /* 0x000fe40000000015 */
[-C--:B------:R-:W-:Y:S02]  /*6bb0*/  F2FP.F16.E4M3.UNPACK_B R20, R25.reuse ;  /* 0x00000019ff14723e */ /* 0x080fe400020006ff */
[----:B------:R-:W-:Y:S02]  /*6bc0*/  LOP3.LUT R21, R21, 0xff000000, R10, 0xf8, !PT ;  /* 0xff00000015157812 */ /* 0x000fe400078ef80a */
[----:B------:R-:W-:Y:S01]  /*6bd0*/  F2FP.F16.E4M3.UNPACK_B R25, R25.H1 ;  /* 0x00000019ff19723e */ /* 0x000fe200030006ff */
[--C-:B-1----:R-:W-:Y:S02]  /*6be0*/  HADD2.F32 R27, -RZ, R20.reuse.H1_H1 ;  /* 0x30000014ff1b7230 */ /* 0x102fe40000004100 */
[----:B------:R-:W-:Y:S01]  /*6bf0*/  HADD2.F32 R20, -RZ, R20.H0_H0 ;  /* 0x20000014ff147230 */ /* 0x000fe20000004100 */
[----:B---3--:R-:W-:Y:S01]  /*6c00*/  LOP3.LUT P0, RZ, R0, 0x2, RZ, 0xc0, !PT ;  /* 0x0000000200ff7812 */ /* 0x008fe2000780c0ff */
[----:B------:R-:W-:-:S12]  /*6c10*/  VIADD R0, R3, 0x20 ;  /* 0x0000002003007836 */ /* 0x000fd80000000000 */
[----:B------:R-:W-:Y:S01]  /*6c20*/  @P0 VIADD R0, R3, 0xffffffe0 ;  /* 0xffffffe003000836 */ /* 0x000fe20000000000 */
[----:B------:R-:W-:-:S04]  /*6c30*/  SHF.R.U32.HI R3, RZ, 0x8, R8 ;  /* 0x00000008ff037819 */ /* 0x000fc80000011608 */
[----:B------:R-:W0:Y:S01]  /*6c40*/  LDS.128 R4, [R0+0xb000] ;  /* 0x00b0000000047984 */ /* 0x000e220000000c00 */
[----:B------:R-:W-:-:S04]  /*6c50*/  LOP3.LUT R3, R3, 0xff, RZ, 0xc0, !PT ;  /* 0x000000ff03037812 */ /* 0x000fc800078ec0ff */
[----:B------:R-:W-:Y:S02]  /*6c60*/  PRMT R12, R3, 0x7604, R12 ;  /* 0x00007604030c7816 */ /* 0x000fe4000000000c */
[----:B------:R-:W-:-:S04]  /*6c70*/  SHF.R.U32.HI R3, RZ, 0x10, R8 ;  /* 0x00000010ff037819 */ /* 0x000fc80000011608 */
[----:B------:R-:W-:-:S04]  /*6c80*/  LOP3.LUT R3, R3, 0xff, RZ, 0xc0, !PT ;  /* 0x000000ff03037812 */ /* 0x000fc800078ec0ff */
[----:B------:R-:W-:Y:S02]  /*6c90*/  PRMT R13, R3, 0x7054, R12 ;  /* 0x00007054030d7816 */ /* 0x000fe4000000000c */
[-C--:B------:R-:W-:Y:S02]  /*6ca0*/  F2FP.F16.E4M3.UNPACK_B R12, R15.reuse ;  /* 0x0000000fff0c723e */ /* 0x080fe400020006ff */
[----:B------:R-:W-:Y:S02]  /*6cb0*/  LOP3.LUT R13, R13, 0xff000000, R8, 0xf8, !PT ;  /* 0xff0000000d0d7812 */ /* 0x000fe400078ef808 */
[----:B------:R-:W-:Y:S01]  /*6cc0*/  F2FP.F16.E4M3.UNPACK_B R15, R15.H1 ;  /* 0x0000000fff0f723e */ /* 0x000fe200030006ff */
[--C-:B------:R-:W-:Y:S02]  /*6cd0*/  HADD2.F32 R14, -RZ, R12.reuse.H1_H1 ;  /* 0x3000000cff0e7230 */ /* 0x100fe40000004100 */
[----:B------:R-:W-:Y:S01]  /*6ce0*/  HADD2.F32 R12, -RZ, R12.H0_H0 ;  /* 0x2000000cff0c7230 */ /* 0x000fe20000004100 */
[----:B0-----:R-:W-:-:S02]  /*6cf0*/  F2FP.F16.E4M3.UNPACK_B R3, R6.H1 ;  /* 0x00000006ff03723e */ /* 0x001fc400030006ff */
[----:B------:R-:W-:Y:S02]  /*6d00*/  F2FP.F16.E4M3.UNPACK_B R6, R6 ;  /* 0x00000006ff06723e */ /* 0x000fe400020006ff */
[-C--:B------:R-:W-:Y:S01]  /*6d10*/  F2FP.F16.E4M3.UNPACK_B R10, R7.reuse ;  /* 0x00000007ff0a723e */ /* 0x080fe200020006ff */
[--C-:B------:R-:W-:Y:S01]  /*6d20*/  HADD2.F32 R8, -RZ, R3.reuse.H1_H1 ;  /* 0x30000003ff087230 */ /* 0x100fe20000004100 */
[----:B------:R-:W-:Y:S01]  /*6d30*/  F2FP.F16.E4M3.UNPACK_B R11, R7.H1 ;  /* 0x00000007ff0b723e */ /* 0x000fe200030006ff */
[----:B------:R-:W-:Y:S01]  /*6d40*/  HADD2.F32 R9, -RZ, R3.H0_H0 ;  /* 0x20000003ff097230 */ /* 0x000fe20000004100 */
[----:B------:R-:W-:Y:S02]  /*6d50*/  F2FP.F16.E4M3.UNPACK_B R7, R5 ;  /* 0x00000005ff07723e */ /* 0x000fe400020006ff */
[C---:B------:R-:W-:Y:S01]  /*6d60*/  FMUL.FTZ R28, R8.reuse, R27 ;  /* 0x0000001b081c7220 */ /* 0x040fe20000410000 */
[----:B------:R-:W-:Y:S01]  /*6d70*/  FMUL.FTZ R32, R8, R14 ;  /* 0x0000000e08207220 */ /* 0x000fe20000410000 */
[----:B------:R-:W-:Y:S01]  /*6d80*/  F2FP.F16.E4M3.UNPACK_B R8, R5.H1 ;  /* 0x00000005ff08723e */ /* 0x000fe200030006ff */
[----:B------:R-:W-:-:S02]  /*6d90*/  HADD2.F32 R5, -RZ, R6.H1_H1 ;  /* 0x30000006ff057230 */ /* 0x000fc40000004100 */
[C---:B------:R-:W-:Y:S01]  /*6da0*/  FFMA.FTZ R30, R9.reuse, R14, -R28 ;  /* 0x0000000e091e7223 */ /* 0x040fe2000001081c */
[----:B------:R-:W-:Y:S01]  /*6db0*/  FFMA.FTZ R31, R9, R27, R32 ;  /* 0x0000001b091f7223 */ /* 0x000fe20000010020 */
[----:B------:R-:W-:Y:S01]  /*6dc0*/  HADD2.F32 R6, -RZ, R6.H0_H0 ;  /* 0x20000006ff067230 */ /* 0x000fe20000004100 */
[----:B------:R-:W-:Y:S01]  /*6dd0*/  F2FP.F16.E4M3.UNPACK_B R3, R4 ;  /* 0x00000004ff03723e */ /* 0x000fe200020006ff */
[C---:B------:R-:W-:Y:S01]  /*6de0*/  FMUL.FTZ R9, R5.reuse, R20 ;  /* 0x0000001405097220 */ /* 0x040fe20000410000 */
[----:B------:R-:W-:Y:S01]  /*6df0*/  FMUL.FTZ R29, R5, R12 ;  /* 0x0000000c051d7220 */ /* 0x000fe20000410000 */
[----:B------:R-:W-:Y:S01]  /*6e00*/  HADD2.F32 R5, -RZ, R10.H1_H1 ;  /* 0x3000000aff057230 */ /* 0x000fe20000004100 */
[----:B------:R-:W-:Y:S01]  /*6e10*/  F2FP.F16.E4M3.UNPACK_B R4, R4.H1 ;  /* 0x00000004ff04723e */ /* 0x000fe200030006ff */
[----:B------:R-:W-:Y:S02]  /*6e20*/  HADD2.F32 R14, -RZ, R25.H0_H0 ;  /* 0x20000019ff0e7230 */ /* 0x000fe40000004100 */
[----:B------:R-:W-:Y:S01]  /*6e30*/  FFMA.FTZ R27, R6, R12, -R9 ;  /* 0x0000000c061b7223 */ /* 0x000fe20000010809 */
[----:B------:R-:W-:-:S02]  /*6e40*/  HADD2.F32 R9, -RZ, R15.H0_H0 ;  /* 0x2000000fff097230 */ /* 0x000fc40000004100 */
[----:B------:R-:W-:Y:S01]  /*6e50*/  FFMA.FTZ R28, R6, R20, R29 ;  /* 0x00000014061c7223 */ /* 0x000fe2000001001d */
        /* <DEDUP_REMOVED lines=11> */
[----:B------:R-:W-:Y:S01]  /*6f10*/  FMUL.FTZ R10, R6, R15 ;  /* 0x0000000f060a7220 */ /* 0x000fe20000410000 */
[----:B------:R-:W-:Y:S01]  /*6f20*/  F2FP.F16.E4M3.UNPACK_B R9, R13 ;  /* 0x0000000dff09723e */ /* 0x000fe200020006ff */
[C---:B------:R-:W-:Y:S01]  /*6f30*/  FFMA.FTZ R33, R11.reuse, R15, -R12 ;  /* 0x0000000f0b217223 */ /* 0x040fe2000001080c */
[----:B------:R-:W-:Y:S02]  /*6f40*/  HADD2.F32 R6, -RZ, R4.H1_H1 ;  /* 0x30000004ff067230 */ /* 0x000fe40000004100 */
[----:B------:R-:W-:Y:S01]  /*6f50*/  FFMA.FTZ R36, R11, R25, R10 ;  /* 0x000000190b247223 */ /* 0x000fe2000001000a */
[--C-:B------:R-:W-:Y:S01]  /*6f60*/  HADD2.F32 R12, -RZ, R5.reuse.H1_H1 ;  /* 0x30000005ff0c7230 */ /* 0x100fe20000004100 */
[----:B------:R-:W-:Y:S01]  /*6f70*/  F2FP.F16.E4M3.UNPACK_B R13, R13.H1 ;  /* 0x0000000dff0d723e */ /* 0x000fe200030006ff */
[----:B------:R-:W-:Y:S01]  /*6f80*/  HADD2.F32 R11, -RZ, R5.H0_H0 ;  /* 0x20000005ff0b7230 */ /* 0x000fe20000004100 */
[----:B------:R-:W-:Y:S01]  /*6f90*/  F2FP.F16.E4M3.UNPACK_B R21, R21.H1 ;  /* 0x00000015ff15723e */ /* 0x000fe200030006ff */
[----:B------:R-:W-:-:S02]  /*6fa0*/  HADD2.F32 R10, -RZ, R9.H1_H1 ;  /* 0x30000009ff0a7230 */ /* 0x000fc40000004100 */
[C---:B------:R-:W-:Y:S01]  /*6fb0*/  FMUL.FTZ R14, R6.reuse, R12 ;  /* 0x0000000c060e7220 */ /* 0x040fe20000410000 */
[----:B------:R-:W-:Y:S02]  /*6fc0*/  HADD2.F32 R5, -RZ, R4.H0_H0 ;  /* 0x20000004ff057230 */ /* 0x000fe40000004100 */
        /* <DEDUP_REMOVED lines=10> */
[--C-:B------:R-:W-:Y:S02]  /*7070*/  HADD2.F32 R9, -RZ, R21.reuse.H1_H1 ;  /* 0x30000015ff097230 */ /* 0x100fe40000004100 */
[----:B------:R-:W-:Y:S01]  /*7080*/  FFMA.FTZ R11, R3, R11, R4 ;  /* 0x0000000b030b7223 */ /* 0x000fe20000010004 */
[----:B------:R-:W-:Y:S02]  /*7090*/  HADD2.F32 R4, -RZ, R8.H1_H1 ;  /* 0x30000008ff047230 */ /* 0x000fe40000004100 */
[----:B------:R-:W-:Y:S02]  /*70a0*/  HADD2.F32 R10, -RZ, R21.H0_H0 ;  /* 0x20000015ff0a7230 */ /* 0x000fe40000004100 */
[----:B------:R-:W-:Y:S02]  /*70b0*/  HADD2.F32 R3, -RZ, R7.H1_H1 ;  /* 0x30000007ff037230 */ /* 0x000fe40000004100 */
[----:B------:R-:W-:Y:S01]  /*70c0*/  FMUL.FTZ R20, R4, R5 ;  /* 0x0000000504147220 */ /* 0x000fe20000410000 */
[----:B------:R-:W-:-:S02]  /*70d0*/  HADD2.F32 R6, -RZ, R13.H0_H0 ;  /* 0x2000000dff067230 */ /* 0x000fc40000004100 */
[----:B------:R-:W-:Y:S01]  /*70e0*/  FMUL.FTZ R13, R4, R9 ;  /* 0x00000009040d7220 */ /* 0x000fe20000410000 */
        /* <DEDUP_REMOVED lines=11> */
[----:B------:R-:W-:Y:S02]  /*71a0*/  F2FP.SATFINITE.E4M3.F32.PACK_AB_MERGE_C R13, R20, R13, RZ ;  /* 0x0000000d140d723e */ /* 0x000fe400048070ff */
[----:B------:R-:W-:Y:S02]  /*71b0*/  F2FP.SATFINITE.E4M3.F32.PACK_AB_MERGE_C R6, R28, R27, R6 ;  /* 0x0000001b1c06723e */ /* 0x000fe40004807006 */
[----:B------:R-:W-:Y:S02]  /*71c0*/  F2FP.SATFINITE.E4M3.F32.PACK_AB_MERGE_C R7, R32, R29, R7 ;  /* 0x0000001d2007723e */ /* 0x000fe40004807007 */
[----:B------:R-:W-:-:S02]  /*71d0*/  F2FP.SATFINITE.E4M3.F32.PACK_AB_MERGE_C R4, R11, R12, R4 ;  /* 0x0000000c0b04723e */ /* 0x000fc40004807004 */
[----:B------:R-:W-:-:S05]  /*71e0*/  F2FP.SATFINITE.E4M3.F32.PACK_AB_MERGE_C R5, R10, R5, R13 ;  /* 0x000000050a05723e */ /* 0x000fca000480700d */
[----:B------:R0:W-:Y:S01]  /*71f0*/  STS.128 [R0+0xb000], R4 ;  /* 0x00b0000400007388 */ /* 0x0001e20000000c00 */
[----:B------:R-:W-:Y:S05]  /*7200*/  BRA `(.L_x_480) ;  /* 0x0000001000a47947 */ /* 0x000fea0003800000 */
.L_x_474:
[----:B------:R-:W-:-:S03]  /*7210*/  UMOV UR4, 0xffffffff ;  /* 0xffffffff00047882 */ /* 0x000fc60000000000 */
[----:B------:R-:W-:Y:S05]  /*7220*/  BRA.DIV UR4, `(.L_x_483) ;  /* 0x0000012a04747947 */ /* 0x000fea000b800000 */
[----:B------:R0:W1:Y:S04]  /*7230*/  SHFL.IDX PT, R29, R28, RZ, 0x1e1f ;  /* 0x001e1fff1c1d7589 */ /* 0x00006800000e0000 */
[----:B------:R0:W2:Y:S04]  /*7240*/  SHFL.IDX PT, R14, R32, RZ, 0x1e1f ;  /* 0x001e1fff200e7589 */ /* 0x0000a800000e0000 */
[----:B------:R0:W3:Y:S04]  /*7250*/  SHFL.IDX PT, R3, R30, RZ, 0x1e1f ;  /* 0x001e1fff1e037589 */ /* 0x0000e800000e0000 */
[----:B------:R0:W4:Y:S02]  /*7260*/  SHFL.IDX PT, R21, R31, RZ, 0x1e1f ;  /* 0x001e1fff1f157589 */ /* 0x00012400000e0000 */
.L_x_687:
[----:B------:R-:W5:Y:S01]  /*7270*/  LDL R6, [R1+0x48] ;  /* 0x0000480001067983 */ /* 0x000f620000100800 */
[----:B------:R-:W-:Y:S01]  /*7280*/  ULDC UR4, c[0x0][0x448] ;  /* 0x0001120000047ab9 */ /* 0x000fe20000000800 */
[----:B0-----:R-:W0:Y:S01]  /*7290*/  LDC R31, c[0x0][0x3f4] ;  /* 0x0000fd00ff1f7b82 */ /* 0x001e220000000800 */
[----:B------:R-:W-:Y:S01]  /*72a0*/  IMAD R0, R27, UR4, RZ ;  /* 0x000000041b007c24 */ /* 0x000fe2000f8e02ff */
[----:B------:R-:W-:Y:S01]  /*72b0*/  BSSY B1, `(.L_x_484) ;  /* 0x0000015000017945 */ /* 0x000fe20003800000 */
[----:B------:R-:W-:Y:S02]  /*72c0*/  CS2R R8, SRZ ;  /* 0x0000000000087805 */ /* 0x000fe4000001ff00 */
[----:B------:R-:W-:Y:S02]  /*72d0*/  CS2R R10, SRZ ;  /* 0x00000000000a7805 */ /* 0x000fe4000001ff00 */
[----:B------:R-:W-:Y:S02]  /*72e0*/  ISETP.GE.AND P0, PT, R4, R0, PT ;  /* 0x000000000400720c */ /* 0x000fe40003f06270 */
[----:B-----5:R-:W-:-:S04]  /*72f0*/  LEA.HI R5, R6, R6, RZ, 0x1 ;  /* 0x0000000606057211 */ /* 0x020fc800078f08ff */
[----:B------:R-:W-:-:S05]  /*7300*/  LOP3.LUT R5, R5, 0xfffffffe, RZ, 0xc0, !PT ;  /* 0xfffffffe05057812 */ /* 0x000fca00078ec0ff */
[----:B------:R-:W-:Y:S01]  /*7310*/  IMAD.IADD R27, R6, 0x1, -R5 ;  /* 0x00000001061b7824 */ /* 0x000fe200078e0a05 */
[----:B------:R-:W-:Y:S02]  /*7320*/  CS2R R4, SRZ ;  /* 0x0000000000047805 */ /* 0x000fe4000001ff00 */
[----:B------:R-:W-:Y:S02]  /*7330*/  CS2R R6, SRZ ;  /* 0x0000000000067805 */ /* 0x000fe4000001ff00 */
[----:B------:R-:W-:Y:S01]  /*7340*/  SHF.L.U32 R27, R27, 0x1f, RZ ;  /* 0x0000001f1b1b7819 */ /* 0x000fe200000006ff */
[----:B0-----:R-:W-:Y:S06]  /*7350*/  @P0 BRA `(.L_x_485) ;  /* 0x0000000000280947 */ /* 0x001fec0003800000 */
[----:B------:R-:W-:Y:S01]  /*7360*/  ULDC UR4, c[0x0][0x3f4] ;  /* 0x0000fd0000047ab9 */ /* 0x000fe20000000800 */
[C---:B--2---:R-:W-:Y:S02]  /*7370*/  IADD3 R14, P1, R16.reuse, R14, RZ ;  /* 0x0000000e100e7210 */ /* 0x044fe40007f3e0ff */
[----:B------:R-:W-:Y:S02]  /*7380*/  CS2R R8, SRZ ;  /* 0x0000000000087805 */ /* 0x000fe4000001ff00 */
[C---:B------:R-:W-:Y:S02]  /*7390*/  ISETP.GE.AND P2, PT, R16.reuse, UR4, PT ;  /* 0x0000000410007c0c */ /* 0x040fe4000bf46270 */
[----:B-1----:R-:W-:Y:S01]  /*73a0*/  IADD3 R12, P0, R16, R29, RZ ;  /* 0x0000001d100c7210 */ /* 0x002fe20007f1e0ff */
[----:B----4-:R-:W-:-:S03]  /*73b0*/  IMAD.X R15, R21, 0x1, R17, P1 ;  /* 0x00000001150f7824 */ /* 0x010fc600008e0611 */
[----:B---3--:R-:W-:-:S07]  /*73c0*/  IADD3.X R13, R3, R17, RZ, P0, !PT ;  /* 0x00000011030d7210 */ /* 0x008fce00007fe4ff */
[----:B------:R-:W-:Y:S05]  /*73d0*/  @P2 BRA `(.L_x_485) ;  /* 0x0000000000082947 */ /* 0x000fea0003800000 */
[----:B------:R0:W5:Y:S04]  /*73e0*/  LD.E.128 R8, desc[UR40][R12.64] ;  /* 0x000000280c087980 */ /* 0x000168000c101d00 */
[----:B------:R0:W5:Y:S02]  /*73f0*/  LD.E.128 R4, desc[UR40][R14.64] ;  /* 0x000000280e047980 */ /* 0x000164000c101d00 */
.L_x_485:
[----:B------:R-:W-:Y:S05]  /*7400*/  BSYNC B1 ;  /* 0x0000000000017941 */ /* 0x000fea0003800000 */
.L_x_484:
[----:B---3--:R-:W3:Y:S01]  /*7410*/  S2R R3, SR_TID.X ;  /* 0x0000000000037919 */ /* 0x008ee20000002100 */
[----:B------:R-:W1:Y:S01]  /*7420*/  SYNCS.PHASECHK.TRANS64.TRYWAIT P1, [R18+URZ+0x13200], R27 ;  /* 0x0132001b120075a7 */ /* 0x000e62000802017f */
[----:B------:R-:W-:Y:S01]  /*7430*/  IMAD R0, R25, -0xc0, R0 ;  /* 0xffffff4019007824 */ /* 0x000fe200078e0200 */
[----:B------:R-:W-:Y:S01]  /*7440*/  ISETP.GE.AND P0, PT, R16, R31, PT ;  /* 0x0000001f1000720c */ /* 0x000fe20003f06270 */
[----:B------:R-:W-:Y:S03]  /*7450*/  BSSY B1, `(.L_x_486) ;  /* 0x0000007000017945 */ /* 0x000fe60003800000 */
[----:B------:R-:W-:Y:S01]  /*7460*/  VIMNMX R0, R0, 0xc0, PT ;  /* 0x000000c000007848 */ /* 0x000fe20003fe0100 */
[----:B---3--:R-:W-:-:S05]  /*7470*/  VIADD R3, R3, 0xffffff80 ;  /* 0xffffff8003037836 */ /* 0x008fca0000000000 */
[----:B------:R-:W-:-:S04]  /*7480*/  LEA.HI R3, R3, R3, RZ, 0x1 ;  /* 0x0000000303037211 */ /* 0x000fc800078f08ff */
[----:B------:R-:W-:-:S04]  /*7490*/  SHF.R.S32.HI R3, RZ, 0x1, R3 ;  /* 0x00000001ff037819 */ /* 0x000fc80000011403 */
[----:B------:R-:W-:Y:S01]  /*74a0*/  ISETP.GE.OR P0, PT, R3, R0, P0 ;  /* 0x000000000300720c */ /* 0x000fe20000706670 */
[----:B-1----:R-:W-:-:S12]  /*74b0*/  @!P1 BRA `(.L_x_487) ;  /* 0x0000012800409947 */ /* 0x002fd80003800000 */
.L_x_688:
[----:B------:R-:W-:Y:S05]  /*74c0*/  BSYNC B1 ;  /* 0x0000000000017941 */ /* 0x000fea0003800000 */
.L_x_486:
[----:B------:R-:W-:Y:S05]  /*74d0*/  @P0 BRA `(.L_x_480) ;  /* 0x0000000c00f00947 */ /* 0x000fea0003800000 */
[----:B------:R-:W3:Y:S04]  /*74e0*/  LDL R37, [R1+0x2c] ;  /* 0x00002c0001257983 */ /* 0x000ee80000100800 */
[----:B------:R-:W3:Y:S04]  /*74f0*/  LDL R33, [R1+0x30] ;  /* 0x0000300001217983 */ /* 0x000ee80000100800 */
[----:B------:R-:W3:Y:S04]  /*7500*/  LDL R29, [R1+0x34] ;  /* 0x00003400011d7983 */ /* 0x000ee80000100800 */
[----:B------:R-:W3:Y:S01]  /*7510*/  LDL R51, [R1+0x8c] ;  /* 0x00008c0001337983 */ /* 0x000ee20000100800 */
[----:B-----5:R-:W-:-:S02]  /*7520*/  SHF.R.U32.HI R0, RZ, 0x8, R8 ;  /* 0x00000008ff007819 */ /* 0x020fc40000011608 */
[----:B------:R-:W-:Y:S02]  /*7530*/  LOP3.LUT R3, R8, 0xff, RZ, 0xc0, !PT ;  /* 0x000000ff08037812 */ /* 0x000fe400078ec0ff */
[----:B------:R-:W-:Y:S02]  /*7540*/  LOP3.LUT R0, R0, 0xff, RZ, 0xc0, !PT ;  /* 0x000000ff00007812 */ /* 0x000fe400078ec0ff */
[----:B------:R-:W-:Y:S02]  /*7550*/  SHF.R.U32.HI R25, RZ, 0x8, R9 ;  /* 0x00000008ff197819 */ /* 0x000fe40000011609 */
[----:B------:R-:W-:Y:S02]  /*7560*/  PRMT R20, R0, 0x7604, R3 ;  /* 0x0000760400147816 */ /* 0x000fe40000000003 */
[----:B0-----:R-:W-:Y:S02]  /*7570*/  LOP3.LUT R13, R9, 0xff, RZ, 0xc0, !PT ;  /* 0x000000ff090d7812 */ /* 0x001fe400078ec0ff */
[----:B------:R-:W-:-:S02]  /*7580*/  SHF.R.U32.HI R3, RZ, 0x8, R10 ;  /* 0x00000008ff037819 */ /* 0x000fc4000001160a */
[----:B------:R-:W-:Y:S02]  /*7590*/  LOP3.LUT R0, R25, 0xff, RZ, 0xc0, !PT ;  /* 0x000000ff19007812 */ /* 0x000fe400078ec0ff */
[----:B------:R-:W-:Y:S02]  /*75a0*/  LOP3.LUT R12, R10, 0xff, RZ, 0xc0, !PT ;  /* 0x000000ff0a0c7812 */ /* 0x000fe400078ec0ff */
[----:B------:R-:W-:Y:S02]  /*75b0*/  LOP3.LUT R3, R3, 0xff, RZ, 0xc0, !PT ;  /* 0x000000ff03037812 */ /* 0x000fe400078ec0ff */
[----:B------:R-:W-:Y:S01]  /*75c0*/  PRMT R32, R0, 0x7604, R13 ;  /* 0x0000760400207816 */ /* 0x000fe2000000000d */
[----:B------:R-:W-:Y:S01]  /*75d0*/  IMAD.IADD R0, R16, 0x1, R31 ;  /* 0x0000000110007824 */ /* 0x000fe200078e021f */
[----:B----4-:R-:W-:Y:S02]  /*75e0*/  SHF.R.U32.HI R21, RZ, 0x8, R4 ;  /* 0x00000008ff157819 */ /* 0x010fe40000011604 */
[----:B------:R-:W-:-:S02]  /*75f0*/  PRMT R36, R3, 0x7604, R12 ;  /* 0x0000760403247816 */ /* 0x000fc4000000000c */
[----:B------:R-:W-:Y:S02]  /*7600*/  LOP3.LUT R28, R4, 0xff, RZ, 0xc0, !PT ;  /* 0x000000ff041c7812 */ /* 0x000fe400078ec0ff */
[----:B------:R-:W-:Y:S02]  /*7610*/  LOP3.LUT R21, R21, 0xff, RZ, 0xc0, !PT ;  /* 0x000000ff15157812 */ /* 0x000fe400078ec0ff */
[----:B------:R-:W-:Y:S02]  /*7620*/  SHF.R.U32.HI R3, RZ, 0x8, R6 ;  /* 0x00000008ff037819 */ /* 0x000fe40000011606 */
[----:B--2---:R-:W-:Y:S02]  /*7630*/  SHF.R.U32.HI R14, RZ, 0x8, R11 ;  /* 0x00000008ff0e7819 */ /* 0x004fe4000001160b */
[----:B------:R-:W-:Y:S02]  /*7640*/  PRMT R35, R21, 0x7604, R28 ;  /* 0x0000760415237816 */ /* 0x000fe4000000001c */
[----:B------:R-:W-:-:S02]  /*7650*/  LOP3.LUT R25, R3, 0xff, RZ, 0xc0, !PT ;  /* 0x000000ff03197812 */ /* 0x000fc400078ec0ff */
[----:B------:R-:W-:Y:S02]  /*7660*/  SHF.R.U32.HI R21, RZ, 0x8, R5 ;  /* 0x00000008ff157819 */ /* 0x000fe40000011605 */
[----:B------:R-:W-:Y:S02]  /*7670*/  LOP3.LUT R15, R11, 0xff, RZ, 0xc0, !PT ;  /* 0x000000ff0b0f7812 */ /* 0x000fe400078ec0ff */
[----:B------:R-:W-:Y:S02]  /*7680*/  LOP3.LUT R14, R14, 0xff, RZ, 0xc0, !PT ;  /* 0x000000ff0e0e7812 */ /* 0x000fe400078ec0ff */
[----:B------:R-:W-:Y:S02]  /*7690*/  LOP3.LUT R28, R5, 0xff, RZ, 0xc0, !PT ;  /* 0x000000ff051c7812 */ /* 0x000fe400078ec0ff */
[----:B------:R-:W-:Y:S02]  /*76a0*/  LOP3.LUT R30, R6, 0xff, RZ, 0xc0, !PT ;  /* 0x000000ff061e7812 */ /* 0x000fe400078ec0ff */
[----:B------:R-:W-:-:S02]  /*76b0*/  LOP3.LUT R21, R21, 0xff, RZ, 0xc0, !PT ;  /* 0x000000ff15157812 */ /* 0x000fc400078ec0ff */
[----:B------:R-:W-:Y:S02]  /*76c0*/  PRMT R38, R14, 0x7604, R15 ;  /* 0x000076040e267816 */ /* 0x000fe4000000000f */
[----:B------:R-:W-:Y:S02]  /*76d0*/  PRMT R40, R21, 0x7604, R28 ;  /* 0x0000760415287816 */ /* 0x000fe4000000001c */
[----:B------:R-:W-:Y:S02]  /*76e0*/  PRMT R39, R25, 0x7604, R30 ;  /* 0x0000760419277816 */ /* 0x000fe4000000001e */
[----:B-1----:R-:W-:Y:S02]  /*76f0*/  SHF.R.U32.HI R27, RZ, 0x8, R7 ;  /* 0x00000008ff1b7819 */ /* 0x002fe40000011607 */
[----:B------:R-:W-:Y:S02]  /*7700*/  LOP3.LUT R42, R7, 0xff, RZ, 0xc0, !PT ;  /* 0x000000ff072a7812 */ /* 0x000fe400078ec0ff */
[----:B------:R-:W-:-:S02]  /*7710*/  LOP3.LUT R27, R27, 0xff, RZ, 0xc0, !PT ;  /* 0x000000ff1b1b7812 */ /* 0x000fc400078ec0ff */
[----:B------:R-:W-:Y:S02]  /*7720*/  SHF.R.U32.HI R21, RZ, 0x10, R9 ;  /* 0x00000010ff157819 */ /* 0x000fe40000011609 */
[----:B------:R-:W-:Y:S02]  /*7730*/  PRMT R41, R27, 0x7604, R42 ;  /* 0x000076041b297816 */ /* 0x000fe4000000002a */
[----:B------:R-:W-:Y:S02]  /*7740*/  SHF.R.U32.HI R27, RZ, 0x10, R11 ;  /* 0x00000010ff1b7819 */ /* 0x000fe4000001160b */
[----:B------:R-:W-:Y:S02]  /*7750*/  SHF.R.U32.HI R25, RZ, 0x10, R10 ;  /* 0x00000010ff197819 */ /* 0x000fe4000001160a */
[----:B------:R-:W-:Y:S02]  /*7760*/  LOP3.LUT R27, R27, 0xff, RZ, 0xc0, !PT ;  /* 0x000000ff1b1b7812 */ /* 0x000fe400078ec0ff */
[----:B------:R-:W-:-:S02]  /*7770*/  LOP3.LUT R21, R21, 0xff, RZ, 0xc0, !PT ;  /* 0x000000ff15157812 */ /* 0x000fc400078ec0ff */
[----:B------:R-:W-:Y:S02]  /*7780*/  LOP3.LUT R25, R25, 0xff, RZ, 0xc0, !PT ;  /* 0x000000ff19197812 */ /* 0x000fe400078ec0ff */
[----:B------:R-:W-:Y:S02]  /*7790*/  PRMT R21, R21, 0x7054, R32 ;  /* 0x0000705415157816 */ /* 0x000fe40000000020 */
[----:B------:R-:W-:Y:S02]  /*77a0*/  SHF.R.U32.HI R32, RZ, 0x10, R6 ;  /* 0x00000010ff207819 */ /* 0x000fe40000011606 */
[----:B------:R-:W-:Y:S02]  /*77b0*/  PRMT R25, R25, 0x7054, R36 ;  /* 0x0000705419197816 */ /* 0x000fe40000000024 */
[----:B------:R-:W-:Y:S02]  /*77c0*/  SHF.R.U32.HI R36, RZ, 0x10, R7 ;  /* 0x00000010ff247819 */ /* 0x000fe40000011607 */
[----:B------:R-:W-:-:S02]  /*77d0*/  LOP3.LUT R32, R32, 0xff, RZ, 0xc0, !PT ;  /* 0x000000ff20207812 */ /* 0x000fc400078ec0ff */
[----:B------:R-:W-:Y:S02]  /*77e0*/  LOP3.LUT R36, R36, 0xff, RZ, 0xc0, !PT ;  /* 0x000000ff24247812 */ /* 0x000fe400078ec0ff */
[----:B------:R-:W-:Y:S02]  /*77f0*/  PRMT R39, R32, 0x7054, R39 ;  /* 0x0000705420277816 */ /* 0x000fe40000000027 */
[----:B------:R-:W-:-:S04]  /*7800*/  PRMT R41, R36, 0x7054, R41 ;  /* 0x0000705424297816 */ /* 0x000fc80000000029 */
[----:B------:R-:W-:Y:S02]  /*7810*/  LOP3.LUT R43, R41, 0xff000000, R7, 0xf8, !PT ;  /* 0xff000000292b7812 */ /* 0x000fe400078ef807 */
[----:B---3--:R-:W-:-:S04]  /*7820*/  LOP3.LUT R0, R37, 0x30, R0, 0xf8, !PT ;  /* 0x0000003025007812 */ /* 0x008fc800078ef800 */
[----:B------:R-:W-:Y:S02]  /*7830*/  LOP3.LUT R3, R0, R33, RZ, 0x3c, !PT ;  /* 0x0000002100037212 */ /* 0x000fe400078e3cff */
[----:B------:R-:W-:Y:S02]  /*7840*/  PRMT R33, R27, 0x7054, R38 ;  /* 0x000070541b217816 */ /* 0x000fe40000000026 */
[----:B------:R-:W-:Y:S02]  /*7850*/  IADD3 R0, R18, R29, R3 ;  /* 0x0000001d12007210 */ /* 0x000fe40007ffe003 */
[----:B------:R-:W-:Y:S01]  /*7860*/  SHF.R.U32.HI R3, RZ, 0x10, R8 ;  /* 0x00000010ff037819 */ /* 0x000fe20000011608 */
[----:B------:R-:W0:Y:S01]  /*7870*/  LDS.128 R12, [R51+0xb000] ;  /* 0x00b00000330c7984 */ /* 0x000e220000000c00 */
[----:B------:R-:W-:Y:S02]  /*7880*/  SHF.R.U32.HI R27, RZ, 0x10, R5 ;  /* 0x00000010ff1b7819 */ /* 0x000fe40000011605 */
[----:B------:R-:W-:Y:S01]  /*7890*/  LOP3.LUT R3, R3, 0xff, RZ, 0xc0, !PT ;  /* 0x000000ff03037812 */ /* 0x000fe200078ec0ff */
[----:B------:R-:W1:Y:S01]  /*78a0*/  LDS.128 R28, [R0+0xb000] ;  /* 0x00b00000001c7984 */ /* 0x000e620000000c00 */
[----:B------:R-:W-:-:S02]  /*78b0*/  LOP3.LUT R27, R27, 0xff, RZ, 0xc0, !PT ;  /* 0x000000ff1b1b7812 */ /* 0x000fc400078ec0ff */
[----:B------:R-:W-:Y:S02]  /*78c0*/  PRMT R3, R3, 0x7054, R20 ;  /* 0x0000705403037816 */ /* 0x000fe40000000014 */
[----:B------:R-:W-:Y:S02]  /*78d0*/  SHF.R.U32.HI R20, RZ, 0x10, R4 ;  /* 0x00000010ff147819 */ /* 0x000fe40000011604 */
[----:B------:R-:W-:Y:S02]  /*78e0*/  PRMT R37, R27, 0x7054, R40 ;  /* 0x000070541b257816 */ /* 0x000fe40000000028 */
[----:B------:R-:W-:Y:S02]  /*78f0*/  LOP3.LUT R20, R20, 0xff, RZ, 0xc0, !PT ;  /* 0x000000ff14147812 */ /* 0x000fe400078ec0ff */
[----:B------:R-:W-:Y:S02]  /*7900*/  LOP3.LUT R40, R33, 0xff000000, R11, 0xf8, !PT ;  /* 0xff00000021287812 */ /* 0x000fe400078ef80b */
[----:B------:R-:W-:-:S02]  /*7910*/  PRMT R35, R20, 0x7054, R35 ;  /* 0x0000705414237816 */ /* 0x000fc40000000023 */
[----:B------:R-:W-:Y:S02]  /*7920*/  LOP3.LUT R8, R3, 0xff000000, R8, 0xf8, !PT ;  /* 0xff00000003087812 */ /* 0x000fe400078ef808 */
[----:B------:R-:W-:Y:S02]  /*7930*/  LOP3.LUT R11, R35, 0xff000000, R4, 0xf8, !PT ;  /* 0xff000000230b7812 */ /* 0x000fe400078ef804 */
[----:B------:R-:W-:Y:S02]  /*7940*/  LOP3.LUT R35, R37, 0xff000000, R5, 0xf8, !PT ;  /* 0xff00000025237812 */ /* 0x000fe400078ef805 */
[----:B------:R-:W-:Y:S02]  /*7950*/  LOP3.LUT R27, R21, 0xff000000, R9, 0xf8, !PT ;  /* 0xff000000151b7812 */ /* 0x000fe400078ef809 */
[----:B------:R-:W-:Y:S02]  /*7960*/  LOP3.LUT R3, R25, 0xff000000, R10, 0xf8, !PT ;  /* 0xff00000019037812 */ /* 0x000fe400078ef80a */
[----:B------:R-:W-:-:S02]  /*7970*/  F2FP.F16.E4M3.UNPACK_B R38, R35 ;  /* 0x00000023ff26723e */ /* 0x000fc400020006ff */
[----:B------:R-:W-:Y:S02]  /*7980*/  LOP3.LUT R4, R39, 0xff000000, R6, 0xf8, !PT ;  /* 0xff00000027047812 */ /* 0x000fe400078ef806 */
[----:B------:R-:W-:Y:S01]  /*7990*/  F2FP.F16.E4M3.UNPACK_B R35, R35.H1 ;  /* 0x00000023ff23723e */ /* 0x000fe200030006ff */
[----:B------:R-:W-:Y:S01]  /*79a0*/  HADD2.F32 R41, -RZ, R38.H0_H0 ;  /* 0x20000026ff297230 */ /* 0x000fe20000004100 */
[-C--:B0-----:R-:W-:Y:S02]  /*79b0*/  F2FP.F16.E4M3.UNPACK_B R10, R12.reuse ;  /* 0x0000000cff0a723e */ /* 0x081fe400020006ff */
[----:B------:R-:W-:Y:S02]  /*79c0*/  F2FP.F16.E4M3.UNPACK_B R32, R12.H1 ;  /* 0x0000000cff20723e */ /* 0x000fe400030006ff */
[----:B-1----:R-:W-:Y:S02]  /*79d0*/  F2FP.F16.E4M3.UNPACK_B R12, R29 ;  /* 0x0000001dff0c723e */ /* 0x002fe400020006ff */
[----:B------:R-:W-:-:S02]  /*79e0*/  F2FP.F16.E4M3.UNPACK_B R20, R13 ;  /* 0x0000000dff14723e */ /* 0x000fc400020006ff */
[----:B------:R-:W-:Y:S01]  /*79f0*/  F2FP.F16.E4M3.UNPACK_B R25, R13.H1 ;  /* 0x0000000dff19723e */ /* 0x000fe200030006ff */
[----:B------:R-:W-:Y:S01]  /*7a00*/  HADD2.F32 R6, -RZ, R12.H0_H0 ;  /* 0x2000000cff067230 */ /* 0x000fe20000004100 */
[----:B------:R-:W-:Y:S01]  /*7a10*/  F2FP.F16.E4M3.UNPACK_B R13, R27 ;  /* 0x0000001bff0d723e */ /* 0x000fe200020006ff */
[----:B------:R-:W-:Y:S01]  /*7a20*/  HADD2.F32 R9, -RZ, R20.H0_H0 ;  /* 0x20000014ff097230 */ /* 0x000fe20000004100 */
[-C--:B------:R-:W-:Y:S01]  /*7a30*/  F2FP.F16.E4M3.UNPACK_B R33, R15.reuse ;  /* 0x0000000fff21723e */ /* 0x080fe200020006ff */
[----:B------:R-:W-:Y:S01]  /*7a40*/  HADD2.F32 R12, -RZ, R12.H1_H1 ;  /* 0x3000000cff0c7230 */ /* 0x000fe20000004100 */
[----:B------:R-:W-:Y:S01]  /*7a50*/  F2FP.F16.E4M3.UNPACK_B R37, R15.H1 ;  /* 0x0000000fff25723e */ /* 0x000fe200030006ff */
[----:B------:R-:W-:Y:S01]  /*7a60*/  HADD2.F32 R15, -RZ, R13.H0_H0 ;  /* 0x2000000dff0f7230 */ /* 0x000fe20000004100 */
[-C--:B------:R-:W-:Y:S01]  /*7a70*/  F2FP.F16.E4M3.UNPACK_B R36, R31.reuse ;  /* 0x0000001fff24723e */ /* 0x080fe200020006ff */
[----:B------:R-:W-:Y:S01]  /*7a80*/  HADD2.F32 R20, -RZ, R20.H1_H1 ;  /* 0x30000014ff147230 */ /* 0x000fe20000004100 */
[----:B------:R-:W-:-:S02]  /*7a90*/  F2FP.F16.E4M3.UNPACK_B R39, R31.H1 ;  /* 0x0000001fff27723e */ /* 0x000fc400030006ff */
[-C--:B------:R-:W-:Y:S01]  /*7aa0*/  F2FP.F16.E4M3.UNPACK_B R21, R28.reuse ;  /* 0x0000001cff15723e */ /* 0x080fe200020006ff */
[C---:B------:R-:W-:Y:S01]  /*7ab0*/  FMUL.FTZ R42, R6.reuse, R15 ;  /* 0x0000000f062a7220 */ /* 0x040fe20000410000 */
[----:B------:R-:W-:Y:S01]  /*7ac0*/  F2FP.F16.E4M3.UNPACK_B R31, R28.H1 ;  /* 0x0000001cff1f723e */ /* 0x000fe200030006ff */
[----:B------:R-:W-:Y:S01]  /*7ad0*/  FMUL.FTZ R28, R6, R41 ;  /* 0x00000029061c7220 */ /* 0x000fe20000410000 */
[----:B------:R-:W-:Y:S02]  /*7ae0*/  F2FP.F16.E4M3.UNPACK_B R29, R29.H1 ;  /* 0x0000001dff1d723e */ /* 0x000fe400030006ff */
[-C--:B------:R-:W-:Y:S01]  /*7af0*/  F2FP.F16.E4M3.UNPACK_B R7, R30.reuse ;  /* 0x0000001eff07723e */ /* 0x080fe200020006ff */
[C---:B------:R-:W-:Y:S01]  /*7b00*/  FFMA.FTZ R6, R9.reuse, R15, -R28 ;  /* 0x0000000f09067223 */ /* 0x040fe2000001081c */
[----:B------:R-:W-:Y:S01]  /*7b10*/  F2FP.F16.E4M3.UNPACK_B R28, R27.H1 ;  /* 0x0000001bff1c723e */ /* 0x000fe200030006ff */
[----:B------:R-:W-:Y:S01]  /*7b20*/  FFMA.FTZ R9, R9, R41, R42 ;  /* 0x0000002909097223 */ /* 0x000fe2000001002a */
[----:B------:R-:W-:Y:S01]  /*7b30*/  HADD2.F32 R15, -RZ, R13.H1_H1 ;  /* 0x3000000dff0f7230 */ /* 0x000fe20000004100 */
[----:B------:R-:W-:Y:S01]  /*7b40*/  F2FP.F16.E4M3.UNPACK_B R30, R30.H1 ;  /* 0x0000001eff1e723e */ /* 0x000fe200030006ff */
[----:B------:R-:W-:Y:S01]  /*7b50*/  HADD2.F32 R41, -RZ, R38.H1_H1 ;  /* 0x30000026ff297230 */ /* 0x000fe20000004100 */
[-C--:B------:R-:W-:Y:S01]  /*7b60*/  F2FP.F16.E4M3.UNPACK_B R5, R14.reuse ;  /* 0x0000000eff05723e */ /* 0x080fe200020006ff */
[----:B------:R-:W-:Y:S01]  /*7b70*/  HADD2.F32 R42, -RZ, R35.H0_H0 ;  /* 0x20000023ff2a7230 */ /* 0x000fe20000004100 */
[----:B------:R-:W-:Y:S01]  /*7b80*/  F2FP.F16.E4M3.UNPACK_B R14, R14.H1 ;  /* 0x0000000eff0e723e */ /* 0x000fe200030006ff */
[----:B------:R-:W-:-:S02]  /*7b90*/  HADD2.F32 R13, -RZ, R29.H0_H0 ;  /* 0x2000001dff0d7230 */ /* 0x000fc40000004100 */
[C---:B------:R-:W-:Y:S01]  /*7ba0*/  FMUL.FTZ R45, R12.reuse, R41 ;  /* 0x000000290c2d7220 */ /* 0x040fe20000410000 */
[----:B------:R-:W-:Y:S02]  /*7bb0*/  HADD2.F32 R38, -RZ, R28.H0_H0 ;  /* 0x2000001cff267230 */ /* 0x000fe40000004100 */
[-C--:B------:R-:W-:Y:S01]  /*7bc0*/  FMUL.FTZ R12, R12, R15.reuse ;  /* 0x0000000f0c0c7220 */ /* 0x080fe20000410000 */
[----:B------:R-:W-:Y:S02]  /*7bd0*/  HADD2.F32 R27, -RZ, R25.H0_H0 ;  /* 0x20000019ff1b7230 */ /* 0x000fe40000004100 */
[C---:B------:R-:W-:Y:S01]  /*7be0*/  FMUL.FTZ R44, R13.reuse, R42 ;  /* 0x0000002a0d2c7220 */ /* 0x040fe20000410000 */
[----:B------:R-:W-:Y:S02]  /*7bf0*/  HADD2.F32 R29, -RZ, R29.H1_H1 ;  /* 0x3000001dff1d7230 */ /* 0x000fe40000004100 */
[-C--:B------:R-:W-:Y:S01]  /*7c00*/  FMUL.FTZ R47, R13, R38.reuse ;  /* 0x000000260d2f7220 */ /* 0x080fe20000410000 */
[C---:B------:R-:W-:Y:S01]  /*7c10*/  FFMA.FTZ R13, R20.reuse, R15, -R45 ;  /* 0x0000000f140d7223 */ /* 0x040fe2000001082d */
[----:B------:R-:W-:Y:S01]  /*7c20*/  FFMA.FTZ R15, R27, R38, -R44 ;  /* 0x000000261b0f7223 */ /* 0x000fe2000001082c */
[----:B------:R-:W-:Y:S01]  /*7c30*/  F2FP.F16.E4M3.UNPACK_B R38, R40 ;  /* 0x00000028ff26723e */ /* 0x000fe200020006ff */
[----:B------:R-:W-:Y:S01]  /*7c40*/  FFMA.FTZ R12, R20, R41, R12 ;  /* 0x00000029140c7223 */ /* 0x000fe2000001000c */
[----:B------:R-:W-:Y:S01]  /*7c50*/  F2FP.F16.E4M3.UNPACK_B R45, R43 ;  /* 0x0000002bff2d723e */ /* 0x000fe200020006ff */
[----:B------:R-:W-:-:S02]  /*7c60*/  HADD2.F32 R44, -RZ, R35.H1_H1 ;  /* 0x30000023ff2c7230 */ /* 0x000fc40000004100 */
[----:B------:R-:W-:Y:S01]  /*7c70*/  FFMA.FTZ R20, R27, R42, R47 ;  /* 0x0000002a1b147223 */ /* 0x000fe2000001002f */
[----:B------:R-:W-:Y:S01]  /*7c80*/  HADD2.F32 R28, -RZ, R28.H1_H1 ;  /* 0x3000001cff1c7230 */ /* 0x000fe20000004100 */
[----:B------:R-:W-:Y:S01]  /*7c90*/  F2FP.F16.E4M3.UNPACK_B R43, R43.H1 ;  /* 0x0000002bff2b723e */ /* 0x000fe200030006ff */
[----:B------:R-:W-:Y:S02]  /*7ca0*/  HADD2.F32 R27, -RZ, R36.H0_H0 ;  /* 0x20000024ff1b7230 */ /* 0x000fe40000004100 */
[C---:B------:R-:W-:Y:S01]  /*7cb0*/  FMUL.FTZ R48, R29.reuse, R44 ;  /* 0x0000002c1d307220 */ /* 0x040fe20000410000 */
[----:B------:R-:W-:Y:S02]  /*7cc0*/  HADD2.F32 R42, -RZ, R38.H0_H0 ;  /* 0x20000026ff2a7230 */ /* 0x000fe40000004100 */
[----:B------:R-:W-:Y:S01]  /*7cd0*/  FMUL.FTZ R29, R29, R28 ;  /* 0x0000001c1d1d7220 */ /* 0x000fe20000410000 */
[----:B------:R-:W-:Y:S01]  /*7ce0*/  HADD2.F32 R25, -RZ, R25.H1_H1 ;  /* 0x30000019ff197230 */ /* 0x000fe20000004100 */
[----:B------:R-:W-:Y:S01]  /*7cf0*/  F2FP.F16.E4M3.UNPACK_B R40, R40.H1 ;  /* 0x00000028ff28723e */ /* 0x000fe200030006ff */
[----:B------:R-:W-:-:S02]  /*7d00*/  HADD2.F32 R46, -RZ, R45.H0_H0 ;  /* 0x2000002dff2e7230 */ /* 0x000fc40000004100 */
[----:B------:R-:W-:Y:S01]  /*7d10*/  FMUL.FTZ R41, R27, R42 ;  /* 0x0000002a1b297220 */ /* 0x000fe20000410000 */
[----:B------:R-:W-:Y:S02]  /*7d20*/  HADD2.F32 R35, -RZ, R33.H0_H0 ;  /* 0x20000021ff237230 */ /* 0x000fe40000004100 */
[C---:B------:R-:W-:Y:S01]  /*7d30*/  FFMA.FTZ R28, R25.reuse, R28, -R48 ;  /* 0x0000001c191c7223 */ /* 0x040fe20000010830 */
[----:B------:R-:W-:Y:S01]  /*7d40*/  FFMA.FTZ R29, R25, R44, R29 ;  /* 0x0000002c191d7223 */ /* 0x000fe2000001001d */
[-C--:B------:R-:W-:Y:S01]  /*7d50*/  FMUL.FTZ R50, R27, R46.reuse ;  /* 0x0000002e1b327220 */ /* 0x080fe20000410000 */
[----:B------:R-:W-:Y:S02]  /*7d60*/  HADD2.F32 R45, -RZ, R45.H1_H1 ;  /* 0x3000002dff2d7230 */ /* 0x000fe40000004100 */
[C---:B------:R-:W-:Y:S01]  /*7d70*/  FFMA.FTZ R25, R35.reuse, R46, R41 ;  /* 0x0000002e23197223 */ /* 0x040fe20000010029 */
[----:B------:R-:W-:Y:S02]  /*7d80*/  HADD2.F32 R36, -RZ, R36.H1_H1 ;  /* 0x30000024ff247230 */ /* 0x000fe40000004100 */
[----:B------:R-:W-:Y:S01]  /*7d90*/  FFMA.FTZ R27, R35, R42, -R50 ;  /* 0x0000002a231b7223 */ /* 0x000fe20000010832 */
[----:B------:R-:W-:Y:S01]  /*7da0*/  HADD2.F32 R41, -RZ, R38.H1_H1 ;  /* 0x30000026ff297230 */ /* 0x000fe20000004100 */
[----:B------:R-:W-:Y:S01]  /*7db0*/  F2FP.SATFINITE.E4M3.F32.PACK_AB_MERGE_C R20, R29, R20, RZ ;  /* 0x000000141d14723e */ /* 0x000fe200048070ff */
[----:B------:R-:W-:-:S02]  /*7dc0*/  HADD2.F32 R44, -RZ, R43.H0_H0 ;  /* 0x2000002bff2c7230 */ /* 0x000fc40000004100 */
[C---:B------:R-:W-:Y:S01]  /*7dd0*/  FMUL.FTZ R46, R36.reuse, R45 ;  /* 0x0000002d242e7220 */ /* 0x040fe20000410000 */
[----:B------:R-:W-:Y:S02]  /*7de0*/  HADD2.F32 R38, -RZ, R39.H0_H0 ;  /* 0x20000027ff267230 */ /* 0x000fe40000004100 */
[----:B------:R-:W-:Y:S01]  /*7df0*/  FMUL.FTZ R36, R36, R41 ;  /* 0x0000002924247220 */ /* 0x000fe20000410000 */
[----:B------:R-:W-:Y:S01]  /*7e00*/  HADD2.F32 R42, -RZ, R40.H0_H0 ;  /* 0x20000028ff2a7230 */ /* 0x000fe20000004100 */
[----:B------:R-:W-:Y:S01]  /*7e10*/  F2FP.SATFINITE.E4M3.F32.PACK_AB_MERGE_C R9, R12, R9, R20 ;  /* 0x000000090c09723e */ /* 0x000fe20004807014 */
[----:B------:R-:W-:Y:S02]  /*7e20*/  HADD2.F32 R33, -RZ, R33.H1_H1 ;  /* 0x30000021ff217230 */ /* 0x000fe40000004100 */
[C---:B------:R-:W-:Y:S01]  /*7e30*/  FMUL.FTZ R48, R38.reuse, R44 ;  /* 0x0000002c26307220 */ /* 0x040fe20000410000 */
[--C-:B------:R-:W-:Y:S02]  /*7e40*/  HADD2.F32 R35, -RZ, R37.reuse.H0_H0 ;  /* 0x20000025ff237230 */ /* 0x100fe40000004100 */
[----:B------:R-:W-:Y:S01]  /*7e50*/  FMUL.FTZ R47, R38, R42 ;  /* 0x0000002a262f7220 */ /* 0x000fe20000410000 */
[----:B------:R-:W-:-:S02]  /*7e60*/  HADD2.F32 R37, -RZ, R37.H1_H1 ;  /* 0x30000025ff257230 */ /* 0x000fc40000004100 */
[C---:B------:R-:W-:Y:S01]  /*7e70*/  FFMA.FTZ R38, R33.reuse, R41, -R46 ;  /* 0x0000002921267223 */ /* 0x040fe2000001082e */
[----:B------:R-:W-:Y:S01]  /*7e80*/  FFMA.FTZ R36, R33, R45, R36 ;  /* 0x0000002d21247223 */ /* 0x000fe20000010024 */
[C---:B------:R-:W-:Y:S01]  /*7e90*/  FFMA.FTZ R33, R35.reuse, R42, -R48 ;  /* 0x0000002a23217223 */ /* 0x040fe20000010830 */
[----:B------:R-:W-:Y:S01]  /*7ea0*/  F2FP.F16.E4M3.UNPACK_B R45, R11.H1 ;  /* 0x0000000bff2d723e */ /* 0x000fe200030006ff */
[----:B------:R-:W-:Y:S01]  /*7eb0*/  HADD2.F32 R48, -RZ, R43.H1_H1 ;  /* 0x3000002bff307230 */ /* 0x000fe20000004100 */
[----:B------:R-:W-:Y:S01]  /*7ec0*/  F2FP.F16.E4M3.UNPACK_B R43, R8.H1 ;  /* 0x00000008ff2b723e */ /* 0x000fe200030006ff */
[----:B------:R-:W-:Y:S02]  /*7ed0*/  HADD2.F32 R41, -RZ, R39.H1_H1 ;  /* 0x30000027ff297230 */ /* 0x000fe40000004100 */
[----:B------:R-:W-:Y:S01]  /*7ee0*/  FFMA.FTZ R35, R35, R44, R47 ;  /* 0x0000002c23237223 */ /* 0x000fe2000001002f */
[----:B------:R-:W-:Y:S02]  /*7ef0*/  HADD2.F32 R42, -RZ, R40.H1_H1 ;  /* 0x30000028ff2a7230 */ /* 0x000fe40000004100 */
[----:B------:R-:W-:-:S02]  /*7f00*/  HADD2.F32 R46, -RZ, R45.H0_H0 ;  /* 0x2000002dff2e7230 */ /* 0x000fc40000004100 */
[C---:B------:R-:W-:Y:S01]  /*7f10*/  FMUL.FTZ R52, R41.reuse, R48 ;  /* 0x0000003029347220 */ /* 0x040fe20000410000 */
[----:B------:R-:W-:Y:S02]  /*7f20*/  HADD2.F32 R40, -RZ, R31.H0_H0 ;  /* 0x2000001fff287230 */ /* 0x000fe40000004100 */
[----:B------:R-:W-:Y:S01]  /*7f30*/  FMUL.FTZ R47, R41, R42 ;  /* 0x0000002a292f7220 */ /* 0x000fe20000410000 */
[----:B------:R-:W-:Y:S02]  /*7f40*/  HADD2.F32 R44, -RZ, R43.H0_H0 ;  /* 0x2000002bff2c7230 */ /* 0x000fe40000004100 */
[--C-:B------:R-:W-:Y:S02]  /*7f50*/  HADD2.F32 R39, -RZ, R32.reuse.H0_H0 ;  /* 0x20000020ff277230 */ /* 0x100fe40000004100 */
[C---:B------:R-:W-:Y:S01]  /*7f60*/  FMUL.FTZ R50, R40.reuse, R46 ;  /* 0x0000002e28327220 */ /* 0x040fe20000410000 */
[----:B------:R-:W-:Y:S02]  /*7f70*/  HADD2.F32 R31, -RZ, R31.H1_H1 ;  /* 0x3000001fff1f7230 */ /* 0x000fe40000004100 */
[----:B------:R-:W-:Y:S01]  /*7f80*/  FMUL.FTZ R41, R40, R44 ;  /* 0x0000002c28297220 */ /* 0x000fe20000410000 */
[C---:B------:R-:W-:Y:S01]  /*7f90*/  FFMA.FTZ R40, R37.reuse, R42, -R52 ;  /* 0x0000002a25287223 */ /* 0x040fe20000010834 */
[----:B------:R-:W-:Y:S01]  /*7fa0*/  FFMA.FTZ R42, R37, R48, R47 ;  /* 0x00000030252a7223 */ /* 0x000fe2000001002f */
[C---:B------:R-:W-:Y:S01]  /*7fb0*/  FFMA.FTZ R37, R39.reuse, R44, -R50 ;  /* 0x0000002c27257223 */ /* 0x040fe20000010832 */
[----:B------:R-:W-:Y:S01]  /*7fc0*/  FFMA.FTZ R39, R39, R46, R41 ;  /* 0x0000002e27277223 */ /* 0x000fe20000010029 */
[----:B------:R-:W-:Y:S01]  /*7fd0*/  HADD2.F32 R46, -RZ, R45.H1_H1 ;  /* 0x3000002dff2e7230 */ /* 0x000fe20000004100 */
[----:B------:R-:W-:Y:S01]  /*7fe0*/  F2FP.F16.E4M3.UNPACK_B R44, R11 ;  /* 0x0000000bff2c723e */ /* 0x000fe200020006ff */
[----:B------:R-:W-:Y:S01]  /*7ff0*/  HADD2.F32 R43, -RZ, R43.H1_H1 ;  /* 0x3000002bff2b7230 */ /* 0x000fe20000004100 */
[----:B------:R-:W-:Y:S01]  /*8000*/  F2FP.F16.E4M3.UNPACK_B R41, R8 ;  /* 0x00000008ff29723e */ /* 0x000fe200020006ff */
[----:B------:R-:W-:-:S02]  /*8010*/  HADD2.F32 R32, -RZ, R32.H1_H1 ;  /* 0x30000020ff207230 */ /* 0x000fc40000004100 */
[CC--:B------:R-:W-:Y:S01]  /*8020*/  FMUL.FTZ R47, R31.reuse, R46.reuse ;  /* 0x0000002e1f2f7220 */ /* 0x0c0fe20000410000 */
[----:B------:R-:W-:Y:S02]  /*8030*/  HADD2.F32 R45, -RZ, R44.H0_H0 ;  /* 0x2000002cff2d7230 */ /* 0x000fe40000004100 */
[-C--:B------:R-:W-:Y:S01]  /*8040*/  FMUL.FTZ R31, R31, R43.reuse ;  /* 0x0000002b1f1f7220 */ /* 0x080fe20000410000 */
[----:B------:R-:W-:Y:S02]  /*8050*/  HADD2.F32 R11, -RZ, R21.H0_H0 ;  /* 0x20000015ff0b7230 */ /* 0x000fe40000004100 */
[C---:B------:R-:W-:Y:S01]  /*8060*/  FFMA.FTZ R48, R32.reuse, R43, -R47 ;  /* 0x0000002b20307223 */ /* 0x040fe2000001082f */
[----:B------:R-:W-:Y:S02]  /*8070*/  HADD2.F32 R8, -RZ, R10.H0_H0 ;  /* 0x2000000aff087230 */ /* 0x000fe40000004100 */
[----:B------:R-:W-:Y:S01]  /*8080*/  FFMA.FTZ R50, R32, R46, R31 ;  /* 0x0000002e20327223 */ /* 0x000fe2000001001f */
[----:B------:R-:W-:-:S02]  /*8090*/  HADD2.F32 R31, -RZ, R41.H0_H0 ;  /* 0x20000029ff1f7230 */ /* 0x000fc40000004100 */
[C---:B------:R-:W-:Y:S01]  /*80a0*/  FMUL.FTZ R43, R11.reuse, R45 ;  /* 0x0000002d0b2b7220 */ /* 0x040fe20000410000 */
[----:B------:R-:W-:Y:S02]  /*80b0*/  HADD2.F32 R44, -RZ, R44.H1_H1 ;  /* 0x3000002cff2c7230 */ /* 0x000fe40000004100 */
[----:B------:R-:W-:Y:S02]  /*80c0*/  HADD2.F32 R21, -RZ, R21.H1_H1 ;  /* 0x30000015ff157230 */ /* 0x000fe40000004100 */
[-C--:B------:R-:W-:Y:S01]  /*80d0*/  FMUL.FTZ R11, R11, R31.reuse ;  /* 0x0000001f0b0b7220 */ /* 0x080fe20000410000 */
[----:B------:R-:W-:Y:S02]  /*80e0*/  HADD2.F32 R41, -RZ, R41.H1_H1 ;  /* 0x30000029ff297230 */ /* 0x000fe40000004100 */
[C---:B------:R-:W-:Y:S01]  /*80f0*/  FFMA.FTZ R43, R8.reuse, R31, -R43 ;  /* 0x0000001f082b7223 */ /* 0x040fe2000001082b */
[----:B------:R-:W-:Y:S01]  /*8100*/  HADD2.F32 R10, -RZ, R10.H1_H1 ;  /* 0x3000000aff0a7230 */ /* 0x000fe20000004100 */
[----:B------:R-:W-:Y:S01]  /*8110*/  F2FP.F16.E4M3.UNPACK_B R31, R4.H1 ;  /* 0x00000004ff1f723e */ /* 0x000fe200030006ff */
[C---:B------:R-:W-:Y:S01]  /*8120*/  FMUL.FTZ R47, R21.reuse, R44 ;  /* 0x0000002c152f7220 */ /* 0x040fe20000410000 */
[----:B------:R-:W-:Y:S01]  /*8130*/  FFMA.FTZ R45, R8, R45, R11 ;  /* 0x0000002d082d7223 */ /* 0x000fe2000001000b */
[----:B------:R-:W-:Y:S01]  /*8140*/  F2FP.F16.E4M3.UNPACK_B R8, R3.H1 ;  /* 0x00000003ff08723e */ /* 0x000fe200030006ff */
[-C--:B------:R-:W-:Y:S01]  /*8150*/  FMUL.FTZ R21, R21, R41.reuse ;  /* 0x0000002915157220 */ /* 0x080fe20000410000 */
[----:B------:R-:W-:Y:S01]  /*8160*/  FFMA.FTZ R46, R10, R41, -R47 ;  /* 0x000000290a2e7223 */ /* 0x000fe2000001082f */
[----:B------:R-:W-:Y:S01]  /*8170*/  HADD2.F32 R32, -RZ, R31.H0_H0 ;  /* 0x2000001fff207230 */ /* 0x000fe20000004100 */
[----:B------:R-:W-:Y:S01]  /*8180*/  F2FP.F16.E4M3.UNPACK_B R3, R3 ;  /* 0x00000003ff03723e */ /* 0x000fe200020006ff */
[----:B------:R-:W-:-:S02]  /*8190*/  HADD2.F32 R11, -RZ, R30.H0_H0 ;  /* 0x2000001eff0b7230 */ /* 0x000fc40000004100 */
[----:B------:R-:W-:Y:S01]  /*81a0*/  FFMA.FTZ R44, R10, R44, R21 ;  /* 0x0000002c0a2c7223 */ /* 0x000fe20000010015 */
[--C-:B------:R-:W-:Y:S02]  /*81b0*/  HADD2.F32 R10, -RZ, R8.reuse.H0_H0 ;  /* 0x20000008ff0a7230 */ /* 0x100fe40000004100 */
[----:B------:R-:W-:Y:S02]  /*81c0*/  HADD2.F32 R21, -RZ, R8.H1_H1 ;  /* 0x30000008ff157230 */ /* 0x000fe40000004100 */
[C---:B------:R-:W-:Y:S01]  /*81d0*/  FMUL.FTZ R41, R11.reuse, R32 ;  /* 0x000000200b297220 */ /* 0x040fe20000410000 */
[----:B------:R-:W-:Y:S02]  /*81e0*/  HADD2.F32 R8, -RZ, R14.H0_H0 ;  /* 0x2000000eff087230 */ /* 0x000fe40000004100 */
[----:B------:R-:W-:Y:S01]  /*81f0*/  FMUL.FTZ R11, R11, R10 ;  /* 0x0000000a0b0b7220 */ /* 0x000fe20000410000 */
[----:B------:R-:W-:Y:S02]  /*8200*/  HADD2.F32 R31, -RZ, R31.H1_H1 ;  /* 0x3000001fff1f7230 */ /* 0x000fe40000004100 */
[----:B------:R-:W-:-:S02]  /*8210*/  HADD2.F32 R30, -RZ, R30.H1_H1 ;  /* 0x3000001eff1e7230 */ /* 0x000fc40000004100 */
[C---:B------:R-:W-:Y:S01]  /*8220*/  FFMA.FTZ R47, R8.reuse, R32, R11 ;  /* 0x00000020082f7223 */ /* 0x040fe2000001000b */
[----:B------:R-:W-:Y:S01]  /*8230*/  HADD2.F32 R14, -RZ, R14.H1_H1 ;  /* 0x3000000eff0e7230 */ /* 0x000fe20000004100 */
[----:B------:R-:W-:Y:S01]  /*8240*/  F2FP.F16.E4M3.UNPACK_B R11, R4 ;  /* 0x00000004ff0b723e */ /* 0x000fe200020006ff */
[----:B------:R-:W-:Y:S01]  /*8250*/  FFMA.FTZ R41, R8, R10, -R41 ;  /* 0x0000000a08297223 */ /* 0x000fe20000010829 */
[C---:B------:R-:W-:Y:S01]  /*8260*/  FMUL.FTZ R49, R30.reuse, R31 ;  /* 0x0000001f1e317220 */ /* 0x040fe20000410000 */
[-C--:B------:R-:W-:Y:S01]  /*8270*/  FMUL.FTZ R30, R30, R21.reuse ;  /* 0x000000151e1e7220 */ /* 0x080fe20000410000 */
[----:B------:R-:W-:Y:S02]  /*8280*/  HADD2.F32 R8, -RZ, R3.H0_H0 ;  /* 0x20000003ff087230 */ /* 0x000fe40000004100 */
[C---:B------:R-:W-:Y:S01]  /*8290*/  FFMA.FTZ R52, R14.reuse, R21, -R49 ;  /* 0x000000150e347223 */ /* 0x040fe20000010831 */
[----:B------:R-:W-:Y:S01]  /*82a0*/  FFMA.FTZ R54, R14, R31, R30 ;  /* 0x0000001f0e367223 */ /* 0x000fe2000001001e */
[----:B------:R-:W-:-:S02]  /*82b0*/  HADD2.F32 R14, -RZ, R11.H0_H0 ;  /* 0x2000000bff0e7230 */ /* 0x000fc40000004100 */
[----:B------:R-:W-:Y:S01]  /*82c0*/  HADD2.F32 R4, -RZ, R7.H0_H0 ;  /* 0x20000007ff047230 */ /* 0x000fe20000004100 */
[----:B------:R-:W-:Y:S01]  /*82d0*/  F2FP.SATFINITE.E4M3.F32.PACK_AB_MERGE_C R41, R52, R41, RZ ;  /* 0x000000293429723e */ /* 0x000fe200048070ff */
[----:B------:R-:W-:Y:S01]  /*82e0*/  HADD2.F32 R30, -RZ, R11.H1_H1 ;  /* 0x3000000bff1e7230 */ /* 0x000fe20000004100 */
[----:B------:R-:W-:Y:S01]  /*82f0*/  F2FP.SATFINITE.E4M3.F32.PACK_AB_MERGE_C R47, R54, R47, RZ ;  /* 0x0000002f362f723e */ /* 0x000fe200048070ff */
[----:B------:R-:W-:Y:S02]  /*8300*/  HADD2.F32 R7, -RZ, R7.H1_H1 ;  /* 0x30000007ff077230 */ /* 0x000fe40000004100 */
[C---:B------:R-:W-:Y:S01]  /*8310*/  FMUL.FTZ R32, R4.reuse, R14 ;  /* 0x0000000e04207220 */ /* 0x040fe20000410000 */
[----:B------:R-:W-:Y:S02]  /*8320*/  HADD2.F32 R10, -RZ, R3.H1_H1 ;  /* 0x30000003ff0a7230 */ /* 0x000fe40000004100 */
[----:B------:R-:W-:Y:S01]  /*8330*/  FMUL.FTZ R11, R4, R8 ;  /* 0x00000008040b7220 */ /* 0x000fe20000410000 */
[----:B------:R-:W-:-:S02]  /*8340*/  HADD2.F32 R3, -RZ, R5.H0_H0 ;  /* 0x20000005ff037230 */ /* 0x000fc40000004100 */
[C---:B------:R-:W-:Y:S01]  /*8350*/  FMUL.FTZ R4, R7.reuse, R30 ;  /* 0x0000001e07047220 */ /* 0x040fe20000410000 */
[----:B------:R-:W-:Y:S02]  /*8360*/  HADD2.F32 R5, -RZ, R5.H1_H1 ;  /* 0x30000005ff057230 */ /* 0x000fe40000004100 */
[----:B------:R-:W-:Y:S01]  /*8370*/  FMUL.FTZ R7, R7, R10 ;  /* 0x0000000a07077220 */ /* 0x000fe20000410000 */
[C---:B------:R-:W-:Y:S01]  /*8380*/  FFMA.FTZ R32, R3.reuse, R8, -R32 ;  /* 0x0000000803207223 */ /* 0x040fe20000010820 */
[----:B------:R-:W-:Y:S01]  /*8390*/  FFMA.FTZ R3, R3, R14, R11 ;  /* 0x0000000e03037223 */ /* 0x000fe2000001000b */
[C---:B------:R-:W-:Y:S01]  /*83a0*/  FFMA.FTZ R21, R5.reuse, R10, -R4 ;  /* 0x0000000a05157223 */ /* 0x040fe20000010804 */
[----:B------:R-:W-:Y:S01]  /*83b0*/  FFMA.FTZ R10, R5, R30, R7 ;  /* 0x0000001e050a7223 */ /* 0x000fe20000010007 */
[----:B------:R-:W-:Y:S02]  /*83c0*/  F2FP.SATFINITE.E4M3.F32.PACK_AB_MERGE_C R5, R28, R15, RZ ;  /* 0x0000000f1c05723e */ /* 0x000fe400048070ff */
[----:B------:R-:W-:-:S02]  /*83d0*/  F2FP.SATFINITE.E4M3.F32.PACK_AB_MERGE_C R7, R40, R33, RZ ;  /* 0x000000212807723e */ /* 0x000fc400048070ff */
[----:B------:R-:W-:Y:S02]  /*83e0*/  F2FP.SATFINITE.E4M3.F32.PACK_AB_MERGE_C R4, R48, R37, RZ ;  /* 0x000000253004723e */ /* 0x000fe400048070ff */
[----:B------:R-:W-:Y:S02]  /*83f0*/  F2FP.SATFINITE.E4M3.F32.PACK_AB_MERGE_C R11, R42, R35, RZ ;  /* 0x000000232a0b723e */ /* 0x000fe400048070ff */
[----:B------:R-:W-:Y:S02]  /*8400*/  F2FP.SATFINITE.E4M3.F32.PACK_AB_MERGE_C R8, R50, R39, RZ ;  /* 0x000000273208723e */ /* 0x000fe400048070ff */
[----:B------:R-:W-:Y:S02]  /*8410*/  F2FP.SATFINITE.E4M3.F32.PACK_AB_MERGE_C R5, R13, R6, R5 ;  /* 0x000000060d05723e */ /* 0x000fe40004807005 */
[----:B------:R-:W-:Y:S02]  /*8420*/  F2FP.SATFINITE.E4M3.F32.PACK_AB_MERGE_C R7, R38, R27, R7 ;  /* 0x0000001b2607723e */ /* 0x000fe40004807007 */
[----:B------:R-:W-:-:S02]  /*8430*/  F2FP.SATFINITE.E4M3.F32.PACK_AB_MERGE_C R4, R46, R43, R4 ;  /* 0x0000002b2e04723e */ /* 0x000fc40004807004 */
[----:B------:R-:W-:Y:S02]  /*8440*/  F2FP.SATFINITE.E4M3.F32.PACK_AB_MERGE_C R6, R21, R32, R41 ;  /* 0x000000201506723e */ /* 0x000fe40004807029 */
[----:B------:R-:W-:Y:S02]  /*8450*/  F2FP.SATFINITE.E4M3.F32.PACK_AB_MERGE_C R11, R36, R25, R11 ;  /* 0x00000019240b723e */ /* 0x000fe4000480700b */
[----:B------:R-:W-:Y:S01]  /*8460*/  F2FP.SATFINITE.E4M3.F32.PACK_AB_MERGE_C R8, R44, R45, R8 ;  /* 0x0000002d2c08723e */ /* 0x000fe20004807008 */
[----:B------:R3:W-:Y:S01]  /*8470*/  STS.128 [R51+0xb000], R4 ;  /* 0x00b0000433007388 */ /* 0x0007e20000000c00 */
[----:B------:R-:W-:-:S05]  /*8480*/  F2FP.SATFINITE.E4M3.F32.PACK_AB_MERGE_C R10, R10, R3, R47 ;  /* 0x000000030a0a723e */ /* 0x000fca000480702f */
[----:B------:R3:W-:Y:S02]  /*8490*/  STS.128 [R0+0xb000], R8 ;  /* 0x00b0000800007388 */ /* 0x0007e40000000c00 */
.L_x_480:
[----:B------:R-:W-:Y:S05]  /*84a0*/  BSYNC B0 ;  /* 0x0000000000007941 */ /* 0x000fea0003800000 */
.L_x_473:
[----:B------:R-:W-:Y:S01]  /*84b0*/  @!PT LDS RZ, [RZ] ;  /* 0x00000000fffff984 */ /* 0x000fe20000000800 */
[----:B------:R-:W-:Y:S01]  /*84c0*/  @!PT LDS RZ, [RZ] ;  /* 0x00000000fffff984 */ /* 0x000fe20000000800 */
[----:B------:R-:W-:Y:S01]  /*84d0*/  @!PT LDS RZ, [RZ] ;  /* 0x00000000fffff984 */ /* 0x000fe20000000800 */
[----:B------:R-:W-:Y:S01]  /*84e0*/  @!PT LDS RZ, [RZ] ;  /* 0x00000000fffff984 */ /* 0x000fe20000000800 */
[----:B------:R1:W-:Y:S06]  /*84f0*/  MEMBAR.ALL.CTA ;  /* 0x0000000000007992 */ /* 0x0003ec0000008000 */
[----:B-1----:R-:W1:Y:S01]  /*8500*/  FENCE.VIEW.ASYNC.S ;  /* 0x00000000000073c6 */ /* 0x002e620000000000 */
[----:B------:R-:W-:Y:S05]  /*8510*/  WARPSYNC.ALL ;  /* 0x0000000000007948 */ /* 0x000fea0003800000 */
[----:B-1----:R-:W-:Y:S06]  /*8520*/  BAR.SYNC.DEFER_BLOCKING 0xd, 0x180 ;  /* 0x0346000000007b1d */ /* 0x002fec0000010000 */
.L_x_470:
[----:B0--3--:R-:W3:Y:S02]  /*8530*/  LDL R0, [R1+0xc] ;  /* 0x00000c0001007983 */ /* 0x009ee40000100800 */
[----:B---3--:R-:W-:-:S13]  /*8540*/  ISETP.NE.AND P0, PT, R0, 0x3, PT ;  /* 0x000000030000780c */ /* 0x008fda0003f05270 */
[----:B------:R-:W-:Y:S05]  /*8550*/  @!P0 BRA `(.L_x_488) ;  /* 0x0000000000048947 */ /* 0x000fea0003800000 */
[----:B------:R-:W-:Y:S01]  /*8560*/  BPT.TRAP 0x1 ;  /* 0x000000040000795c */ /* 0x000fe20000300000 */
.L_x_488:
[----:B-1--4-:R-:W3:Y:S04]  /*8570*/  LDL R3, [R1+0x10] ;  /* 0x0000100001037983 */ /* 0x012ee80000100800 */
[----:B-----5:R-:W4:Y:S01]  /*8580*/  LDL R4, [R1+0x8] ;  /* 0x0000080001047983 */ /* 0x020f220000100800 */
[----:B---3--:R-:W-:Y:S01]  /*8590*/  SHF.L.U32 R5, R3, 0x1f, RZ ;  /* 0x0000001f03057819 */ /* 0x008fe200000006ff */
[----:B----4-:R-:W-:-:S04]  /*85a0*/  IMAD R0, R4, 0x8, R18 ;  /* 0x0000000804007824 */ /* 0x010fc800078e0212 */
[----:B------:R0:W1:Y:S01]  /*85b0*/  SYNCS.PHASECHK.TRANS64.TRYWAIT P1, [R0+URZ+0x13230], R5 ;  /* 0x01323005000075a7 */ /* 0x000062000802017f */
[----:B------:R-:W-:Y:S05]  /*85c0*/  @!P0 BRA `(.L_x_489) ;  /* 0x0000000000048947 */ /* 0x000fea0003800000 */
[----:B------:R-:W-:Y:S01]  /*85d0*/  BPT.TRAP 0x1 ;  /* 0x000000040000795c */ /* 0x000fe20000300000 */
.L_x_489:
[----:B------:R-:W-:-:S05]  /*85e0*/  VIADD R3, R18, 0xe000 ;  /* 0x0000e00012037836 */ /* 0x000fca0000000000 */
[----:B------:R-:W-:-:S04]  /*85f0*/  SHF.R.U32.HI R3, RZ, 0x4, R3 ;  /* 0x00000004ff037819 */ /* 0x000fc80000011603 */
[----:B------:R-:W-:-:S04]  /*8600*/  LOP3.LUT R3, R3, 0x3fff, RZ, 0xc0, !PT ;  /* 0x00003fff03037812 */ /* 0x000fc800078ec0ff */
[----:B------:R-:W-:-:S05]  /*8610*/  LOP3.LUT R21, R3, 0x10000, RZ, 0xfc, !PT ;  /* 0x0001000003157812 */ /* 0x000fca00078efcff */
[----:B------:R-:W-:Y:S01]  /*8620*/  IMAD R10, R4, 0x280, R21 ;  /* 0x00000280040a7824 */ /* 0x000fe200078e0215 */
[----:B-1----:R-:W-:Y:S06]  /*8630*/  @P1 BRA `(.L_x_490) ;  /* 0x0000000000081947 */ /* 0x002fec0003800000 */
[----:B------:R-:W1:Y:S02]  /*8640*/  SYNCS.PHASECHK.TRANS64.TRYWAIT P1, [R0+URZ+0x13230], R5 ;  /* 0x01323005000075a7 */ /* 0x000e64000802017f */
[----:B-1----:R-:W-:Y:S05]  /*8650*/  @!P1 BRA `(.L_x_491) ;  /* 0x0000011400ec9947 */ /* 0x002fea0003800000 */
.L_x_490:
[----:B------:R-:W-:Y:S01]  /*8660*/  IADD3 R4, R10, 0x80, RZ ;  /* 0x000000800a047810 */ /* 0x000fe20007ffe0ff */
[----:B------:R-:W-:Y:S05]  /*8670*/  WARPSYNC.ALL ;  /* 0x0000000000007948 */ /* 0x000fea0003800000 */
[----:B------:R-:W-:Y:S01]  /*8680*/  IMAD.MOV.U32 R11, RZ, RZ, -0x7fffffe0 ;  /* 0x80000020ff0b7424 */ /* 0x000fe200078e00ff */
[----:B------:R-:W-:Y:S01]  /*8690*/  R2UR UR10, R4 ;  /* 0x00000000040a72ca */ /* 0x000fe200000e0000 */
[----:B01----:R-:W-:Y:S01]  /*86a0*/  IMAD.MOV.U32 R5, RZ, RZ, -0x7fffffe0 ;  /* 0x80000020ff057424 */ /* 0x003fe200078e00ff */
[----:B------:R-:W-:Y:S01]  /*86b0*/  LOP3.LUT R4, R34, 0x10000, RZ, 0xfc, !PT ;  /* 0x0001000022047812 */ /* 0x000fe200078efcff */
[----:B------:R-:W-:Y:S01]  /*86c0*/  WARPGROUP.ARRIVE ;  /* 0x00000000000079c5 */ /* 0x000fe20000000000 */
[C---:B------:R-:W-:Y:S01]  /*86d0*/  R2UR UR6, R10.reuse ;  /* 0x000000000a0672ca */ /* 0x040fe200000e0000 */
[C---:B------:R-:W-:Y:S01]  /*86e0*/  VIADD R6, R10.reuse, 0x100 ;  /* 0x000001000a067836 */ /* 0x040fe20000000000 */
[----:B------:R-:W-:Y:S01]  /*86f0*/  R2UR UR7, R11 ;  /* 0x000000000b0772ca */ /* 0x000fe200000e0000 */
[----:B------:R-:W-:Y:S01]  /*8700*/  VIADD R8, R10, 0x180 ;  /* 0x000001800a087836 */ /* 0x000fe20000000000 */
[----:B------:R-:W-:Y:S01]  /*8710*/  R2UR UR4, R4 ;  /* 0x00000000040472ca */ /* 0x000fe200000e0000 */
[----:B------:R-:W-:Y:S01]  /*8720*/  IMAD.MOV.U32 R9, RZ, RZ, -0x7fffffe0 ;  /* 0x80000020ff097424 */ /* 0x000fe200078e00ff */
[C---:B------:R-:W-:Y:S01]  /*8730*/  R2UR UR5, R5.reuse ;  /* 0x00000000050572ca */ /* 0x040fe200000e0000 */
[----:B------:R-:W-:Y:S01]  /*8740*/  VIADD R12, R10, 0x200 ;  /* 0x000002000a0c7836 */ /* 0x000fe20000000000 */
[C---:B------:R-:W-:Y:S01]  /*8750*/  R2UR UR11, R5.reuse ;  /* 0x00000000050b72ca */ /* 0x040fe200000e0000 */
[----:B------:R-:W-:Y:S01]  /*8760*/  IMAD.MOV.U32 R13, RZ, RZ, -0x7fffffe0 ;  /* 0x80000020ff0d7424 */ /* 0x000fe200078e00ff */
[----:B------:R-:W-:Y:S01]  /*8770*/  R2UR UR8, R4 ;  /* 0x00000000040872ca */ /* 0x000fe200000e0000 */
[----:B------:R-:W-:Y:S01]  /*8780*/  IMAD.MOV.U32 R11, RZ, RZ, -0x7fffffe0 ;  /* 0x80000020ff0b7424 */ /* 0x000fe200078e00ff */
[----:B------:R-:W-:Y:S01]  /*8790*/  R2UR UR9, R5 ;  /* 0x00000000050972ca */ /* 0x000fe200000e0000 */
[----:B------:R-:W-:Y:S01]  /*87a0*/  IMAD.MOV.U32 R25, RZ, RZ, RZ ;  /* 0x000000ffff197224 */ /* 0x000fe200078e00ff */
[----:B------:R-:W-:-:S02]  /*87b0*/  MOV R7, 0x80000020 ;  /* 0x8000002000077802 */ /* 0x000fc40000000f00 */
[----:B------:R-:W-:Y:S01]  /*87c0*/  R2UR UR14, R6 ;  /* 0x00000000060e72ca */ /* 0x000fe200000e0000 */
[----:B------:R-:W-:Y:S01]  /*87d0*/  VIADD R6, R10, 0x2 ;  /* 0x000000020a067836 */ /* 0x000fe20000000000 */
[----:B------:R-:W-:Y:S01]  /*87e0*/  R2UR UR15, R7 ;  /* 0x00000000070f72ca */ /* 0x000fe200000e0000 */
[----:B------:R-:W-:Y:S01]  /*87f0*/  QGMMA.64x32x32.F32.E4M3.E4M3 R92, gdesc[UR4], RZ, !UPT, gsb0 ;  /* 0x00600000045c79f3 */ /* 0x000fe2000c0008ff */
[----:B------:R-:W-:Y:S01]  /*8800*/  R2UR UR12, R4 ;  /* 0x00000000040c72ca */ /* 0x000fe200000e0000 */
[----:B------:R-:W-:Y:S01]  /*8810*/  IMAD.MOV.U32 R7, RZ, RZ, -0x7fffffe0 ;  /* 0x80000020ff077424 */ /* 0x000fe200078e00ff */
[----:B------:R-:W-:Y:S02]  /*8820*/  R2UR UR13, R5 ;  /* 0x00000000050d72ca */ /* 0x000fe400000e0000 */
[----:B------:R-:W-:Y:S02]  /*8830*/  R2UR UR18, R8 ;  /* 0x00000000081272ca */ /* 0x000fe400000e0000 */
[----:B------:R-:W-:Y:S01]  /*8840*/  R2UR UR19, R9 ;  /* 0x00000000091372ca */ /* 0x000fe200000e0000 */
[----:B------:R-:W-:Y:S01]  /*8850*/  IMAD.MOV.U32 R9, RZ, RZ, -0x7fffffe0 ;  /* 0x80000020ff097424 */ /* 0x000fe200078e00ff */
[----:B------:R-:W-:-:S02]  /*8860*/  R2UR UR16, R4 ;  /* 0x00000000041072ca */ /* 0x000fc400000e0000 */
[----:B------:R-:W-:Y:S02]  /*8870*/  R2UR UR17, R5 ;  /* 0x00000000051172ca */ /* 0x000fe400000e0000 */
[----:B------:R-:W-:Y:S02]  /*8880*/  R2UR UR22, R12 ;  /* 0x000000000c1672ca */ /* 0x000fe400000e0000 */
[----:B------:R-:W-:Y:S02]  /*8890*/  R2UR UR23, R13 ;  /* 0x000000000d1772ca */ /* 0x000fe400000e0000 */
[----:B------:R-:W-:Y:S02]  /*88a0*/  R2UR UR20, R4 ;  /* 0x00000000041472ca */ /* 0x000fe400000e0000 */
[----:B------:R-:W-:Y:S02]  /*88b0*/  R2UR UR21, R5 ;  /* 0x00000000051572ca */ /* 0x000fe400000e0000 */
[----:B------:R-:W-:Y:S01]  /*88c0*/  R2UR UR6, R6 ;  /* 0x00000000060672ca */ /* 0x000fe200000e0000 */
[C---:B------:R-:W-:Y:S01]  /*88d0*/  VIADD R6, R10.reuse, 0x82 ;  /* 0x000000820a067836 */ /* 0x040fe20000000000 */
[----:B------:R-:W-:Y:S01]  /*88e0*/  R2UR UR7, R7 ;  /* 0x00000000070772ca */ /* 0x000fe200000e0000 */
[----:B------:R-:W-:Y:S01]  /*88f0*/  IMAD.MOV.U32 R7, RZ, RZ, -0x7fffffe0 ;  /* 0x80000020ff077424 */ /* 0x000fe200078e00ff */
[----:B------:R-:W-:Y:S01]  /*8900*/  IADD3 R8, R10, 0x102, RZ ;  /* 0x000001020a087810 */ /* 0x000fe20007ffe0ff */
[----:B------:R-:W-:-:S02]  /*8910*/  WARPGROUP.DEPBAR.LE gsb0, 0x0 ;  /* 0x00008000000079c5 */ /* 0x000fc40000010000 */
[----:B------:R-:W-:-:S06]  /*8920*/  WARPGROUP.ARRIVE ;  /* 0x00000000000079c5 */ /* 0x000fcc0000000000 */
[----:B------:R-:W-:Y:S01]  /*8930*/  QGMMA.64x32x32.F32.E4M3.E4M3 R76, gdesc[UR8], RZ, !UPT, gsb0 ;  /* 0x00600000084c79f3 */ /* 0x000fe2000c0008ff */
[----:B------:R-:W-:Y:S01]  /*8940*/  R2UR UR10, R6 ;  /* 0x00000000060a72ca */ /* 0x000fe200000e0000 */
[----:B------:R-:W-:Y:S01]  /*8950*/  VIADD R6, R4, 0x2 ;  /* 0x0000000204067836 */ /* 0x000fe20000000000 */
[----:B------:R-:W-:Y:S01]  /*8960*/  R2UR UR11, R7 ;  /* 0x00000000070b72ca */ /* 0x000fe200000e0000 */
[----:B------:R-:W-:-:S03]  /*8970*/  IMAD.MOV.U32 R7, RZ, RZ, -0x7fffffe0 ;  /* 0x80000020ff077424 */ /* 0x000fc600078e00ff */
[C---:B------:R-:W-:Y:S02]  /*8980*/  R2UR UR4, R6.reuse ;  /* 0x00000000060472ca */ /* 0x040fe400000e0000 */
[C---:B------:R-:W-:Y:S02]  /*8990*/  R2UR UR5, R7.reuse ;  /* 0x00000000070572ca */ /* 0x040fe400000e0000 */
[----:B------:R-:W-:Y:S02]  /*89a0*/  R2UR UR8, R6 ;  /* 0x00000000060872ca */ /* 0x000fe400000e0000 */
[----:B------:R-:W-:Y:S01]  /*89b0*/  R2UR UR9, R7 ;  /* 0x00000000070972ca */ /* 0x000fe200000e0000 */
[----:B------:R-:W-:Y:S02]  /*89c0*/  WARPGROUP.DEPBAR.LE gsb0, 0x0 ;  /* 0x00008000000079c5 */ /* 0x000fe40000010000 */
[----:B------:R-:W-:-:S06]  /*89d0*/  WARPGROUP.ARRIVE ;  /* 0x00000000000079c5 */ /* 0x000fcc0000000000 */
[----:B------:R-:W-:Y:S01]  /*89e0*/  QGMMA.64x32x32.F32.E4M3.E4M3 R60, gdesc[UR12], RZ, !UPT, gsb0 ;  /* 0x006000000c3c79f3 */ /* 0x000fe2000c0008ff */
[----:B------:R-:W-:Y:S01]  /*89f0*/  R2UR UR14, R8 ;  /* 0x00000000080e72ca */ /* 0x000fe200000e0000 */
[C---:B------:R-:W-:Y:S01]  /*8a00*/  VIADD R8, R10.reuse, 0x182 ;  /* 0x000001820a087836 */ /* 0x040fe20000000000 */
[----:B------:R-:W-:Y:S01]  /*8a10*/  R2UR UR15, R9 ;  /* 0x00000000090f72ca */ /* 0x000fe200000e0000 */
[----:B------:R-:W-:Y:S01]  /*8a20*/  VIADD R10, R10, 0x202 ;  /* 0x000002020a0a7836 */ /* 0x000fe20000000000 */
[----:B------:R-:W-:Y:S02]  /*8a30*/  R2UR UR12, R6 ;  /* 0x00000000060c72ca */ /* 0x000fe400000e0000 */
[----:B------:R-:W-:Y:S02]  /*8a40*/  R2UR UR13, R7 ;  /* 0x00000000070d72ca */ /* 0x000fe400000e0000 */
[----:B------:R-:W-:Y:S01]  /*8a50*/  MOV R9, 0x80000020 ;  /* 0x8000002000097802 */ /* 0x000fe20000000f00 */
[----:B------:R-:W-:-:S02]  /*8a60*/  WARPGROUP.DEPBAR.LE gsb0, 0x0 ;  /* 0x00008000000079c5 */ /* 0x000fc40000010000 */
[----:B------:R-:W-:-:S06]  /*8a70*/  WARPGROUP.ARRIVE ;  /* 0x00000000000079c5 */ /* 0x000fcc0000000000 */
[----:B------:R-:W-:Y:S01]  /*8a80*/  QGMMA.64x32x32.F32.E4M3.E4M3 R44, gdesc[UR16], RZ, !UPT, gsb0 ;  /* 0x00600000102c79f3 */ /* 0x000fe2000c0008ff */
[----:B------:R-:W-:Y:S02]  /*8a90*/  R2UR UR18, R8 ;  /* 0x00000000081272ca */ /* 0x000fe400000e0000 */
[----:B------:R-:W-:Y:S02]  /*8aa0*/  R2UR UR19, R9 ;  /* 0x00000000091372ca */ /* 0x000fe400000e0000 */
[----:B------:R-:W-:Y:S02]  /*8ab0*/  R2UR UR16, R6 ;  /* 0x00000000061072ca */ /* 0x000fe400000e0000 */
[----:B------:R-:W-:Y:S01]  /*8ac0*/  R2UR UR17, R7 ;  /* 0x00000000071172ca */ /* 0x000fe200000e0000 */
[----:B------:R-:W-:Y:S02]  /*8ad0*/  WARPGROUP.DEPBAR.LE gsb0, 0x0 ;  /* 0x00008000000079c5 */ /* 0x000fe40000010000 */
        /* <DEDUP_REMOVED lines=22> */
[----:B------:R-:W-:Y:S05]  /*8c40*/  @!P0 BRA `(.L_x_492) ;  /* 0x0000000000048947 */ /* 0x000fea0003800000 */
[----:B------:R-:W-:Y:S01]  /*8c50*/  BPT.TRAP 0x1 ;  /* 0x000000040000795c */ /* 0x000fe20000300000 */
.L_x_492:
[----:B------:R-:W3:Y:S01]  /*8c60*/  LDL R108, [R1+0x5c] ;  /* 0x00005c00016c7983 */ /* 0x000ee20000100800 */
[C---:B------:R-:W-:Y:S01]  /*8c70*/  FMUL.FTZ R3, R2.reuse, R92 ;  /* 0x0000005c02037220 */ /* 0x040fe20000410000 */
[C---:B------:R-:W-:Y:S01]  /*8c80*/  FMUL.FTZ R8, R2.reuse, R93 ;  /* 0x0000005d02087220 */ /* 0x040fe20000410000 */
[C---:B------:R-:W-:Y:S01]  /*8c90*/  FMUL.FTZ R11, R2.reuse, R96 ;  /* 0x00000060020b7220 */ /* 0x040fe20000410000 */
[C---:B------:R-:W-:Y:S01]  /*8ca0*/  FMUL.FTZ R12, R2.reuse, R97 ;  /* 0x00000061020c7220 */ /* 0x040fe20000410000 */
[C---:B--2---:R-:W-:Y:S01]  /*8cb0*/  FMUL.FTZ R14, R2.reuse, R99 ;  /* 0x00000063020e7220 */ /* 0x044fe20000410000 */
        /* <DEDUP_REMOVED lines=76> */
[----:B------:R-:W5:Y:S01]  /*9180*/  LDL R102, [R1+0x20] ;  /* 0x0000200001667983 */ /* 0x000f620000100800 */
[C---:B------:R-:W-:Y:S01]  /*9190*/  FMUL.FTZ R31, R2.reuse, R31 ;  /* 0x0000001f021f7220 */ /* 0x040fe20000410000 */
[----:B------:R-:W-:Y:S01]  /*91a0*/  FMUL.FTZ R40, R2, R40 ;  /* 0x0000002802287220 */ /* 0x000fe20000410000 */
[----:B------:R-:W-:Y:S01]  /*91b0*/  ULDC UR4, c[0x0][0x988] ;  /* 0x0002620000047ab9 */ /* 0x000fe20000000800 */
[----:B------:R-:W-:Y:S01]  /*91c0*/  P2R R20, PR, RZ, 0x1 ;  /* 0x00000001ff147803 */ /* 0x000fe20000000000 */
[----:B------:R-:W5:Y:S01]  /*91d0*/  MUFU.TANH R95, R95 ;  /* 0x0000005f005f7308 */ /* 0x000f620000002400 */
[----:B------:R-:W-:Y:S01]  /*91e0*/  VIADD R0, R0, 0x13240 ;  /* 0x0001324000007836 */ /* 0x000fe20000000000 */
[----:B------:R-:W-:-:S06]  /*91f0*/  ULDC UR36, c[0x0][0x988] ;  /* 0x0002620000247ab9 */ /* 0x000fcc0000000800 */
        /* <DEDUP_REMOVED lines=26> */
[----:B---3--:R-:W-:-:S07]  /*93a0*/  IADD3 R99, R26, 0xa0, -R108 ;  /* 0x000000a01a637810 */ /* 0x008fce0007ffe86c */
[----:B------:R-:W3:Y:S01]  /*93b0*/  MUFU.TANH R62, R62 ;  /* 0x0000003e003e7308 */ /* 0x000ee20000002400 */
[----:B------:R-:W-:-:S05]  /*93c0*/  IMAD R37, R24, -0xa0, R99 ;  /* 0xffffff6018257824 */ /* 0x000fca00078e0263 */
[C---:B------:R-:W-:Y:S02]  /*93d0*/  ISETP.GT.AND P4, PT, R37.reuse, RZ, PT ;  /* 0x000000ff2500720c */ /* 0x040fe40003f84270 */
[----:B------:R-:W3:Y:S01]  /*93e0*/  MUFU.TANH R69, R69 ;  /* 0x0000004500457308 */ /* 0x000ee20000002400 */
[C---:B------:R-:W-:Y:S02]  /*93f0*/  ISETP.GT.AND P3, PT, R37.reuse, 0x1, PT ;  /* 0x000000012500780c */ /* 0x040fe40003f64270 */
[----:B------:R-:W-:Y:S02]  /*9400*/  ISETP.GT.AND P2, PT, R37, 0x8, PT ;  /* 0x000000082500780c */ /* 0x000fe40003f44270 */
[----:B0-----:R-:W-:Y:S02]  /*9410*/  FSEL R3, R3, -INF , P4 ;  /* 0xff80000003037808 */ /* 0x001fe40002000000 */
[----:B-1----:R-:W-:Y:S01]  /*9420*/  FSEL R8, R8, -INF , P3 ;  /* 0xff80000008087808 */ /* 0x002fe20001800000 */
[----:B------:R-:W0:Y:S01]  /*9430*/  MUFU.TANH R63, R63 ;  /* 0x0000003f003f7308 */ /* 0x000e220000002400 */
[----:B------:R-:W-:-:S02]  /*9440*/  ISETP.GT.AND P1, PT, R37, 0x9, PT ;  /* 0x000000092500780c */ /* 0x000fc40003f24270 */
[----:B--2---:R-:W-:Y:S02]  /*9450*/  FSEL R11, R11, -INF , P2 ;  /* 0xff8000000b0b7808 */ /* 0x004fe40001000000 */
[----:B------:R-:W-:-:S03]  /*9460*/  FMNMX.FTZ R100, R3, R8, !PT ;  /* 0x0000000803647209 */ /* 0x000fc60007810000 */
[----:B------:R1:W-:Y:S01]  /*9470*/  MUFU.TANH R26, R98 ;  /* 0x00000062001a7308 */ /* 0x0003e20000002400 */
[----:B------:R-:W-:Y:S02]  /*9480*/  ISETP.GT.AND P6, PT, R37, 0x10, PT ;  /* 0x000000102500780c */ /* 0x000fe40003fc4270 */
[----:B------:R-:W-:-:S05]  /*9490*/  FMNMX.FTZ R100, R11, R100, !PT ;  /* 0x000000640b647209 */ /* 0x000fca0007810000 */
[----:B------:R-:W2:Y:S01]  /*94a0*/  MUFU.TANH R72, R72 ;  /* 0x0000004800487308 */ /* 0x000ea20000002400 */
[----:B-1----:R-:W-:Y:S01]  /*94b0*/  FMUL.FTZ R98, R2, R41 ;  /* 0x0000002902627220 */ /* 0x002fe20000410000 */
[----:B----4-:R-:W-:Y:S02]  /*94c0*/  FSEL R41, R12, -INF , P1 ;  /* 0xff8000000c297808 */ /* 0x010fe40000800000 */
[----:B------:R-:W-:Y:S02]  /*94d0*/  ISETP.GT.AND P5, PT, R37, 0x11, PT ;  /* 0x000000112500780c */ /* 0x000fe40003fa4270 */
[----:B-----5:R-:W-:Y:S02]  /*94e0*/  FSEL R15, R15, -INF , P6 ;  /* 0xff8000000f0f7808 */ /* 0x020fe40003000000 */
[----:B------:R-:W-:Y:S01]  /*94f0*/  FMNMX.FTZ R100, R41, R100, !PT ;  /* 0x0000006429647209 */ /* 0x000fe20007810000 */
[----:B------:R-:W1:Y:S01]  /*9500*/  MUFU.TANH R66, R66 ;  /* 0x0000004200427308 */ /* 0x000e620000002400 */
[----:B------:R-:W-:-:S02]  /*9510*/  FSEL R9, R9, -INF , P4 ;  /* 0xff80000009097808 */ /* 0x000fc40002000000 */
[----:B------:R-:W-:Y:S02]  /*9520*/  ISETP.GT.AND P4, PT, R37, 0x18, PT ;  /* 0x000000182500780c */ /* 0x000fe40003f84270 */
[----:B------:R-:W-:Y:S02]  /*9530*/  FSEL R27, R27, -INF , P5 ;  /* 0xff8000001b1b7808 */ /* 0x000fe40002800000 */
[----:B------:R-:W-:Y:S01]  /*9540*/  FMNMX.FTZ R100, R15, R100, !PT ;  /* 0x000000640f647209 */ /* 0x000fe20007810000 */
[----:B------:R-:W4:Y:S01]  /*9550*/  MUFU.TANH R73, R73 ;  /* 0x0000004900497308 */ /* 0x000f220000002400 */
[----:B------:R-:W-:Y:S02]  /*9560*/  FSEL R10, R10, -INF , P3 ;  /* 0xff8000000a0a7808 */ /* 0x000fe40001800000 */
[----:B------:R-:W-:Y:S02]  /*9570*/  ISETP.GT.AND P3, PT, R37, 0x19, PT ;  /* 0x000000192500780c */ /* 0x000fe40003f64270 */
[----:B------:R-:W-:-:S02]  /*9580*/  FSEL R99, R94, -INF , P4 ;  /* 0xff8000005e637808 */ /* 0x000fc40002000000 */
[----:B------:R-:W-:Y:S01]  /*9590*/  FMNMX.FTZ R100, R27, R100, !PT ;  /* 0x000000641b647209 */ /* 0x000fe20007810000 */
[----:B------:R-:W5:Y:S01]  /*95a0*/  MUFU.TANH R67, R67 ;  /* 0x0000004300437308 */ /* 0x000f620000002400 */
[----:B------:R-:W-:Y:S02]  /*95b0*/  FSEL R13, R13, -INF , P2 ;  /* 0xff8000000d0d7808 */ /* 0x000fe40001000000 */
[----:B------:R-:W-:Y:S02]  /*95c0*/  ISETP.GT.AND P2, PT, R37, 0x20, PT ;  /* 0x000000202500780c */ /* 0x000fe40003f44270 */
[----:B------:R-:W-:Y:S02]  /*95d0*/  FSEL R101, R95, -INF , P3 ;  /* 0xff8000005f657808 */ /* 0x000fe40001800000 */
[----:B------:R-:W-:Y:S01]  /*95e0*/  FMNMX.FTZ R100, R99, R100, !PT ;  /* 0x0000006463647209 */ /* 0x000fe20007810000 */
[----:B------:R-:W5:Y:S01]  /*95f0*/  MUFU.TANH R44, R44 ;  /* 0x0000002c002c7308 */ /* 0x000f620000002400 */
[----:B------:R-:W-:-:S02]  /*9600*/  FSEL R95, R14, -INF , P1 ;  /* 0xff8000000e5f7808 */ /* 0x000fc40000800000 */
[----:B------:R-:W-:Y:S02]  /*9610*/  ISETP.GT.AND P1, PT, R37, 0x21, PT ;  /* 0x000000212500780c */ /* 0x000fe40003f24270 */
[----:B------:R-:W-:Y:S02]  /*9620*/  FSEL R103, R76, -INF , P2 ;  /* 0xff8000004c677808 */ /* 0x000fe40001000000 */
[----:B------:R-:W-:Y:S01]  /*9630*/  FMNMX.FTZ R100, R101, R100, !PT ;  /* 0x0000006465647209 */ /* 0x000fe20007810000 */
[----:B------:R-:W5:Y:S01]  /*9640*/  MUFU.TANH R70, R70 ;  /* 0x0000004600467308 */ /* 0x000f620000002400 */
[----:B------:R-:W-:Y:S02]  /*9650*/  FSEL R105, R92, -INF , P6 ;  /* 0xff8000005c697808 */ /* 0x000fe40003000000 */
[----:B------:R-:W-:Y:S01]  /*9660*/  ISETP.GT.AND P6, PT, R37, 0x28, PT ;  /* 0x000000282500780c */ /* 0x000fe20003fc4270 */
[----:B------:R-:W5:Y:S01]  /*9670*/  LDL R92, [R1+0x28] ;  /* 0x00002800015c7983 */ /* 0x000f620000100800 */
        /* <DEDUP_REMOVED lines=58> */
[----:B---3--:R-:W-:Y:S02]  /*9a20*/  FSEL R129, R62, -INF , P6 ;  /* 0xff8000003e817808 */ /* 0x008fe40003000000 */
[----:B------:R-:W-:Y:S02]  /*9a30*/  ISETP.GT.AND P6, PT, R37, 0x58, PT ;  /* 0x000000582500780c */ /* 0x000fe40003fc4270 */
[----:B------:R-:W-:-:S02]  /*9a40*/  FSEL R69, R69, -INF , P1 ;  /* 0xff80000045457808 */ /* 0x000fc40000800000 */
[----:B------:R-:W-:Y:S01]  /*9a50*/  FMNMX.FTZ R100, R127, R100, !PT ;  /* 0x000000647f647209 */ /* 0x000fe20007810000 */
[----:B------:R-:W3:Y:S01]  /*9a60*/  MUFU.TANH R57, R57 ;  /* 0x0000003900397308 */ /* 0x000ee20000002400 */
[----:B0-----:R-:W-:Y:S02]  /*9a70*/  FSEL R63, R63, -INF , P5 ;  /* 0xff8000003f3f7808 */ /* 0x001fe40002800000 */
[----:B------:R-:W-:Y:S02]  /*9a80*/  ISETP.GT.AND P5, PT, R37, 0x59, PT ;  /* 0x000000592500780c */ /* 0x000fe40003fa4270 */
[----:B--2---:R-:W-:Y:S02]  /*9a90*/  FSEL R131, R72, -INF , P6 ;  /* 0xff80000048837808 */ /* 0x004fe40003000000 */
[----:B------:R-:W-:Y:S01]  /*9aa0*/  FMNMX.FTZ R100, R69, R100, !PT ;  /* 0x0000006445647209 */ /* 0x000fe20007810000 */
[----:B------:R-:W0:Y:S01]  /*9ab0*/  MUFU.TANH R51, R51 ;  /* 0x0000003300337308 */ /* 0x000e220000002400 */
[----:B-1----:R-:W-:-:S02]  /*9ac0*/  FSEL R133, R66, -INF , P4 ;  /* 0xff80000042857808 */ /* 0x002fc40002000000 */
[----:B------:R-:W-:Y:S02]  /*9ad0*/  ISETP.GT.AND P4, PT, R37, 0x60, PT ;  /* 0x000000602500780c */ /* 0x000fe40003f84270 */
[----:B----4-:R-:W-:Y:S02]  /*9ae0*/  FSEL R73, R73, -INF , P5 ;  /* 0xff80000049497808 */ /* 0x010fe40002800000 */
[----:B------:R-:W-:Y:S01]  /*9af0*/  FMNMX.FTZ R100, R131, R100, !PT ;  /* 0x0000006483647209 */ /* 0x000fe20007810000 */
[----:B------:R-:W1:Y:S01]  /*9b00*/  MUFU.TANH R28, R28 ;  /* 0x0000001c001c7308 */ /* 0x000e620000002400 */
[----:B-----5:R-:W-:Y:S02]  /*9b10*/  FSEL R67, R67, -INF , P3 ;  /* 0xff80000043437808 */ /* 0x020fe40001800000 */
[----:B------:R-:W-:Y:S02]  /*9b20*/  ISETP.GT.AND P3, PT, R37, 0x61, PT ;  /* 0x000000612500780c */ /* 0x000fe40003f64270 */
[----:B------:R-:W-:-:S02]  /*9b30*/  FSEL R135, R44, -INF , P4 ;  /* 0xff8000002c877808 */ /* 0x000fc40002000000 */
[----:B------:R-:W-:Y:S01]  /*9b40*/  FMNMX.FTZ R100, R73, R100, !PT ;  /* 0x0000006449647209 */ /* 0x000fe20007810000 */
[----:B------:R-:W2:Y:S01]  /*9b50*/  MUFU.TANH R54, R54 ;  /* 0x0000003600367308 */ /* 0x000ea20000002400 */
[----:B------:R-:W-:Y:S02]  /*9b60*/  FSEL R137, R70, -INF , P2 ;  /* 0xff80000046897808 */ /* 0x000fe40001000000 */
[----:B------:R-:W-:Y:S02]  /*9b70*/  ISETP.GT.AND P2, PT, R37, 0x68, PT ;  /* 0x000000682500780c */ /* 0x000fe40003f44270 */
[----:B------:R-:W-:Y:S02]  /*9b80*/  FSEL R45, R45, -INF , P3 ;  /* 0xff8000002d2d7808 */ /* 0x000fe40001800000 */
[----:B------:R-:W-:Y:S01]  /*9b90*/  FMNMX.FTZ R100, R135, R100, !PT ;  /* 0x0000006487647209 */ /* 0x000fe20007810000 */
[----:B------:R-:W4:Y:S01]  /*9ba0*/  MUFU.TANH R29, R29 ;  /* 0x0000001d001d7308 */ /* 0x000f220000002400 */
        /* <DEDUP_REMOVED lines=27> */
[----:B---3--:R-:W-:Y:S02]  /*9d60*/  FSEL R57, R57, -INF , P3 ;  /* 0xff80000039397808 */ /* 0x008fe40001800000 */
[----:B------:R-:W-:Y:S01]  /*9d70*/  FMNMX.FTZ R100, R149, R100, !PT ;  /* 0x0000006495647209 */ /* 0x000fe20007810000 */
[----:B------:R-:W3:Y:S01]  /*9d80*/  MUFU.TANH R30, R30 ;  /* 0x0000001e001e7308 */ /* 0x000ee20000002400 */
[----:B------:R-:W-:-:S02]  /*9d90*/  FMNMX.FTZ R46, R9, R10, !PT ;  /* 0x0000000a092e7209 */ /* 0x000fc40007810000 */
[----:B0-----:R-:W-:Y:S02]  /*9da0*/  FSEL R51, R51, -INF , P1 ;  /* 0xff80000033337808 */ /* 0x001fe40000800000 */
[----:B------:R-:W-:Y:S02]  /*9db0*/  ISETP.GT.AND P1, PT, R37, 0x81, PT ;  /* 0x000000812500780c */ /* 0x000fe40003f24270 */
[----:B-1----:R-:W-:Y:S01]  /*9dc0*/  FSEL R153, R28, -INF , P2 ;  /* 0xff8000001c997808 */ /* 0x002fe20001000000 */
[----:B------:R-:W0:Y:S01]  /*9dd0*/  MUFU.TANH R36, R36 ;  /* 0x0000002400247308 */ /* 0x000e220000002400 */
[----:B------:R-:W-:Y:S02]  /*9de0*/  FMNMX.FTZ R100, R57, R100, !PT ;  /* 0x0000006439647209 */ /* 0x000fe40007810000 */
[----:B------:R-:W-:Y:S02]  /*9df0*/  FMNMX.FTZ R48, R13, R46, !PT ;  /* 0x0000002e0d307209 */ /* 0x000fe40007810000 */
[----:B--2---:R-:W-:-:S02]  /*9e00*/  FSEL R151, R54, -INF , P6 ;  /* 0xff80000036977808 */ /* 0x004fc40003000000 */
[----:B------:R-:W-:Y:S01]  /*9e10*/  ISETP.GT.AND P6, PT, R37, 0x88, PT ;  /* 0x000000882500780c */ /* 0x000fe20003fc4270 */
[----:B------:R-:W1:Y:S01]  /*9e20*/  MUFU.TANH R31, R31 ;  /* 0x0000001f001f7308 */ /* 0x000e620000002400 */
[----:B----4-:R-:W-:Y:S02]  /*9e30*/  FSEL R29, R29, -INF , P1 ;  /* 0xff8000001d1d7808 */ /* 0x010fe40000800000 */
[----:B------:R-:W-:Y:S02]  /*9e40*/  FMNMX.FTZ R100, R153, R100, !PT ;  /* 0x0000006499647209 */ /* 0x000fe40007810000 */
[----:B------:R-:W-:Y:S02]  /*9e50*/  FMNMX.FTZ R48, R95, R48, !PT ;  /* 0x000000305f307209 */ /* 0x000fe40007810000 */
[----:B-----5:R-:W-:Y:S01]  /*9e60*/  FSEL R55, R55, -INF , P5 ;  /* 0xff80000037377808 */ /* 0x020fe20002800000 */
[----:B------:R-:W2:Y:S01]  /*9e70*/  MUFU.TANH R40, R40 ;  /* 0x0000002800287308 */ /* 0x000ea20000002400 */
[----:B------:R-:W-:-:S02]  /*9e80*/  ISETP.GT.AND P5, PT, R37, 0x89, PT ;  /* 0x000000892500780c */ /* 0x000fc40003fa4270 */
[----:B------:R-:W-:Y:S02]  /*9e90*/  FSEL R32, R32, -INF , P6 ;  /* 0xff80000020207808 */ /* 0x000fe40003000000 */
[----:B------:R-:W-:Y:S02]  /*9ea0*/  FMNMX.FTZ R100, R29, R100, !PT ;  /* 0x000000641d647209 */ /* 0x000fe40007810000 */
[----:B------:R-:W-:Y:S01]  /*9eb0*/  FMNMX.FTZ R48, R105, R48, !PT ;  /* 0x0000003069307209 */ /* 0x000fe20007810000 */
[----:B------:R-:W4:Y:S01]  /*9ec0*/  MUFU.TANH R12, R98 ;  /* 0x00000062000c7308 */ /* 0x000f220000002400 */
[----:B------:R-:W-:Y:S02]  /*9ed0*/  FSEL R155, R58, -INF , P4 ;  /* 0xff8000003a9b7808 */ /* 0x000fe40002000000 */
[----:B------:R-:W-:Y:S02]  /*9ee0*/  ISETP.GT.AND P4, PT, R37, 0x90, PT ;  /* 0x000000902500780c */ /* 0x000fe40003f84270 */
[----:B------:R-:W-:-:S02]  /*9ef0*/  FSEL R14, R33, -INF , P5 ;  /* 0xff800000210e7808 */ /* 0x000fc40002800000 */
[----:B------:R-:W-:Y:S02]  /*9f00*/  FMNMX.FTZ R100, R32, R100, !PT ;  /* 0x0000006420647209 */ /* 0x000fe40007810000 */
[----:B------:R-:W-:Y:S02]  /*9f10*/  FMNMX.FTZ R48, R93, R48, !PT ;  /* 0x000000305d307209 */ /* 0x000fe40007810000 */
[----:B------:R-:W-:Y:S02]  /*9f20*/  FSEL R33, R59, -INF , P3 ;  /* 0xff8000003b217808 */ /* 0x000fe40001800000 */
[----:B------:R-:W-:Y:S02]  /*9f30*/  ISETP.GT.AND P3, PT, R37, 0x91, PT ;  /* 0x000000912500780c */ /* 0x000fe40003f64270 */
[----:B------:R-:W-:Y:S02]  /*9f40*/  FSEL R59, R26, -INF , P4 ;  /* 0xff8000001a3b7808 */ /* 0x000fe40002000000 */
[----:B------:R-:W-:-:S02]  /*9f50*/  FMNMX.FTZ R100, R14, R100, !PT ;  /* 0x000000640e647209 */ /* 0x000fc40007810000 */
[----:B------:R-:W-:Y:S02]  /*9f60*/  FMNMX.FTZ R50, R109, R48, !PT ;  /* 0x000000306d327209 */ /* 0x000fe40007810000 */
[----:B---3--:R-:W-:Y:S02]  /*9f70*/  FSEL R30, R30, -INF , P2 ;  /* 0xff8000001e1e7808 */ /* 0x008fe40001000000 */
[----:B------:R-:W-:Y:S02]  /*9f80*/  ISETP.GT.AND P2, PT, R37, 0x98, PT ;  /* 0x000000982500780c */ /* 0x000fe40003f44270 */
[----:B0-----:R-:W-:Y:S02]  /*9f90*/  FSEL R36, R36, -INF , P3 ;  /* 0xff80000024247808 */ /* 0x001fe40001800000 */
[----:B------:R-:W-:Y:S02]  /*9fa0*/  FMNMX.FTZ R100, R59, R100, !PT ;  /* 0x000000643b647209 */ /* 0x000fe40007810000 */
[----:B------:R-:W-:-:S02]  /*9fb0*/  FMNMX.FTZ R50, R97, R50, !PT ;  /* 0x0000003261327209 */ /* 0x000fc40007810000 */
[----:B-1----:R-:W-:Y:S02]  /*9fc0*/  FSEL R31, R31, -INF , P1 ;  /* 0xff8000001f1f7808 */ /* 0x002fe40000800000 */
[----:B------:R-:W-:Y:S02]  /*9fd0*/  ISETP.GT.AND P1, PT, R37, 0x99, PT ;  /* 0x000000992500780c */ /* 0x000fe40003f24270 */
[----:B--2---:R-:W-:Y:S02]  /*9fe0*/  FSEL R37, R40, -INF , P2 ;  /* 0xff80000028257808 */ /* 0x004fe40001000000 */
[----:B------:R-:W-:Y:S02]  /*9ff0*/  FMNMX.FTZ R100, R36, R100, !PT ;  /* 0x0000006424647209 */ /* 0x000fe40007810000 */
[----:B------:R-:W-:Y:S02]  /*a000*/  FMNMX.FTZ R52, R113, R50, !PT ;  /* 0x0000003271347209 */ /* 0x000fe40007810000 */
[----:B----4-:R-:W-:-:S02]  /*a010*/  FSEL R26, R12, -INF , P1 ;  /* 0xff8000000c1a7808 */ /* 0x010fc40000800000 */
[----:B------:R-:W-:Y:S02]  /*a020*/  FMNMX.FTZ R100, R37, R100, !PT ;  /* 0x0000006425647209 */ /* 0x000fe40007810000 */
[----:B------:R-:W-:Y:S02]  /*a030*/  FMNMX.FTZ R52, R79, R52, !PT ;  /* 0x000000344f347209 */ /* 0x000fe40007810000 */
[----:B------:R-:W-:Y:S02]  /*a040*/  FMNMX.FTZ R100, R26, R100, !PT ;  /* 0x000000641a647209 */ /* 0x000fe40007810000 */
[----:B------:R-:W-:-:S03]  /*a050*/  FMNMX.FTZ R52, R115, R52, !PT ;  /* 0x0000003473347209 */ /* 0x000fc60007810000 */
[----:B------:R-:W0:Y:S01]  /*a060*/  SHFL.BFLY PT, R12, R100, 0x2, 0x1f ;  /* 0x0c401f00640c7f89 */ /* 0x000e2200000e0000 */
[----:B------:R-:W-:-:S04]  /*a070*/  FMNMX.FTZ R52, R83, R52, !PT ;  /* 0x0000003453347209 */ /* 0x000fc80007810000 */
[----:B------:R-:W-:-:S04]  /*a080*/  FMNMX.FTZ R54, R121, R52, !PT ;  /* 0x0000003479367209 */ /* 0x000fc80007810000 */
[----:B------:R-:W-:-:S04]  /*a090*/  FMNMX.FTZ R54, R87, R54, !PT ;  /* 0x0000003657367209 */ /* 0x000fc80007810000 */
[----:B------:R-:W-:-:S04]  /*a0a0*/  FMNMX.FTZ R54, R125, R54, !PT ;  /* 0x000000367d367209 */ /* 0x000fc80007810000 */
[----:B------:R-:W-:-:S04]  /*a0b0*/  FMNMX.FTZ R54, R91, R54, !PT ;  /* 0x000000365b367209 */ /* 0x000fc80007810000 */
[----:B------:R-:W-:Y:S02]  /*a0c0*/  FMNMX.FTZ R60, R129, R54, !PT ;  /* 0x00000036813c7209 */ /* 0x000fe40007810000 */
[----:B0-----:R-:W-:Y:S02]  /*a0d0*/  FMNMX.FTZ R40, R100, R12, !PT ;  /* 0x0000000c64287209 */ /* 0x001fe40007810000 */
[----:B------:R-:W-:-:S03]  /*a0e0*/  FMNMX.FTZ R60, R63, R60, !PT ;  /* 0x0000003c3f3c7209 */ /* 0x000fc60007810000 */
[----:B------:R-:W0:Y:S01]  /*a0f0*/  SHFL.BFLY PT, R56, R40, 0x1, 0x1f ;  /* 0x0c201f0028387f89 */ /* 0x000e2200000e0000 */
[----:B------:R-:W-:-:S04]  /*a100*/  FMNMX.FTZ R60, R133, R60, !PT ;  /* 0x0000003c853c7209 */ /* 0x000fc80007810000 */
[----:B------:R-:W-:-:S04]  /*a110*/  FMNMX.FTZ R60, R67, R60, !PT ;  /* 0x0000003c433c7209 */ /* 0x000fc80007810000 */
[----:B------:R-:W-:-:S04]  /*a120*/  FMNMX.FTZ R62, R137, R60, !PT ;  /* 0x0000003c893e7209 */ /* 0x000fc80007810000 */
[----:B------:R-:W-:-:S04]  /*a130*/  FMNMX.FTZ R62, R71, R62, !PT ;  /* 0x0000003e473e7209 */ /* 0x000fc80007810000 */
[----:B------:R-:W-:-:S04]  /*a140*/  FMNMX.FTZ R62, R141, R62, !PT ;  /* 0x0000003e8d3e7209 */ /* 0x000fc80007810000 */
[----:B------:R-:W-:Y:S01]  /*a150*/  FMNMX.FTZ R62, R75, R62, !PT ;  /* 0x0000003e4b3e7209 */ /* 0x000fe20007810000 */
[----:B------:R-:W-:Y:S01]  /*a160*/  IMAD.U32 R58, RZ, RZ, UR4 ;  /* 0x00000004ff3a7e24 */ /* 0x000fe2000f8e00ff */
[----:B0-----:R-:W-:Y:S02]  /*a170*/  FMNMX.FTZ R56, R40, R56, !PT ;  /* 0x0000003828387209 */ /* 0x001fe40007810000 */
[----:B------:R-:W-:-:S04]  /*a180*/  FMNMX.FTZ R64, R143, R62, !PT ;  /* 0x0000003e8f407209 */ /* 0x000fc80007810000 */
[----:B------:R-:W-:Y:S01]  /*a190*/  FMNMX.FTZ R64, R47, R64, !PT ;  /* 0x000000402f407209 */ /* 0x000fe20007810000 */
[----:B------:R-:W-:-:S01]  /*a1a0*/  FFMA.FTZ R12, R56, R58, -8 ;  /* 0xc1000000380c7423 */ /* 0x000fc2000001003a */
[----:B------:R-:W-:Y:S02]  /*a1b0*/  FSETP.NEU.FTZ.AND P0, PT, R56, -INF , PT ;  /* 0xff8000003800780b */ /* 0x000fe40003f1d000 */
[----:B------:R-:W-:Y:S02]  /*a1c0*/  FMNMX.FTZ R64, R147, R64, !PT ;  /* 0x0000004093407209 */ /* 0x000fe40007810000 */
[----:B------:R-:W-:Y:S02]  /*a1d0*/  FSEL R12, R12, RZ, P0 ;  /* 0x000000ff0c0c7208 */ /* 0x000fe40000000000 */
[----:B------:R-:W-:Y:S01]  /*a1e0*/  ISETP.NE.AND P0, PT, R20, RZ, PT ;  /* 0x000000ff1400720c */ /* 0x000fe20003f05270 */
[C---:B------:R-:W-:Y:S01]  /*a1f0*/  FMUL.FTZ R20, R2.reuse, R34 ;  /* 0x0000002202147220 */ /* 0x040fe20000410000 */
[----:B------:R-:W-:Y:S01]  /*a200*/  FMNMX.FTZ R64, R51, R64, !PT ;  /* 0x0000004033407209 */ /* 0x000fe20007810000 */
[----:B------:R-:W-:-:S03]  /*a210*/  FMUL.FTZ R28, R2, R35 ;  /* 0x00000023021c7220 */ /* 0x000fc60000410000 */
[----:B------:R-:W-:Y:S01]  /*a220*/  FMNMX.FTZ R66, R151, R64, !PT ;  /* 0x0000004097427209 */ /* 0x000fe20007810000 */
[----:B------:R-:W0:Y:S01]  /*a230*/  MUFU.TANH R20, R20 ;  /* 0x0000001400147308 */ /* 0x000e220000002400 */
[----:B------:R-:W-:Y:S02]  /*a240*/  FMUL.FTZ R34, R2, R38 ;  /* 0x0000002602227220 */ /* 0x000fe40000410000 */
[----:B------:R-:W-:Y:S01]  /*a250*/  FMNMX.FTZ R66, R55, R66, !PT ;  /* 0x0000004237427209 */ /* 0x000fe20007810000 */
[----:B------:R-:W-:-:S01]  /*a260*/  FFMA.FTZ R77, R77, R58, -R12 ;  /* 0x0000003a4d4d7223 */ /* 0x000fc2000001080c */
[C---:B------:R-:W-:Y:S02]  /*a270*/  FMUL.FTZ R35, R2.reuse, R39 ;  /* 0x0000002702237220 */ /* 0x040fe40000410000 */
[----:B------:R-:W-:Y:S01]  /*a280*/  FMNMX.FTZ R66, R155, R66, !PT ;  /* 0x000000429b427209 */ /* 0x000fe20007810000 */
[----:B------:R-:W-:Y:S01]  /*a290*/  MUFU.TANH R28, R28 ;  /* 0x0000001c001c7308 */ /* 0x000fe20000002400 */
[----:B------:R-:W-:-:S07]  /*a2a0*/  FMUL.FTZ R38, R2, R42 ;  /* 0x0000002a02267220 */ /* 0x000fce0000410000 */
[----:B------:R1:W-:Y:S01]  /*a2b0*/  MUFU.EX2 R46, R77 ;  /* 0x0000004d002e7308 */ /* 0x0003e20000000800 */
[----:B------:R-:W-:-:S07]  /*a2c0*/  FMUL.FTZ R39, R2, R43 ;  /* 0x0000002b02277220 */ /* 0x000fce0000410000 */
[----:B------:R-:W2:Y:S01]  /*a2d0*/  MUFU.TANH R34, R34 ;  /* 0x0000002200227308 */ /* 0x000ea20000002400 */
[----:B-1----:R-:W-:-:S01]  /*a2e0*/  FFMA.FTZ R77, R85, R58, -R12 ;  /* 0x0000003a554d7223 */ /* 0x002fc2000001080c */
[----:B------:R-:W-:Y:S01]  /*a2f0*/  FMNMX.FTZ R85, R33, R66, !PT ;  /* 0x0000004221557209 */ /* 0x000fe20007810000 */
[----:B------:R-:W-:-:S03]  /*a300*/  FFMA.FTZ R81, R81, R58, -R12 ;  /* 0x0000003a51517223 */ /* 0x000fc6000001080c */
[----:B------:R-:W-:Y:S02]  /*a310*/  FMNMX.FTZ R66, R30, R85, !PT ;  /* 0x000000551e427209 */ /* 0x000fe40007810000 */
[----:B------:R-:W1:Y:S01]  /*a320*/  MUFU.TANH R35, R35 ;  /* 0x0000002300237308 */ /* 0x000e620000002400 */
[----:B0-----:R-:W-:Y:S02]  /*a330*/  FSEL R85, R20, -INF , P6 ;  /* 0xff80000014557808 */ /* 0x001fe40003000000 */
[----:B------:R-:W-:-:S05]  /*a340*/  FMNMX.FTZ R66, R31, R66, !PT ;  /* 0x000000421f427209 */ /* 0x000fca0007810000 */
[----:B------:R-:W0:Y:S01]  /*a350*/  MUFU.TANH R38, R38 ;  /* 0x0000002600267308 */ /* 0x000e220000002400 */
[----:B------:R-:W-:Y:S01]  /*a360*/  FMNMX.FTZ R66, R85, R66, !PT ;  /* 0x0000004255427209 */ /* 0x000fe20007810000 */
[-CC-:B------:R-:W-:Y:S01]  /*a370*/  FFMA.FTZ R42, R27, R58.reuse, -R12.reuse ;  /* 0x0000003a1b2a7223 */ /* 0x180fe2000001080c */
[----:B------:R-:W-:-:S05]  /*a380*/  FFMA.FTZ R27, R99, R58, -R12 ;  /* 0x0000003a631b7223 */ /* 0x000fca000001080c */
[----:B------:R3:W-:Y:S01]  /*a390*/  MUFU.EX2 R48, R81 ;  /* 0x0000005100307308 */ /* 0x0007e20000000800 */
[----:B------:R-:W-:-:S01]  /*a3a0*/  FFMA.FTZ R99, R45, R58, -R12 ;  /* 0x0000003a2d637223 */ /* 0x000fc2000001080c */
[----:B--2---:R-:W-:-:S06]  /*a3b0*/  FSEL R45, R34, -INF , P4 ;  /* 0xff800000222d7808 */ /* 0x004fcc0002000000 */
[----:B------:R-:W2:Y:S01]  /*a3c0*/  MUFU.TANH R39, R39 ;  /* 0x0000002700277308 */ /* 0x000ea20000002400 */
[----:B---3--:R-:W-:-:S01]  /*a3d0*/  FFMA.FTZ R81, R89, R58, -R12 ;  /* 0x0000003a59517223 */ /* 0x008fc2000001080c */
[----:B------:R-:W-:-:S04]  /*a3e0*/  FSEL R89, R28, -INF , P5 ;  /* 0xff8000001c597808 */ /* 0x000fc80002800000 */
[----:B------:R-:W-:Y:S02]  /*a3f0*/  FMNMX.FTZ R66, R89, R66, !PT ;  /* 0x0000004259427209 */ /* 0x000fe40007810000 */
[----:B-1----:R-:W-:Y:S02]  /*a400*/  FSEL R35, R35, -INF , P3 ;  /* 0xff80000023237808 */ /* 0x002fe40001800000 */
[----:B------:R-:W-:Y:S01]  /*a410*/  FMNMX.FTZ R66, R45, R66, !PT ;  /* 0x000000422d427209 */ /* 0x000fe20007810000 */
[----:B------:R-:W-:-:S01]  /*a420*/  FFMA.FTZ R44, R101, R58, -R12 ;  /* 0x0000003a652c7223 */ /* 0x000fc2000001080c */
[----:B0-----:R-:W-:Y:S02]  /*a430*/  FSEL R101, R38, -INF , P2 ;  /* 0xff80000026657808 */ /* 0x001fe40001000000 */
[----:B------:R-:W-:Y:S02]  /*a440*/  FMNMX.FTZ R66, R35, R66, !PT ;  /* 0x0000004223427209 */ /* 0x000fe40007810000 */
[----:B--2---:R-:W-:-:S02]  /*a450*/  FSEL R39, R39, -INF , P1 ;  /* 0xff80000027277808 */ /* 0x004fc40000800000 */
[----:B------:R-:W-:Y:S01]  /*a460*/  FMNMX.FTZ R66, R101, R66, !PT ;  /* 0x0000004265427209 */ /* 0x000fe20007810000 */
[----:B------:R-:W-:-:S03]  /*a470*/  FFMA.FTZ R40, R41, R58, -R12 ;  /* 0x0000003a29287223 */ /* 0x000fc6000001080c */
[----:B------:R-:W-:Y:S01]  /*a480*/  FMNMX.FTZ R68, R39, R66, !PT ;  /* 0x0000004227447209 */ /* 0x000fe20007810000 */
[----:B------:R-:W-:-:S04]  /*a490*/  FFMA.FTZ R41, R103, R58, -R12 ;  /* 0x0000003a67297223 */ /* 0x000fc8000001080c */
[----:B------:R-:W0:Y:S01]  /*a4a0*/  SHFL.BFLY PT, R103, R68, 0x2, 0x1f ;  /* 0x0c401f0044677f89 */ /* 0x000e2200000e0000 */
[----:B------:R-:W-:-:S04]  /*a4b0*/  FFMA.FTZ R111, R111, R58, -R12 ;  /* 0x0000003a6f6f7223 */ /* 0x000fc8000001080c */
[----:B------:R1:W-:Y:S01]  /*a4c0*/  MUFU.EX2 R50, R111 ;  /* 0x0000006f00327308 */ /* 0x0003e20000000800 */
[----:B0-----:R-:W-:-:S05]  /*a4d0*/  FMNMX.FTZ R70, R68, R103, !PT ;  /* 0x0000006744467209 */ /* 0x001fca0007810000 */
[----:B-1----:R-:W0:Y:S01]  /*a4e0*/  SHFL.BFLY PT, R111, R70, 0x1, 0x1f ;  /* 0x0c201f00466f7f89 */ /* 0x002e2200000e0000 */
[----:B------:R-:W-:-:S01]  /*a4f0*/  FFMA.FTZ R103, R14, R58, -R12 ;  /* 0x0000003a0e677223 */ /* 0x000fc2000001080c */
[-CC-:B------:R-:W-:Y:S01]  /*a500*/  FFMA.FTZ R14, R59, R58.reuse, -R12.reuse ;  /* 0x0000003a3b0e7223 */ /* 0x180fe2000001080c */
        /* <DEDUP_REMOVED lines=18> */
[----:B0-----:R-:W-:Y:S01]  /*a630*/  FMNMX.FTZ R59, R70, R111, !PT ;  /* 0x0000006f463b7209 */ /* 0x001fe20007810000 */
        /* <DEDUP_REMOVED lines=8> */
[-C--:B------:R-:W-:Y:S01]  /*a6c0*/  FFMA.FTZ R37, R26, R58.reuse, -R12 ;  /* 0x0000003a1a257223 */ /* 0x080fe2000001080c */
[----:B------:R-:W-:-:S01]  /*a6d0*/  FFMA.FTZ R12, R59, R58, -8 ;  /* 0xc10000003b0c7423 */ /* 0x000fc2000001003a */
[----:B------:R-:W-:-:S04]  /*a6e0*/  FSETP.NEU.FTZ.AND P1, PT, R59, -INF , PT ;  /* 0xff8000003b00780b */ /* 0x000fc80003f3d000 */
[----:B------:R-:W-:-:S05]  /*a6f0*/  FSEL R12, R12, RZ, P1 ;  /* 0x000000ff0c0c7208 */ /* 0x000fca0000800000 */
[-CC-:B------:R-:W-:Y:S01]  /*a700*/  FFMA.FTZ R9, R9, R58.reuse, -R12.reuse ;  /* 0x0000003a09097223 */ /* 0x180fe2000001080c */
[----:B------:R-:W-:-:S01]  /*a710*/  FFMA.FTZ R10, R10, R58, -R12 ;  /* 0x0000003a0a0a7223 */ /* 0x000fc2000001080c */
[-CC-:B------:R-:W-:Y:S01]  /*a720*/  FFMA.FTZ R13, R13, R58.reuse, -R12.reuse ;  /* 0x0000003a0d0d7223 */ /* 0x180fe2000001080c */
[----:B------:R-:W-:Y:S01]  /*a730*/  MUFU.EX2 R3, R3 ;  /* 0x0000000300037308 */ /* 0x000fe20000000800 */
[----:B------:R-:W-:-:S07]  /*a740*/  FFMA.FTZ R74, R95, R58, -R12 ;  /* 0x0000003a5f4a7223 */ /* 0x000fce000001080c */
[----:B------:R-:W0:Y:S01]  /*a750*/  MUFU.EX2 R8, R8 ;  /* 0x0000000800087308 */ /* 0x000e220000000800 */
[----:B------:R-:W-:-:S07]  /*a760*/  FFMA.FTZ R68, R105, R58, -R12 ;  /* 0x0000003a69447223 */ /* 0x000fce000001080c */
[----:B------:R-:W-:Y:S08]  /*a770*/  MUFU.EX2 R9, R9 ;  /* 0x0000000900097308 */ /* 0x000ff00000000800 */
[----:B------:R-:W1:Y:S01]  /*a780*/  MUFU.EX2 R10, R10 ;  /* 0x0000000a000a7308 */ /* 0x000e620000000800 */
[----:B------:R-:W-:-:S07]  /*a790*/  FFMA.FTZ R93, R93, R58, -R12 ;  /* 0x0000003a5d5d7223 */ /* 0x000fce000001080c */
[----:B------:R-:W2:Y:S08]  /*a7a0*/  MUFU.EX2 R11, R11 ;  /* 0x0000000b000b7308 */ /* 0x000eb00000000800 */
[----:B------:R-:W3:Y:S01]  /*a7b0*/  MUFU.EX2 R13, R13 ;  /* 0x0000000d000d7308 */ /* 0x000ee20000000800 */
[----:B------:R-:W-:-:S07]  /*a7c0*/  FFMA.FTZ R70, R109, R58, -R12 ;  /* 0x0000003a6d467223 */ /* 0x000fce000001080c */
[----:B------:R-:W4:Y:S08]  /*a7d0*/  MUFU.EX2 R40, R40 ;  /* 0x0000002800287308 */ /* 0x000f300000000800 */
[----:B------:R-:W-:Y:S08]  /*a7e0*/  MUFU.EX2 R26, R36 ;  /* 0x00000024001a7308 */ /* 0x000ff00000000800 */
[----:B------:R5:W4:Y:S01]  /*a7f0*/  MUFU.EX2 R36, R74 ;  /* 0x0000004a00247308 */ /* 0x000b220000000800 */
[----:B0-----:R-:W-:-:S01]  /*a800*/  FADD.FTZ R86, R3, R8 ;  /* 0x0000000803567221 */ /* 0x001fc20000010000 */
[----:B-1----:R-:W-:-:S06]  /*a810*/  FADD.FTZ R88, R9, R10 ;  /* 0x0000000a09587221 */ /* 0x002fcc0000010000 */
[----:B------:R-:W0:Y:S01]  /*a820*/  MUFU.EX2 R15, R15 ;  /* 0x0000000f000f7308 */ /* 0x000e220000000800 */
[----:B------:R-:W-:-:S01]  /*a830*/  FFMA.FTZ R95, R97, R58, -R12 ;  /* 0x0000003a615f7223 */ /* 0x000fc2000001080c */
[----:B------:R-:W-:-:S06]  /*a840*/  FFMA.FTZ R72, R113, R58, -R12 ;  /* 0x0000003a71487223 */ /* 0x000fcc000001080c */
[----:B------:R-:W1:Y:S01]  /*a850*/  MUFU.EX2 R68, R68 ;  /* 0x0000004400447308 */ /* 0x000e620000000800 */
[----:B------:R-:W-:-:S01]  /*a860*/  FFMA.FTZ R79, R79, R58, -R12 ;  /* 0x0000003a4f4f7223 */ /* 0x000fc2000001080c */
[-CC-:B-----5:R-:W-:Y:S01]  /*a870*/  FFMA.FTZ R74, R115, R58.reuse, -R12.reuse ;  /* 0x0000003a734a7223 */ /* 0x1a0fe2000001080c */
[----:B------:R-:W-:-:S01]  /*a880*/  FFMA.FTZ R83, R83, R58, -R12 ;  /* 0x0000003a53537223 */ /* 0x000fc2000001080c */
[-CC-:B------:R-:W-:Y:S01]  /*a890*/  FFMA.FTZ R76, R121, R58.reuse, -R12.reuse ;  /* 0x0000003a794c7223 */ /* 0x180fe2000001080c */
[----:B------:R-:W-:-:S03]  /*a8a0*/  FFMA.FTZ R87, R87, R58, -R12 ;  /* 0x0000003a57577223 */ /* 0x000fc6000001080c */
[----:B------:R-:W5:Y:S01]  /*a8b0*/  MUFU.EX2 R42, R42 ;  /* 0x0000002a002a7308 */ /* 0x000f620000000800 */
[----:B------:R-:W-:-:S01]  /*a8c0*/  FFMA.FTZ R78, R125, R58, -R12 ;  /* 0x0000003a7d4e7223 */ /* 0x000fc2000001080c */
[-CC-:B------:R-:W-:Y:S01]  /*a8d0*/  FFMA.FTZ R91, R91, R58.reuse, -R12.reuse ;  /* 0x0000003a5b5b7223 */ /* 0x180fe2000001080c */
[----:B------:R-:W-:-:S01]  /*a8e0*/  FFMA.FTZ R80, R129, R58, -R12 ;  /* 0x0000003a81507223 */ /* 0x000fc2000001080c */
[-CC-:B------:R-:W-:Y:S01]  /*a8f0*/  FFMA.FTZ R63, R63, R58.reuse, -R12.reuse ;  /* 0x0000003a3f3f7223 */ /* 0x180fe2000001080c */
[----:B------:R-:W-:-:S01]  /*a900*/  FFMA.FTZ R82, R133, R58, -R12 ;  /* 0x0000003a85527223 */ /* 0x000fc2000001080c */
[-CC-:B------:R-:W-:Y:S02]  /*a910*/  FFMA.FTZ R67, R67, R58.reuse, -R12.reuse ;  /* 0x0000003a43437223 */ /* 0x180fe4000001080c */
[----:B------:R-:W5:Y:S01]  /*a920*/  MUFU.EX2 R93, R93 ;  /* 0x0000005d005d7308 */ /* 0x000f620000000800 */
        /* <DEDUP_REMOVED lines=19> */
[----:B------:R-:W5:Y:S01]  /*aa60*/  MUFU.EX2 R27, R27 ;  /* 0x0000001b001b7308 */ /* 0x000f620000000800 */
[----:B------:R-:W-:-:S01]  /*aa70*/  FFMA.FTZ R12, R39, R58, -R12 ;  /* 0x0000003a270c7223 */ /* 0x000fc2000001080c */
[----:B--2---:R-:W-:Y:S01]  /*aa80*/  FADD.FTZ R39, R11, R86 ;  /* 0x000000560b277221 */ /* 0x004fe20000010000 */
[----:B---3--:R-:W-:-:S05]  /*aa90*/  FADD.FTZ R97, R13, R88 ;  /* 0x000000580d617221 */ /* 0x008fca0000010000 */
[----:B------:R-:W2:Y:S01]  /*aaa0*/  MUFU.EX2 R70, R70 ;  /* 0x0000004600467308 */ /* 0x000ea20000000800 */
[----:B----4-:R-:W-:-:S01]  /*aab0*/  FADD.FTZ R86, R40, R39 ;  /* 0x0000002728567221 */ /* 0x010fc20000010000 */
[----:B------:R-:W-:Y:S01]  /*aac0*/  FADD.FTZ R97, R36, R97 ;  /* 0x0000006124617221 */ /* 0x000fe20000010000 */
[----:B------:R-:W-:-:S05]  /*aad0*/  F2FP.SATFINITE.E4M3.F32.PACK_AB_MERGE_C R152, R40, R11, RZ ;  /* 0x0000000b2898723e */ /* 0x000fca00048070ff */
[----:B------:R-:W3:Y:S01]  /*aae0*/  MUFU.EX2 R44, R44 ;  /* 0x0000002c002c7308 */ /* 0x000ee20000000800 */
[----:B0-----:R-:W-:-:S01]  /*aaf0*/  FADD.FTZ R11, R15, R86 ;  /* 0x000000560f0b7221 */ /* 0x001fc20000010000 */
[----:B-1----:R-:W-:-:S06]  /*ab00*/  FADD.FTZ R40, R68, R97 ;  /* 0x0000006144287221 */ /* 0x002fcc0000010000 */
[----:B------:R-:W0:Y:S01]  /*ab10*/  MUFU.EX2 R95, R95 ;  /* 0x0000005f005f7308 */ /* 0x000e220000000800 */
[----:B-----5:R-:W-:-:S01]  /*ab20*/  FADD.FTZ R86, R42, R11 ;  /* 0x0000000b2a567221 */ /* 0x020fc20000010000 */
[----:B------:R-:W-:-:S06]  /*ab30*/  FADD.FTZ R11, R93, R40 ;  /* 0x000000285d0b7221 */ /* 0x000fcc0000010000 */
[----:B------:R-:W1:Y:S08]  /*ab40*/  MUFU.EX2 R41, R41 ;  /* 0x0000002900297308 */ /* 0x000e700000000800 */
[----:B------:R-:W4:Y:S01]  /*ab50*/  MUFU.EX2 R72, R72 ;  /* 0x0000004800487308 */ /* 0x000f220000000800 */
[----:B------:R-:W-:-:S01]  /*ab60*/  FADD.FTZ R39, R27, R86 ;  /* 0x000000561b277221 */ /* 0x000fc20000010000 */
[----:B--2---:R-:W-:-:S06]  /*ab70*/  FADD.FTZ R86, R70, R11 ;  /* 0x0000000b46567221 */ /* 0x004fcc0000010000 */
[----:B------:R-:W2:Y:S01]  /*ab80*/  MUFU.EX2 R79, R79 ;  /* 0x0000004f004f7308 */ /* 0x000ea20000000800 */
[----:B---3--:R-:W-:-:S01]  /*ab90*/  FADD.FTZ R88, R44, R39 ;  /* 0x000000272c587221 */ /* 0x008fc20000010000 */
[----:B0-----:R-:W-:-:S06]  /*aba0*/  FADD.FTZ R11, R95, R86 ;  /* 0x000000565f0b7221 */ /* 0x001fcc0000010000 */
[----:B------:R-:W0:Y:S01]  /*abb0*/  MUFU.EX2 R43, R43 ;  /* 0x0000002b002b7308 */ /* 0x000e220000000800 */
[----:B------:R-:W-:-:S07]  /*abc0*/  F2FP.SATFINITE.E4M3.F32.PACK_AB_MERGE_C R154, R44, R27, RZ ;  /* 0x0000001b2c9a723e */ /* 0x000fce00048070ff */
[----:B------:R-:W3:Y:S01]  /*abd0*/  MUFU.EX2 R74, R74 ;  /* 0x0000004a004a7308 */ /* 0x000ee20000000800 */
[----:B-1----:R-:W-:-:S01]  /*abe0*/  FADD.FTZ R27, R41, R88 ;  /* 0x00000058291b7221 */ /* 0x002fc20000010000 */
[----:B----4-:R-:W-:-:S06]  /*abf0*/  FADD.FTZ R44, R72, R11 ;  /* 0x0000000b482c7221 */ /* 0x010fcc0000010000 */
[----:B------:R-:W1:Y:S01]  /*ac00*/  MUFU.EX2 R83, R83 ;  /* 0x0000005300537308 */ /* 0x000e620000000800 */
[----:B------:R-:W-:-:S01]  /*ac10*/  FADD.FTZ R88, R46, R27 ;  /* 0x0000001b2e587221 */ /* 0x000fc20000010000 */
[----:B--2---:R-:W-:-:S06]  /*ac20*/  FADD.FTZ R11, R79, R44 ;  /* 0x0000002c4f0b7221 */ /* 0x004fcc0000010000 */
[----:B------:R-:W2:Y:S01]  /*ac30*/  MUFU.EX2 R76, R76 ;  /* 0x0000004c004c7308 */ /* 0x000ea20000000800 */
[----:B0-----:R-:W-:-:S01]  /*ac40*/  FADD.FTZ R27, R43, R88 ;  /* 0x000000582b1b7221 */ /* 0x001fc20000010000 */
[----:B---3--:R-:W-:-:S06]  /*ac50*/  FADD.FTZ R44, R74, R11 ;  /* 0x0000000b4a2c7221 */ /* 0x008fcc0000010000 */
[----:B------:R-:W0:Y:S08]  /*ac60*/  MUFU.EX2 R77, R77 ;  /* 0x0000004d004d7308 */ /* 0x000e300000000800 */
[----:B------:R-:W3:Y:S01]  /*ac70*/  MUFU.EX2 R87, R87 ;  /* 0x0000005700577308 */ /* 0x000ee20000000800 */
[----:B------:R-:W-:-:S01]  /*ac80*/  FADD.FTZ R27, R48, R27 ;  /* 0x0000001b301b7221 */ /* 0x000fc20000010000 */
[----:B-1----:R-:W-:-:S06]  /*ac90*/  FADD.FTZ R11, R83, R44 ;  /* 0x0000002c530b7221 */ /* 0x002fcc0000010000 */
[----:B------:R-:W1:Y:S08]  /*aca0*/  MUFU.EX2 R52, R117 ;  /* 0x0000007500347308 */ /* 0x000e700000000800 */
[----:B------:R-:W4:Y:S01]  /*acb0*/  MUFU.EX2 R78, R78 ;  /* 0x0000004e004e7308 */ /* 0x000f220000000800 */
[----:B------:R-:W-:-:S01]  /*acc0*/  FADD.FTZ R44, R50, R27 ;  /* 0x0000001b322c7221 */ /* 0x000fc20000010000 */
[----:B--2---:R-:W-:-:S06]  /*acd0*/  FADD.FTZ R88, R76, R11 ;  /* 0x0000000b4c587221 */ /* 0x004fcc0000010000 */
[----:B------:R-:W2:Y:S08]  /*ace0*/  MUFU.EX2 R81, R81 ;  /* 0x0000005100517308 */ /* 0x000eb00000000800 */
[----:B------:R-:W5:Y:S01]  /*acf0*/  MUFU.EX2 R91, R91 ;  /* 0x0000005b005b7308 */ /* 0x000f620000000800 */
[----:B0-----:R-:W-:-:S01]  /*ad00*/  FADD.FTZ R11, R77, R44 ;  /* 0x0000002c4d0b7221 */ /* 0x001fc20000010000 */
[----:B---3--:R-:W-:-:S06]  /*ad10*/  FADD.FTZ R27, R87, R88 ;  /* 0x00000058571b7221 */ /* 0x008fcc0000010000 */
[----:B------:R-:W0:Y:S08]  /*ad20*/  MUFU.EX2 R54, R119 ;  /* 0x0000007700367308 */ /* 0x000e300000000800 */
[----:B------:R-:W3:Y:S01]  /*ad30*/  MUFU.EX2 R80, R80 ;  /* 0x0000005000507308 */ /* 0x000ee20000000800 */
[----:B-1----:R-:W-:-:S01]  /*ad40*/  FADD.FTZ R88, R52, R11 ;  /* 0x0000000b34587221 */ /* 0x002fc20000010000 */
[----:B----4-:R-:W-:-:S06]  /*ad50*/  FADD.FTZ R90, R78, R27 ;  /* 0x0000001b4e5a7221 */ /* 0x010fcc0000010000 */
[----:B------:R-:W1:Y:S01]  /*ad60*/  MUFU.EX2 R61, R61 ;  /* 0x0000003d003d7308 */ /* 0x000e620000000800 */
[----:B------:R-:W-:-:S07]  /*ad70*/  PRMT R0, R102, 0x654, R0 ;  /* 0x0000065466007816 */ /* 0x000fce0000000000 */
[----:B------:R-:W4:Y:S01]  /*ad80*/  MUFU.EX2 R63, R63 ;  /* 0x0000003f003f7308 */ /* 0x000f220000000800 */
[----:B--2---:R-:W-:-:S01]  /*ad90*/  FADD.FTZ R11, R81, R88 ;  /* 0x00000058510b7221 */ /* 0x004fc20000010000 */
[----:B-----5:R-:W-:Y:S01]  /*ada0*/  FADD.FTZ R27, R91, R90 ;  /* 0x0000005a5b1b7221 */ /* 0x020fe20000010000 */
[----:B------:R2:W-:Y:S05]  /*adb0*/  SYNCS.ARRIVE.TRANS64.RED.A1T0 RZ, [R0+URZ], RZ ;  /* 0x000000ff00ff79a7 */ /* 0x0005ea000810043f */
[----:B------:R-:W5:Y:S08]  /*adc0*/  MUFU.EX2 R60, R123 ;  /* 0x0000007b003c7308 */ /* 0x000f700000000800 */
[----:B------:R-:W5:Y:S01]  /*add0*/  MUFU.EX2 R82, R82 ;  /* 0x0000005200527308 */ /* 0x000f620000000800 */
[----:B0-----:R-:W-:-:S07]  /*ade0*/  FADD.FTZ R88, R54, R11 ;  /* 0x0000000b36587221 */ /* 0x001fce0000010000 */
[----:B------:R-:W0:Y:S01]  /*adf0*/  MUFU.EX2 R65, R65 ;  /* 0x0000004100417308 */ /* 0x000e220000000800 */
[----:B---3--:R-:W-:-:S07]  /*ae00*/  FADD.FTZ R90, R80, R27 ;  /* 0x0000001b505a7221 */ /* 0x008fce0000010000 */
[----:B------:R-:W3:Y:S01]  /*ae10*/  MUFU.EX2 R67, R67 ;  /* 0x0000004300437308 */ /* 0x000ee20000000800 */
[----:B-1----:R-:W-:-:S01]  /*ae20*/  FADD.FTZ R11, R61, R88 ;  /* 0x000000583d0b7221 */ /* 0x002fc20000010000 */
[----:B----4-:R-:W-:-:S06]  /*ae30*/  FADD.FTZ R27, R63, R90 ;  /* 0x0000005a3f1b7221 */ /* 0x010fcc0000010000 */
[----:B------:R-:W1:Y:S01]  /*ae40*/  MUFU.EX2 R62, R127 ;  /* 0x0000007f003e7308 */ /* 0x000e620000000800 */
[----:B------:R-:W-:-:S07]  /*ae50*/  F2FP.SATFINITE.E4M3.F32.PACK_AB_MERGE_C R150, R81, R52, RZ ;  /* 0x000000345196723e */ /* 0x000fce00048070ff */
[----:B--2---:R-:W2:Y:S01]  /*ae60*/  MUFU.EX2 R0, R137 ;  /* 0x0000008900007308 */ /* 0x004ea20000000800 */
[----:B-----5:R-:W-:-:S01]  /*ae70*/  FADD.FTZ R52, R60, R11 ;  /* 0x0000000b3c347221 */ /* 0x020fc20000010000 */
[----:B------:R-:W-:-:S06]  /*ae80*/  F2FP.SATFINITE.E4M3.F32.PACK_AB_MERGE_C R13, R36, R13, RZ ;  /* 0x0000000d240d723e */ /* 0x000fcc00048070ff */
[----:B------:R-:W4:Y:S01]  /*ae90*/  MUFU.EX2 R69, R69 ;  /* 0x0000004500457308 */ /* 0x000f220000000800 */
[----:B------:R-:W-:-:S07]  /*aea0*/  FADD.FTZ R36, R82, R27 ;  /* 0x0000001b52247221 */ /* 0x000fce0000010000 */
[----:B------:R-:W5:Y:S01]  /*aeb0*/  MUFU.EX2 R71, R71 ;  /* 0x0000004700477308 */ /* 0x000f620000000800 */
[C---:B0-----:R-:W-:Y:S01]  /*aec0*/  F2FP.SATFINITE.E4M3.F32.PACK_AB_MERGE_C R136, R65.reuse, R60, RZ ;  /* 0x0000003c4188723e */ /* 0x041fe200048070ff */
[----:B------:R-:W-:-:S06]  /*aed0*/  FADD.FTZ R65, R65, R52 ;  /* 0x0000003441417221 */ /* 0x000fcc0000010000 */
[----:B------:R-:W0:Y:S01]  /*aee0*/  MUFU.EX2 R64, R131 ;  /* 0x0000008300407308 */ /* 0x000e220000000800 */
[----:B---3--:R-:W-:-:S07]  /*aef0*/  FADD.FTZ R11, R67, R36 ;  /* 0x00000024430b7221 */ /* 0x008fce0000010000 */
[----:B------:R-:W3:Y:S01]  /*af00*/  MUFU.EX2 R141, R141 ;  /* 0x0000008d008d7308 */ /* 0x000ee20000000800 */
[----:B-1----:R-:W-:-:S07]  /*af10*/  FADD.FTZ R36, R62, R65 ;  /* 0x000000413e247221 */ /* 0x002fce0000010000 */
[----:B------:R-:W1:Y:S01]  /*af20*/  MUFU.EX2 R73, R73 ;  /* 0x0000004900497308 */ /* 0x000e620000000800 */
[----:B--2---:R-:W-:-:S07]  /*af30*/  FADD.FTZ R52, R0, R11 ;  /* 0x0000000b00347221 */ /* 0x004fce0000010000 */
[----:B------:R-:W2:Y:S01]  /*af40*/  MUFU.EX2 R84, R75 ;  /* 0x0000004b00547308 */ /* 0x000ea20000000800 */
[----:B----4-:R-:W-:-:S01]  /*af50*/  FADD.FTZ R11, R69, R36 ;  /* 0x00000024450b7221 */ /* 0x010fc20000010000 */
[----:B-----5:R-:W-:-:S06]  /*af60*/  FADD.FTZ R52, R71, R52 ;  /* 0x0000003447347221 */ /* 0x020fcc0000010000 */
[----:B------:R-:W4:Y:S08]  /*af70*/  MUFU.EX2 R20, R135 ;  /* 0x0000008700147308 */ /* 0x000f300000000800 */
[----:B------:R-:W5:Y:S01]  /*af80*/  MUFU.EX2 R143, R143 ;  /* 0x0000008f008f7308 */ /* 0x000f620000000800 */
[----:B0-----:R-:W-:-:S01]  /*af90*/  FADD.FTZ R36, R64, R11 ;  /* 0x0000000b40247221 */ /* 0x001fc20000010000 */
[----:B------:R-:W-:-:S06]  /*afa0*/  F2FP.SATFINITE.E4M3.F32.PACK_AB_MERGE_C R152, R8, R3, R152 ;  /* 0x000000030898723e */ /* 0x000fcc0004807098 */
[----:B------:R-:W0:Y:S01]  /*afb0*/  MUFU.EX2 R99, R99 ;  /* 0x0000006300637308 */ /* 0x000e220000000800 */
[----:B---3--:R-:W-:-:S07]  /*afc0*/  FADD.FTZ R3, R141, R52 ;  /* 0x000000348d037221 */ /* 0x008fce0000010000 */
[----:B------:R-:W3:Y:S01]  /*afd0*/  MUFU.EX2 R40, R47 ;  /* 0x0000002f00287308 */ /* 0x000ee20000000800 */
[C---:B-1----:R-:W-:Y:S01]  /*afe0*/  F2FP.SATFINITE.E4M3.F32.PACK_AB_MERGE_C R138, R73.reuse, R64, RZ ;  /* 0x00000040498a723e */ /* 0x042fe200048070ff */
[----:B------:R-:W-:Y:S01]  /*aff0*/  FADD.FTZ R73, R73, R36 ;  /* 0x0000002449497221 */ /* 0x000fe20000010000 */
[----:B--2---:R-:W-:-:S05]  /*b000*/  F2FP.SATFINITE.E4M3.F32.PACK_AB_MERGE_C R141, R84, R141, RZ ;  /* 0x0000008d548d723e */ /* 0x004fca00048070ff */
[----:B------:R-:W1:Y:S01]  /*b010*/  MUFU.EX2 R28, R28 ;  /* 0x0000001c001c7308 */ /* 0x000e620000000800 */
[----:B------:R-:W-:-:S07]  /*b020*/  FADD.FTZ R84, R84, R3 ;  /* 0x0000000354547221 */ /* 0x000fce0000010000 */
[----:B------:R-:W2:Y:S01]  /*b030*/  MUFU.EX2 R147, R147 ;  /* 0x0000009300937308 */ /* 0x000ea20000000800 */
[----:B----4-:R-:W-:-:S07]  /*b040*/  FADD.FTZ R8, R20, R73 ;  /* 0x0000004914087221 */ /* 0x010fce0000010000 */
[----:B------:R-:W4:Y:S01]  /*b050*/  MUFU.EX2 R49, R49 ;  /* 0x0000003100317308 */ /* 0x000f220000000800 */
[----:B-----5:R-:W-:-:S07]  /*b060*/  FADD.FTZ R3, R143, R84 ;  /* 0x000000548f037221 */ /* 0x020fce0000010000 */
[----:B------:R-:W5:Y:S01]  /*b070*/  MUFU.EX2 R86, R51 ;  /* 0x0000003300567308 */ /* 0x000f620000000800 */
[----:B0-----:R-:W-:-:S01]  /*b080*/  FADD.FTZ R11, R99, R8 ;  /* 0x00000008630b7221 */ /* 0x001fc20000010000 */
[----:B---3--:R-:W-:-:S06]  /*b090*/  FADD.FTZ R36, R40, R3 ;  /* 0x0000000328247221 */ /* 0x008fcc0000010000 */
[----:B------:R-:W0:Y:S01]  /*b0a0*/  MUFU.EX2 R34, R34 ;  /* 0x0000002200227308 */ /* 0x000e220000000800 */
[----:B------:R-:W-:-:S07]  /*b0b0*/  F2FP.SATFINITE.E4M3.F32.PACK_AB_MERGE_C R154, R42, R15, R154 ;  /* 0x0000000f2a9a723e */ /* 0x000fce000480709a */
[----:B------:R-:W3:Y:S01]  /*b0c0*/  MUFU.EX2 R151, R151 ;  /* 0x0000009700977308 */ /* 0x000ee20000000800 */
[----:B-1----:R-:W-:-:S01]  /*b0d0*/  FADD.FTZ R42, R28, R11 ;  /* 0x0000000b1c2a7221 */ /* 0x002fc20000010000 */
[----:B--2---:R-:W-:-:S06]  /*b0e0*/  FADD.FTZ R3, R147, R36 ;  /* 0x0000002493037221 */ /* 0x004fcc0000010000 */
[----:B------:R-:W1:Y:S01]  /*b0f0*/  MUFU.EX2 R53, R53 ;  /* 0x0000003500357308 */ /* 0x000e620000000800 */
[----:B------:R-:W-:-:S07]  /*b100*/  F2FP.SATFINITE.E4M3.F32.PACK_AB_MERGE_C R148, R48, R43, RZ ;  /* 0x0000002b3094723e */ /* 0x000fce00048070ff */
[----:B------:R-:W2:Y:S01]  /*b110*/  MUFU.EX2 R44, R55 ;  /* 0x00000037002c7308 */ /* 0x000ea20000000800 */
[C---:B----4-:R-:W-:Y:S01]  /*b120*/  F2FP.SATFINITE.E4M3.F32.PACK_AB_MERGE_C R140, R49.reuse, R28, RZ ;  /* 0x0000001c318c723e */ /* 0x050fe200048070ff */
[----:B------:R-:W-:-:S06]  /*b130*/  FADD.FTZ R49, R49, R42 ;  /* 0x0000002a31317221 */ /* 0x000fcc0000010000 */
[----:B------:R-:W-:Y:S01]  /*b140*/  MUFU.EX2 R38, R38 ;  /* 0x0000002600267308 */ /* 0x000fe20000000800 */
[----:B-----5:R-:W-:-:S07]  /*b150*/  F2FP.SATFINITE.E4M3.F32.PACK_AB_MERGE_C R147, R86, R147, RZ ;  /* 0x000000935693723e */ /* 0x020fce00048070ff */
[----:B------:R-:W4:Y:S01]  /*b160*/  MUFU.EX2 R57, R57 ;  /* 0x0000003900397308 */ /* 0x000f220000000800 */
[----:B------:R-:W-:-:S07]  /*b170*/  FADD.FTZ R86, R86, R3 ;  /* 0x0000000356567221 */ /* 0x000fce0000010000 */
[----:B------:R-:W5:Y:S01]  /*b180*/  MUFU.EX2 R155, R155 ;  /* 0x0000009b009b7308 */ /* 0x000f620000000800 */
[----:B0-----:R-:W-:-:S01]  /*b190*/  FADD.FTZ R28, R34, R49 ;  /* 0x00000031221c7221 */ /* 0x001fc20000010000 */
[----:B---3--:R-:W-:-:S06]  /*b1a0*/  FADD.FTZ R3, R151, R86 ;  /* 0x0000005697037221 */ /* 0x008fcc0000010000 */
[----:B------:R-:W0:Y:S01]  /*b1b0*/  MUFU.EX2 R48, R33 ;  /* 0x0000002100307308 */ /* 0x000e220000000800 */
[----:B-1----:R-:W-:-:S07]  /*b1c0*/  FADD.FTZ R11, R53, R28 ;  /* 0x0000001c350b7221 */ /* 0x002fce0000010000 */
[----:B------:R-:W-:Y:S01]  /*b1d0*/  MUFU.EX2 R32, R32 ;  /* 0x0000002000207308 */ /* 0x000fe20000000800 */
[----:B--2---:R-:W-:-:S07]  /*b1e0*/  FADD.FTZ R28, R44, R3 ;  /* 0x000000032c1c7221 */ /* 0x004fce0000010000 */
[----:B------:R-:W-:Y:S08]  /*b1f0*/  MUFU.EX2 R103, R103 ;  /* 0x0000006700677308 */ /* 0x000ff00000000800 */
[----:B------:R-:W1:Y:S01]  /*b200*/  MUFU.EX2 R66, R66 ;  /* 0x0000004200427308 */ /* 0x000e620000000800 */
[----:B----4-:R-:W-:-:S07]  /*b210*/  F2FP.SATFINITE.E4M3.F32.PACK_AB_MERGE_C R142, R57, R38, RZ ;  /* 0x00000026398e723e */ /* 0x010fce00048070ff */
[----:B------:R-:W2:Y:S01]  /*b220*/  MUFU.EX2 R30, R30 ;  /* 0x0000001e001e7308 */ /* 0x000ea20000000800 */
[----:B------:R-:W-:-:S07]  /*b230*/  FADD.FTZ R38, R38, R11 ;  /* 0x0000000b26267221 */ /* 0x000fce0000010000 */
[----:B------:R-:W3:Y:S01]  /*b240*/  MUFU.EX2 R29, R29 ;  /* 0x0000001d001d7308 */ /* 0x000ee20000000800 */
[----:B-----5:R-:W-:-:S07]  /*b250*/  FADD.FTZ R3, R155, R28 ;  /* 0x0000001c9b037221 */ /* 0x020fce0000010000 */
[----:B------:R-:W4:Y:S01]  /*b260*/  MUFU.EX2 R31, R31 ;  /* 0x0000001f001f7308 */ /* 0x000f220000000800 */
[----:B------:R-:W-:-:S01]  /*b270*/  FADD.FTZ R57, R57, R38 ;  /* 0x0000002639397221 */ /* 0x000fc20000010000 */
[----:B0-----:R-:W-:-:S06]  /*b280*/  FADD.FTZ R3, R48, R3 ;  /* 0x0000000330037221 */ /* 0x001fcc0000010000 */
[----:B------:R-:W0:Y:S01]  /*b290*/  MUFU.EX2 R85, R85 ;  /* 0x0000005500557308 */ /* 0x000e220000000800 */
[----:B------:R-:W-:Y:S01]  /*b2a0*/  F2FP.SATFINITE.E4M3.F32.PACK_AB_MERGE_C R153, R10, R9, R13 ;  /* 0x000000090a99723e */ /* 0x000fe2000480700d */
[----:B-1----:R-:W-:Y:S01]  /*b2b0*/  FADD.FTZ R10, R66, R57 ;  /* 0x00000039420a7221 */ /* 0x002fe20000010000 */
[----:B------:R-:W-:-:S05]  /*b2c0*/  F2FP.SATFINITE.E4M3.F32.PACK_AB_MERGE_C R144, R103, R32, RZ ;  /* 0x000000206790723e */ /* 0x000fca00048070ff */
[----:B------:R-:W1:Y:S01]  /*b2d0*/  MUFU.EX2 R8, R89 ;  /* 0x0000005900087308 */ /* 0x000e620000000800 */
[----:B--2---:R-:W-:-:S01]  /*b2e0*/  FADD.FTZ R28, R30, R3 ;  /* 0x000000031e1c7221 */ /* 0x004fc20000010000 */
[----:B------:R-:W-:-:S06]  /*b2f0*/  F2FP.SATFINITE.E4M3.F32.PACK_AB_MERGE_C R140, R99, R20, R140 ;  /* 0x00000014638c723e */ /* 0x000fcc000480708c */
[----:B------:R-:W-:Y:S01]  /*b300*/  MUFU.EX2 R37, R37 ;  /* 0x0000002500257308 */ /* 0x000fe20000000800 */
[C---:B---3--:R-:W-:Y:S01]  /*b310*/  F2FP.SATFINITE.E4M3.F32.PACK_AB_MERGE_C R144, R29.reuse, R66, R144 ;  /* 0x000000421d90723e */ /* 0x048fe20004807090 */
[----:B------:R-:W-:-:S06]  /*b320*/  FADD.FTZ R29, R29, R10 ;  /* 0x0000000a1d1d7221 */ /* 0x000fcc0000010000 */
[----:B------:R-:W2:Y:S01]  /*b330*/  MUFU.EX2 R14, R14 ;  /* 0x0000000e000e7308 */ /* 0x000ea20000000800 */
[----:B----4-:R-:W-:-:S07]  /*b340*/  FADD.FTZ R28, R31, R28 ;  /* 0x0000001c1f1c7221 */ /* 0x010fce0000010000 */
[----:B------:R-:W3:Y:S01]  /*b350*/  MUFU.EX2 R45, R45 ;  /* 0x0000002d002d7308 */ /* 0x000ee20000000800 */
[----:B------:R-:W-:-:S07]  /*b360*/  FADD.FTZ R32, R32, R29 ;  /* 0x0000001d20207221 */ /* 0x000fce0000010000 */
[----:B------:R-:W4:Y:S01]  /*b370*/  MUFU.EX2 R107, R107 ;  /* 0x0000006b006b7308 */ /* 0x000f220000000800 */
[----:B0-----:R-:W-:-:S07]  /*b380*/  FADD.FTZ R3, R85, R28 ;  /* 0x0000001c55037221 */ /* 0x001fce0000010000 */
[----:B------:R-:W0:Y:S01]  /*b390*/  MUFU.EX2 R20, R35 ;  /* 0x0000002300147308 */ /* 0x000e220000000800 */
[----:B------:R-:W-:-:S01]  /*b3a0*/  FADD.FTZ R103, R103, R32 ;  /* 0x0000002067677221 */ /* 0x000fc20000010000 */
[C---:B-1----:R-:W-:Y:S01]  /*b3b0*/  F2FP.SATFINITE.E4M3.F32.PACK_AB_MERGE_C R85, R8.reuse, R85, RZ ;  /* 0x000000550855723e */ /* 0x042fe200048070ff */
[----:B------:R-:W-:-:S05]  /*b3c0*/  FADD.FTZ R8, R8, R3 ;  /* 0x0000000308087221 */ /* 0x000fca0000010000 */
[----:B------:R-:W1:Y:S01]  /*b3d0*/  MUFU.EX2 R101, R101 ;  /* 0x0000006500657308 */ /* 0x000e620000000800 */
[----:B------:R-:W-:Y:S01]  /*b3e0*/  F2FP.SATFINITE.E4M3.F32.PACK_AB_MERGE_C R139, R71, R0, R141 ;  /* 0x00000000478b723e */ /* 0x000fe2000480708d */
[----:B--2---:R-:W-:Y:S01]  /*b3f0*/  FADD.FTZ R0, R14, R103 ;  /* 0x000000670e007221 */ /* 0x004fe20000010000 */
[----:B------:R-:W-:Y:S01]  /*b400*/  F2FP.SATFINITE.E4M3.F32.PACK_AB_MERGE_C R10, R37, R26, RZ ;  /* 0x0000001a250a723e */ /* 0x000fe200048070ff */
[----:B---3--:R-:W-:-:S03]  /*b410*/  FADD.FTZ R3, R45, R8 ;  /* 0x000000082d037221 */ /* 0x008fc60000010000 */
[C---:B----4-:R-:W-:Y:S01]  /*b420*/  F2FP.SATFINITE.E4M3.F32.PACK_AB_MERGE_C R146, R107.reuse, R14, R10 ;  /* 0x0000000e6b92723e */ /* 0x050fe2000480700a */
[----:B------:R-:W-:-:S01]  /*b430*/  FADD.FTZ R107, R107, R0 ;  /* 0x000000006b6b7221 */ /* 0x000fc20000010000 */
[----:B0-----:R-:W-:Y:S01]  /*b440*/  FADD.FTZ R0, R20, R3 ;  /* 0x0000000314007221 */ /* 0x001fe20000010000 */
[----:B------:R-:W0:Y:S03]  /*b450*/  MUFU.EX2 R12, R12 ;  /* 0x0000000c000c7308 */ /* 0x000e260000000800 */
[----:B-1----:R-:W-:-:S01]  /*b460*/  FADD.FTZ R15, R101, R0 ;  /* 0x00000000650f7221 */ /* 0x002fc20000010000 */
[----:B------:R-:W-:-:S04]  /*b470*/  IADD3 R0, R24, -0x2, RZ ;  /* 0xfffffffe18007810 */ /* 0x000fc80007ffe0ff */
[----:B------:R-:W-:Y:S02]  /*b480*/  ISETP.GE.AND P1, PT, R0, R92, PT ;  /* 0x0000005c0000720c */ /* 0x000fe40003f26270 */
[----:B------:R-:W-:Y:S01]  /*b490*/  F2FP.SATFINITE.E4M3.F32.PACK_AB_MERGE_C R78, R91, R78, RZ ;  /* 0x0000004e5b4e723e */ /* 0x000fe200048070ff */
[----:B------:R-:W-:Y:S01]  /*b4a0*/  FADD.FTZ R26, R26, R107 ;  /* 0x0000006b1a1a7221 */ /* 0x000fe20000010000 */
[----:B------:R-:W-:Y:S02]  /*b4b0*/  F2FP.SATFINITE.E4M3.F32.PACK_AB_MERGE_C R9, R48, R155, RZ ;  /* 0x0000009b3009723e */ /* 0x000fe400048070ff */
[----:B0-----:R-:W-:Y:S02]  /*b4c0*/  F2FP.SATFINITE.E4M3.F32.PACK_AB_MERGE_C R3, R12, R101, RZ ;  /* 0x000000650c03723e */ /* 0x001fe400048070ff */
[----:B------:R-:W-:Y:S01]  /*b4d0*/  F2FP.SATFINITE.E4M3.F32.PACK_AB_MERGE_C R78, R87, R76, R78 ;  /* 0x0000004c574e723e */ /* 0x000fe2000480704e */
[----:B------:R-:W-:Y:S01]  /*b4e0*/  BSSY B0, `(.L_x_493) ;  /* 0x0000338000007945 */ /* 0x000fe20003800000 */
[----:B------:R-:W-:-:S02]  /*b4f0*/  F2FP.SATFINITE.E4M3.F32.PACK_AB_MERGE_C R70, R95, R70, RZ ;  /* 0x000000465f46723e */ /* 0x000fc400048070ff */
[----:B------:R-:W-:Y:S02]  /*b500*/  F2FP.SATFINITE.E4M3.F32.PACK_AB_MERGE_C R74, R83, R74, RZ ;  /* 0x0000004a534a723e */ /* 0x000fe400048070ff */
[----:B------:R-:W-:Y:S02]  /*b510*/  F2FP.SATFINITE.E4M3.F32.PACK_AB_MERGE_C R67, R67, R82, RZ ;  /* 0x000000524343723e */ /* 0x000fe400048070ff */
[----:B------:R-:W-:Y:S02]  /*b520*/  F2FP.SATFINITE.E4M3.F32.PACK_AB_MERGE_C R141, R40, R143, R147 ;  /* 0x0000008f288d723e */ /* 0x000fe40004807093 */
[----:B------:R-:W-:Y:S01]  /*b530*/  F2FP.SATFINITE.E4M3.F32.PACK_AB_MERGE_C R147, R20, R45, R3 ;  /* 0x0000002d1493723e */ /* 0x000fe20004807003 */
[----:B------:R-:W-:Y:S01]  /*b540*/  FADD.FTZ R20, R37, R26 ;  /* 0x0000001a25147221 */ /* 0x000fe20000010000 */
[----:B------:R-:W-:Y:S01]  /*b550*/  F2FP.SATFINITE.E4M3.F32.PACK_AB_MERGE_C R148, R46, R41, R148 ;  /* 0x000000292e94723e */ /* 0x000fe20004807094 */
[----:B------:R-:W-:Y:S01]  /*b560*/  FADD.FTZ R15, R12, R15 ;  /* 0x0000000f0c0f7221 */ /* 0x000fe20000010000 */
[----:B------:R-:W-:Y:S01]  /*b570*/  F2FP.SATFINITE.E4M3.F32.PACK_AB_MERGE_C R150, R77, R50, R150 ;  /* 0x000000324d96723e */ /* 0x000fe20004807096 */
[--C-:B------:R-:W-:Y:S01]  /*b580*/  IMAD.MOV.U32 R24, RZ, RZ, R25.reuse ;  /* 0x000000ffff187224 */ /* 0x100fe200078e0019 */
[----:B------:R-:W-:Y:S01]  /*b590*/  F2FP.SATFINITE.E4M3.F32.PACK_AB_MERGE_C R136, R61, R54, R136 ;  /* 0x000000363d88723e */ /* 0x000fe20004807088 */
[--C-:B------:R-:W-:Y:S01]  /*b5a0*/  IMAD.MOV.U32 R27, RZ, RZ, R25.reuse ;  /* 0x000000ffff1b7224 */ /* 0x100fe200078e0019 */
[----:B------:R-:W-:Y:S01]  /*b5b0*/  F2FP.SATFINITE.E4M3.F32.PACK_AB_MERGE_C R142, R53, R34, R142 ;  /* 0x00000022358e723e */ /* 0x000fe2000480708e */
[----:B------:R-:W-:Y:S01]  /*b5c0*/  IMAD.MOV.U32 R26, RZ, RZ, R25 ;  /* 0x000000ffff1a7224 */ /* 0x000fe200078e0019 */
[----:B------:R-:W-:Y:S01]  /*b5d0*/  F2FP.SATFINITE.E4M3.F32.PACK_AB_MERGE_C R143, R44, R151, R9 ;  /* 0x000000972c8f723e */ /* 0x000fe20004807009 */
[----:B------:R-:W-:Y:S01]  /*b5e0*/  IMAD.MOV.U32 R29, RZ, RZ, R25 ;  /* 0x000000ffff1d7224 */ /* 0x000fe200078e0019 */
[----:B------:R-:W-:Y:S01]  /*b5f0*/  F2FP.SATFINITE.E4M3.F32.PACK_AB_MERGE_C R145, R31, R30, R85 ;  /* 0x0000001e1f91723e */ /* 0x000fe20004807055 */
[--C-:B------:R-:W-:Y:S01]  /*b600*/  IMAD.MOV.U32 R28, RZ, RZ, R25.reuse ;  /* 0x000000ffff1c7224 */ /* 0x100fe200078e0019 */
[----:B------:R-:W-:Y:S01]  /*b610*/  F2FP.SATFINITE.E4M3.F32.PACK_AB_MERGE_C R138, R69, R62, R138 ;  /* 0x0000003e458a723e */ /* 0x000fe2000480708a */
[--C-:B------:R-:W-:Y:S01]  /*b620*/  IMAD.MOV.U32 R30, RZ, RZ, R25.reuse ;  /* 0x000000ffff1e7224 */ /* 0x100fe200078e0019 */
[----:B------:R-:W-:Y:S01]  /*b630*/  F2FP.SATFINITE.E4M3.F32.PACK_AB_MERGE_C R155, R93, R68, R70 ;  /* 0x000000445d9b723e */ /* 0x000fe20004807046 */
[--C-:B------:R-:W-:Y:S01]  /*b640*/  IMAD.MOV.U32 R33, RZ, RZ, R25.reuse ;  /* 0x000000ffff217224 */ /* 0x100fe200078e0019 */
[----:B------:R-:W-:Y:S01]  /*b650*/  F2FP.SATFINITE.E4M3.F32.PACK_AB_MERGE_C R149, R79, R72, R74 ;  /* 0x000000484f95723e */ /* 0x000fe2000480704a */
[----:B------:R-:W-:Y:S01]  /*b660*/  IMAD.MOV.U32 R32, RZ, RZ, R25 ;  /* 0x000000ffff207224 */ /* 0x000fe200078e0019 */
[----:B------:R-:W-:Y:S01]  /*b670*/  F2FP.SATFINITE.E4M3.F32.PACK_AB_MERGE_C R137, R63, R80, R67 ;  /* 0x000000503f89723e */ /* 0x000fe20004807043 */
[--C-:B------:R-:W-:Y:S01]  /*b680*/  IMAD.MOV.U32 R35, RZ, RZ, R25.reuse ;  /* 0x000000ffff237224 */ /* 0x100fe200078e0019 */
[-C--:B------:R-:W-:Y:S01]  /*b690*/  MOV R31, R25.reuse ;  /* 0x00000019001f7202 */ /* 0x080fe20000000f00 */
[--C-:B------:R-:W-:Y:S01]  /*b6a0*/  IMAD.MOV.U32 R34, RZ, RZ, R25.reuse ;  /* 0x000000ffff227224 */ /* 0x100fe200078e0019 */
[-C--:B------:R-:W-:Y:S01]  /*b6b0*/  MOV R37, R25.reuse ;  /* 0x0000001900257202 */ /* 0x080fe20000000f00 */
[--C-:B------:R-:W-:Y:S01]  /*b6c0*/  IMAD.MOV.U32 R36, RZ, RZ, R25.reuse ;  /* 0x000000ffff247224 */ /* 0x100fe200078e0019 */
[-C--:B------:R-:W-:Y:S01]  /*b6d0*/  MOV R43, R25.reuse ;  /* 0x00000019002b7202 */ /* 0x080fe20000000f00 */
[--C-:B------:R-:W-:Y:S01]  /*b6e0*/  IMAD.MOV.U32 R39, RZ, RZ, R25.reuse ;  /* 0x000000ffff277224 */ /* 0x100fe200078e0019 */
[-C--:B------:R-:W-:Y:S01]  /*b6f0*/  MOV R49, R25.reuse ;  /* 0x0000001900317202 */ /* 0x080fe20000000f00 */
[--C-:B------:R-:W-:Y:S01]  /*b700*/  IMAD.MOV.U32 R38, RZ, RZ, R25.reuse ;  /* 0x000000ffff267224 */ /* 0x100fe200078e0019 */
[----:B------:R-:W-:Y:S01]  /*b710*/  MOV R55, R25 ;  /* 0x0000001900377202 */ /* 0x000fe20000000f00 */
[----:B------:R-:W-:-:S02]  /*b720*/  IMAD.MOV.U32 R41, RZ, RZ, R25 ;  /* 0x000000ffff297224 */ /* 0x000fc400078e0019 */
[--C-:B------:R-:W-:Y:S02]  /*b730*/  IMAD.MOV.U32 R40, RZ, RZ, R25.reuse ;  /* 0x000000ffff287224 */ /* 0x100fe400078e0019 */
[--C-:B------:R-:W-:Y:S02]  /*b740*/  IMAD.MOV.U32 R42, RZ, RZ, R25.reuse ;  /* 0x000000ffff2a7224 */ /* 0x100fe400078e0019 */
[--C-:B------:R-:W-:Y:S02]  /*b750*/  IMAD.MOV.U32 R45, RZ, RZ, R25.reuse ;  /* 0x000000ffff2d7224 */ /* 0x100fe400078e0019 */
[--C-:B------:R-:W-:Y:S02]  /*b760*/  IMAD.MOV.U32 R44, RZ, RZ, R25.reuse ;  /* 0x000000ffff2c7224 */ /* 0x100fe400078e0019 */
[--C-:B------:R-:W-:Y:S02]  /*b770*/  IMAD.MOV.U32 R47, RZ, RZ, R25.reuse ;  /* 0x000000ffff2f7224 */ /* 0x100fe400078e0019 */
[----:B------:R-:W-:-:S02]  /*b780*/  IMAD.MOV.U32 R46, RZ, RZ, R25 ;  /* 0x000000ffff2e7224 */ /* 0x000fc400078e0019 */
[--C-:B------:R-:W-:Y:S02]  /*b790*/  IMAD.MOV.U32 R48, RZ, RZ, R25.reuse ;  /* 0x000000ffff307224 */ /* 0x100fe400078e0019 */
[--C-:B------:R-:W-:Y:S02]  /*b7a0*/  IMAD.MOV.U32 R51, RZ, RZ, R25.reuse ;  /* 0x000000ffff337224 */ /* 0x100fe400078e0019 */
[--C-:B------:R-:W-:Y:S02]  /*b7b0*/  IMAD.MOV.U32 R50, RZ, RZ, R25.reuse ;  /* 0x000000ffff327224 */ /* 0x100fe400078e0019 */
[--C-:B------:R-:W-:Y:S02]  /*b7c0*/  IMAD.MOV.U32 R53, RZ, RZ, R25.reuse ;  /* 0x000000ffff357224 */ /* 0x100fe400078e0019 */
[--C-:B------:R-:W-:Y:S02]  /*b7d0*/  IMAD.MOV.U32 R52, RZ, RZ, R25.reuse ;  /* 0x000000ffff347224 */ /* 0x100fe400078e0019 */
[----:B------:R-:W-:-:S02]  /*b7e0*/  IMAD.MOV.U32 R54, RZ, RZ, R25 ;  /* 0x000000ffff367224 */ /* 0x000fc400078e0019 */
[----:B------:R-:W-:Y:S01]  /*b7f0*/  IMAD.MOV.U32 R151, RZ, RZ, R78 ;  /* 0x000000ffff977224 */ /* 0x000fe200078e004e */
[----:B------:R-:W-:Y:S06]  /*b800*/  @!P1 BRA `(.L_x_494) ;  /* 0x0000003000149947 */ /* 0x000fec0003800000 */
[----:B------:R0:W5:Y:S01]  /*b810*/  LDL.LU R9, [R1+0x10] ;  /* 0x0000100001097983 */ /* 0x0001620000300800 */
[----:B------:R-:W-:Y:S02]  /*b820*/  IMAD.MOV.U32 R3, RZ, RZ, R59 ;  /* 0x000000ffff037224 */ /* 0x000fe400078e003b */
[----:B------:R-:W-:Y:S01]  /*b830*/  IMAD.MOV.U32 R12, RZ, RZ, R56 ;  /* 0x000000ffff0c7224 */ /* 0x000fe200078e0038 */
[----:B------:R0:W5:Y:S01]  /*b840*/  LDL.LU R8, [R1+0x8] ;  /* 0x0000080001087983 */ /* 0x0001620000300800 */
        /* <DEDUP_REMOVED lines=15> */
[----:B0-----:R-:W-:-:S07]  /*b940*/  CS2R R54, SRZ ;  /* 0x0000000000367805 */ /* 0x001fce000001ff00 */
.L_x_507:
[----:B-----5:R-:W-:-:S04]  /*b950*/  ISETP.NE.AND P1, PT, R8, 0x1, PT ;  /* 0x000000010800780c */ /* 0x020fc80003f25270 */
[----:B------:R-:W-:-:S04]  /*b960*/  SEL R10, RZ, 0x1, P1 ;  /* 0x00000001ff0a7807 */ /* 0x000fc80000800000 */
[----:B------:R-:W-:-:S05]  /*b970*/  LOP3.LUT R13, R9, R10, RZ, 0x3c, !PT ;  /* 0x0000000a090d7212 */ /* 0x000fca00078e3cff */
[----:B------:R0:W-:Y:S01]  /*b980*/  STL [R1+0x10], R13 ;  /* 0x0000100d01007387 */ /* 0x0001e20000100800 */
[----:B------:R-:W-:Y:S05]  /*b990*/  @!P0 BRA `(.L_x_495) ;  /* 0x0000000000048947 */ /* 0x000fea0003800000 */
[----:B------:R-:W-:Y:S01]  /*b9a0*/  BPT.TRAP 0x1 ;  /* 0x000000040000795c */ /* 0x000fe20000300000 */
.L_x_495:
[----:B------:R-:W-:-:S05]  /*b9b0*/  VIADD R10, R8, 0x1 ;  /* 0x00000001080a7836 */ /* 0x000fca0000000000 */
[----:B------:R-:W-:-:S04]  /*b9c0*/  ISETP.NE.AND P1, PT, R10, 0x2, PT ;  /* 0x000000020a00780c */ /* 0x000fc80003f25270 */
[----:B------:R-:W-:Y:S02]  /*b9d0*/  SEL R11, R10, RZ, P1 ;  /* 0x000000ff0a0b7207 */ /* 0x000fe40000800000 */
[----:B------:R-:W-:Y:S02]  /*b9e0*/  SHF.L.U32 R10, R13, 0x1f, RZ ;  /* 0x0000001f0d0a7819 */ /* 0x000fe400000006ff */
[----:B0-----:R-:W-:Y:S01]  /*b9f0*/  LEA R13, R11, R18, 0x3 ;  /* 0x000000120b0d7211 */ /* 0x001fe200078e18ff */
[----:B------:R0:W-:Y:S03]  /*ba00*/  STL [R1+0x8], R11 ;  /* 0x0000080b01007387 */ /* 0x0001e60000100800 */
[----:B------:R0:W1:Y:S01]  /*ba10*/  SYNCS.PHASECHK.TRANS64.TRYWAIT P1, [R13+URZ+0x13230], R10 ;  /* 0x0132300a0d0075a7 */ /* 0x000062000802017f */
[----:B------:R-:W-:Y:S05]  /*ba20*/  @!P0 BRA `(.L_x_496) ;  /* 0x0000000000048947 */ /* 0x000fea0003800000 */
[----:B------:R-:W-:Y:S01]  /*ba30*/  BPT.TRAP 0x1 ;  /* 0x000000040000795c */ /* 0x000fe20000300000 */
.L_x_496:
[----:B------:R-:W-:Y:S01]  /*ba40*/  IMAD R14, R11, 0x280, R21 ;  /* 0x000002800b0e7824 */ /* 0x000fe200078e0215 */
[----:B------:R-:W-:Y:S03]  /*ba50*/  BSSY B1, `(.L_x_497) ;  /* 0x0000006000017945 */ /* 0x000fe60003800000 */
[C---:B------:R-:W-:Y:S02]  /*ba60*/  VIADD R57, R14.reuse, 0x80 ;  /* 0x000000800e397836 */ /* 0x040fe40000000000 */
[----:B------:R-:W-:Y:S01]  /*ba70*/  VIADD R58, R14, 0x100 ;  /* 0x000001000e3a7836 */ /* 0x000fe20000000000 */
[----:B-1----:R-:W-:Y:S06]  /*ba80*/  @P1 BRA `(.L_x_498) ;  /* 0x0000000000081947 */ /* 0x002fec0003800000 */
[----:B------:R-:W1:Y:S02]  /*ba90*/  SYNCS.PHASECHK.TRANS64.TRYWAIT P1, [R13+URZ+0x13230], R10 ;  /* 0x0132300a0d0075a7 */ /* 0x000e64000802017f */
[----:B-1----:R-:W-:Y:S05]  /*baa0*/  @!P1 BRA `(.L_x_499) ;  /* 0x000000e000ec9947 */ /* 0x002fea0003800000 */
.L_x_498:
[----:B------:R-:W-:Y:S05]  /*bab0*/  BSYNC B1 ;  /* 0x0000000000017941 */ /* 0x000fea0003800000 */
.L_x_497:
[----:B01----:R-:W-:Y:S01]  /*bac0*/  IMAD.MOV.U32 R10, RZ, RZ, R14 ;  /* 0x000000ffff0a7224 */ /* 0x003fe200078e000e */
[----:B------:R-:W-:Y:S01]  /*bad0*/  R2UR UR4, R4 ;  /* 0x00000000040472ca */ /* 0x000fe200000e0000 */
[----:B------:R-:W-:Y:S01]  /*bae0*/  IMAD.MOV.U32 R11, RZ, RZ, -0x7fffffe0 ;  /* 0x80000020ff0b7424 */ /* 0x000fe200078e00ff */
[----:B------:R-:W-:Y:S01]  /*baf0*/  R2UR UR5, R5 ;  /* 0x00000000050572ca */ /* 0x000fe200000e0000 */
[----:B------:R-:W-:Y:S01]  /*bb00*/  WARPGROUP.ARRIVE ;  /* 0x00000000000079c5 */ /* 0x000fe20000000000 */
[----:B------:R-:W-:Y:S01]  /*bb10*/  R2UR UR6, R10 ;  /* 0x000000000a0672ca */ /* 0x000fe200000e0000 */
[----:B------:R-:W-:Y:S01]  /*bb20*/  VIADD R56, R14, 0x180 ;  /* 0x000001800e387836 */ /* 0x000fe20000000000 */
[C---:B------:R-:W-:Y:S01]  /*bb30*/  R2UR UR7, R11.reuse ;  /* 0x000000000b0772ca */ /* 0x040fe200000e0000 */
[----:B------:R-:W-:Y:S01]  /*bb40*/  IMAD.MOV.U32 R59, RZ, RZ, -0x7fffffe0 ;  /* 0x80000020ff3b7424 */ /* 0x000fe200078e00ff */
[----:B------:R-:W-:Y:S01]  /*bb50*/  MOV R10, R57 ;  /* 0x00000039000a7202 */ /* 0x000fe20000000f00 */
[----:B------:R-:W-:Y:S01]  /*bb60*/  IMAD.MOV.U32 R57, RZ, RZ, -0x7fffffe0 ;  /* 0x80000020ff397424 */ /* 0x000fe200078e00ff */
[----:B------:R-:W-:-:S02]  /*bb70*/  R2UR UR11, R11 ;  /* 0x000000000b0b72ca */ /* 0x000fc400000e0000 */
[----:B------:R-:W-:Y:S01]  /*bb80*/  R2UR UR10, R10 ;  /* 0x000000000a0a72ca */ /* 0x000fe200000e0000 */
[----:B------:R-:W-:Y:S01]  /*bb90*/  IMAD.MOV.U32 R10, RZ, RZ, R58 ;  /* 0x000000ffff0a7224 */ /* 0x000fe200078e003a */
[----:B------:R-:W-:Y:S02]  /*bba0*/  R2UR UR8, R4 ;  /* 0x00000000040872ca */ /* 0x000fe400000e0000 */
[----:B------:R-:W-:Y:S02]  /*bbb0*/  R2UR UR9, R5 ;  /* 0x00000000050972ca */ /* 0x000fe400000e0000 */
[----:B------:R-:W-:Y:S01]  /*bbc0*/  R2UR UR14, R10 ;  /* 0x000000000a0e72ca */ /* 0x000fe200000e0000 */
[----:B------:R-:W-:Y:S01]  /*bbd0*/  QGMMA.64x32x32.F32.E4M3.E4M3 R120, gdesc[UR4], RZ, !UPT, gsb0 ;  /* 0x00600000047879f3 */ /* 0x000fe2000c0008ff */
[----:B------:R-:W-:Y:S01]  /*bbe0*/  R2UR UR15, R11 ;  /* 0x000000000b0f72ca */ /* 0x000fe200000e0000 */
[----:B------:R-:W-:Y:S01]  /*bbf0*/  VIADD R10, R14, 0x200 ;  /* 0x000002000e0a7836 */ /* 0x000fe20000000000 */
[----:B------:R-:W-:-:S02]  /*bc00*/  R2UR UR12, R4 ;  /* 0x00000000040c72ca */ /* 0x000fc400000e0000 */
[----:B------:R-:W-:Y:S02]  /*bc10*/  R2UR UR13, R5 ;  /* 0x00000000050d72ca */ /* 0x000fe400000e0000 */
[----:B------:R-:W-:Y:S01]  /*bc20*/  R2UR UR18, R56 ;  /* 0x00000000381272ca */ /* 0x000fe200000e0000 */
[----:B------:R-:W-:Y:S01]  /*bc30*/  VIADD R56, R14, 0x2 ;  /* 0x000000020e387836 */ /* 0x000fe20000000000 */
[----:B------:R-:W-:Y:S02]  /*bc40*/  R2UR UR19, R57 ;  /* 0x00000000391372ca */ /* 0x000fe400000e0000 */
[----:B------:R-:W-:Y:S02]  /*bc50*/  R2UR UR16, R4 ;  /* 0x00000000041072ca */ /* 0x000fe400000e0000 */
[----:B------:R-:W-:Y:S02]  /*bc60*/  R2UR UR17, R5 ;  /* 0x00000000051172ca */ /* 0x000fe400000e0000 */
[----:B------:R-:W-:Y:S01]  /*bc70*/  R2UR UR22, R10 ;  /* 0x000000000a1672ca */ /* 0x000fe200000e0000 */
[----:B------:R-:W-:Y:S01]  /*bc80*/  VIADD R10, R14, 0x82 ;  /* 0x000000820e0a7836 */ /* 0x000fe20000000000 */
[----:B------:R-:W-:-:S02]  /*bc90*/  R2UR UR23, R11 ;  /* 0x000000000b1772ca */ /* 0x000fc400000e0000 */
[----:B------:R-:W-:Y:S01]  /*bca0*/  R2UR UR26, R56 ;  /* 0x00000000381a72ca */ /* 0x000fe200000e0000 */
[----:B------:R-:W-:Y:S01]  /*bcb0*/  VIADD R56, R14, 0x202 ;  /* 0x000002020e387836 */ /* 0x000fe20000000000 */
[----:B------:R-:W-:Y:S01]  /*bcc0*/  R2UR UR27, R57 ;  /* 0x00000000391b72ca */ /* 0x000fe200000e0000 */
[----:B------:R-:W-:Y:S01]  /*bcd0*/  IMAD.MOV.U32 R57, RZ, RZ, -0x7fffffe0 ;  /* 0x80000020ff397424 */ /* 0x000fe200078e00ff */
[----:B------:R-:W-:Y:S02]  /*bce0*/  R2UR UR20, R4 ;  /* 0x00000000041472ca */ /* 0x000fe400000e0000 */
[----:B------:R-:W-:Y:S02]  /*bcf0*/  R2UR UR21, R5 ;  /* 0x00000000051572ca */ /* 0x000fe400000e0000 */
[----:B------:R-:W-:Y:S02]  /*bd00*/  IADD3 R58, R14, 0x102, RZ ;  /* 0x000001020e3a7810 */ /* 0x000fe40007ffe0ff */
[----:B------:R-:W-:-:S02]  /*bd10*/  R2UR UR30, R56 ;  /* 0x00000000381e72ca */ /* 0x000fc400000e0000 */
[----:B------:R-:W-:Y:S02]  /*bd20*/  R2UR UR31, R57 ;  /* 0x00000000391f72ca */ /* 0x000fe400000e0000 */
[----:B------:R-:W-:Y:S02]  /*bd30*/  R2UR UR24, R6 ;  /* 0x00000000061872ca */ /* 0x000fe400000e0000 */
[----:B------:R-:W-:Y:S02]  /*bd40*/  R2UR UR25, R7 ;  /* 0x00000000071972ca */ /* 0x000fe400000e0000 */
[----:B------:R-:W-:Y:S01]  /*bd50*/  R2UR UR6, R10 ;  /* 0x000000000a0672ca */ /* 0x000fe200000e0000 */
[----:B------:R-:W-:Y:S01]  /*bd60*/  VIADD R10, R14, 0x182 ;  /* 0x000001820e0a7836 */ /* 0x000fe20000000000 */
[----:B------:R-:W-:Y:S01]  /*bd70*/  R2UR UR7, R11 ;  /* 0x000000000b0772ca */ /* 0x000fe200000e0000 */
[----:B------:R-:W-:Y:S01]  /*bd80*/  IMAD.MOV.U32 R11, RZ, RZ, -0x7fffffe0 ;  /* 0x80000020ff0b7424 */ /* 0x000fe200078e00ff */
[----:B------:R-:W-:-:S02]  /*bd90*/  R2UR UR4, R6 ;  /* 0x00000000060472ca */ /* 0x000fc400000e0000 */
[C---:B------:R-:W-:Y:S02]  /*bda0*/  R2UR UR5, R7.reuse ;  /* 0x00000000070572ca */ /* 0x040fe400000e0000 */
        /* <DEDUP_REMOVED lines=40> */
.L_x_500:
[----:B------:R-:W-:Y:S02]  /*c030*/  SHF.L.U32 R9, R9, 0x1f, RZ ;  /* 0x0000001f09097819 */ /* 0x000fe400000006ff */
[----:B------:R-:W-:-:S04]  /*c040*/  LEA R14, R8, R18, 0x3 ;  /* 0x00000012080e7211 */ /* 0x000fc800078e18ff */
[----:B------:R0:W1:Y:S01]  /*c050*/  SYNCS.PHASECHK.TRANS64.TRYWAIT P1, [R14+URZ+0x13250], R9 ;  /* 0x013250090e0075a7 */ /* 0x000062000802017f */
[----:B------:R-:W-:Y:S05]  /*c060*/  @!P0 BRA `(.L_x_501) ;  /* 0x0000000000048947 */ /* 0x000fea0003800000 */
[----:B------:R-:W-:Y:S01]  /*c070*/  BPT.TRAP 0x1 ;  /* 0x000000040000795c */ /* 0x000fe20000300000 */
.L_x_501:
[----:B------:R-:W-:Y:S04]  /*c080*/  BSSY B1, `(.L_x_502) ;  /* 0x0000004000017945 */ /* 0x000fe80003800000 */
[----:B-1----:R-:W-:Y:S05]  /*c090*/  @P1 BRA `(.L_x_503) ;  /* 0x0000000000081947 */ /* 0x002fea0003800000 */
[----:B------:R-:W1:Y:S02]  /*c0a0*/  SYNCS.PHASECHK.TRANS64.TRYWAIT P1, [R14+URZ+0x13250], R9 ;  /* 0x013250090e0075a7 */ /* 0x000e64000802017f */
[----:B-1----:R-:W-:Y:S05]  /*c0b0*/  @!P1 BRA `(.L_x_504) ;  /* 0x000000dc007c9947 */ /* 0x002fea0003800000 */
.L_x_503:
[----:B------:R-:W-:Y:S05]  /*c0c0*/  BSYNC B1 ;  /* 0x0000000000017941 */ /* 0x000fea0003800000 */
.L_x_502:
[----:B01----:R-:W-:Y:S01]  /*c0d0*/  VIADD R9, R18, 0x1000 ;  /* 0x0000100012097836 */ /* 0x003fe20000000000 */
[----:B------:R-:W-:Y:S01]  /*c0e0*/  WARPGROUP.ARRIVE ;  /* 0x00000000000079c5 */ /* 0x000fe20000000000 */
[----:B------:R-:W-:-:S03]  /*c0f0*/  IMAD.MOV.U32 R11, RZ, RZ, -0x3ffffff0 ;  /* 0xc0000010ff0b7424 */ /* 0x000fc600078e00ff */
[----:B------:R-:W-:-:S04]  /*c100*/  SHF.R.U32.HI R9, RZ, 0x4, R9 ;  /* 0x00000004ff097819 */ /* 0x000fc80000011609 */
[----:B------:R-:W-:-:S04]  /*c110*/  LOP3.LUT R9, R9, 0x3fff, RZ, 0xc0, !PT ;  /* 0x00003fff09097812 */ /* 0x000fc800078ec0ff */
[----:B------:R-:W-:-:S05]  /*c120*/  LOP3.LUT R9, R9, 0x10000, RZ, 0xfc, !PT ;  /* 0x0001000009097812 */ /* 0x000fca00078efcff */
[----:B------:R-:W-:Y:S02]  /*c130*/  IMAD R8, R8, 0x280, R9 ;  /* 0x0000028008087824 */ /* 0x000fe400078e0209 */
[----:B------:R-:W-:Y:S02]  /*c140*/  IMAD.MOV.U32 R9, RZ, RZ, -0x3ffffff0 ;  /* 0xc0000010ff097424 */ /* 0x000fe400078e00ff */
[C---:B------:R-:W-:Y:S01]  /*c150*/  VIADD R10, R8.reuse, 0x80 ;  /* 0x00000080080a7836 */ /* 0x040fe20000000000 */
[----:B------:R-:W-:Y:S02]  /*c160*/  R2UR UR6, R8 ;  /* 0x00000000080672ca */ /* 0x000fe400000e0000 */
[----:B------:R-:W-:Y:S01]  /*c170*/  R2UR UR7, R9 ;  /* 0x00000000090772ca */ /* 0x000fe200000e0000 */
[----:B------:R-:W-:-:S12]  /*c180*/  IMAD.MOV.U32 R9, RZ, RZ, -0x3ffffff0 ;  /* 0xc0000010ff097424 */ /* 0x000fd800078e00ff */
[----:B------:R-:W-:Y:S01]  /*c190*/  QGMMA.64x64x32.F32.E4M3.E4M3 R24, R152, gdesc[UR4], R24, gsb0 ;  /* 0x00e0000498187df3 */ /* 0x000fe20008000818 */
[----:B------:R-:W-:Y:S01]  /*c1a0*/  R2UR UR6, R10 ;  /* 0x000000000a0672ca */ /* 0x000fe200000e0000 */
[----:B------:R-:W-:Y:S01]  /*c1b0*/  VIADD R10, R8, 0x100 ;  /* 0x00000100080a7836 */ /* 0x000fe20000000000 */
[----:B------:R-:W-:Y:S02]  /*c1c0*/  R2UR UR7, R11 ;  /* 0x000000000b0772ca */ /* 0x000fe400000e0000 */
[----:B------:R-:W-:Y:S01]  /*c1d0*/  MOV R11, 0xc0000010 ;  /* 0xc0000010000b7802 */ /* 0x000fe20000000f00 */
[----:B------:R-:W-:Y:S02]  /*c1e0*/  WARPGROUP.DEPBAR.LE gsb0, 0x0 ;  /* 0x00008000000079c5 */ /* 0x000fe40000010000 */
[----:B------:R-:W-:-:S08]  /*c1f0*/  WARPGROUP.ARRIVE ;  /* 0x00000000000079c5 */ /* 0x000fd00000000000 */
[----:B------:R-:W-:Y:S01]  /*c200*/  QGMMA.64x64x32.F32.E4M3.E4M3 R24, R148, gdesc[UR4], R24, gsb0 ;  /* 0x00e0000494187df3 */ /* 0x000fe20008000818 */
[----:B------:R-:W-:Y:S01]  /*c210*/  R2UR UR6, R10 ;  /* 0x000000000a0672ca */ /* 0x000fe200000e0000 */
[C---:B------:R-:W-:Y:S01]  /*c220*/  VIADD R10, R8.reuse, 0x180 ;  /* 0x00000180080a7836 */ /* 0x040fe20000000000 */
[----:B------:R-:W-:Y:S01]  /*c230*/  R2UR UR7, R11 ;  /* 0x000000000b0772ca */ /* 0x000fe200000e0000 */
[----:B------:R-:W-:Y:S02]  /*c240*/  IMAD.MOV.U32 R11, RZ, RZ, -0x3ffffff0 ;  /* 0xc0000010ff0b7424 */ /* 0x000fe400078e00ff */
[----:B------:R-:W-:Y:S01]  /*c250*/  VIADD R8, R8, 0x200 ;  /* 0x0000020008087836 */ /* 0x000fe20000000000 */
[----:B------:R-:W-:Y:S02]  /*c260*/  WARPGROUP.DEPBAR.LE gsb0, 0x0 ;  /* 0x00008000000079c5 */ /* 0x000fe40000010000 */
[----:B------:R-:W-:-:S07]  /*c270*/  WARPGROUP.ARRIVE ;  /* 0x00000000000079c5 */ /* 0x000fce0000000000 */
[----:B------:R-:W-:Y:S01]  /*c280*/  QGMMA.64x64x32.F32.E4M3.E4M3 R24, R136, gdesc[UR4], R24, gsb0 ;  /* 0x00e0000488187df3 */ /* 0x000fe20008000818 */
[----:B------:R-:W-:Y:S02]  /*c290*/  R2UR UR6, R10 ;  /* 0x000000000a0672ca */ /* 0x000fe400000e0000 */
[----:B------:R-:W-:Y:S01]  /*c2a0*/  R2UR UR7, R11 ;  /* 0x000000000b0772ca */ /* 0x000fe200000e0000 */
[----:B------:R-:W-:Y:S02]  /*c2b0*/  WARPGROUP.DEPBAR.LE gsb0, 0x0 ;  /* 0x00008000000079c5 */ /* 0x000fe40000010000 */
[----:B------:R-:W-:-:S10]  /*c2c0*/  WARPGROUP.ARRIVE ;  /* 0x00000000000079c5 */ /* 0x000fd40000000000 */
[----:B------:R-:W-:Y:S01]  /*c2d0*/  QGMMA.64x64x32.F32.E4M3.E4M3 R24, R140, gdesc[UR4], R24, gsb0 ;  /* 0x00e000048c187df3 */ /* 0x000fe20008000818 */
[----:B------:R-:W-:Y:S02]  /*c2e0*/  R2UR UR6, R8 ;  /* 0x00000000080672ca */ /* 0x000fe400000e0000 */
[----:B------:R-:W-:Y:S01]  /*c2f0*/  R2UR UR7, R9 ;  /* 0x00000000090772ca */ /* 0x000fe200000e0000 */
[----:B------:R-:W-:Y:S02]  /*c300*/  WARPGROUP.DEPBAR.LE gsb0, 0x0 ;  /* 0x00008000000079c5 */ /* 0x000fe40000010000 */
[----:B------:R-:W-:-:S10]  /*c310*/  WARPGROUP.ARRIVE ;  /* 0x00000000000079c5 */ /* 0x000fd40000000000 */
[----:B------:R-:W-:Y:S03]  /*c320*/  QGMMA.64x64x32.F32.E4M3.E4M3 R24, R144, gdesc[UR4], R24, gsb0 ;  /* 0x00e0000490187df3 */ /* 0x000fe60008000818 */
[----:B------:R-:W-:Y:S02]  /*c330*/  WARPGROUP.DEPBAR.LE gsb0, 0x0 ;  /* 0x00008000000079c5 */ /* 0x000fe40000010000 */
[----:B------:R-:W-:Y:S05]  /*c340*/  @!P0 BRA `(.L_x_505) ;  /* 0x0000000000048947 */ /* 0x000fea0003800000 */
[----:B------:R-:W-:Y:S01]  /*c350*/  BPT.TRAP 0x1 ;  /* 0x000000040000795c */ /* 0x000fe20000300000 */
.L_x_505:
[----:B------:R-:W2:Y:S01]  /*c360*/  LDL R136, [R1+0x20] ;  /* 0x0000200001887983 */ /* 0x000ea20000100800 */
[C---:B------:R-:W-:Y:S01]  /*c370*/  FMUL.FTZ R8, R2.reuse, R120 ;  /* 0x0000007802087220 */ /* 0x040fe20000410000 */
[C---:B------:R-:W-:Y:S01]  /*c380*/  FMUL.FTZ R9, R2.reuse, R121 ;  /* 0x0000007902097220 */ /* 0x040fe20000410000 */
[C---:B------:R-:W-:Y:S01]  /*c390*/  FMUL.FTZ R120, R2.reuse, R124 ;  /* 0x0000007c02787220 */ /* 0x040fe20000410000 */
[C---:B------:R-:W-:Y:S01]  /*c3a0*/  FMUL.FTZ R121, R2.reuse, R125 ;  /* 0x0000007d02797220 */ /* 0x040fe20000410000 */
[C---:B------:R-:W-:Y:S01]  /*c3b0*/  FMUL.FTZ R124, R2.reuse, R128 ;  /* 0x00000080027c7220 */ /* 0x040fe20000410000 */
[C---:B------:R-:W-:Y:S01]  /*c3c0*/  FMUL.FTZ R128, R2.reuse, R132 ;  /* 0x0000008402807220 */ /* 0x040fe20000410000 */
[----:B------:R-:W0:Y:S01]  /*c3d0*/  MUFU.TANH R8, R8 ;  /* 0x0000000800087308 */ /* 0x000e220000002400 */
[C---:B------:R-:W-:Y:S01]  /*c3e0*/  FMUL.FTZ R97, R2.reuse, R97 ;  /* 0x0000006102617220 */ /* 0x040fe20000410000 */
[----:B------:R-:W-:Y:S02]  /*c3f0*/  VIADD R132, R13, 0x13240 ;  /* 0x000132400d847836 */ /* 0x000fe40000000000 */
        /* <DEDUP_REMOVED lines=29> */
[----:B------:R5:W-:Y:S01]  /*c5d0*/  MUFU.TANH R13, R97 ;  /* 0x00000061000d7308 */ /* 0x000be20000002400 */
        /* <DEDUP_REMOVED lines=8> */
[----:B-----5:R-:W-:Y:S01]  /*c660*/  FMUL.FTZ R97, R2, R100 ;  /* 0x0000006402617220 */ /* 0x020fe20000410000 */
[----:B0-----:R-:W-:Y:S01]  /*c670*/  FMNMX.FTZ R100, R8, R12, !PT ;  /* 0x0000000c08647209 */ /* 0x001fe20007810000 */
        /* <DEDUP_REMOVED lines=42> */
[----:B------:R-:W-:-:S03]  /*c920*/  FMUL.FTZ R71, R2, R71 ;  /* 0x0000004702477220 */ /* 0x000fc60000410000 */
        /* <DEDUP_REMOVED lines=12> */
[----:B------:R-:W-:Y:S08]  /*c9f0*/  MUFU.TANH R72, R72 ;  /* 0x0000004800487308 */ /* 0x000ff00000002400 */
        /* <DEDUP_REMOVED lines=12> */
[----:B------:R-:W-:Y:S01]  /*cac0*/  MUFU.TANH R68, R68 ;  /* 0x0000004400447308 */ /* 0x000fe20000002400 */
[----:B--2---:R-:W-:-:S07]  /*cad0*/  PRMT R132, R136, 0x654, R132 ;  /* 0x0000065488847816 */ /* 0x004fce0000000084 */
[----:B------:R-:W-:Y:S01]  /*cae0*/  MUFU.TANH R69, R69 ;  /* 0x0000004500457308 */ /* 0x000fe20000002400 */
[----:B------:R1:W-:Y:S07]  /*caf0*/  SYNCS.ARRIVE.TRANS64.RED.A1T0 RZ, [R132+URZ], RZ ;  /* 0x000000ff84ff79a7 */ /* 0x0003ee000810043f */
[----:B------:R-:W-:Y:S01]  /*cb00*/  MUFU.TANH R10, R10 ;  /* 0x0000000a000a7308 */ /* 0x000fe20000002400 */
[----:B-1----:R-:W-:-:S04]  /*cb10*/  FMNMX.FTZ R132, R9, R100, !PT ;  /* 0x0000006409847209 */ /* 0x002fc80007810000 */
[----:B---3--:R-:W-:-:S03]  /*cb20*/  FMNMX.FTZ R132, R120, R132, !PT ;  /* 0x0000008478847209 */ /* 0x008fc60007810000 */
[----:B------:R1:W2:Y:S01]  /*cb30*/  MUFU.TANH R100, R101 ;  /* 0x0000006500647308 */ /* 0x0002a20000002400 */
[----:B----4-:R-:W-:-:S04]  /*cb40*/  FMNMX.FTZ R132, R121, R132, !PT ;  /* 0x0000008479847209 */ /* 0x010fc80007810000 */
[----:B------:R-:W-:-:S03]  /*cb50*/  FMNMX.FTZ R132, R124, R132, !PT ;  /* 0x000000847c847209 */ /* 0x000fc60007810000 */
[----:B------:R-:W-:Y:S01]  /*cb60*/  MUFU.TANH R11, R11 ;  /* 0x0000000b000b7308 */ /* 0x000fe20000002400 */
[----:B0-----:R-:W-:Y:S01]  /*cb70*/  FMNMX.FTZ R132, R125, R132, !PT ;  /* 0x000000847d847209 */ /* 0x001fe20007810000 */
[----:B-1----:R-:W-:-:S03]  /*cb80*/  FMUL.FTZ R101, R2, R56 ;  /* 0x0000003802657220 */ /* 0x002fc60000410000 */
[----:B-----5:R-:W-:-:S03]  /*cb90*/  FMNMX.FTZ R132, R128, R132, !PT ;  /* 0x0000008480847209 */ /* 0x020fc60007810000 */
[----:B------:R-:W0:Y:S01]  /*cba0*/  MUFU.TANH R101, R101 ;  /* 0x0000006500657308 */ /* 0x000e220000002400 */
[----:B------:R-:W-:-:S04]  /*cbb0*/  FMNMX.FTZ R132, R129, R132, !PT ;  /* 0x0000008481847209 */ /* 0x000fc80007810000 */
[----:B------:R-:W-:-:S03]  /*cbc0*/  FMNMX.FTZ R132, R104, R132, !PT ;  /* 0x0000008468847209 */ /* 0x000fc60007810000 */
[----:B------:R-:W1:Y:S01]  /*cbd0*/  MUFU.TANH R122, R122 ;  /* 0x0000007a007a7308 */ /* 0x000e620000002400 */
[----:B------:R-:W-:-:S04]  /*cbe0*/  FMNMX.FTZ R132, R105, R132, !PT ;  /* 0x0000008469847209 */ /* 0x000fc80007810000 */
[----:B------:R-:W-:-:S03]  /*cbf0*/  FMNMX.FTZ R132, R108, R132, !PT ;  /* 0x000000846c847209 */ /* 0x000fc60007810000 */
[----:B------:R-:W3:Y:S01]  /*cc00*/  MUFU.TANH R123, R123 ;  /* 0x0000007b007b7308 */ /* 0x000ee20000002400 */
[----:B------:R-:W-:-:S04]  /*cc10*/  FMNMX.FTZ R132, R109, R132, !PT ;  /* 0x000000846d847209 */ /* 0x000fc80007810000 */
[----:B------:R-:W-:-:S03]  /*cc20*/  FMNMX.FTZ R132, R112, R132, !PT ;  /* 0x0000008470847209 */ /* 0x000fc60007810000 */
[----:B------:R-:W4:Y:S01]  /*cc30*/  MUFU.TANH R126, R126 ;  /* 0x0000007e007e7308 */ /* 0x000f220000002400 */
[----:B------:R-:W-:-:S04]  /*cc40*/  FMNMX.FTZ R132, R113, R132, !PT ;  /* 0x0000008471847209 */ /* 0x000fc80007810000 */
[----:B------:R-:W-:-:S03]  /*cc50*/  FMNMX.FTZ R132, R116, R132, !PT ;  /* 0x0000008474847209 */ /* 0x000fc60007810000 */
[----:B------:R-:W5:Y:S01]  /*cc60*/  MUFU.TANH R127, R127 ;  /* 0x0000007f007f7308 */ /* 0x000f620000002400 */
        /* <DEDUP_REMOVED lines=12> */
[----:B--2---:R-:W-:-:S04]  /*cd30*/  FMNMX.FTZ R132, R100, R132, !PT ;  /* 0x0000008464847209 */ /* 0x004fc80007810000 */
[----:B------:R-:W-:-:S03]  /*cd40*/  FMNMX.FTZ R132, R72, R132, !PT ;  /* 0x0000008448847209 */ /* 0x000fc60007810000 */
[----:B------:R-:W2:Y:S01]  /*cd50*/  MUFU.TANH R110, R110 ;  /* 0x0000006e006e7308 */ /* 0x000ea20000002400 */
[----:B------:R-:W-:-:S04]  /*cd60*/  FMNMX.FTZ R132, R73, R132, !PT ;  /* 0x0000008449847209 */ /* 0x000fc80007810000 */
        /* <DEDUP_REMOVED lines=9> */
[----:B0-----:R-:W-:-:S03]  /*ce00*/  FMNMX.FTZ R132, R101, R132, !PT ;  /* 0x0000008465847209 */ /* 0x001fc60007810000 */
[----:B------:R-:W0:Y:S01]  /*ce10*/  MUFU.TANH R118, R118 ;  /* 0x0000007600767308 */ /* 0x000e220000002400 */
[----:B------:R-:W-:-:S04]  /*ce20*/  FMNMX.FTZ R132, R57, R132, !PT ;  /* 0x0000008439847209 */ /* 0x000fc80007810000 */
[----:B------:R-:W-:-:S03]  /*ce30*/  FMNMX.FTZ R132, R60, R132, !PT ;  /* 0x000000843c847209 */ /* 0x000fc60007810000 */
[----:B------:R-:W0:Y:S01]  /*ce40*/  MUFU.TANH R119, R119 ;  /* 0x0000007700777308 */ /* 0x000e220000002400 */
[----:B------:R-:W-:-:S04]  /*ce50*/  FMNMX.FTZ R132, R61, R132, !PT ;  /* 0x000000843d847209 */ /* 0x000fc80007810000 */
[----:B------:R-:W-:-:S03]  /*ce60*/  FMNMX.FTZ R132, R64, R132, !PT ;  /* 0x0000008440847209 */ /* 0x000fc60007810000 */
[----:B------:R-:W0:Y:S01]  /*ce70*/  MUFU.TANH R90, R90 ;  /* 0x0000005a005a7308 */ /* 0x000e220000002400 */
[----:B------:R-:W-:-:S04]  /*ce80*/  FMNMX.FTZ R132, R65, R132, !PT ;  /* 0x0000008441847209 */ /* 0x000fc80007810000 */
[----:B------:R-:W-:-:S03]  /*ce90*/  FMNMX.FTZ R56, R68, R132, !PT ;  /* 0x0000008444387209 */ /* 0x000fc60007810000 */
[----:B------:R-:W0:Y:S01]  /*cea0*/  MUFU.TANH R91, R91 ;  /* 0x0000005b005b7308 */ /* 0x000e220000002400 */
[----:B------:R-:W-:-:S05]  /*ceb0*/  FMNMX.FTZ R56, R69, R56, !PT ;  /* 0x0000003845387209 */ /* 0x000fca0007810000 */
[----:B------:R-:W1:Y:S02]  /*cec0*/  SHFL.BFLY PT, R132, R56, 0x2, 0x1f ;  /* 0x0c401f0038847f89 */ /* 0x000e6400000e0000 */
[----:B------:R-:W0:Y:S08]  /*ced0*/  MUFU.TANH R94, R94 ;  /* 0x0000005e005e7308 */ /* 0x000e300000002400 */
[----:B------:R-:W0:Y:S08]  /*cee0*/  MUFU.TANH R95, R95 ;  /* 0x0000005f005f7308 */ /* 0x000e300000002400 */
[----:B------:R-:W0:Y:S01]  /*cef0*/  MUFU.TANH R98, R98 ;  /* 0x0000006200627308 */ /* 0x000e220000002400 */
[----:B-1----:R-:W-:-:S07]  /*cf00*/  FMNMX.FTZ R56, R56, R132, !PT ;  /* 0x0000008438387209 */ /* 0x002fce0007810000 */
[----:B------:R-:W1:Y:S01]  /*cf10*/  MUFU.TANH R99, R99 ;  /* 0x0000006300637308 */ /* 0x000e620000002400 */
[----:B------:R-:W3:Y:S07]  /*cf20*/  SHFL.BFLY PT, R132, R56, 0x1, 0x1f ;  /* 0x0c201f0038847f89 */ /* 0x000eee00000e0000 */
[----:B------:R-:W1:Y:S08]  /*cf30*/  MUFU.TANH R102, R102 ;  /* 0x0000006600667308 */ /* 0x000e700000002400 */
[----:B------:R-:W1:Y:S08]  /*cf40*/  MUFU.TANH R103, R103 ;  /* 0x0000006700677308 */ /* 0x000e700000002400 */
[----:B------:R-:W1:Y:S01]  /*cf50*/  MUFU.TANH R74, R74 ;  /* 0x0000004a004a7308 */ /* 0x000e620000002400 */
[----:B---3--:R-:W-:-:S02]  /*cf60*/  FMNMX.FTZ R56, R56, R132, !PT ;  /* 0x0000008438387209 */ /* 0x008fc40007810000 */
[----:B------:R-:W-:-:S05]  /*cf70*/  FMNMX.FTZ R132, R10, R3, !PT ;  /* 0x000000030a847209 */ /* 0x000fca0007810000 */
[----:B------:R-:W3:Y:S01]  /*cf80*/  MUFU.TANH R75, R75 ;  /* 0x0000004b004b7308 */ /* 0x000ee20000002400 */
[----:B------:R-:W-:Y:S01]  /*cf90*/  FMNMX.FTZ R132, R11, R132, !PT ;  /* 0x000000840b847209 */ /* 0x000fe20007810000 */
[----:B------:R-:W-:-:S03]  /*cfa0*/  FADD.FTZ R12, -R56, R12 ;  /* 0x0000000c380c7221 */ /* 0x000fc60000010100 */
[----:B------:R-:W-:-:S03]  /*cfb0*/  FMNMX.FTZ R132, R122, R132, !PT ;  /* 0x000000847a847209 */ /* 0x000fc60007810000 */
[----:B------:R-:W3:Y:S01]  /*cfc0*/  MUFU.TANH R78, R78 ;  /* 0x0000004e004e7308 */ /* 0x000ee20000002400 */
[----:B------:R-:W-:-:S04]  /*cfd0*/  FMNMX.FTZ R132, R123, R132, !PT ;  /* 0x000000847b847209 */ /* 0x000fc80007810000 */
[----:B----4-:R-:W-:-:S03]  /*cfe0*/  FMNMX.FTZ R132, R126, R132, !PT ;  /* 0x000000847e847209 */ /* 0x010fc60007810000 */
[----:B------:R-:W4:Y:S01]  /*cff0*/  MUFU.TANH R79, R79 ;  /* 0x0000004f004f7308 */ /* 0x000f220000002400 */
[----:B-----5:R-:W-:-:S04]  /*d000*/  FMNMX.FTZ R132, R127, R132, !PT ;  /* 0x000000847f847209 */ /* 0x020fc80007810000 */
[----:B------:R-:W-:-:S03]  /*d010*/  FMNMX.FTZ R132, R130, R132, !PT ;  /* 0x0000008482847209 */ /* 0x000fc60007810000 */
[----:B------:R-:W5:Y:S01]  /*d020*/  MUFU.TANH R82, R82 ;  /* 0x0000005200527308 */ /* 0x000f620000002400 */
[----:B------:R-:W-:-:S04]  /*d030*/  FMNMX.FTZ R132, R131, R132, !PT ;  /* 0x0000008483847209 */ /* 0x000fc80007810000 */
[----:B------:R-:W-:-:S03]  /*d040*/  FMNMX.FTZ R132, R106, R132, !PT ;  /* 0x000000846a847209 */ /* 0x000fc60007810000 */
[----:B------:R-:W5:Y:S01]  /*d050*/  MUFU.TANH R83, R83 ;  /* 0x0000005300537308 */ /* 0x000f620000002400 */
[----:B------:R-:W-:-:S04]  /*d060*/  FMNMX.FTZ R132, R107, R132, !PT ;  /* 0x000000846b847209 */ /* 0x000fc80007810000 */
[----:B--2---:R-:W-:-:S03]  /*d070*/  FMNMX.FTZ R132, R110, R132, !PT ;  /* 0x000000846e847209 */ /* 0x004fc60007810000 */
[----:B------:R-:W2:Y:S01]  /*d080*/  MUFU.TANH R86, R86 ;  /* 0x0000005600567308 */ /* 0x000ea20000002400 */
[----:B------:R-:W-:-:S04]  /*d090*/  FMNMX.FTZ R132, R111, R132, !PT ;  /* 0x000000846f847209 */ /* 0x000fc80007810000 */
[----:B------:R-:W-:-:S03]  /*d0a0*/  FMNMX.FTZ R132, R114, R132, !PT ;  /* 0x0000008472847209 */ /* 0x000fc60007810000 */
[----:B------:R-:W2:Y:S01]  /*d0b0*/  MUFU.TANH R87, R87 ;  /* 0x0000005700577308 */ /* 0x000ea20000002400 */
[----:B------:R-:W-:-:S04]  /*d0c0*/  FMNMX.FTZ R132, R115, R132, !PT ;  /* 0x0000008473847209 */ /* 0x000fc80007810000 */
[----:B0-----:R-:W-:-:S03]  /*d0d0*/  FMNMX.FTZ R132, R118, R132, !PT ;  /* 0x0000008476847209 */ /* 0x001fc60007810000 */
[----:B------:R-:W-:Y:S01]  /*d0e0*/  MUFU.TANH R62, R62 ;  /* 0x0000003e003e7308 */ /* 0x000fe20000002400 */
[----:B------:R-:W-:-:S04]  /*d0f0*/  FMNMX.FTZ R132, R119, R132, !PT ;  /* 0x0000008477847209 */ /* 0x000fc80007810000 */
[----:B------:R-:W-:-:S03]  /*d100*/  FMNMX.FTZ R132, R90, R132, !PT ;  /* 0x000000845a847209 */ /* 0x000fc60007810000 */
[----:B------:R-:W-:Y:S01]  /*d110*/  MUFU.TANH R63, R63 ;  /* 0x0000003f003f7308 */ /* 0x000fe20000002400 */
[----:B------:R-:W-:-:S04]  /*d120*/  FMNMX.FTZ R132, R91, R132, !PT ;  /* 0x000000845b847209 */ /* 0x000fc80007810000 */
[----:B------:R-:W-:-:S03]  /*d130*/  FMNMX.FTZ R132, R94, R132, !PT ;  /* 0x000000845e847209 */ /* 0x000fc60007810000 */
[----:B------:R-:W-:Y:S01]  /*d140*/  MUFU.TANH R66, R66 ;  /* 0x0000004200427308 */ /* 0x000fe20000002400 */
[----:B------:R-:W-:-:S04]  /*d150*/  FMNMX.FTZ R132, R95, R132, !PT ;  /* 0x000000845f847209 */ /* 0x000fc80007810000 */
[----:B------:R-:W-:-:S03]  /*d160*/  FMNMX.FTZ R133, R98, R132, !PT ;  /* 0x0000008462857209 */ /* 0x000fc60007810000 */
[----:B------:R0:W2:Y:S01]  /*d170*/  MUFU.TANH R132, R58 ;  /* 0x0000003a00847308 */ /* 0x0000a20000002400 */
[----:B-1----:R-:W-:-:S07]  /*d180*/  FMNMX.FTZ R133, R99, R133, !PT ;  /* 0x0000008563857209 */ /* 0x002fce0007810000 */
[----:B------:R-:W-:Y:S01]  /*d190*/  MUFU.TANH R67, R67 ;  /* 0x0000004300437308 */ /* 0x000fe20000002400 */
[----:B0-----:R-:W-:-:S04]  /*d1a0*/  FMNMX.FTZ R58, R102, R133, !PT ;  /* 0x00000085663a7209 */ /* 0x001fc80007810000 */
[----:B------:R-:W-:-:S03]  /*d1b0*/  FMNMX.FTZ R58, R103, R58, !PT ;  /* 0x0000003a673a7209 */ /* 0x000fc60007810000 */
[----:B------:R-:W0:Y:S01]  /*d1c0*/  MUFU.TANH R133, R59 ;  /* 0x0000003b00857308 */ /* 0x000e220000002400 */
[----:B------:R-:W-:-:S04]  /*d1d0*/  FMNMX.FTZ R58, R74, R58, !PT ;  /* 0x0000003a4a3a7209 */ /* 0x000fc80007810000 */
[----:B---3--:R-:W-:-:S03]  /*d1e0*/  FMNMX.FTZ R58, R75, R58, !PT ;  /* 0x0000003a4b3a7209 */ /* 0x008fc60007810000 */
[----:B------:R-:W1:Y:S01]  /*d1f0*/  MUFU.TANH R70, R70 ;  /* 0x0000004600467308 */ /* 0x000e620000002400 */
[----:B------:R-:W-:-:S04]  /*d200*/  FMNMX.FTZ R58, R78, R58, !PT ;  /* 0x0000003a4e3a7209 */ /* 0x000fc80007810000 */
[----:B----4-:R-:W-:-:S03]  /*d210*/  FMNMX.FTZ R58, R79, R58, !PT ;  /* 0x0000003a4f3a7209 */ /* 0x010fc60007810000 */
[----:B------:R-:W3:Y:S01]  /*d220*/  MUFU.TANH R71, R71 ;  /* 0x0000004700477308 */ /* 0x000ee20000002400 */
[----:B-----5:R-:W-:-:S04]  /*d230*/  FMNMX.FTZ R58, R82, R58, !PT ;  /* 0x0000003a523a7209 */ /* 0x020fc80007810000 */
[----:B------:R-:W-:-:S04]  /*d240*/  FMNMX.FTZ R58, R83, R58, !PT ;  /* 0x0000003a533a7209 */ /* 0x000fc80007810000 */
[----:B--2---:R-:W-:-:S04]  /*d250*/  FMNMX.FTZ R58, R86, R58, !PT ;  /* 0x0000003a563a7209 */ /* 0x004fc80007810000 */
[----:B------:R-:W-:-:S04]  /*d260*/  FMNMX.FTZ R58, R87, R58, !PT ;  /* 0x0000003a573a7209 */ /* 0x000fc80007810000 */
[----:B------:R-:W-:-:S04]  /*d270*/  FMNMX.FTZ R58, R132, R58, !PT ;  /* 0x0000003a843a7209 */ /* 0x000fc80007810000 */
[----:B0-----:R-:W-:-:S04]  /*d280*/  FMNMX.FTZ R58, R133, R58, !PT ;  /* 0x0000003a853a7209 */ /* 0x001fc80007810000 */
[----:B------:R-:W-:-:S04]  /*d290*/  FMNMX.FTZ R58, R62, R58, !PT ;  /* 0x0000003a3e3a7209 */ /* 0x000fc80007810000 */
[----:B------:R-:W-:-:S04]  /*d2a0*/  FMNMX.FTZ R58, R63, R58, !PT ;  /* 0x0000003a3f3a7209 */ /* 0x000fc80007810000 */
[----:B------:R-:W-:-:S04]  /*d2b0*/  FMNMX.FTZ R58, R66, R58, !PT ;  /* 0x0000003a423a7209 */ /* 0x000fc80007810000 */
[----:B------:R-:W-:-:S04]  /*d2c0*/  FMNMX.FTZ R58, R67, R58, !PT ;  /* 0x0000003a433a7209 */ /* 0x000fc80007810000 */
[----:B-1----:R-:W-:-:S04]  /*d2d0*/  FMNMX.FTZ R58, R70, R58, !PT ;  /* 0x0000003a463a7209 */ /* 0x002fc80007810000 */
[----:B---3--:R-:W-:-:S05]  /*d2e0*/  FMNMX.FTZ R58, R71, R58, !PT ;  /* 0x0000003a473a7209 */ /* 0x008fca0007810000 */
[----:B------:R-:W0:Y:S02]  /*d2f0*/  SHFL.BFLY PT, R59, R58, 0x2, 0x1f ;  /* 0x0c401f003a3b7f89 */ /* 0x000e2400000e0000 */
[----:B0-----:R-:W-:-:S05]  /*d300*/  FMNMX.FTZ R59, R58, R59, !PT ;  /* 0x0000003b3a3b7209 */ /* 0x001fca0007810000 */
[----:B------:R-:W0:Y:S02]  /*d310*/  SHFL.BFLY PT, R58, R59, 0x1, 0x1f ;  /* 0x0c201f003b3a7f89 */ /* 0x000e2400000e0000 */
[----:B0-----:R-:W-:Y:S02]  /*d320*/  FMNMX.FTZ R59, R59, R58, !PT ;  /* 0x0000003a3b3b7209 */ /* 0x001fe40007810000 */
[----:B------:R-:W-:-:S03]  /*d330*/  MOV R58, UR36 ;  /* 0x00000024003a7c02 */ /* 0x000fc60008000f00 */
[----:B------:R-:W-:Y:S02]  /*d340*/  FADD.FTZ R134, -R59, R3 ;  /* 0x000000033b867221 */ /* 0x000fe40000010100 */
[----:B------:R-:W-:-:S01]  /*d350*/  FFMA.FTZ R3, R56, R58, -8 ;  /* 0xc100000038037423 */ /* 0x000fc2000001003a */
[-C--:B------:R-:W-:Y:S01]  /*d360*/  FMUL.FTZ R12, R12, R58.reuse ;  /* 0x0000003a0c0c7220 */ /* 0x080fe20000410000 */
[-C--:B------:R-:W-:Y:S02]  /*d370*/  FMUL.FTZ R134, R134, R58.reuse ;  /* 0x0000003a86867220 */ /* 0x080fe40000410000 */
        /* <DEDUP_REMOVED lines=40> */
[-C--:B------:R-:W-:Y:S01]  /*d600*/  FFMA.FTZ R69, R59, R58.reuse, -8 ;  /* 0xc10000003b457423 */ /* 0x080fe2000001003a */
[----:B------:R-:W-:Y:S03]  /*d610*/  MUFU.EX2 R12, R12 ;  /* 0x0000000c000c7308 */ /* 0x000fe60000000800 */
[----:B------:R-:W-:-:S01]  /*d620*/  FFMA.FTZ R10, R10, R58, -R69 ;  /* 0x0000003a0a0a7223 */ /* 0x000fc20000010845 */
[-CC-:B------:R-:W-:Y:S01]  /*d630*/  FFMA.FTZ R11, R11, R58.reuse, -R69.reuse ;  /* 0x0000003a0b0b7223 */ /* 0x180fe20000010845 */
[----:B------:R-:W-:-:S01]  /*d640*/  FFMA.FTZ R122, R122, R58, -R69 ;  /* 0x0000003a7a7a7223 */ /* 0x000fc20000010845 */
[-CC-:B------:R-:W-:Y:S01]  /*d650*/  FFMA.FTZ R123, R123, R58.reuse, -R69.reuse ;  /* 0x0000003a7b7b7223 */ /* 0x180fe20000010845 */
[----:B------:R-:W-:-:S01]  /*d660*/  FFMA.FTZ R126, R126, R58, -R69 ;  /* 0x0000003a7e7e7223 */ /* 0x000fc20000010845 */
[----:B------:R-:W0:Y:S01]  /*d670*/  MUFU.EX2 R8, R8 ;  /* 0x0000000800087308 */ /* 0x000e220000000800 */
[----:B------:R-:W-:-:S01]  /*d680*/  FFMA.FTZ R127, R127, R58, -R69 ;  /* 0x0000003a7f7f7223 */ /* 0x000fc20000010845 */
[-CC-:B------:R-:W-:Y:S01]  /*d690*/  FFMA.FTZ R130, R130, R58.reuse, -R69.reuse ;  /* 0x0000003a82827223 */ /* 0x180fe20000010845 */
[----:B------:R-:W-:-:S01]  /*d6a0*/  FFMA.FTZ R131, R131, R58, -R69 ;  /* 0x0000003a83837223 */ /* 0x000fc20000010845 */
[-CC-:B------:R-:W-:Y:S01]  /*d6b0*/  FFMA.FTZ R106, R106, R58.reuse, -R69.reuse ;  /* 0x0000003a6a6a7223 */ /* 0x180fe20000010845 */
[----:B------:R-:W-:-:S01]  /*d6c0*/  FFMA.FTZ R107, R107, R58, -R69 ;  /* 0x0000003a6b6b7223 */ /* 0x000fc20000010845 */
[-CC-:B------:R-:W-:Y:S01]  /*d6d0*/  FFMA.FTZ R110, R110, R58.reuse, -R69.reuse ;  /* 0x0000003a6e6e7223 */ /* 0x180fe20000010845 */
[----:B------:R-:W-:-:S01]  /*d6e0*/  FFMA.FTZ R111, R111, R58, -R69 ;  /* 0x0000003a6f6f7223 */ /* 0x000fc20000010845 */
[----:B------:R-:W-:Y:S01]  /*d6f0*/  MUFU.EX2 R134, R134 ;  /* 0x0000008600867308 */ /* 0x000fe20000000800 */
[----:B------:R-:W-:-:S01]  /*d700*/  FFMA.FTZ R114, R114, R58, -R69 ;  /* 0x0000003a72727223 */ /* 0x000fc20000010845 */
[-CC-:B------:R-:W-:Y:S01]  /*d710*/  FFMA.FTZ R115, R115, R58.reuse, -R69.reuse ;  /* 0x0000003a73737223 */ /* 0x180fe20000010845 */
[----:B------:R-:W-:-:S01]  /*d720*/  FFMA.FTZ R118, R118, R58, -R69 ;  /* 0x0000003a76767223 */ /* 0x000fc20000010845 */
[-CC-:B------:R-:W-:Y:S01]  /*d730*/  FFMA.FTZ R119, R119, R58.reuse, -R69.reuse ;  /* 0x0000003a77777223 */ /* 0x180fe20000010845 */
[----:B------:R-:W-:-:S01]  /*d740*/  FFMA.FTZ R90, R90, R58, -R69 ;  /* 0x0000003a5a5a7223 */ /* 0x000fc20000010845 */
[-CC-:B------:R-:W-:Y:S01]  /*d750*/  FFMA.FTZ R91, R91, R58.reuse, -R69.reuse ;  /* 0x0000003a5b5b7223 */ /* 0x180fe20000010845 */
[----:B------:R-:W-:-:S01]  /*d760*/  FFMA.FTZ R94, R94, R58, -R69 ;  /* 0x0000003a5e5e7223 */ /* 0x000fc20000010845 */
[----:B------:R-:W1:Y:S01]  /*d770*/  MUFU.EX2 R10, R10 ;  /* 0x0000000a000a7308 */ /* 0x000e620000000800 */
[----:B0-----:R-:W-:-:S01]  /*d780*/  FFMA.FTZ R20, R12, R20, R8 ;  /* 0x000000140c147223 */ /* 0x001fc20000010008 */
[-CC-:B------:R-:W-:Y:S01]  /*d790*/  FFMA.FTZ R95, R95, R58.reuse, -R69.reuse ;  /* 0x0000003a5f5f7223 */ /* 0x180fe20000010845 */
        /* <DEDUP_REMOVED lines=13> */
[----:B------:R-:W2:Y:S01]  /*d870*/  MUFU.EX2 R11, R11 ;  /* 0x0000000b000b7308 */ /* 0x000ea20000000800 */
[----:B-1----:R-:W-:-:S01]  /*d880*/  FFMA.FTZ R15, R134, R15, R10 ;  /* 0x0000000f860f7223 */ /* 0x002fc2000001000a */
[-CC-:B------:R-:W-:Y:S01]  /*d890*/  FFMA.FTZ R132, R132, R58.reuse, -R69.reuse ;  /* 0x0000003a84847223 */ /* 0x180fe20000010845 */
[----:B------:R-:W-:-:S01]  /*d8a0*/  FFMA.FTZ R133, R133, R58, -R69 ;  /* 0x0000003a85857223 */ /* 0x000fc20000010845 */
[-CC-:B------:R-:W-:Y:S01]  /*d8b0*/  FFMA.FTZ R62, R62, R58.reuse, -R69.reuse ;  /* 0x0000003a3e3e7223 */ /* 0x180fe20000010845 */
[----:B------:R-:W-:-:S01]  /*d8c0*/  FFMA.FTZ R63, R63, R58, -R69 ;  /* 0x0000003a3f3f7223 */ /* 0x000fc20000010845 */
[-CC-:B------:R-:W-:Y:S01]  /*d8d0*/  FFMA.FTZ R66, R66, R58.reuse, -R69.reuse ;  /* 0x0000003a42427223 */ /* 0x180fe20000010845 */
[----:B------:R-:W-:-:S01]  /*d8e0*/  FFMA.FTZ R67, R67, R58, -R69 ;  /* 0x0000003a43437223 */ /* 0x000fc20000010845 */
[----:B------:R-:W1:Y:S01]  /*d8f0*/  MUFU.EX2 R120, R120 ;  /* 0x0000007800787308 */ /* 0x000e620000000800 */
[----:B------:R-:W-:-:S01]  /*d900*/  FFMA.FTZ R70, R70, R58, -R69 ;  /* 0x0000003a46467223 */ /* 0x000fc20000010845 */
[----:B------:R-:W-:Y:S01]  /*d910*/  FFMA.FTZ R69, R71, R58, -R69 ;  /* 0x0000003a47457223 */ /* 0x000fe20000010845 */
[----:B0-----:R-:W-:-:S05]  /*d920*/  FADD.FTZ R20, R9, R20 ;  /* 0x0000001409147221 */ /* 0x001fca0000010000 */
        /* <DEDUP_REMOVED lines=149> */
[----:B0-----:R-:W-:-:S01]  /*e280*/  FADD.FTZ R71, R70, R20 ;  /* 0x0000001446477221 */ /* 0x001fc20000010000 */
[----:B--2---:R-:W-:-:S03]  /*e290*/  FADD.FTZ R20, R3, R15 ;  /* 0x0000000f03147221 */ /* 0x004fc60000010000 */
[----:B-1----:R-:W-:Y:S01]  /*e2a0*/  FADD.FTZ R15, R69, R71 ;  /* 0x00000047450f7221 */ /* 0x002fe20000010000 */
[----:B------:R-:W-:Y:S06]  /*e2b0*/  @!P0 BRA `(.L_x_506) ;  /* 0x0000000000048947 */ /* 0x000fec0003800000 */
[----:B------:R-:W-:Y:S01]  /*e2c0*/  BPT.TRAP 0x1 ;  /* 0x000000040000795c */ /* 0x000fe20000300000 */
.L_x_506:
[----:B------:R-:W2:Y:S01]  /*e2d0*/  LDL R71, [R1+0x28] ;  /* 0x0000280001477983 */ /* 0x000ea20000100800 */
[----:B------:R-:W-:Y:S01]  /*e2e0*/  F2FP.SATFINITE.E4M3.F32.PACK_AB_MERGE_C R120, R121, R120, RZ ;  /* 0x000000787978723e */ /* 0x000fe200048070ff */
[----:B------:R-:W-:-:S03]  /*e2f0*/  VIADD R14, R14, 0x13260 ;  /* 0x000132600e0e7836 */ /* 0x000fc60000000000 */
[----:B------:R-:W-:Y:S02]  /*e300*/  F2FP.SATFINITE.E4M3.F32.PACK_AB_MERGE_C R120, R9, R8, R120 ;  /* 0x000000080978723e */ /* 0x000fe40004807078 */
[----:B------:R0:W5:Y:S01]  /*e310*/  LDL R9, [R1+0x10] ;  /* 0x0000100001097983 */ /* 0x0001620000100800 */
[----:B------:R-:W-:Y:S02]  /*e320*/  F2FP.SATFINITE.E4M3.F32.PACK_AB_MERGE_C R128, R129, R128, RZ ;  /* 0x000000808180723e */ /* 0x000fe400048070ff */
[----:B------:R-:W-:Y:S01]  /*e330*/  F2FP.SATFINITE.E4M3.F32.PACK_AB_MERGE_C R130, R131, R130, RZ ;  /* 0x000000828382723e */ /* 0x000fe200048070ff */
[----:B------:R0:W5:Y:S01]  /*e340*/  LDL R8, [R1+0x8] ;  /* 0x0000080001087983 */ /* 0x0001620000100800 */
[----:B------:R-:W-:Y:S02]  /*e350*/  F2FP.SATFINITE.E4M3.F32.PACK_AB_MERGE_C R108, R109, R108, RZ ;  /* 0x0000006c6d6c723e */ /* 0x000fe400048070ff */
[----:B------:R-:W-:Y:S02]  /*e360*/  F2FP.SATFINITE.E4M3.F32.PACK_AB_MERGE_C R110, R111, R110, RZ ;  /* 0x0000006e6f6e723e */ /* 0x000fe400048070ff */
[----:B------:R-:W-:-:S02]  /*e370*/  F2FP.SATFINITE.E4M3.F32.PACK_AB_MERGE_C R122, R123, R122, RZ ;  /* 0x0000007a7b7a723e */ /* 0x000fc400048070ff */
[----:B------:R-:W-:Y:S02]  /*e380*/  PRMT R14, R136, 0x654, R14 ;  /* 0x00000654880e7816 */ /* 0x000fe4000000000e */
[----:B------:R-:W-:Y:S02]  /*e390*/  F2FP.SATFINITE.E4M3.F32.PACK_AB_MERGE_C R3, R3, R68, RZ ;  /* 0x000000440303723e */ /* 0x000fe400048070ff */
[----:B------:R-:W-:Y:S01]  /*e3a0*/  F2FP.SATFINITE.E4M3.F32.PACK_AB_MERGE_C R128, R125, R124, R128 ;  /* 0x0000007c7d80723e */ /* 0x000fe20004807080 */
[----:B------:R0:W-:Y:S01]  /*e3b0*/  SYNCS.ARRIVE.TRANS64.RED.A1T0 RZ, [R14+URZ], RZ ;  /* 0x000000ff0eff79a7 */ /* 0x0001e2000810043f */
[----:B------:R-:W-:Y:S02]  /*e3c0*/  F2FP.SATFINITE.E4M3.F32.PACK_AB_MERGE_C R130, R127, R126, R130 ;  /* 0x0000007e7f82723e */ /* 0x000fe40004807082 */
[----:B------:R-:W-:Y:S02]  /*e3d0*/  F2FP.SATFINITE.E4M3.F32.PACK_AB_MERGE_C R108, R105, R104, R108 ;  /* 0x00000068696c723e */ /* 0x000fe4000480706c */
[----:B------:R-:W-:-:S02]  /*e3e0*/  F2FP.SATFINITE.E4M3.F32.PACK_AB_MERGE_C R110, R107, R106, R110 ;  /* 0x0000006a6b6e723e */ /* 0x000fc4000480706e */
[----:B------:R-:W-:Y:S02]  /*e3f0*/  F2FP.SATFINITE.E4M3.F32.PACK_AB_MERGE_C R116, R117, R116, RZ ;  /* 0x000000747574723e */ /* 0x000fe400048070ff */
[----:B------:R-:W-:Y:S02]  /*e400*/  F2FP.SATFINITE.E4M3.F32.PACK_AB_MERGE_C R118, R119, R118, RZ ;  /* 0x000000767776723e */ /* 0x000fe400048070ff */
[----:B------:R-:W-:Y:S02]  /*e410*/  F2FP.SATFINITE.E4M3.F32.PACK_AB_MERGE_C R92, R93, R92, RZ ;  /* 0x0000005c5d5c723e */ /* 0x000fe400048070ff */
[----:B------:R-:W-:Y:S02]  /*e420*/  F2FP.SATFINITE.E4M3.F32.PACK_AB_MERGE_C R94, R95, R94, RZ ;  /* 0x0000005e5f5e723e */ /* 0x000fe400048070ff */
[----:B------:R-:W-:Y:S02]  /*e430*/  F2FP.SATFINITE.E4M3.F32.PACK_AB_MERGE_C R97, R100, R97, RZ ;  /* 0x000000616461723e */ /* 0x000fe400048070ff */
[----:B------:R-:W-:-:S02]  /*e440*/  F2FP.SATFINITE.E4M3.F32.PACK_AB_MERGE_C R102, R103, R102, RZ ;  /* 0x000000666766723e */ /* 0x000fc400048070ff */
[----:B------:R-:W-:Y:S02]  /*e450*/  F2FP.SATFINITE.E4M3.F32.PACK_AB_MERGE_C R76, R77, R76, RZ ;  /* 0x0000004c4d4c723e */ /* 0x000fe400048070ff */
[----:B------:R-:W-:Y:S02]  /*e460*/  F2FP.SATFINITE.E4M3.F32.PACK_AB_MERGE_C R78, R79, R78, RZ ;  /* 0x0000004e4f4e723e */ /* 0x000fe400048070ff */
[----:B------:R-:W-:Y:S02]  /*e470*/  F2FP.SATFINITE.E4M3.F32.PACK_AB_MERGE_C R84, R85, R84, RZ ;  /* 0x000000545554723e */ /* 0x000fe400048070ff */
[----:B------:R-:W-:Y:S02]  /*e480*/  F2FP.SATFINITE.E4M3.F32.PACK_AB_MERGE_C R86, R87, R86, RZ ;  /* 0x000000565756723e */ /* 0x000fe400048070ff */
[----:B------:R-:W-:Y:S02]  /*e490*/  F2FP.SATFINITE.E4M3.F32.PACK_AB_MERGE_C R60, R61, R60, RZ ;  /* 0x0000003c3d3c723e */ /* 0x000fe400048070ff */
[----:B------:R-:W-:-:S02]  /*e4a0*/  F2FP.SATFINITE.E4M3.F32.PACK_AB_MERGE_C R62, R63, R62, RZ ;  /* 0x0000003e3f3e723e */ /* 0x000fc400048070ff */
[----:B------:R-:W-:Y:S02]  /*e4b0*/  F2FP.SATFINITE.E4M3.F32.PACK_AB_MERGE_C R69, R69, R70, RZ ;  /* 0x000000464545723e */ /* 0x000fe400048070ff */
[----:B------:R-:W-:Y:S01]  /*e4c0*/  F2FP.SATFINITE.E4M3.F32.PACK_AB_MERGE_C R122, R11, R10, R122 ;  /* 0x0000000a0b7a723e */ /* 0x000fe2000480707a */
[----:B------:R-:W-:Y:S01]  /*e4d0*/  FMUL.FTZ R24, R24, R12 ;  /* 0x0000000c18187220 */ /* 0x000fe20000410000 */
[----:B------:R-:W-:Y:S01]  /*e4e0*/  F2FP.SATFINITE.E4M3.F32.PACK_AB_MERGE_C R146, R65, R64, R3 ;  /* 0x000000404192723e */ /* 0x000fe20004807003 */
        /* <DEDUP_REMOVED lines=34> */
[-C--:B------:R-:W-:Y:S01]  /*e710*/  FMUL.FTZ R43, R43, R134.reuse ;  /* 0x000000862b2b7220 */ /* 0x080fe20000410000 */
[----:B------:R-:W-:Y:S01]  /*e720*/  F2FP.SATFINITE.E4M3.F32.PACK_AB_MERGE_C R144, R57, R101, R60 ;  /* 0x000000653990723e */ /* 0x000fe2000480703c */
[----:B------:R-:W-:Y:S01]  /*e730*/  FMUL.FTZ R46, R46, R134 ;  /* 0x000000862e2e7220 */ /* 0x000fe20000410000 */
[----:B------:R-:W-:Y:S01]  /*e740*/  F2FP.SATFINITE.E4M3.F32.PACK_AB_MERGE_C R145, R133, R132, R62 ;  /* 0x000000848591723e */ /* 0x000fe2000480703e */
[----:B------:R-:W-:Y:S01]  /*e750*/  FMUL.FTZ R47, R47, R134 ;  /* 0x000000862f2f7220 */ /* 0x000fe20000410000 */
[----:B------:R-:W-:Y:S01]  /*e760*/  F2FP.SATFINITE.E4M3.F32.PACK_AB_MERGE_C R147, R67, R66, R69 ;  /* 0x000000424393723e */ /* 0x000fe20004807045 */
[-C--:B------:R-:W-:Y:S01]  /*e770*/  FMUL.FTZ R50, R50, R134.reuse ;  /* 0x0000008632327220 */ /* 0x080fe20000410000 */
[-C--:B------:R-:W-:Y:S01]  /*e780*/  FMUL.FTZ R51, R51, R134.reuse ;  /* 0x0000008633337220 */ /* 0x080fe20000410000 */
[-C--:B------:R-:W-:Y:S01]  /*e790*/  FMUL.FTZ R54, R54, R134.reuse ;  /* 0x0000008636367220 */ /* 0x080fe20000410000 */
[----:B------:R-:W-:Y:S01]  /*e7a0*/  FMUL.FTZ R55, R55, R134 ;  /* 0x0000008637377220 */ /* 0x000fe20000410000 */
[----:B------:R-:W-:Y:S01]  /*e7b0*/  IMAD.MOV.U32 R3, RZ, RZ, R59 ;  /* 0x000000ffff037224 */ /* 0x000fe200078e003b */
[----:B------:R-:W-:Y:S01]  /*e7c0*/  MOV R153, R122 ;  /* 0x0000007a00997202 */ /* 0x000fe20000000f00 */
[----:B------:R-:W-:-:S02]  /*e7d0*/  IMAD.MOV.U32 R12, RZ, RZ, R56 ;  /* 0x000000ffff0c7224 */ /* 0x000fc400078e0038 */
[----:B------:R-:W-:Y:S02]  /*e7e0*/  IMAD.MOV.U32 R152, RZ, RZ, R120 ;  /* 0x000000ffff987224 */ /* 0x000fe400078e0078 */
[----:B------:R-:W-:Y:S02]  /*e7f0*/  IMAD.MOV.U32 R154, RZ, RZ, R128 ;  /* 0x000000ffff9a7224 */ /* 0x000fe400078e0080 */
[----:B------:R-:W-:Y:S02]  /*e800*/  IMAD.MOV.U32 R155, RZ, RZ, R130 ;  /* 0x000000ffff9b7224 */ /* 0x000fe400078e0082 */
[----:B------:R-:W-:Y:S02]  /*e810*/  IMAD.MOV.U32 R148, RZ, RZ, R108 ;  /* 0x000000ffff947224 */ /* 0x000fe400078e006c */
[----:B------:R-:W-:Y:S01]  /*e820*/  IMAD.MOV.U32 R149, RZ, RZ, R110 ;  /* 0x000000ffff957224 */ /* 0x000fe200078e006e */
[C---:B--2---:R-:W-:Y:S01]  /*e830*/  ISETP.GT.AND P1, PT, R0.reuse, R71, PT ;  /* 0x000000470000720c */ /* 0x044fe20003f24270 */
[----:B------:R-:W-:-:S12]  /*e840*/  VIADD R0, R0, 0xffffffff ;  /* 0xffffffff00007836 */ /* 0x000fd80000000000 */
[----:B0-----:R-:W-:Y:S05]  /*e850*/  @P1 BRA `(.L_x_507) ;  /* 0xffffffd0003c1947 */ /* 0x001fea000383ffff */
.L_x_494:
[----:B------:R-:W-:Y:S05]  /*e860*/  BSYNC B0 ;  /* 0x0000000000007941 */ /* 0x000fea0003800000 */
.L_x_493:
[----:B------:R-:W-:Y:S06]  /*e870*/  BAR.ARV 0x8, 0x200 ;  /* 0x0208000000007b1d */ /* 0x000fec0000002000 */
[----:B------:R-:W-:Y:S05]  /*e880*/  @!P0 BRA `(.L_x_508) ;  /* 0x0000000000048947 */ /* 0x000fea0003800000 */
[----:B------:R-:W-:Y:S01]  /*e890*/  BPT.TRAP 0x1 ;  /* 0x000000040000795c */ /* 0x000fe20000300000 */
.L_x_508:
[----:B------:R-:W2:Y:S04]  /*e8a0*/  LDL R0, [R1+0x10] ;  /* 0x0000100001007983 */ /* 0x000ea80000100800 */
[----:B------:R-:W3:Y:S01]  /*e8b0*/  LDL R2, [R1+0x8] ;  /* 0x0000080001027983 */ /* 0x000ee20000100800 */
[----:B--2---:R-:W-:Y:S01]  /*e8c0*/  SHF.L.U32 R3, R0, 0x1f, RZ ;  /* 0x0000001f00037819 */ /* 0x004fe200000006ff */
[----:B---3-5:R-:W-:-:S04]  /*e8d0*/  IMAD R8, R2, 0x8, R18 ;  /* 0x0000000802087824 */ /* 0x028fc800078e0212 */
[----:B------:R0:W1:Y:S01]  /*e8e0*/  SYNCS.PHASECHK.TRANS64.TRYWAIT P1, [R8+URZ+0x13250], R3 ;  /* 0x01325003080075a7 */ /* 0x000062000802017f */
[----:B------:R-:W-:Y:S05]  /*e8f0*/  @!P0 BRA `(.L_x_509) ;  /* 0x0000000000048947 */ /* 0x000fea0003800000 */
[----:B------:R-:W-:Y:S01]  /*e900*/  BPT.TRAP 0x1 ;  /* 0x000000040000795c */ /* 0x000fe20000300000 */
.L_x_509:
[----:B------:R-:W-:Y:S04]  /*e910*/  BSSY B0, `(.L_x_510) ;  /* 0x0000004000007945 */ /* 0x000fe80003800000 */
[----:B-1----:R-:W-:Y:S05]  /*e920*/  @P1 BRA `(.L_x_511) ;  /* 0x0000000000081947 */ /* 0x002fea0003800000 */
[----:B------:R-:W1:Y:S02]  /*e930*/  SYNCS.PHASECHK.TRANS64.TRYWAIT P1, [R8+URZ+0x13250], R3 ;  /* 0x01325003080075a7 */ /* 0x000e64000802017f */
[----:B-1----:R-:W-:Y:S05]  /*e940*/  @!P1 BRA `(.L_x_512) ;  /* 0x000000b4006c9947 */ /* 0x002fea0003800000 */
.L_x_511:
[----:B------:R-:W-:Y:S05]  /*e950*/  BSYNC B0 ;  /* 0x0000000000007941 */ /* 0x000fea0003800000 */
.L_x_510:
[----:B------:R-:W2:Y:S04]  /*e960*/  LDL R57, [R1+0x8] ;  /* 0x0000080001397983 */ /* 0x000ea80000100800 */
[----:B------:R-:W3:Y:S04]  /*e970*/  LDL R0, [R1+0x4c] ;  /* 0x00004c0001007983 */ /* 0x000ee80000100800 */
[----:B------:R-:W4:Y:S01]  /*e980*/  LDL R9, [R1+0x38] ;  /* 0x0000380001097983 */ /* 0x000f220000100800 */
[----:B------:R-:W-:Y:S01]  /*e990*/  IADD3 R18, R18, 0x1000, RZ ;  /* 0x0000100012127810 */ /* 0x000fe20007ffe0ff */
[----:B------:R-:W-:-:S03]  /*e9a0*/  ULDC.64 UR4, c[0x0][0x9a0] ;  /* 0x0002680000047ab9 */ /* 0x000fc60000000a00 */
[----:B------:R-:W-:-:S04]  /*e9b0*/  SHF.R.U32.HI R18, RZ, 0x4, R18 ;  /* 0x00000004ff127819 */ /* 0x000fc80000011612 */
[----:B------:R-:W-:-:S04]  /*e9c0*/  LOP3.LUT R18, R18, 0x3fff, RZ, 0xc0, !PT ;  /* 0x00003fff12127812 */ /* 0x000fc800078ec0ff */
[----:B------:R-:W-:Y:S01]  /*e9d0*/  LOP3.LUT R18, R18, 0x10000, RZ, 0xfc, !PT ;  /* 0x0001000012127812 */ /* 0x000fe200078efcff */
[----:B01----:R-:W-:Y:S01]  /*e9e0*/  IMAD.MOV.U32 R3, RZ, RZ, -0x3ffffff0 ;  /* 0xc0000010ff037424 */ /* 0x003fe200078e00ff */
[----:B------:R-:W-:-:S04]  /*e9f0*/  ISETP.NE.U32.AND P1, PT, RZ, UR4, PT ;  /* 0x00000004ff007c0c */ /* 0x000fc8000bf25070 */
[----:B------:R-:W-:Y:S02]  /*ea00*/  R2UR UR7, R3 ;  /* 0x00000000030772ca */ /* 0x000fe400000e0000 */
[----:B------:R-:W-:Y:S01]  /*ea10*/  ISETP.NE.AND.EX P1, PT, RZ, UR5, PT, P1 ;  /* 0x00000005ff007c0c */ /* 0x000fe2000bf25310 */
[----:B------:R-:W-:-:S12]  /*ea20*/  WARPGROUP.ARRIVE ;  /* 0x00000000000079c5 */ /* 0x000fd80000000000 */
[----:B------:R-:W3:Y:S08]  /*ea30*/  @P1 LDC.64 R6, c[0x0][0x9c8] ;  /* 0x00027200ff061b82 */ /* 0x000ef00000000a00 */
[----:B------:R-:W0:Y:S01]  /*ea40*/  @P1 LDC.64 R4, c[0x0][0x9d0] ;  /* 0x00027400ff041b82 */ /* 0x000e220000000a00 */
[----:B--2---:R-:W-:-:S05]  /*ea50*/  IMAD R2, R57, 0x280, R18 ;  /* 0x0000028039027824 */ /* 0x004fca00078e0212 */
[----:B------:R-:W-:-:S13]  /*ea60*/  R2UR UR6, R2 ;  /* 0x00000000020672ca */ /* 0x000fda00000e0000 */
[----:B------:R-:W-:Y:S01]  /*ea70*/  QGMMA.64x64x32.F32.E4M3.E4M3 R24, R152, gdesc[UR4], R24, gsb0 ;  /* 0x00e0000498187df3 */ /* 0x000fe20008000818 */
[----:B---3--:R-:W-:-:S04]  /*ea80*/  @P1 IMAD R0, R0, R6, RZ ;  /* 0x0000000600001224 */ /* 0x008fc800078e02ff */
[C---:B----4-:R-:W-:Y:S02]  /*ea90*/  @P1 IMAD R3, R9.reuse, R7, R0 ;  /* 0x0000000709031224 */ /* 0x050fe400078e0200 */
[----:B------:R-:W-:-:S04]  /*eaa0*/  @P1 IMAD.WIDE.U32 R6, R9, R6, RZ ;  /* 0x0000000609061225 */ /* 0x000fc800078e00ff */
[----:B------:R-:W-:Y:S02]  /*eab0*/  @P1 IMAD.IADD R7, R7, 0x1, R3 ;  /* 0x0000000107071824 */ /* 0x000fe400078e0203 */
[----:B0-----:R-:W-:-:S04]  /*eac0*/  @P1 IMAD.WIDE.U32 R6, R22, R4, R6 ;  /* 0x0000000416061225 */ /* 0x001fc800078e0006 */
[----:B------:R-:W-:Y:S01]  /*ead0*/  @P1 IMAD R5, R22, R5, R7 ;  /* 0x0000000516051224 */ /* 0x000fe200078e0207 */
[----:B------:R-:W-:Y:S01]  /*eae0*/  @P1 LEA R4, P2, R6, UR4, 0x2 ;  /* 0x0000000406041c11 */ /* 0x000fe2000f8410ff */
[----:B------:R-:W-:-:S03]  /*eaf0*/  IMAD.MOV.U32 R9, RZ, RZ, 0x3f800000 ;  /* 0x3f800000ff097424 */ /* 0x000fc600078e00ff */
[----:B------:R-:W-:-:S05]  /*eb00*/  @P1 LEA.HI.X R5, R6, UR5, R5, 0x2, P2 ;  /* 0x0000000506051c11 */ /* 0x000fca00090f1405 */
[----:B------:R0:W2:Y:S02]  /*eb10*/  @P1 LDG.E R9, desc[UR40][R4.64] ;  /* 0x0000002804091981 */ /* 0x0000a4000c1e1900 */
[----:B0-----:R-:W-:Y:S02]  /*eb20*/  VIADD R4, R2, 0x80 ;  /* 0x0000008002047836 */ /* 0x001fe40000000000 */
[----:B------:R-:W-:-:S03]  /*eb30*/  IMAD.MOV.U32 R5, RZ, RZ, -0x3ffffff0 ;  /* 0xc0000010ff057424 */ /* 0x000fc600078e00ff */
[----:B------:R-:W-:Y:S02]  /*eb40*/  R2UR UR6, R4 ;  /* 0x00000000040672ca */ /* 0x000fe400000e0000 */
[----:B------:R-:W-:Y:S01]  /*eb50*/  R2UR UR7, R5 ;  /* 0x00000000050772ca */ /* 0x000fe200000e0000 */
[----:B------:R-:W-:Y:S02]  /*eb60*/  WARPGROUP.DEPBAR.LE gsb0, 0x0 ;  /* 0x00008000000079c5 */ /* 0x000fe40000010000 */
[----:B------:R-:W-:-:S10]  /*eb70*/  WARPGROUP.ARRIVE ;  /* 0x00000000000079c5 */ /* 0x000fd40000000000 */
[----:B------:R-:W-:Y:S01]  /*eb80*/  QGMMA.64x64x32.F32.E4M3.E4M3 R24, R148, gdesc[UR4], R24, gsb0 ;  /* 0x00e0000494187df3 */ /* 0x000fe20008000818 */
[----:B------:R-:W-:Y:S01]  /*eb90*/  IMAD.MOV.U32 R5, RZ, RZ, -0x3ffffff0 ;  /* 0xc0000010ff057424 */ /* 0x000fe200078e00ff */
[----:B------:R-:W-:-:S04]  /*eba0*/  IADD3 R4, R2, 0x100, RZ ;  /* 0x0000010002047810 */ /* 0x000fc80007ffe0ff */
[----:B------:R-:W-:Y:S02]  /*ebb0*/  R2UR UR6, R4 ;  /* 0x00000000040672ca */ /* 0x000fe400000e0000 */
[----:B------:R-:W-:Y:S01]  /*ebc0*/  R2UR UR7, R5 ;  /* 0x00000000050772ca */ /* 0x000fe200000e0000 */
[----:B------:R-:W-:Y:S02]  /*ebd0*/  VIADD R6, R2, 0x180 ;  /* 0x0000018002067836 */ /* 0x000fe40000000000 */
[----:B------:R-:W-:Y:S01]  /*ebe0*/  IMAD.MOV.U32 R7, RZ, RZ, -0x3ffffff0 ;  /* 0xc0000010ff077424 */ /* 0x000fe200078e00ff */
[----:B------:R-:W-:Y:S02]  /*ebf0*/  WARPGROUP.DEPBAR.LE gsb0, 0x0 ;  /* 0x00008000000079c5 */ /* 0x000fe40000010000 */
[----:B------:R-:W-:-:S07]  /*ec00*/  WARPGROUP.ARRIVE ;  /* 0x00000000000079c5 */ /* 0x000fce0000000000 */
[----:B------:R-:W-:Y:S01]  /*ec10*/  QGMMA.64x64x32.F32.E4M3.E4M3 R24, R136, gdesc[UR4], R24, gsb0 ;  /* 0x00e0000488187df3 */ /* 0x000fe20008000818 */
[----:B------:R-:W-:Y:S02]  /*ec20*/  R2UR UR6, R6 ;  /* 0x00000000060672ca */ /* 0x000fe400000e0000 */
[----:B------:R-:W-:Y:S01]  /*ec30*/  R2UR UR7, R7 ;  /* 0x00000000070772ca */ /* 0x000fe200000e0000 */
[----:B------:R-:W0:Y:S04]  /*ec40*/  SHFL.BFLY PT, R3, R20, 0x2, 0x1f ;  /* 0x0c401f0014037f89 */ /* 0x000e2800000e0000 */
[----:B------:R-:W1:Y:S01]  /*ec50*/  SHFL.BFLY PT, R4, R15, 0x2, 0x1f ;  /* 0x0c401f000f047f89 */ /* 0x000e6200000e0000 */
[----:B------:R-:W-:Y:S01]  /*ec60*/  VIADD R2, R2, 0x200 ;  /* 0x0000020002027836 */ /* 0x000fe20000000000 */
[----:B------:R-:W-:-:S02]  /*ec70*/  WARPGROUP.DEPBAR.LE gsb0, 0x0 ;  /* 0x00008000000079c5 */ /* 0x000fc40000010000 */
[----:B------:R-:W-:-:S06]  /*ec80*/  WARPGROUP.ARRIVE ;  /* 0x00000000000079c5 */ /* 0x000fcc0000000000 */
[----:B------:R-:W-:Y:S01]  /*ec90*/  QGMMA.64x64x32.F32.E4M3.E4M3 R24, R140, gdesc[UR4], R24, gsb0 ;  /* 0x00e000048c187df3 */ /* 0x000fe20008000818 */
[----:B0-----:R-:W-:-:S01]  /*eca0*/  FADD.FTZ R0, R3, R20 ;  /* 0x0000001403007221 */ /* 0x001fc20000010000 */
[----:B------:R-:W-:Y:S01]  /*ecb0*/  IMAD.MOV.U32 R3, RZ, RZ, -0x3ffffff0 ;  /* 0xc0000010ff037424 */ /* 0x000fe200078e00ff */
[----:B------:R-:W-:-:S04]  /*ecc0*/  R2UR UR6, R2 ;  /* 0x00000000020672ca */ /* 0x000fc800000e0000 */
[----:B------:R-:W-:Y:S01]  /*ecd0*/  R2UR UR7, R3 ;  /* 0x00000000030772ca */ /* 0x000fe200000e0000 */
[----:B------:R-:W0:Y:S01]  /*ece0*/  SHFL.BFLY PT, R5, R0, 0x1, 0x1f ;  /* 0x0c201f0000057f89 */ /* 0x000e2200000e0000 */
[----:B-1----:R-:W-:-:S05]  /*ecf0*/  FADD.FTZ R4, R4, R15 ;  /* 0x0000000f04047221 */ /* 0x002fca0000010000 */
[----:B------:R-:W1:Y:S01]  /*ed00*/  SHFL.BFLY PT, R3, R4, 0x1, 0x1f ;  /* 0x0c201f0004037f89 */ /* 0x000e6200000e0000 */
[----:B------:R-:W-:Y:S01]  /*ed10*/  MOV R2, RZ ;  /* 0x000000ff00027202 */ /* 0x000fe20000000f00 */
[----:B0-----:R-:W-:-:S05]  /*ed20*/  FADD.FTZ R7, R0, R5 ;  /* 0x0000000500077221 */ /* 0x001fca0000010000 */
[----:B------:R-:W-:Y:S01]  /*ed30*/  FSETP.NE.FTZ.AND P1, PT, R7, RZ, PT ;  /* 0x000000ff0700720b */ /* 0x000fe20003f35000 */
[----:B-1----:R-:W-:-:S01]  /*ed40*/  FADD.FTZ R11, R4, R3 ;  /* 0x00000003040b7221 */ /* 0x002fc20000010000 */
[----:B------:R-:W-:-:S03]  /*ed50*/  FMUL.FTZ R12, R7, 0.00390625 ;  /* 0x3b800000070c7820 */ /* 0x000fc60000410000 */
[----:B------:R-:W-:Y:S01]  /*ed60*/  FMUL.FTZ R5, R11, 0.00390625 ;  /* 0x3b8000000b057820 */ /* 0x000fe20000410000 */
[----:B------:R-:W-:Y:S02]  /*ed70*/  WARPGROUP.DEPBAR.LE gsb0, 0x0 ;  /* 0x00008000000079c5 */ /* 0x000fe40000010000 */
[----:B------:R-:W-:-:S06]  /*ed80*/  WARPGROUP.ARRIVE ;  /* 0x00000000000079c5 */ /* 0x000fcc0000000000 */
[----:B------:R-:W-:Y:S01]  /*ed90*/  QGMMA.64x64x32.F32.E4M3.E4M3 R24, R144, gdesc[UR4], R24, gsb0 ;  /* 0x00e0000490187df3 */ /* 0x000fe20008000818 */
[----:B------:R-:W-:Y:S02]  /*eda0*/  FSETP.NE.FTZ.AND P3, PT, R5, RZ, PT ;  /* 0x000000ff0500720b */ /* 0x000fe40003f75000 */
[----:B------:R-:W-:Y:S01]  /*edb0*/  FSETP.NE.FTZ.AND P2, PT, R12, RZ, PT ;  /* 0x000000ff0c00720b */ /* 0x000fe20003f55000 */
[----:B------:R-:W-:Y:S01]  /*edc0*/  @P1 MUFU.RCP R2, R7 ;  /* 0x0000000700021308 */ /* 0x000fe20000001000 */
[----:B------:R-:W-:Y:S01]  /*edd0*/  FSETP.NE.FTZ.AND P1, PT, R11, RZ, PT ;  /* 0x000000ff0b00720b */ /* 0x000fe20003f35000 */
[----:B------:R-:W-:-:S08]  /*ede0*/  IMAD.MOV.U32 R6, RZ, RZ, RZ ;  /* 0x000000ffff067224 */ /* 0x000fd000078e00ff */
[----:B------:R-:W0:Y:S08]  /*edf0*/  @P3 MUFU.LG2 R5, R5 ;  /* 0x0000000500053308 */ /* 0x000e300000000c00 */
[----:B------:R-:W1:Y:S08]  /*ee00*/  @P2 MUFU.LG2 R4, R12 ;  /* 0x0000000c00042308 */ /* 0x000e700000000c00 */
[----:B------:R-:W3:Y:S01]  /*ee10*/  @P1 MUFU.RCP R6, R11 ;  /* 0x0000000b00061308 */ /* 0x000ee20000001000 */
[C---:B------:R-:W-:Y:S01]  /*ee20*/  @P3 FMUL.FTZ R13, R58.reuse, 0.69314718246459960938 ;  /* 0x3f3172183a0d3820 */ /* 0x040fe20000410000 */
[----:B0-----:R-:W-:Y:S01]  /*ee30*/  @P3 FMUL.FTZ R10, R5, 0.69314718246459960938 ;  /* 0x3f317218050a3820 */ /* 0x001fe20000410000 */
[----:B------:R-:W-:Y:S01]  /*ee40*/  @P2 FMUL.FTZ R3, R58, 0.69314718246459960938 ;  /* 0x3f3172183a032820 */ /* 0x000fe20000410000 */
[----:B------:R-:W-:-:S02]  /*ee50*/  IMAD.MOV.U32 R0, RZ, RZ, -0x800000 ;  /* 0xff800000ff007424 */ /* 0x000fc400078e00ff */
[----:B--2---:R-:W-:Y:S01]  /*ee60*/  FMUL.FTZ R2, R2, R9 ;  /* 0x0000000902027220 */ /* 0x004fe20000410000 */
[----:B------:R-:W-:Y:S02]  /*ee70*/  IMAD.MOV.U32 R60, RZ, RZ, -0x800000 ;  /* 0xff800000ff3c7424 */ /* 0x000fe400078e00ff */
[----:B-1----:R-:W-:Y:S01]  /*ee80*/  @P2 FMUL.FTZ R4, R4, 0.69314718246459960938 ;  /* 0x3f31721804042820 */ /* 0x002fe20000410000 */
[----:B------:R-:W-:-:S03]  /*ee90*/  @P3 FFMA.FTZ R0, R13, R59, R10 ;  /* 0x0000003b0d003223 */ /* 0x000fc6000001000a */
[----:B------:R-:W-:Y:S01]  /*eea0*/  @P2 FFMA.FTZ R60, R3, R56, R4 ;  /* 0x00000038033c2223 */ /* 0x000fe20000010004 */
[----:B---3--:R-:W-:Y:S01]  /*eeb0*/  FMUL.FTZ R10, R6, R9 ;  /* 0x00000009060a7220 */ /* 0x008fe20000410000 */
[----:B------:R-:W-:Y:S02]  /*eec0*/  WARPGROUP.DEPBAR.LE gsb0, 0x0 ;  /* 0x00008000000079c5 */ /* 0x000fe40000010000 */
[----:B------:R-:W-:Y:S05]  /*eed0*/  @!P0 BRA `(.L_x_513) ;  /* 0x0000000000048947 */ /* 0x000fea0003800000 */
[----:B------:R-:W-:Y:S01]  /*eee0*/  BPT.TRAP 0x1 ;  /* 0x000000040000795c */ /* 0x000fe20000300000 */
.L_x_513:
[----:B------:R-:W2:Y:S01]  /*eef0*/  LDL.LU R3, [R1+0x20] ;  /* 0x0000200001037983 */ /* 0x000ea20000300800 */
[-C--:B------:R-:W-:Y:S01]  /*ef00*/  FMUL.FTZ R11, R24, R2.reuse ;  /* 0x00000002180b7220 */ /* 0x080fe20000410000 */
[-C--:B------:R-:W-:Y:S01]  /*ef10*/  FMUL.FTZ R5, R29, R2.reuse ;  /* 0x000000021d057220 */ /* 0x080fe20000410000 */
[----:B------:R-:W-:Y:S01]  /*ef20*/  VIADD R8, R8, 0x13260 ;  /* 0x0001326008087836 */ /* 0x000fe20000000000 */
[----:B------:R-:W3:Y:S04]  /*ef30*/  LDL.LU R24, [R1+0x10] ;  /* 0x0000100001187983 */ /* 0x000ee80000300800 */
[----:B------:R-:W4:Y:S01]  /*ef40*/  LDL.LU R18, [R1+0x48] ;  /* 0x0000480001127983 */ /* 0x000f220000300800 */
        /* <DEDUP_REMOVED lines=14> */
[----:B------:R-:W-:-:S05]  /*f030*/  VIADD R2, R57, 0x1 ;  /* 0x0000000139027836 */ /* 0x000fca0000000000 */
[----:B------:R-:W-:-:S04]  /*f040*/  ISETP.NE.AND P1, PT, R2, 0x2, PT ;  /* 0x000000020200780c */ /* 0x000fc80003f25270 */
[----:B------:R-:W-:-:S05]  /*f050*/  SEL R2, R2, RZ, P1 ;  /* 0x000000ff02027207 */ /* 0x000fca0000800000 */
[----:B------:R0:W-:Y:S01]  /*f060*/  STL [R1+0x8], R2 ;  /* 0x0000080201007387 */ /* 0x0001e20000100800 */
        /* <DEDUP_REMOVED lines=14> */
[----:B------:R-:W-:Y:S01]  /*f150*/  FMUL.FTZ R51, R51, R10 ;  /* 0x0000000a33337220 */ /* 0x000fe20000410000 */
[----:B--2---:R-:W-:-:S02]  /*f160*/  PRMT R8, R3, 0x654, R8 ;  /* 0x0000065403087816 */ /* 0x004fc40000000008 */
[----:B------:R-:W-:Y:S02]  /*f170*/  SEL R3, RZ, 0x1, P1 ;  /* 0x00000001ff037807 */ /* 0x000fe40000800000 */
[----:B------:R1:W-:Y:S02]  /*f180*/  SYNCS.ARRIVE.TRANS64.RED.A1T0 RZ, [R8+URZ], RZ ;  /* 0x000000ff08ff79a7 */ /* 0x0003e4000810043f */
[----:B---3--:R-:W-:Y:S02]  /*f190*/  LOP3.LUT R24, R24, R3, RZ, 0x3c, !PT ;  /* 0x0000000318187212 */ /* 0x008fe400078e3cff */
[----:B----4-:R-:W-:-:S03]  /*f1a0*/  IADD3 R18, R18, 0x1, RZ ;  /* 0x0000000112127810 */ /* 0x010fc60007ffe0ff */
[----:B------:R0:W-:Y:S04]  /*f1b0*/  STL [R1+0x10], R24 ;  /* 0x0000101801007387 */ /* 0x0001e80000100800 */
[----:B------:R0:W-:Y:S01]  /*f1c0*/  STL [R1+0x48], R18 ;  /* 0x0000481201007387 */ /* 0x0001e20000100800 */
[-C--:B-1----:R-:W-:Y:S01]  /*f1d0*/  FMUL.FTZ R8, R31, R10.reuse ;  /* 0x0000000a1f087220 */ /* 0x082fe20000410000 */
[----:B------:R-:W-:-:S07]  /*f1e0*/  FMUL.FTZ R31, R30, R10 ;  /* 0x0000000a1e1f7220 */ /* 0x000fce0000410000 */
.L_x_463:
[----:B------:R-:W2:Y:S01]  /*f1f0*/  LDL R72, [R1+0x3c] ;  /* 0x00003c0001487983 */ /* 0x000ea20000100800 */
[----:B------:R-:W1:Y:S01]  /*f200*/  S2UR UR4, SR_CgaCtaId ;  /* 0x00000000000479c3 */ /* 0x000e620000008800 */
[----:B0-----:R-:W-:Y:S01]  /*f210*/  MOV R18, 0x400 ;  /* 0x0000040000127802 */ /* 0x001fe20000000f00 */
[----:B------:R-:W-:Y:S01]  /*f220*/  BSSY B0, `(.L_x_514) ;  /* 0x000029e000007945 */ /* 0x000fe20003800000 */
[----:B------:R-:W0:Y:S01]  /*f230*/  S2R R30, SR_TID.X ;  /* 0x00000000001e7919 */ /* 0x000e220000002100 */
[----:B-1----:R-:W-:-:S05]  /*f240*/  IMAD.U32 R2, RZ, RZ, UR4 ;  /* 0x00000004ff027e24 */ /* 0x002fca000f8e00ff */
[----:B------:R1:W-:Y:S01]  /*f250*/  STL [R1+0x20], R2 ;  /* 0x0000200201007387 */ /* 0x0003e20000100800 */
[----:B------:R-:W-:Y:S01]  /*f260*/  LEA R18, R2, R18, 0x18 ;  /* 0x0000001202127211 */ /* 0x000fe200078ec0ff */
[----:B------:R-:W-:Y:S01]  /*f270*/  BAR.SYNC.DEFER_BLOCKING 0x5, 0x200 ;  /* 0x0148000000007b1d */ /* 0x000fe20000010000 */
[----:B0-----:R-:W-:-:S05]  /*f280*/  VIADD R78, R30, 0xffffff80 ;  /* 0xffffff801e4e7836 */ /* 0x001fca0000000000 */
[----:B------:R-:W-:-:S04]  /*f290*/  SHF.R.S32.HI R70, RZ, 0x1f, R78 ;  /* 0x0000001fff467819 */ /* 0x000fc8000001144e */
[----:B------:R-:W-:-:S04]  /*f2a0*/  LEA.HI R70, R70, R78, RZ, 0x3 ;  /* 0x0000004e46467211 */ /* 0x000fc800078f18ff */
[----:B------:R-:W-:-:S05]  /*f2b0*/  LOP3.LUT R70, R70, 0xfffffff8, RZ, 0xc0, !PT ;  /* 0xfffffff846467812 */ /* 0x000fca00078ec0ff */
[----:B------:R-:W-:-:S04]  /*f2c0*/  IMAD.IADD R70, R78, 0x1, -R70 ;  /* 0x000000014e467824 */ /* 0x000fc800078e0a46 */
[----:B------:R-:W-:Y:S01]  /*f2d0*/  IMAD.SHL.U32 R61, R70, 0x8, RZ ;  /* 0x00000008463d7824 */ /* 0x000fe200078e00ff */
[----:B------:R1:W0:Y:S04]  /*f2e0*/  LDS.128 R24, [R18+0x132d0] ;  /* 0x0132d00012187984 */ /* 0x0002280000000c00 */
[----:B------:R-:W-:Y:S01]  /*f2f0*/  SHF.R.S32.HI R62, RZ, 0x1f, R61 ;  /* 0x0000001fff3e7819 */ /* 0x000fe2000001143d */
[----:B------:R-:W-:Y:S06]  /*f300*/  BAR.ARV 0x4, 0x200 ;  /* 0x0108000000007b1d */ /* 0x000fec0000002000 */
[----:B--2---:R-:W-:-:S13]  /*f310*/  ISETP.NE.AND P1, PT, R72, RZ, PT ;  /* 0x000000ff4800720c */ /* 0x004fda0003f25270 */
[----:B------:R-:W2:Y:S02]  /*f320*/  @!P1 LDC R72, c[0x0][0xad4] ;  /* 0x0002b500ff489b82 */ /* 0x000ea40000000800 */
[----:B--2---:R1:W-:Y:S01]  /*f330*/  @!P1 STL [R1+0x3c], R72 ;  /* 0x00003c4801009387 */ /* 0x0043e20000100800 */
[----:B0-----:R-:W-:Y:S05]  /*f340*/  @P0 BRA `(.L_x_515) ;  /* 0x0000001c00ac0947 */ /* 0x001fea0003800000 */
[----:B-----5:R-:W2:Y:S01]  /*f350*/  LDL.LU R32, [R1+0x38] ;  /* 0x0000380001207983 */ /* 0x020ea20000300800 */
[----:B-1----:R-:W-:Y:S01]  /*f360*/  IMAD.SHL.U32 R2, R30, 0x4, RZ ;  /* 0x000000041e027824 */ /* 0x002fe200078e00ff */
[----:B------:R-:W-:Y:S01]  /*f370*/  ULDC.64 UR4, c[0x4][0x38] ;  /* 0x01000e0000047ab9 */ /* 0x000fe20000000a00 */
[----:B------:R-:W-:Y:S01]  /*f380*/  ULDC.64 UR6, c[0x0][0xc08] ;  /* 0x0003020000067ab9 */ /* 0x000fe20000000a00 */
[----:B------:R-:W3:Y:S04]  /*f390*/  LDL.LU R40, [R1+0x4c] ;  /* 0x00004c0001287983 */ /* 0x000ee80000300800 */
[----:B------:R-:W4:Y:S01]  /*f3a0*/  LDL R48, [R1+0x98] ;  /* 0x0000980001307983 */ /* 0x000f220000100800 */
[----:B------:R-:W-:-:S03]  /*f3b0*/  LOP3.LUT R2, R2, 0xc, RZ, 0xc0, !PT ;  /* 0x0000000c02027812 */ /* 0x000fc600078ec0ff */
[----:B------:R-:W4:Y:S01]  /*f3c0*/  LDL.LU R85, [R1+0x40] ;  /* 0x0000400001557983 */ /* 0x000f220000300800 */
[----:B------:R-:W-:Y:S01]  /*f3d0*/  BAR.SYNC.DEFER_BLOCKING 0x1, 0x180 ;  /* 0x0046000000007b1d */ /* 0x000fe20000010000 */
[----:B------:R-:W-:-:S04]  /*f3e0*/  IADD3 R2, P0, R2, UR4, RZ ;  /* 0x0000000402027c10 */ /* 0x000fc8000ff1e0ff */
[----:B------:R-:W-:Y:S01]  /*f3f0*/  IADD3.X R3, RZ, UR5, RZ, P0, !PT ;  /* 0x00000005ff037c10 */ /* 0x000fe200087fe4ff */
[----:B------:R-:W-:Y:S01]  /*f400*/  ULDC.64 UR4, c[0x0][0xc00] ;  /* 0x0003000000047ab9 */ /* 0x000fe20000000a00 */
[----:B------:R-:W4:Y:S04]  /*f410*/  LDL.LU R84, [R1+0x44] ;  /* 0x0000440001547983 */ /* 0x000f280000300800 */
[----:B------:R0:W4:Y:S01]  /*f420*/  LDG.E.CONSTANT R10, desc[UR40][R2.64] ;  /* 0x00000028020a7981 */ /* 0x000122000c1e9900 */
[----:B------:R-:W-:Y:S01]  /*f430*/  LOP3.LUT P0, R24, R30, 0x3, RZ, 0xc0, !PT ;  /* 0x000000031e187812 */ /* 0x000fe2000780c0ff */
[----:B------:R-:W1:Y:S03]  /*f440*/  S2R R33, SR_SWINHI ;  /* 0x0000000000217919 */ /* 0x000e660000002f00 */
[----:B------:R-:W-:Y:S01]  /*f450*/  ISETP.EQ.OR P0, PT, R24, 0x3, !P0 ;  /* 0x000000031800780c */ /* 0x000fe20004702670 */
[----:B------:R-:W4:Y:S03]  /*f460*/  LDL R80, [R1+0x94] ;  /* 0x0000940001507983 */ /* 0x000f260000100800 */
[----:B------:R-:W-:-:S02]  /*f470*/  SEL R79, R11, R6, P0 ;  /* 0x000000060b4f7207 */ /* 0x000fc40000000000 */
[----:B------:R-:W-:Y:S01]  /*f480*/  SEL R11, R6, R11, P0 ;  /* 0x0000000b060b7207 */ /* 0x000fe20000000000 */
[----:B------:R-:W4:Y:S01]  /*f490*/  LDL R76, [R1+0x50] ;  /* 0x00005000014c7983 */ /* 0x000f220000100800 */
[----:B------:R-:W-:Y:S02]  /*f4a0*/  SEL R67, R4, R7, P0 ;  /* 0x0000000704437207 */ /* 0x000fe40000000000 */
[----:B------:R-:W-:Y:S01]  /*f4b0*/  SEL R30, R7, R4, P0 ;  /* 0x00000004071e7207 */ /* 0x000fe20000000000 */
[----:B------:R-:W4:Y:S01]  /*f4c0*/  LDL R74, [R1+0x54] ;  /* 0x00005400014a7983 */ /* 0x000f220000100800 */
        /* <DEDUP_REMOVED lines=10> */
[----:B0-----:R-:W-:Y:S02]  /*f570*/  MOV R2, R18 ;  /* 0x0000001200027202 */ /* 0x001fe40000000f00 */
[----:B-1----:R-:W-:Y:S02]  /*f580*/  MOV R3, R33 ;  /* 0x0000002100037202 */ /* 0x002fe40000000f00 */
        /* <DEDUP_REMOVED lines=18> */
[----:B--2---:R-:W-:Y:S02]  /*f6b0*/  IMAD.MOV.U32 R83, RZ, RZ, R32 ;  /* 0x000000ffff537224 */ /* 0x004fe400078e0020 */
[----:B---3--:R-:W-:Y:S02]  /*f6c0*/  IMAD.MOV.U32 R82, RZ, RZ, R40 ;  /* 0x000000ffff527224 */ /* 0x008fe400078e0028 */
[----:B----4-:R-:W-:-:S03]  /*f6d0*/  IMAD.WIDE R6, R48, 0x2, R2 ;  /* 0x0000000230067825 */ /* 0x010fc600078e0202 */
[C---:B------:R-:W-:Y:S02]  /*f6e0*/  IADD3 R5, P3, R6.reuse, 0x20, RZ ;  /* 0x0000002006057810 */ /* 0x040fe40007f7e0ff */
[C---:B------:R-:W-:Y:S02]  /*f6f0*/  IADD3 R29, P2, R6.reuse, 0x40, RZ ;  /* 0x00000040061d7810 */ /* 0x040fe40007f5e0ff */
[----:B------:R-:W-:Y:S02]  /*f700*/  IADD3 R37, P1, R6, 0x60, RZ ;  /* 0x0000006006257810 */ /* 0x000fe40007f3e0ff */
[----:B------:R-:W-:Y:S02]  /*f710*/  LOP3.LUT R8, R5, 0x380, RZ, 0xc0, !PT ;  /* 0x0000038005087812 */ /* 0x000fe400078ec0ff */
[----:B------:R-:W-:Y:S02]  /*f720*/  LOP3.LUT R4, R29, 0x380, RZ, 0xc0, !PT ;  /* 0x000003801d047812 */ /* 0x000fe400078ec0ff */
[----:B------:R-:W-:-:S02]  /*f730*/  LOP3.LUT R24, R37, 0x380, RZ, 0xc0, !PT ;  /* 0x0000038025187812 */ /* 0x000fc400078ec0ff */
[----:B------:R-:W-:Y:S02]  /*f740*/  SHF.R.U64 R8, R8, 0x3, RZ ;  /* 0x0000000308087819 */ /* 0x000fe400000012ff */
[----:B------:R-:W-:Y:S02]  /*f750*/  SHF.R.U64 R4, R4, 0x3, RZ ;  /* 0x0000000304047819 */ /* 0x000fe400000012ff */
[----:B------:R-:W-:Y:S01]  /*f760*/  SHF.R.U64 R24, R24, 0x3, RZ ;  /* 0x0000000318187819 */ /* 0x000fe200000012ff */
[--C-:B------:R-:W-:Y:S01]  /*f770*/  IMAD.X R65, RZ, RZ, R7.reuse, P2 ;  /* 0x000000ffff417224 */ /* 0x100fe200010e0607 */
[----:B------:R-:W-:Y:S02]  /*f780*/  LOP3.LUT R9, R6, 0x380, RZ, 0xc0, !PT ;  /* 0x0000038006097812 */ /* 0x000fe400078ec0ff */
[----:B------:R-:W-:Y:S01]  /*f790*/  LOP3.LUT R8, R8, R5, RZ, 0x3c, !PT ;  /* 0x0000000508087212 */ /* 0x000fe200078e3cff */
[----:B------:R-:W-:Y:S01]  /*f7a0*/  IMAD.X R5, RZ, RZ, R7, P1 ;  /* 0x000000ffff057224 */ /* 0x000fe200008e0607 */
[----:B------:R-:W-:-:S02]  /*f7b0*/  LOP3.LUT R64, R4, R29, RZ, 0x3c, !PT ;  /* 0x0000001d04407212 */ /* 0x000fc400078e3cff */
[----:B------:R-:W-:Y:S02]  /*f7c0*/  LOP3.LUT R4, R24, R37, RZ, 0x3c, !PT ;  /* 0x0000002518047212 */ /* 0x000fe400078e3cff */
[----:B------:R-:W-:Y:S02]  /*f7d0*/  SHF.R.U64 R9, R9, 0x3, RZ ;  /* 0x0000000309097819 */ /* 0x000fe400000012ff */
[----:B------:R-:W-:Y:S02]  /*f7e0*/  MOV R64, R64 ;  /* 0x0000004000407202 */ /* 0x000fe40000000f00 */
[----:B------:R-:W-:Y:S02]  /*f7f0*/  MOV R65, R4 ;  /* 0x0000000400417202 */ /* 0x000fe40000000f00 */
[----:B------:R-:W-:Y:S02]  /*f800*/  LOP3.LUT R5, R10, 0x2, RZ, 0x3c, !PT ;  /* 0x000000020a057812 */ /* 0x000fe400078e3cff */
[----:B------:R-:W-:Y:S01]  /*f810*/  LOP3.LUT R6, R9, R6, RZ, 0x3c, !PT ;  /* 0x0000000609067212 */ /* 0x000fe200078e3cff */
[----:B------:R-:W-:Y:S01]  /*f820*/  IMAD.X R9, RZ, RZ, R7, P3 ;  /* 0x000000ffff097224 */ /* 0x000fe200018e0607 */
[----:B------:R-:W-:Y:S04]  /*f830*/  SHFL.IDX PT, R48, R59, R10, 0x1c1f ;  /* 0x001c1f0a3b307589 */ /* 0x000fe800000e0000 */
[----:B------:R-:W0:Y:S01]  /*f840*/  SHFL.IDX PT, R47, R34, R5, 0x1c1f ;  /* 0x001c1f05222f7589 */ /* 0x000e2200000e0000 */
[----:B------:R-:W-:-:S02]  /*f850*/  MOV R24, R8 ;  /* 0x0000000800187202 */ /* 0x000fc40000000f00 */
[----:B------:R-:W-:Y:S01]  /*f860*/  MOV R63, R6 ;  /* 0x00000006003f7202 */ /* 0x000fe20000000f00 */
[----:B------:R-:W-:Y:S04]  /*f870*/  SHFL.IDX PT, R44, R67, R10, 0x1c1f ;  /* 0x001c1f0a432c7589 */ /* 0x000fe800000e0000 */
[----:B------:R-:W-:Y:S04]  /*f880*/  SHFL.IDX PT, R49, R49, R10, 0x1c1f ;  /* 0x001c1f0a31317589 */ /* 0x000fe800000e0000 */
[----:B------:R-:W1:Y:S04]  /*f890*/  SHFL.IDX PT, R43, R30, R5, 0x1c1f ;  /* 0x001c1f051e2b7589 */ /* 0x000e6800000e0000 */
[----:B------:R-:W2:Y:S04]  /*f8a0*/  SHFL.IDX PT, R50, R68, R5, 0x1c1f ;  /* 0x001c1f0544327589 */ /* 0x000ea800000e0000 */
[----:B------:R-:W-:Y:S04]  /*f8b0*/  SHFL.IDX PT, R9, R14, R5, 0x1c1f ;  /* 0x001c1f050e097589 */ /* 0x000fe800000e0000 */
[----:B------:R-:W-:Y:S04]  /*f8c0*/  SHFL.IDX PT, R29, R79, R10, 0x1c1f ;  /* 0x001c1f0a4f1d7589 */ /* 0x000fe800000e0000 */
[----:B------:R-:W3:Y:S04]  /*f8d0*/  SHFL.IDX PT, R6, R11, R5, 0x1c1f ;  /* 0x001c1f050b067589 */ /* 0x000ee800000e0000 */
[----:B------:R-:W-:Y:S04]  /*f8e0*/  SHFL.IDX PT, R45, R45, R10, 0x1c1f ;  /* 0x001c1f0a2d2d7589 */ /* 0x000fe800000e0000 */
[----:B------:R-:W-:Y:S04]  /*f8f0*/  SHFL.IDX PT, R52, R35, R10, 0x1c1f ;  /* 0x001c1f0a23347589 */ /* 0x000fe800000e0000 */
[----:B------:R-:W4:Y:S04]  /*f900*/  SHFL.IDX PT, R14, R31, R5, 0x1c1f ;  /* 0x001c1f051f0e7589 */ /* 0x000f2800000e0000 */
[----:B------:R-:W4:Y:S04]  /*f910*/  SHFL.IDX PT, R51, R66, R5, 0x1c1f ;  /* 0x001c1f0542337589 */ /* 0x000f2800000e0000 */
[----:B------:R-:W-:Y:S04]  /*f920*/  SHFL.IDX PT, R4, R81, R10, 0x1c1f ;  /* 0x001c1f0a51047589 */ /* 0x000fe800000e0000 */
[----:B------:R-:W4:Y:S04]  /*f930*/  SHFL.IDX PT, R7, R12, R5, 0x1c1f ;  /* 0x001c1f050c077589 */ /* 0x000f2800000e0000 */
[----:B------:R-:W-:Y:S04]  /*f940*/  SHFL.IDX PT, R53, R53, R10, 0x1c1f ;  /* 0x001c1f0a35357589 */ /* 0x000fe800000e0000 */
[----:B------:R0:W4:Y:S04]  /*f950*/  SHFL.IDX PT, R54, R46, R5, 0x1c1f ;  /* 0x001c1f052e367589 */ /* 0x00012800000e0000 */
[----:B------:R-:W-:Y:S04]  /*f960*/  SHFL.IDX PT, R32, R75, R10, 0x1c1f ;  /* 0x001c1f0a4b207589 */ /* 0x000fe800000e0000 */
[----:B------:R-:W-:Y:S04]  /*f970*/  SHFL.IDX PT, R36, R71, R10, 0x1c1f ;  /* 0x001c1f0a47247589 */ /* 0x000fe800000e0000 */
[----:B------:R-:W-:Y:S04]  /*f980*/  SHFL.IDX PT, R41, R41, R10, 0x1c1f ;  /* 0x001c1f0a29297589 */ /* 0x000fe800000e0000 */
[----:B------:R-:W4:Y:S04]  /*f990*/  SHFL.IDX PT, R13, R13, R5, 0x1c1f ;  /* 0x001c1f050d0d7589 */ /* 0x000f2800000e0000 */
[----:B------:R-:W4:Y:S04]  /*f9a0*/  SHFL.IDX PT, R15, R15, R5, 0x1c1f ;  /* 0x001c1f050f0f7589 */ /* 0x000f2800000e0000 */
[----:B------:R-:W4:Y:S04]  /*f9b0*/  SHFL.IDX PT, R12, R28, R5, 0x1c1f ;  /* 0x001c1f051c0c7589 */ /* 0x000f2800000e0000 */
[----:B------:R-:W-:Y:S04]  /*f9c0*/  SHFL.IDX PT, R37, R73, R10, 0x1c1f ;  /* 0x001c1f0a49257589 */ /* 0x000fe800000e0000 */
[----:B------:R-:W4:Y:S04]  /*f9d0*/  SHFL.IDX PT, R38, R20, R5, 0x1c1f ;  /* 0x001c1f0514267589 */ /* 0x000f2800000e0000 */
[----:B------:R-:W-:Y:S04]  /*f9e0*/  SHFL.IDX PT, R56, R33, R10, 0x1c1f ;  /* 0x001c1f0a21387589 */ /* 0x000fe800000e0000 */
[----:B------:R1:W4:Y:S04]  /*f9f0*/  SHFL.IDX PT, R55, R42, R5, 0x1c1f ;  /* 0x001c1f052a377589 */ /* 0x00032800000e0000 */
[----:B------:R-:W4:Y:S04]  /*fa00*/  SHFL.IDX PT, R8, R77, R10, 0x1c1f ;  /* 0x001c1f0a4d087589 */ /* 0x000f2800000e0000 */
[----:B------:R-:W-:Y:S04]  /*fa10*/  SHFL.IDX PT, R40, R69, R10, 0x1c1f ;  /* 0x001c1f0a45287589 */ /* 0x000fe800000e0000 */
[----:B------:R4:W4:Y:S04]  /*fa20*/  SHFL.IDX PT, R11, R21, R5, 0x1c1f ;  /* 0x001c1f05150b7589 */ /* 0x00092800000e0000 */
[----:B------:R-:W-:Y:S04]  /*fa30*/  SHFL.IDX PT, R57, R57, R10, 0x1c1f ;  /* 0x001c1f0a39397589 */ /* 0x000fe800000e0000 */
[----:B------:R-:W4:Y:S01]  /*fa40*/  SHFL.IDX PT, R58, R58, R5, 0x1c1f ;  /* 0x001c1f053a3a7589 */ /* 0x000f2200000e0000 */
[----:B0-----:R-:W-:-:S02]  /*fa50*/  SEL R46, R48, R47, P0 ;  /* 0x0000002f302e7207 */ /* 0x001fc40000000000 */
[----:B------:R-:W-:Y:S02]  /*fa60*/  SEL R48, R47, R48, P0 ;  /* 0x000000302f307207 */ /* 0x000fe40000000000 */
[----:B-1----:R-:W-:Y:S02]  /*fa70*/  SEL R42, R44, R43, P0 ;  /* 0x0000002b2c2a7207 */ /* 0x002fe40000000000 */
[----:B--2---:R-:W-:Y:S02]  /*fa80*/  SEL R47, R49, R50, P0 ;  /* 0x00000032312f7207 */ /* 0x004fe40000000000 */
[----:B------:R-:W-:Y:S02]  /*fa90*/  SEL R44, R43, R44, P0 ;  /* 0x0000002c2b2c7207 */ /* 0x000fe40000000000 */
[----:B------:R-:W-:Y:S02]  /*faa0*/  SEL R49, R50, R49, P0 ;  /* 0x0000003132317207 */ /* 0x000fe40000000000 */
[----:B---3--:R-:W-:-:S02]  /*fab0*/  SEL R20, R29, R6, P0 ;  /* 0x000000061d147207 */ /* 0x008fc40000000000 */
[----:B------:R-:W-:Y:S02]  /*fac0*/  SEL R28, R6, R29, P0 ;  /* 0x0000001d061c7207 */ /* 0x000fe40000000000 */
[----:B----4-:R-:W-:Y:S02]  /*fad0*/  SEL R43, R45, R14, P0 ;  /* 0x0000000e2d2b7207 */ /* 0x010fe40000000000 */
        /* <DEDUP_REMOVED lines=19> */
[----:B------:R-:W-:Y:S02]  /*fc10*/  F2FP.BF16.F32.PACK_AB R12, R21, R20 ;  /* 0x00000014150c723e */ /* 0x000fe400000010ff */
[----:B------:R-:W-:Y:S02]  /*fc20*/  F2FP.BF16.F32.PACK_AB R13, R43, R42 ;  /* 0x0000002a2b0d723e */ /* 0x000fe400000010ff */
[----:B------:R-:W-:-:S02]  /*fc30*/  F2FP.BF16.F32.PACK_AB R14, R29, R28 ;  /* 0x0000001c1d0e723e */ /* 0x000fc400000010ff */
[----:B------:R-:W-:Y:S02]  /*fc40*/  F2FP.BF16.F32.PACK_AB R15, R45, R44 ;  /* 0x0000002c2d0f723e */ /* 0x000fe400000010ff */
[----:B------:R-:W-:Y:S02]  /*fc50*/  SEL R38, R40, R11, P0 ;  /* 0x0000000b28267207 */ /* 0x000fe40000000000 */
[----:B------:R-:W-:Y:S02]  /*fc60*/  SEL R55, R57, R58, P0 ;  /* 0x0000003a39377207 */ /* 0x000fe40000000000 */
[----:B------:R-:W-:Y:S02]  /*fc70*/  SEL R40, R11, R40, P0 ;  /* 0x000000280b287207 */ /* 0x000fe40000000000 */
[----:B------:R-:W-:Y:S01]  /*fc80*/  SEL R57, R58, R57, P0 ;  /* 0x000000393a397207 */ /* 0x000fe20000000000 */
[----:B------:R0:W-:Y:S01]  /*fc90*/  STSM.16.M88.4 [R63], R12 ;  /* 0x0000000c3f007844 */ /* 0x0001e20000000200 */
        /* <DEDUP_REMOVED lines=8> */
[----:B0-----:R-:W-:Y:S02]  /*fd20*/  F2FP.BF16.F32.PACK_AB R12, R39, R38 ;  /* 0x00000026270c723e */ /* 0x001fe400000010ff */
[----:B------:R-:W-:Y:S02]  /*fd30*/  F2FP.BF16.F32.PACK_AB R13, R55, R54 ;  /* 0x00000036370d723e */ /* 0x000fe400000010ff */
[----:B------:R-:W-:Y:S02]  /*fd40*/  F2FP.BF16.F32.PACK_AB R14, R41, R40 ;  /* 0x00000028290e723e */ /* 0x000fe400000010ff */
[----:B------:R-:W-:Y:S01]  /*fd50*/  F2FP.BF16.F32.PACK_AB R15, R57, R56 ;  /* 0x00000038390f723e */ /* 0x000fe200000010ff */
[----:B------:R0:W-:Y:S04]  /*fd60*/  STSM.16.M88.4 [R24], R4 ;  /* 0x0000000418007844 */ /* 0x0001e80000000200 */
[----:B------:R1:W-:Y:S04]  /*fd70*/  STSM.16.M88.4 [R64], R8 ;  /* 0x0000000840007844 */ /* 0x0003e80000000200 */
[----:B------:R2:W-:Y:S01]  /*fd80*/  STSM.16.M88.4 [R65], R12 ;  /* 0x0000000c41007844 */ /* 0x0005e20000000200 */
[----:B------:R-:W-:Y:S01]  /*fd90*/  BAR.SYNC.DEFER_BLOCKING 0x1, 0x180 ;  /* 0x0046000000007b1d */ /* 0x000fe20000010000 */
[----:B------:R-:W-:-:S04]  /*fda0*/  ISETP.NE.U32.AND P0, PT, RZ, UR4, PT ;  /* 0x00000004ff007c0c */ /* 0x000fc8000bf05070 */
[----:B------:R-:W-:-:S03]  /*fdb0*/  ISETP.NE.AND.EX P0, PT, RZ, UR5, PT, P0 ;  /* 0x00000005ff007c0c */ /* 0x000fc6000bf05300 */
[----:B0-----:R-:W0:Y:S01]  /*fdc0*/  LDC R24, c[0x0][0xbe8] ;  /* 0x0002fa00ff187b82 */ /* 0x001e220000000800 */
[----:B------:R-:W-:Y:S02]  /*fdd0*/  IADD3 R58, P1, R85, UR4, RZ ;  /* 0x00000004553a7c10 */ /* 0x000fe4000ff3e0ff */
[----:B------:R-:W-:Y:S02]  /*fde0*/  MOV R63, RZ ;  /* 0x000000ff003f7202 */ /* 0x000fe40000000f00 */
[----:B------:R-:W-:Y:S02]  /*fdf0*/  IADD3.X R59, R84, UR5, RZ, P1, !PT ;  /* 0x00000005543b7c10 */ /* 0x000fe40008ffe4ff */
[----:B------:R-:W-:Y:S01]  /*fe00*/  ISETP.GT.AND P3, PT, R72, 0x1, PT ;  /* 0x000000014800780c */ /* 0x000fe20003f64270 */
[----:B-1----:R-:W1:Y:S02]  /*fe10*/  LDC.64 R10, c[0x0][0xba8] ;  /* 0x0002ea00ff0a7b82 */ /* 0x002e640000000a00 */
[----:B------:R-:W3:Y:S01]  /*fe20*/  @P0 LDG.E R63, desc[UR40][R58.64] ;  /* 0x000000283a3f0981 */ /* 0x000ee2000c1e1900 */
[----:B--2---:R-:W-:-:S05]  /*fe30*/  IMAD.MOV.U32 R14, RZ, RZ, 0x9b8 ;  /* 0x000009b8ff0e7424 */ /* 0x004fca00078e00ff */
[----:B------:R-:W-:-:S04]  /*fe40*/  SEL R14, R14, 0x978, P3 ;  /* 0x000009780e0e7807 */ /* 0x000fc80001800000 */
[----:B------:R-:W2:Y:S08]  /*fe50*/  LDC.64 R8, c[0x0][R14+0x220] ;  /* 0x000088000e087b82 */ /* 0x000eb00000000a00 */
[----:B------:R-:W4:Y:S01]  /*fe60*/  LDC.64 R12, c[0x0][R14+0x218] ;  /* 0x000086000e0c7b82 */ /* 0x000f220000000a00 */
[----:B------:R-:W-:-:S04]  /*fe70*/  ISETP.NE.U32.AND P1, PT, RZ, UR6, PT ;  /* 0x00000006ff007c0c */ /* 0x000fc8000bf25070 */
[----:B------:R-:W-:-:S03]  /*fe80*/  ISETP.NE.AND.EX P1, PT, RZ, UR7, PT, P1 ;  /* 0x00000007ff007c0c */ /* 0x000fc6000bf25310 */
[----:B------:R-:W4:Y:S01]  /*fe90*/  LDC.64 R4, c[0x0][R14+0x228] ;  /* 0x00008a000e047b82 */ /* 0x000f220000000a00 */
[----:B0-----:R-:W-:-:S07]  /*fea0*/  ISETP.NE.AND P4, PT, R24, 0x1, PT ;  /* 0x000000011800780c */ /* 0x001fce0003f85270 */
[----:B------:R0:W0:Y:S02]  /*feb0*/  LDC.64 R6, c[0x0][R14+0x210] ;  /* 0x000084000e067b82 */ /* 0x0000240000000a00 */
[----:B------:R-:W-:-:S04]  /*fec0*/  @P1 IADD3 R66, P2, R85, UR6, RZ ;  /* 0x0000000655421c10 */ /* 0x000fc8000ff5e0ff */
[----:B------:R-:W-:Y:S02]  /*fed0*/  @P1 IADD3.X R67, R84, UR7, RZ, P2, !PT ;  /* 0x0000000754431c10 */ /* 0x000fe400097fe4ff */
[----:B------:R-:W-:Y:S01]  /*fee0*/  ISETP.NE.U32.AND P2, PT, RZ, UR4, PT ;  /* 0x00000004ff007c0c */ /* 0x000fe2000bf45070 */
[----:B------:R-:W0:Y:S03]  /*fef0*/  @P4 LDC R64, c[0x0][0xbec] ;  /* 0x0002fb00ff404b82 */ /* 0x000e260000000800 */
[----:B------:R-:W-:-:S05]  /*ff00*/  ISETP.NE.AND.EX P2, PT, RZ, UR5, PT, P2 ;  /* 0x00000005ff007c0c */ /* 0x000fca000bf45320 */
[----:B------:R-:W0:Y:S01]  /*ff10*/  @P4 LDC R75, c[0x0][0xbf0] ;  /* 0x0002fc00ff4b4b82 */ /* 0x000e220000000800 */
[----:B------:R-:W-:Y:S02]  /*ff20*/  SEL R65, R83, RZ, !P2 ;  /* 0x000000ff53417207 */ /* 0x000fe40005000000 */
[----:B------:R-:W-:-:S03]  /*ff30*/  SEL R15, R82, RZ, !P2 ;  /* 0x000000ff520f7207 */ /* 0x000fc60005000000 */
[----:B--2---:R-:W-:Y:S01]  /*ff40*/  IMAD R9, R9, R65, RZ ;  /* 0x0000004109097224 */ /* 0x004fe200078e02ff */
[----:B------:R-:W-:Y:S01]  /*ff50*/  ULDC UR6, c[0x0][0xa88] ;  /* 0x0002a20000067ab9 */ /* 0x000fe20000000800 */
[----:B-1----:R-:W1:Y:S02]  /*ff60*/  @!P3 LDC R10, c[0x0][0xb50] ;  /* 0x0002d400ff0abb82 */ /* 0x002e640000000800 */
[C---:B------:R-:W-:Y:S02]  /*ff70*/  IMAD R73, R8.reuse, R15, R9 ;  /* 0x0000000f08497224 */ /* 0x040fe400078e0209 */
[----:B------:R-:W-:-:S04]  /*ff80*/  IMAD.WIDE.U32 R8, R8, R65, RZ ;  /* 0x0000004108087225 */ /* 0x000fc800078e00ff */
[-C--:B----4-:R-:W-:Y:S01]  /*ff90*/  IMAD R71, R13, R22.reuse, RZ ;  /* 0x000000160d477224 */ /* 0x090fe200078e02ff */
[----:B------:R-:W2:Y:S01]  /*ffa0*/  @!P3 LDC R11, c[0x0][0xb54] ;  /* 0x0002d500ff0bbb82 */ /* 0x000ea20000000800 */
[----:B------:R-:W-:-:S04]  /*ffb0*/  IMAD.WIDE.U32 R12, R12, R22, RZ ;  /* 0x000000160c0c7225 */ /* 0x000fc800078e00ff */
[----:B------:R-:W-:Y:S02]  /*ffc0*/  IMAD.U32 R69, RZ, RZ, UR6 ;  /* 0x00000006ff457e24 */ /* 0x000fe4000f8e00ff */
[----:B------:R-:W-:Y:S02]  /*ffd0*/  IMAD R15, R76, 0xc0, R80 ;  /* 0x000000c04c0f7824 */ /* 0x000fe400078e0250 */
[----:B------:R-:W-:Y:S02]  /*ffe0*/  IMAD.IADD R73, R9, 0x1, R73 ;  /* 0x0000000109497824 */ /* 0x000fe400078e0249 */
[----:B------:R4:W5:Y:S01]  /*fff0*/  @P1 LDG.E R69, desc[UR40][R66.64] ;  /* 0x0000002842451981 */ /* 0x000962000c1e1900 */
[----:B------:R-:W-:Y:S02]  /*10000*/  IMAD.MOV.U32 R9, RZ, RZ, R15 ;  /* 0x000000ffff097224 */ /* 0x000fe400078e000f */
[----:B------:R-:W-:Y:S01]  /*10010*/  IMAD.IADD R71, R13, 0x1, R71 ;  /* 0x000000010d477824 */ /* 0x000fe200078e0247 */
[----:B----4-:R-:W-:-:S05]  /*10020*/  SEL R67, R74, RZ, P3 ;  /* 0x000000ff4a437207 */ /* 0x010fca0001800000 */
[-C--:B------:R-:W-:Y:S02]  /*10030*/  IMAD R13, R5, R67.reuse, RZ ;  /* 0x00000043050d7224 */ /* 0x080fe400078e02ff */
[----:B------:R-:W-:-:S04]  /*10040*/  IMAD.WIDE.U32 R4, R4, R67, RZ ;  /* 0x0000004304047225 */ /* 0x000fc800078e00ff */
[----:B------:R-:W-:Y:S01]  /*10050*/  IMAD.IADD R13, R5, 0x1, R13 ;  /* 0x00000001050d7824 */ /* 0x000fe200078e020d */
[--C-:B---3--:R-:W-:Y:S01]  /*10060*/  IADD3 R12, P2, P5, R8, R12, R63.reuse ;  /* 0x0000000c080c7210 */ /* 0x108fe20007d5e03f */
[----:B0-----:R-:W-:Y:S01]  /*10070*/  @P4 IMAD.HI.U32 R8, R15, R64, RZ ;  /* 0x000000400f084227 */ /* 0x001fe200078e00ff */
[----:B------:R-:W-:-:S04]  /*10080*/  SHF.R.S32.HI R64, RZ, 0x1f, R63 ;  /* 0x0000001fff407819 */ /* 0x000fc8000001143f */
[----:B------:R-:W-:-:S04]  /*10090*/  @P4 SHF.R.U32.HI R9, RZ, R75, R8 ;  /* 0x0000004bff094219 */ /* 0x000fc80000011608 */
[----:B------:R-:W-:Y:S02]  /*100a0*/  IADD3 R14, -R9, RZ, RZ ;  /* 0x000000ff090e7210 */ /* 0x000fe40007ffe1ff */
[----:B------:R-:W-:Y:S02]  /*100b0*/  IADD3.X R8, R73, R71, R64, P2, P5 ;  /* 0x0000004749087210 */ /* 0x000fe400017ea440 */
[----:B------:R-:W-:Y:S02]  /*100c0*/  IADD3 R4, P2, P5, R9, R12, R4 ;  /* 0x0000000c09047210 */ /* 0x000fe40007d5e004 */
[----:B------:R-:W-:Y:S01]  /*100d0*/  SHF.R.S32.HI R5, RZ, 0x1f, R9 ;  /* 0x0000001fff057819 */ /* 0x000fe20000011409 */
[----:B------:R-:W-:-:S03]  /*100e0*/  IMAD R9, R24, R14, R15 ;  /* 0x0000000e18097224 */ /* 0x000fc600078e020f */
[----:B------:R-:W-:Y:S01]  /*100f0*/  IADD3.X R5, R5, R8, R13, P2, P5 ;  /* 0x0000000805057210 */ /* 0x000fe200017ea40d */
[-C--:B------:R-:W-:Y:S01]  /*10100*/  IMAD R7, R7, R9.reuse, RZ ;  /* 0x0000000907077224 */ /* 0x080fe200078e02ff */
[----:B------:R-:W-:Y:S01]  /*10110*/  SHF.R.S32.HI R13, RZ, 0x1f, R9 ;  /* 0x0000001fff0d7819 */ /* 0x000fe20000011409 */
[----:B------:R-:W-:-:S04]  /*10120*/  IMAD.WIDE.U32 R4, R6, R9, R4 ;  /* 0x0000000906047225 */ /* 0x000fc800078e0004 */
[----:B------:R-:W-:Y:S01]  /*10130*/  IMAD R7, R6, R13, R7 ;  /* 0x0000000d06077224 */ /* 0x000fe200078e0207 */
[----:B-1----:R-:W-:-:S03]  /*10140*/  LEA R10, P2, R4, R10, 0x2 ;  /* 0x0000000a040a7211 */ /* 0x002fc600078410ff */
[----:B------:R-:W-:-:S05]  /*10150*/  IMAD.IADD R5, R5, 0x1, R7 ;  /* 0x0000000105057824 */ /* 0x000fca00078e0207 */
[----:B--2---:R-:W-:Y:S01]  /*10160*/  LEA.HI.X R11, R4, R11, R5, 0x2, P2 ;  /* 0x0000000b040b7211 */ /* 0x004fe200010f1405 */
[----:B------:R-:W-:Y:S06]  /*10170*/  @P1 BRA `(.L_x_516) ;  /* 0x0000000000101947 */ /* 0x000fec0003800000 */
[----:B------:R-:W-:Y:S05]  /*10180*/  @!P0 BRA `(.L_x_516) ;  /* 0x00000000000c8947 */ /* 0x000fea0003800000 */
[----:B------:R-:W2:Y:S04]  /*10190*/  LDG.E R4, desc[UR40][R58.64] ;  /* 0x000000283a047981 */ /* 0x000ea8000c1e1900 */
[----:B-----5:R-:W2:Y:S02]  /*101a0*/  LDG.E R69, desc[UR40][R58.64+0x4] ;  /* 0x000004283a457981 */ /* 0x020ea4000c1e1900 */
[----:B--2---:R-:W-:-:S07]  /*101b0*/  IMAD.IADD R69, R69, 0x1, -R4 ;  /* 0x0000000145457824 */ /* 0x004fce00078e0a04 */
.L_x_516:
        /* <DEDUP_REMOVED lines=11> */
[----:B------:R-:W-:-:S05]  /*10270*/  IMAD.IADD R8, R12, 0x1, -R8 ;  /* 0x000000010c087824 */ /* 0x000fca00078e0a08 */
[----:B------:R-:W-:Y:S01]  /*10280*/  LOP3.LUT P0, RZ, R8, 0x3, RZ, 0xc0, !PT ;  /* 0x0000000308ff7812 */ /* 0x000fe2000780c0ff */
[----:B--2---:R-:W-:-:S05]  /*10290*/  IMAD R13, R76, 0xc0, R9 ;  /* 0x000000c04c0d7824 */ /* 0x004fca00078e0209 */
[C---:B------:R-:W-:Y:S02]  /*102a0*/  IADD3 R9, R13.reuse, 0x8, RZ ;  /* 0x000000080d097810 */ /* 0x040fe40007ffe0ff */
[-C--:B------:R-:W-:Y:S02]  /*102b0*/  ISETP.GE.OR P1, PT, R13, R58.reuse, P0 ;  /* 0x0000003a0d00720c */ /* 0x080fe40000726670 */
[----:B------:R-:W-:-:S11]  /*102c0*/  ISETP.GE.OR P0, PT, R9, R58, P0 ;  /* 0x0000003a0900720c */ /* 0x000fd60000706670 */
[----:B0-----:R0:W-:Y:S04]  /*102d0*/  @!P1 ST.E desc[UR40][R4.64], R60 ;  /* 0x0000003c04009985 */ /* 0x0011e8000c101928 */
[----:B------:R0:W-:Y:S01]  /*102e0*/  @!P0 ST.E desc[UR40][R6.64], R0 ;  /* 0x0000000006008985 */ /* 0x0001e2000c101928 */
[----:B------:R-:W-:Y:S05]  /*102f0*/  @P3 BRA `(.L_x_517) ;  /* 0x0000000400ac3947 */ /* 0x000fea0003800000 */
[----:B------:R-:W-:Y:S01]  /*10300*/  SHF.R.S32.HI R59, RZ, 0x1f, R78 ;  /* 0x0000001fff3b7819 */ /* 0x000fe2000001144e */
[----:B------:R-:W1:Y:S01]  /*10310*/  @P4 LDC R33, c[0x0][0xbec] ;  /* 0x0002fb00ff214b82 */ /* 0x000e620000000800 */
[----:B------:R-:W-:Y:S02]  /*10320*/  ULDC.64 UR4, c[0x0][0xaa0] ;  /* 0x0002a80000047ab9 */ /* 0x000fe40000000a00 */
[----:B------:R-:W-:-:S04]  /*10330*/  LEA.HI R59, R59, R78, RZ, 0x3 ;  /* 0x0000004e3b3b7211 */ /* 0x000fc800078f18ff */
[----:B------:R-:W-:Y:S01]  /*10340*/  SHF.R.S32.HI R59, RZ, 0x3, R59 ;  /* 0x00000003ff3b7819 */ /* 0x000fe2000001143b */
[----:B------:R-:W2:Y:S04]  /*10350*/  @P4 LDC R35, c[0x0][0xbf0] ;  /* 0x0002fc00ff234b82 */ /* 0x000ea80000000800 */
[----:B0-----:R-:W-:-:S04]  /*10360*/  IMAD R5, R59, 0x40, R61 ;  /* 0x000000403b057824 */ /* 0x001fc800078e023d */
[----:B------:R-:W-:-:S03]  /*10370*/  IMAD.WIDE R2, R5, 0x2, R2 ;  /* 0x0000000205027825 */ /* 0x000fc600078e0202 */
[C---:B------:R-:W-:Y:S02]  /*10380*/  IADD3 R13, P0, R2.reuse, 0x1800, RZ ;  /* 0x00001800020d7810 */ /* 0x040fe40007f1e0ff */
[C---:B------:R-:W-:Y:S02]  /*10390*/  IADD3 R29, P1, R2.reuse, 0x3000, RZ ;  /* 0x00003000021d7810 */ /* 0x040fe40007f3e0ff */
[----:B------:R-:W-:Y:S02]  /*103a0*/  LOP3.LUT R9, R2, 0x380, RZ, 0xc0, !PT ;  /* 0x0000038002097812 */ /* 0x000fe400078ec0ff */
        /* <DEDUP_REMOVED lines=14> */
[----:B------:R-:W-:Y:S01]  /*10490*/  IADD3 R7, P0, R2, 0x4800, RZ ;  /* 0x0000480002077810 */ /* 0x000fe20007f1e0ff */
[----:B------:R-:W-:-:S03]  /*104a0*/  IMAD R64, R64, UR4, RZ ;  /* 0x0000000440407c24 */ /* 0x000fc6000f8e02ff */
[----:B------:R-:W-:Y:S01]  /*104b0*/  LOP3.LUT R0, R7, 0x380, RZ, 0xc0, !PT ;  /* 0x0000038007007812 */ /* 0x000fe200078ec0ff */
[----:B------:R-:W-:Y:S02]  /*104c0*/  IMAD.X R5, RZ, RZ, R3, P0 ;  /* 0x000000ffff057224 */ /* 0x000fe400000e0603 */
[C---:B------:R-:W-:Y:S01]  /*104d0*/  IMAD R21, R63.reuse, UR5, R64 ;  /* 0x000000053f157c24 */ /* 0x040fe2000f8e0240 */
[----:B------:R-:W-:Y:S01]  /*104e0*/  SHF.R.U64 R0, R0, 0x3, RZ ;  /* 0x0000000300007819 */ /* 0x000fe200000012ff */
[----:B------:R-:W-:Y:S01]  /*104f0*/  IMAD.WIDE.U32 R2, R63, UR4, RZ ;  /* 0x000000043f027c25 */ /* 0x000fe2000f8e00ff */
[----:B------:R-:W-:Y:S02]  /*10500*/  ULDC.64 UR4, c[0x0][0xae8] ;  /* 0x0002ba0000047ab9 */ /* 0x000fe40000000a00 */
[----:B------:R-:W-:Y:S01]  /*10510*/  LOP3.LUT R4, R0, R7, RZ, 0x3c, !PT ;  /* 0x0000000700047212 */ /* 0x000fe200078e3cff */
[----:B------:R-:W-:Y:S01]  /*10520*/  IMAD R0, R70, 0x30, R59 ;  /* 0x0000003046007824 */ /* 0x000fe200078e023b */
[----:B------:R-:W-:-:S03]  /*10530*/  IADD3 R3, R3, R21, RZ ;  /* 0x0000001503037210 */ /* 0x000fc60007ffe0ff */
[----:B------:R-:W-:Y:S01]  /*10540*/  IMAD R32, R76, 0xc0, R0 ;  /* 0x000000c04c207824 */ /* 0x000fe200078e0200 */
[----:B------:R-:W-:Y:S01]  /*10550*/  SHF.R.S32.HI R20, RZ, 0x1f, R65 ;  /* 0x0000001fff147819 */ /* 0x000fe20000011441 */
[----:B------:R-:W-:Y:S01]  /*10560*/  IMAD.WIDE.U32 R2, R22, UR4, R2 ;  /* 0x0000000416027c25 */ /* 0x000fe2000f8e0002 */
[----:B------:R-:W5:Y:S03]  /*10570*/  LD.E.128 R4, desc[UR40][R4.64] ;  /* 0x0000002804047980 */ /* 0x000f66000c101d00 */
[----:B-1----:R-:W-:Y:S01]  /*10580*/  @P4 IMAD.HI.U32 R0, R32, R33, RZ ;  /* 0x0000002120004227 */ /* 0x002fe200078e00ff */
[----:B------:R-:W-:Y:S01]  /*10590*/  @!PT LDS RZ, [RZ] ;  /* 0x00000000fffff984 */ /* 0x000fe20000000800 */
[----:B------:R-:W-:Y:S01]  /*105a0*/  @!PT LDS RZ, [RZ] ;  /* 0x00000000fffff984 */ /* 0x000fe20000000800 */
[----:B------:R-:W-:Y:S01]  /*105b0*/  @!PT LDS RZ, [RZ] ;  /* 0x00000000fffff984 */ /* 0x000fe20000000800 */
[----:B------:R-:W-:Y:S01]  /*105c0*/  @!PT LDS RZ, [RZ] ;  /* 0x00000000fffff984 */ /* 0x000fe20000000800 */
[----:B------:R0:W-:Y:S06]  /*105d0*/  MEMBAR.ALL.CTA ;  /* 0x0000000000007992 */ /* 0x0001ec0000008000 */
[----:B0-----:R-:W0:Y:S01]  /*105e0*/  FENCE.VIEW.ASYNC.S ;  /* 0x00000000000073c6 */ /* 0x001e220000000000 */
[----:B------:R-:W-:Y:S01]  /*105f0*/  IMAD R3, R22, UR5, R3 ;  /* 0x0000000516037c24 */ /* 0x000fe2000f8e0203 */
[----:B------:R-:W-:Y:S01]  /*10600*/  ULDC.64 UR4, c[0x0][0xaf0] ;  /* 0x0002bc0000047ab9 */ /* 0x000fe20000000a00 */
[----:B------:R-:W-:Y:S01]  /*10610*/  IMAD.MOV.U32 R21, RZ, RZ, R32 ;  /* 0x000000ffff157224 */ /* 0x000fe200078e0020 */
[----:B--2---:R-:W-:Y:S01]  /*10620*/  @P4 SHF.R.U32.HI R21, RZ, R35, R0 ;  /* 0x00000023ff154219 */ /* 0x004fe20000011600 */
[----:B------:R-:W-:-:S02]  /*10630*/  IMAD R20, R20, UR4, RZ ;  /* 0x0000000414147c24 */ /* 0x000fc4000f8e02ff */
[----:B------:R-:W-:Y:S01]  /*10640*/  IMAD.WIDE.U32 R2, R65, UR4, R2 ;  /* 0x0000000441027c25 */ /* 0x000fe2000f8e0002 */
[----:B------:R-:W-:-:S03]  /*10650*/  SHF.R.S32.HI R0, RZ, 0x1f, R21 ;  /* 0x0000001fff007819 */ /* 0x000fc60000011415 */
[----:B------:R-:W-:Y:S01]  /*10660*/  IMAD R33, R65, UR5, R20 ;  /* 0x0000000541217c24 */ /* 0x000fe2000f8e0214 */
[----:B------:R-:W-:Y:S01]  /*10670*/  ULDC.64 UR4, c[0x0][0xae0] ;  /* 0x0002b80000047ab9 */ /* 0x000fe20000000a00 */
[----:B------:R-:W-:Y:S02]  /*10680*/  IMAD.MOV R35, RZ, RZ, -R21 ;  /* 0x000000ffff237224 */ /* 0x000fe400078e0a15 */
[----:B------:R-:W-:Y:S02]  /*10690*/  IMAD.IADD R3, R3, 0x1, R33 ;  /* 0x0000000103037824 */ /* 0x000fe400078e0221 */
[----:B------:R-:W-:Y:S02]  /*106a0*/  IMAD R0, R0, UR4, RZ ;  /* 0x0000000400007c24 */ /* 0x000fe4000f8e02ff */
[----:B------:R-:W-:Y:S02]  /*106b0*/  IMAD R33, R24, R35, R32 ;  /* 0x0000002318217224 */ /* 0x000fe400078e0220 */
[----:B------:R-:W-:-:S02]  /*106c0*/  IMAD R35, R21, UR5, R0 ;  /* 0x0000000515237c24 */ /* 0x000fc4000f8e0200 */
[----:B------:R-:W-:Y:S01]  /*106d0*/  IMAD.WIDE.U32 R2, R21, UR4, R2 ;  /* 0x0000000415027c25 */ /* 0x000fe2000f8e0002 */
[----:B------:R-:W-:Y:S01]  /*106e0*/  SHF.R.S32.HI R0, RZ, 0x1f, R33 ;  /* 0x0000001fff007819 */ /* 0x000fe20000011421 */
[----:B------:R-:W-:Y:S02]  /*106f0*/  ULDC.64 UR4, c[0x0][0xad8] ;  /* 0x0002b60000047ab9 */ /* 0x000fe40000000a00 */
[----:B------:R-:W-:Y:S02]  /*10700*/  IMAD.IADD R3, R3, 0x1, R35 ;  /* 0x0000000103037824 */ /* 0x000fe400078e0223 */
[----:B------:R-:W-:Y:S02]  /*10710*/  IMAD R0, R0, UR4, RZ ;  /* 0x0000000400007c24 */ /* 0x000fe4000f8e02ff */
[----:B------:R-:W-:-:S04]  /*10720*/  IMAD.WIDE.U32 R2, R33, UR4, R2 ;  /* 0x0000000421027c25 */ /* 0x000fc8000f8e0002 */
[----:B------:R-:W-:Y:S01]  /*10730*/  IMAD R21, R33, UR5, R0 ;  /* 0x0000000521157c24 */ /* 0x000fe2000f8e0200 */
[----:B------:R-:W-:Y:S01]  /*10740*/  ULDC.64 UR4, c[0x0][0xa80] ;  /* 0x0002a00000047ab9 */ /* 0x000fe20000000a00 */
[----:B------:R-:W-:Y:S01]  /*10750*/  IMAD R35, R76, 0xc0, R59 ;  /* 0x000000c04c237824 */ /* 0x000fe200078e023b */
[C---:B------:R-:W-:Y:S01]  /*10760*/  LEA R22, P0, R2.reuse, UR4, 0x1 ;  /* 0x0000000402167c11 */ /* 0x040fe2000f8008ff */
[----:B------:R-:W-:Y:S01]  /*10770*/  IMAD.IADD R3, R3, 0x1, R21 ;  /* 0x0000000103037824 */ /* 0x000fe200078e0215 */
[----:B------:R-:W-:Y:S01]  /*10780*/  ULDC UR4, c[0x0][0xac8] ;  /* 0x0002b20000047ab9 */ /* 0x000fe20000000800 */
[----:B------:R-:W-:Y:S02]  /*10790*/  VIADD R21, R35, 0x60 ;  /* 0x0000006023157836 */ /* 0x000fe40000000000 */
[----:B0-----:R-:W0:Y:S01]  /*107a0*/  SHFL.IDX PT, R20, R22, 0x1, 0x181f ;  /* 0x00381f0016147f89 */ /* 0x001e2200000e0000 */
[----:B------:R-:W-:Y:S01]  /*107b0*/  LEA.HI.X R24, R2, UR5, R3, 0x1, P0 ;  /* 0x0000000502187c11 */ /* 0x000fe200080f0c03 */
[----:B------:R-:W-:Y:S01]  /*107c0*/  VIADD R0, R18, 0x13220 ;  /* 0x0001322012007836 */ /* 0x000fe20000000000 */
        /* <DEDUP_REMOVED lines=8> */
[----:B------:R-:W2:Y:S01]  /*10850*/  SHFL.IDX PT, R33, R24, RZ, 0x181f ;  /* 0x00181fff18217589 */ /* 0x000ea200000e0000 */
[----:B------:R-:W-:Y:S02]  /*10860*/  PRMT R0, RZ, 0x654, R0 ;  /* 0x00000654ff007816 */ /* 0x000fe40000000000 */
[----:B------:R-:W-:Y:S01]  /*10870*/  ISETP.GE.OR P0, PT, R35, R58, P0 ;  /* 0x0000003a2300720c */ /* 0x000fe20000706670 */
[----:B------:R-:W2:Y:S01]  /*10880*/  SHFL.IDX PT, R34, R24, 0x1, 0x181f ;  /* 0x00381f0018227f89 */ /* 0x000ea200000e0000 */
[----:B------:R1:W-:Y:S03]  /*10890*/  SYNCS.ARRIVE.TRANS64.RED.A1T0 RZ, [R0+URZ], RZ ;  /* 0x000000ff00ff79a7 */ /* 0x0003e6000810043f */
        /* <DEDUP_REMOVED lines=17> */
.L_x_517:
[----:B0-----:R-:W0:Y:S01]  /*109b0*/  @P4 LDC R4, c[0x0][0xbec] ;  /* 0x0002fb00ff044b82 */ /* 0x001e220000000800 */
[----:B------:R-:W-:Y:S01]  /*109c0*/  ULDC.64 UR4, c[0x0][0xb08] ;  /* 0x0002c20000047ab9 */ /* 0x000fe20000000a00 */
[----:B------:R-:W2:Y:S01]  /*109d0*/  LDL R71, [R1+0x5c] ;  /* 0x00005c0001477983 */ /* 0x000ea20000100800 */
[----:B------:R-:W-:Y:S01]  /*109e0*/  IMAD R64, R64, UR4, RZ ;  /* 0x0000000440407c24 */ /* 0x000fe2000f8e02ff */
[----:B------:R-:W-:Y:S01]  /*109f0*/  SHF.R.S32.HI R0, RZ, 0x1f, R65 ;  /* 0x0000001fff007819 */ /* 0x000fe20000011441 */
[C---:B------:R-:W-:Y:S01]  /*10a00*/  IMAD.WIDE.U32 R2, R63.reuse, UR4, RZ ;  /* 0x000000043f027c25 */ /* 0x040fe2000f8e00ff */
[----:B------:R-:W3:Y:S01]  /*10a10*/  LDL R70, [R1+0x58] ;  /* 0x0000580001467983 */ /* 0x000ee20000100800 */
[----:B------:R-:W-:Y:S01]  /*10a20*/  ULDC.64 UR6, c[0x0][0xb30] ;  /* 0x0002cc0000067ab9 */ /* 0x000fe20000000a00 */
[----:B------:R-:W1:Y:S01]  /*10a30*/  @P4 LDC R11, c[0x0][0xbf0] ;  /* 0x0002fc00ff0b4b82 */ /* 0x000e620000000800 */
[----:B------:R-:W-:Y:S01]  /*10a40*/  IMAD R63, R63, UR5, R64 ;  /* 0x000000053f3f7c24 */ /* 0x000fe2000f8e0240 */
[----:B------:R-:W-:Y:S01]  /*10a50*/  ULDC.64 UR4, c[0x0][0xb38] ;  /* 0x0002ce0000047ab9 */ /* 0x000fe20000000a00 */
[----:B------:R-:W-:Y:S01]  /*10a60*/  IMAD.MOV.U32 R5, RZ, RZ, R15 ;  /* 0x000000ffff057224 */ /* 0x000fe200078e000f */
[----:B------:R4:W5:Y:S01]  /*10a70*/  LDL R69, [R1+0x88] ;  /* 0x0000880001457983 */ /* 0x0009620000100800 */
[----:B------:R-:W-:-:S03]  /*10a80*/  IMAD.IADD R3, R3, 0x1, R63 ;  /* 0x0000000103037824 */ /* 0x000fc600078e023f */
[----:B------:R4:W5:Y:S01]  /*10a90*/  LDL R68, [R1+0x70] ;  /* 0x0000700001447983 */ /* 0x0009620000100800 */
[----:B------:R-:W-:-:S03]  /*10aa0*/  IMAD.WIDE.U32 R2, R22, UR4, R2 ;  /* 0x0000000416027c25 */ /* 0x000fc6000f8e0002 */
[----:B------:R4:W5:Y:S01]  /*10ab0*/  LDL R67, [R1+0x84] ;  /* 0x0000840001437983 */ /* 0x0009620000100800 */
[----:B------:R-:W-:Y:S01]  /*10ac0*/  IMAD R3, R22, UR5, R3 ;  /* 0x0000000516037c24 */ /* 0x000fe2000f8e0203 */
[----:B------:R-:W-:Y:S02]  /*10ad0*/  ULDC.64 UR4, c[0x0][0xb40] ;  /* 0x0002d00000047ab9 */ /* 0x000fe40000000a00 */
[----:B------:R-:W-:Y:S01]  /*10ae0*/  IMAD R0, R0, UR4, RZ ;  /* 0x0000000400007c24 */ /* 0x000fe2000f8e02ff */
[----:B------:R4:W5:Y:S01]  /*10af0*/  LDL R66, [R1+0x6c] ;  /* 0x00006c0001427983 */ /* 0x0009620000100800 */
[----:B0-----:R-:W-:-:S03]  /*10b00*/  @P4 IMAD.HI.U32 R4, R15, R4, RZ ;  /* 0x000000040f044227 */ /* 0x001fc600078e00ff */
[----:B------:R4:W5:Y:S01]  /*10b10*/  LDL R64, [R1+0x68] ;  /* 0x0000680001407983 */ /* 0x0009620000100800 */
[C---:B------:R-:W-:Y:S02]  /*10b20*/  IMAD R7, R65.reuse, UR5, R0 ;  /* 0x0000000541077c24 */ /* 0x040fe4000f8e0200 */
[----:B------:R-:W-:Y:S01]  /*10b30*/  IMAD.WIDE.U32 R2, R65, UR4, R2 ;  /* 0x0000000441027c25 */ /* 0x000fe2000f8e0002 */
[----:B-1----:R-:W-:Y:S01]  /*10b40*/  @P4 SHF.R.U32.HI R5, RZ, R11, R4 ;  /* 0x0000000bff054219 */ /* 0x002fe20000011604 */
[----:B------:R4:W5:Y:S01]  /*10b50*/  LDL R65, [R1+0x80] ;  /* 0x0000800001417983 */ /* 0x0009620000100800 */
[----:B------:R-:W-:Y:S02]  /*10b60*/  ULDC.64 UR4, c[0x0][0xb48] ;  /* 0x0002d20000047ab9 */ /* 0x000fe40000000a00 */
[----:B------:R-:W-:Y:S01]  /*10b70*/  IADD3 R3, R3, R7, RZ ;  /* 0x0000000703037210 */ /* 0x000fe20007ffe0ff */
[--C-:B------:R-:W-:Y:S01]  /*10b80*/  IMAD.MOV R7, RZ, RZ, -R5.reuse ;  /* 0x000000ffff077224 */ /* 0x100fe200078e0a05 */
[----:B------:R4:W5:Y:S01]  /*10b90*/  LDL R63, [R1+0x7c] ;  /* 0x00007c00013f7983 */ /* 0x0009620000100800 */
[----:B------:R-:W-:-:S02]  /*10ba0*/  SHF.R.S32.HI R0, RZ, 0x1f, R5 ;  /* 0x0000001fff007819 */ /* 0x000fc40000011405 */
[----:B------:R-:W-:Y:S01]  /*10bb0*/  IMAD R7, R24, R7, R15 ;  /* 0x0000000718077224 */ /* 0x000fe200078e020f */
[----:B------:R4:W5:Y:S01]  /*10bc0*/  LDL R62, [R1+0x64] ;  /* 0x00006400013e7983 */ /* 0x0009620000100800 */
[----:B------:R-:W-:-:S03]  /*10bd0*/  IMAD.WIDE.U32 R2, R74, UR4, R2 ;  /* 0x000000044a027c25 */ /* 0x000fc6000f8e0002 */
[----:B------:R4:W5:Y:S01]  /*10be0*/  LDL R60, [R1+0x78] ;  /* 0x00007800013c7983 */ /* 0x0009620000100800 */
[----:B------:R-:W-:Y:S02]  /*10bf0*/  IMAD R0, R0, UR6, RZ ;  /* 0x0000000600007c24 */ /* 0x000fe4000f8e02ff */
[----:B------:R-:W-:Y:S01]  /*10c00*/  IMAD R3, R74, UR5, R3 ;  /* 0x000000054a037c24 */ /* 0x000fe2000f8e0203 */
[----:B------:R4:W5:Y:S01]  /*10c10*/  LDL R24, [R1+0x60] ;  /* 0x0000600001187983 */ /* 0x0009620000100800 */
[C---:B------:R-:W-:Y:S01]  /*10c20*/  IMAD R11, R5.reuse, UR7, R0 ;  /* 0x00000007050b7c24 */ /* 0x040fe2000f8e0200 */
[----:B------:R-:W-:Y:S01]  /*10c30*/  SHF.R.S32.HI R0, RZ, 0x1f, R7 ;  /* 0x0000001fff007819 */ /* 0x000fe20000011407 */
[----:B------:R-:W-:Y:S01]  /*10c40*/  IMAD.WIDE.U32 R2, R5, UR6, R2 ;  /* 0x0000000605027c25 */ /* 0x000fe2000f8e0002 */
[----:B------:R-:W-:-:S03]  /*10c50*/  ULDC.64 UR4, c[0x0][0xb28] ;  /* 0x0002ca0000047ab9 */ /* 0x000fc60000000a00 */
[----:B------:R-:W-:Y:S02]  /*10c60*/  IMAD R0, R0, UR4, RZ ;  /* 0x0000000400007c24 */ /* 0x000fe4000f8e02ff */
[----:B------:R-:W-:Y:S02]  /*10c70*/  IMAD.IADD R3, R3, 0x1, R11 ;  /* 0x0000000103037824 */ /* 0x000fe400078e020b */
[C---:B------:R-:W-:Y:S02]  /*10c80*/  IMAD R5, R7.reuse, UR5, R0 ;  /* 0x0000000507057c24 */ /* 0x040fe4000f8e0200 */
[----:B------:R-:W-:Y:S01]  /*10c90*/  IMAD.WIDE.U32 R2, R7, UR4, R2 ;  /* 0x0000000407027c25 */ /* 0x000fe2000f8e0002 */
[----:B------:R-:W-:Y:S01]  /*10ca0*/  ISETP.GE.AND P0, PT, R13, R58, PT ;  /* 0x0000003a0d00720c */ /* 0x000fe20003f06270 */
[----:B------:R-:W-:Y:S02]  /*10cb0*/  ULDC.64 UR4, c[0x0][0xb00] ;  /* 0x0002c00000047ab9 */ /* 0x000fe40000000a00 */
[----:B------:R-:W-:Y:S01]  /*10cc0*/  VIADD R4, R18, 0x13220 ;  /* 0x0001322012047836 */ /* 0x000fe20000000000 */
[----:B------:R-:W-:Y:S01]  /*10cd0*/  LEA R0, P1, R2, UR4, 0x2 ;  /* 0x0000000402007c11 */ /* 0x000fe2000f8210ff */
[----:B------:R-:W-:-:S03]  /*10ce0*/  IMAD.IADD R3, R3, 0x1, R5 ;  /* 0x0000000103037824 */ /* 0x000fc600078e0205 */
[----:B------:R-:W-:Y:S02]  /*10cf0*/  PRMT R4, RZ, 0x654, R4 ;  /* 0x00000654ff047816 */ /* 0x000fe40000000004 */
[----:B------:R-:W-:Y:S01]  /*10d00*/  LEA.HI.X R8, R2, UR5, R3, 0x2, P1 ;  /* 0x0000000502087c11 */ /* 0x000fe200088f1403 */
[----:B------:R-:W-:Y:S01]  /*10d10*/  BSSY B1, `(.L_x_519) ;  /* 0x0000028000017945 */ /* 0x000fe20003800000 */
[----:B------:R0:W-:Y:S03]  /*10d20*/  SYNCS.ARRIVE.TRANS64.RED.A1T0 RZ, [R4+URZ], RZ ;  /* 0x000000ff04ff79a7 */ /* 0x0001e6000810043f */
[----:B------:R4:W1:Y:S04]  /*10d30*/  SHFL.IDX PT, R5, R8, RZ, 0x1c1f ;  /* 0x001c1fff08057589 */ /* 0x00086800000e0000 */
[----:B0-----:R4:W0:Y:S01]  /*10d40*/  SHFL.IDX PT, R4, R0, RZ, 0x1c1f ;  /* 0x001c1fff00047589 */ /* 0x00182200000e0000 */
[----:B--2---:R-:W-:Y:S01]  /*10d50*/  VIADD R59, R71, 0x8 ;  /* 0x00000008473b7836 */ /* 0x004fe20000000000 */
[----:B---3--:R-:W-:-:S04]  /*10d60*/  SHF.R.S32.HI R61, RZ, 0x1f, R70 ;  /* 0x0000001fff3d7819 */ /* 0x008fc80000011446 */
[----:B------:R-:W-:Y:S01]  /*10d70*/  SHF.R.S32.HI R22, RZ, 0x1f, R59 ;  /* 0x0000001fff167819 */ /* 0x000fe2000001143b */
[----:B01--4-:R-:W-:Y:S06]  /*10d80*/  @P0 BRA `(.L_x_520) ;  /* 0x0000000000800947 */ /* 0x013fec0003800000 */
[----:B------:R-:W-:Y:S02]  /*10d90*/  ULDC UR4, c[0x0][0xac8] ;  /* 0x0002b20000047ab9 */ /* 0x000fe40000000800 */
[----:B------:R-:W-:Y:S02]  /*10da0*/  ISETP.GE.AND P1, PT, R59, UR4, PT ;  /* 0x000000043b007c0c */ /* 0x000fe4000bf26270 */
[----:B------:R-:W-:Y:S02]  /*10db0*/  ISETP.GE.AND P0, PT, R71, UR4, PT ;  /* 0x0000000447007c0c */ /* 0x000fe4000bf06270 */
[----:B------:R-:W-:Y:S02]  /*10dc0*/  ISETP.GE.AND P4, PT, R70, UR4, PT ;  /* 0x0000000446007c0c */ /* 0x000fe4000bf86270 */
[----:B-----5:R-:W-:Y:S02]  /*10dd0*/  ISETP.GE.AND P5, PT, R68, UR4, PT ;  /* 0x0000000444007c0c */ /* 0x020fe4000bfa6270 */
[----:B------:R-:W-:-:S05]  /*10de0*/  ISETP.GE.AND P3, PT, R66, UR4, PT ;  /* 0x0000000442007c0c */ /* 0x000fca000bf66270 */
[-C--:B------:R-:W-:Y:S02]  /*10df0*/  @!P1 LEA R6, P2, R59, R4.reuse, 0x2 ;  /* 0x000000043b069211 */ /* 0x080fe400078410ff */
[----:B------:R-:W-:Y:S02]  /*10e00*/  @!P0 IMAD.WIDE R2, R71, 0x4, R4 ;  /* 0x0000000447028825 */ /* 0x000fe400078e0204 */
[-C--:B------:R-:W-:Y:S02]  /*10e10*/  @!P1 LEA.HI.X R7, R59, R5.reuse, R22, 0x2, P2 ;  /* 0x000000053b079211 */ /* 0x080fe400010f1416 */
[----:B------:R-:W-:Y:S01]  /*10e20*/  ISETP.GE.AND P2, PT, R64, UR4, PT ;  /* 0x0000000440007c0c */ /* 0x000fe2000bf46270 */
[----:B------:R0:W-:Y:S01]  /*10e30*/  @!P0 ST.E.64 desc[UR40][R2.64], R20 ;  /* 0x0000001402008985 */ /* 0x0001e2000c101b28 */
[-C--:B------:R-:W-:Y:S02]  /*10e40*/  @!P4 LEA R10, P0, R70, R4.reuse, 0x2 ;  /* 0x00000004460ac211 */ /* 0x080fe400078010ff */
[----:B------:R-:W-:Y:S01]  /*10e50*/  @!P5 LEA R12, P6, R68, R4, 0x2 ;  /* 0x00000004440cd211 */ /* 0x000fe200078c10ff */
[----:B------:R1:W-:Y:S01]  /*10e60*/  @!P1 ST.E.64 desc[UR40][R6.64], R28 ;  /* 0x0000001c06009985 */ /* 0x0003e2000c101b28 */
[----:B------:R-:W-:-:S02]  /*10e70*/  @!P4 LEA.HI.X R11, R70, R5, R61, 0x2, P0 ;  /* 0x00000005460bc211 */ /* 0x000fc400000f143d */
[----:B------:R-:W-:Y:S02]  /*10e80*/  ISETP.GE.AND P1, PT, R62, UR4, PT ;  /* 0x000000043e007c0c */ /* 0x000fe4000bf26270 */
[----:B------:R-:W-:Y:S01]  /*10e90*/  ISETP.GE.AND P0, PT, R24, UR4, PT ;  /* 0x0000000418007c0c */ /* 0x000fe2000bf06270 */
[----:B------:R2:W-:Y:S01]  /*10ea0*/  @!P4 ST.E.64 desc[UR40][R10.64], R30 ;  /* 0x0000001e0a00c985 */ /* 0x0005e2000c101b28 */
[-C--:B------:R-:W-:Y:S02]  /*10eb0*/  @!P5 LEA.HI.X R13, R68, R5.reuse, R69, 0x2, P6 ;  /* 0x00000005440dd211 */ /* 0x080fe400030f1445 */
[-C--:B------:R-:W-:Y:S02]  /*10ec0*/  @!P2 LEA R14, P4, R64, R4.reuse, 0x2 ;  /* 0x00000004400ea211 */ /* 0x080fe400078810ff */
[----:B0-----:R-:W-:Y:S01]  /*10ed0*/  @!P3 LEA R2, P6, R66, R4, 0x2 ;  /* 0x000000044202b211 */ /* 0x001fe200078c10ff */
[----:B------:R2:W-:Y:S01]  /*10ee0*/  @!P5 ST.E.64 desc[UR40][R12.64], R32 ;  /* 0x000000200c00d985 */ /* 0x0005e2000c101b28 */
[----:B------:R-:W-:-:S02]  /*10ef0*/  @!P2 LEA.HI.X R15, R64, R5, R65, 0x2, P4 ;  /* 0x00000005400fa211 */ /* 0x000fc400020f1441 */
[-C--:B------:R-:W-:Y:S02]  /*10f00*/  @!P3 LEA.HI.X R3, R66, R5.reuse, R67, 0x2, P6 ;  /* 0x000000054203b211 */ /* 0x080fe400030f1443 */
[-C--:B-1----:R-:W-:Y:S02]  /*10f10*/  @!P1 LEA R6, P5, R62, R4.reuse, 0x2 ;  /* 0x000000043e069211 */ /* 0x082fe400078a10ff */
[----:B------:R-:W-:Y:S01]  /*10f20*/  @!P0 LEA R4, P6, R24, R4, 0x2 ;  /* 0x0000000418048211 */ /* 0x000fe200078c10ff */
[----:B------:R2:W-:Y:S01]  /*10f30*/  @!P3 ST.E.64 desc[UR40][R2.64], R34 ;  /* 0x000000220200b985 */ /* 0x0005e2000c101b28 */
[-C--:B------:R-:W-:Y:S02]  /*10f40*/  @!P1 LEA.HI.X R7, R62, R5.reuse, R63, 0x2, P5 ;  /* 0x000000053e079211 */ /* 0x080fe400028f143f */
[----:B------:R-:W-:Y:S01]  /*10f50*/  @!P0 LEA.HI.X R5, R24, R5, R60, 0x2, P6 ;  /* 0x0000000518058211 */ /* 0x000fe200030f143c */
[----:B------:R2:W-:Y:S04]  /*10f60*/  @!P2 ST.E.64 desc[UR40][R14.64], R36 ;  /* 0x000000240e00a985 */ /* 0x0005e8000c101b28 */
[----:B------:R2:W-:Y:S04]  /*10f70*/  @!P1 ST.E.64 desc[UR40][R6.64], R38 ;  /* 0x0000002606009985 */ /* 0x0005e8000c101b28 */
[----:B------:R2:W-:Y:S02]  /*10f80*/  @!P0 ST.E.64 desc[UR40][R4.64], R40 ;  /* 0x0000002804008985 */ /* 0x0005e4000c101b28 */
.L_x_520:
[----:B------:R-:W-:Y:S05]  /*10f90*/  BSYNC B1 ;  /* 0x0000000000017941 */ /* 0x000fea0003800000 */
.L_x_519:
[----:B------:R-:W-:Y:S01]  /*10fa0*/  ISETP.GE.AND P0, PT, R9, R58, PT ;  /* 0x0000003a0900720c */ /* 0x000fe20003f06270 */
[----:B--2---:R4:W0:Y:S04]  /*10fb0*/  SHFL.IDX PT, R5, R8, 0x1, 0x1c1f ;  /* 0x003c1f0008057f89 */ /* 0x00482800000e0000 */
[----:B------:R4:W1:Y:S08]  /*10fc0*/  SHFL.IDX PT, R4, R0, 0x1, 0x1c1f ;  /* 0x003c1f0000047f89 */ /* 0x00087000000e0000 */
[----:B----4-:R-:W-:Y:S05]  /*10fd0*/  @P0 BRA `(.L_x_518) ;  /* 0x0000000c00080947 */ /* 0x010fea0003800000 */
[----:B------:R-:W-:Y:S02]  /*10fe0*/  ULDC UR4, c[0x0][0xac8] ;  /* 0x0002b20000047ab9 */ /* 0x000fe40000000800 */
[----:B------:R-:W-:Y:S02]  /*10ff0*/  ISETP.GE.AND P1, PT, R59, UR4, PT ;  /* 0x000000043b007c0c */ /* 0x000fe4000bf26270 */
[----:B------:R-:W-:Y:S02]  /*11000*/  ISETP.GE.AND P4, PT, R71, UR4, PT ;  /* 0x0000000447007c0c */ /* 0x000fe4000bf86270 */
[----:B------:R-:W-:Y:S02]  /*11010*/  ISETP.GE.AND P3, PT, R70, UR4, PT ;  /* 0x0000000446007c0c */ /* 0x000fe4000bf66270 */
[----:B-----5:R-:W-:Y:S02]  /*11020*/  ISETP.GE.AND P0, PT, R68, UR4, PT ;  /* 0x0000000444007c0c */ /* 0x020fe4000bf06270 */
[----:B------:R-:W-:-:S05]  /*11030*/  ISETP.GE.AND P5, PT, R62, UR4, PT ;  /* 0x000000043e007c0c */ /* 0x000fca000bfa6270 */
[-C--:B-1----:R-:W-:Y:S02]  /*11040*/  @!P1 LEA R6, P2, R59, R4.reuse, 0x2 ;  /* 0x000000043b069211 */ /* 0x082fe400078410ff */
[----:B0-----:R-:W-:Y:S02]  /*11050*/  @!P4 IMAD.WIDE R2, R71, 0x4, R4 ;  /* 0x000000044702c825 */ /* 0x001fe400078e0204 */
[-C--:B------:R-:W-:Y:S02]  /*11060*/  @!P1 LEA.HI.X R7, R59, R5.reuse, R22, 0x2, P2 ;  /* 0x000000053b079211 */ /* 0x080fe400010f1416 */
[----:B------:R-:W-:Y:S01]  /*11070*/  ISETP.GE.AND P2, PT, R66, UR4, PT ;  /* 0x0000000442007c0c */ /* 0x000fe2000bf46270 */
[----:B------:R0:W-:Y:S01]  /*11080*/  @!P4 ST.E.64 desc[UR40][R2.64], R42 ;  /* 0x0000002a0200c985 */ /* 0x0001e2000c101b28 */
[----:B------:R-:W-:Y:S02]  /*11090*/  ISETP.GE.AND P4, PT, R64, UR4, PT ;  /* 0x0000000440007c0c */ /* 0x000fe4000bf86270 */
[C---:B------:R-:W-:Y:S01]  /*110a0*/  @!P3 LEA R8, P6, R70.reuse, R4, 0x2 ;  /* 0x000000044608b211 */ /* 0x040fe200078c10ff */
[----:B------:R4:W-:Y:S03]  /*110b0*/  @!P1 ST.E.64 desc[UR40][R6.64], R44 ;  /* 0x0000002c06009985 */ /* 0x0009e6000c101b28 */
[----:B------:R-:W-:-:S02]  /*110c0*/  @!P3 LEA.HI.X R9, R70, R5, R61, 0x2, P6 ;  /* 0x000000054609b211 */ /* 0x000fc400030f143d */
[----:B------:R-:W-:-:S03]  /*110d0*/  @!P0 LEA R10, P6, R68, R4, 0x2 ;  /* 0x00000004440a8211 */ /* 0x000fc600078c10ff */
[----:B------:R4:W-:Y:S01]  /*110e0*/  @!P3 ST.E.64 desc[UR40][R8.64], R46 ;  /* 0x0000002e0800b985 */ /* 0x0009e2000c101b28 */
[-C--:B------:R-:W-:Y:S02]  /*110f0*/  @!P2 LEA R12, P1, R66, R4.reuse, 0x2 ;  /* 0x00000004420ca211 */ /* 0x080fe400078210ff */
[-C--:B------:R-:W-:Y:S02]  /*11100*/  @!P0 LEA.HI.X R11, R68, R5.reuse, R69, 0x2, P6 ;  /* 0x00000005440b8211 */ /* 0x080fe400030f1445 */
[-C--:B------:R-:W-:Y:S02]  /*11110*/  @!P4 LEA R14, P3, R64, R4.reuse, 0x2 ;  /* 0x00000004400ec211 */ /* 0x080fe400078610ff */
[----:B0-----:R-:W-:Y:S01]  /*11120*/  @!P5 LEA R2, P6, R62, R4, 0x2 ;  /* 0x000000043e02d211 */ /* 0x001fe200078c10ff */
[----:B------:R4:W-:Y:S01]  /*11130*/  @!P0 ST.E.64 desc[UR40][R10.64], R48 ;  /* 0x000000300a008985 */ /* 0x0009e2000c101b28 */
[-C--:B------:R-:W-:Y:S02]  /*11140*/  @!P2 LEA.HI.X R13, R66, R5.reuse, R67, 0x2, P1 ;  /* 0x00000005420da211 */ /* 0x080fe400008f1443 */
[----:B------:R-:W-:-:S02]  /*11150*/  @!P4 LEA.HI.X R15, R64, R5, R65, 0x2, P3 ;  /* 0x00000005400fc211 */ /* 0x000fc400018f1441 */
[----:B------:R-:W-:Y:S01]  /*11160*/  @!P5 LEA.HI.X R3, R62, R5, R63, 0x2, P6 ;  /* 0x000000053e03d211 */ /* 0x000fe200030f143f */
[----:B------:R4:W-:Y:S01]  /*11170*/  @!P2 ST.E.64 desc[UR40][R12.64], R50 ;  /* 0x000000320c00a985 */ /* 0x0009e2000c101b28 */
[----:B------:R-:W-:-:S03]  /*11180*/  ISETP.GE.AND P0, PT, R24, UR4, PT ;  /* 0x0000000418007c0c */ /* 0x000fc6000bf06270 */
[----:B------:R4:W-:Y:S04]  /*11190*/  @!P4 ST.E.64 desc[UR40][R14.64], R52 ;  /* 0x000000340e00c985 */ /* 0x0009e8000c101b28 */
[----:B------:R4:W-:Y:S06]  /*111a0*/  @!P5 ST.E.64 desc[UR40][R2.64], R54 ;  /* 0x000000360200d985 */ /* 0x0009ec000c101b28 */
[----:B------:R-:W-:Y:S05]  /*111b0*/  @P0 BRA `(.L_x_518) ;  /* 0x0000000800900947 */ /* 0x000fea0003800000 */
[----:B----4-:R-:W-:-:S04]  /*111c0*/  LEA R2, P0, R24, R4, 0x2 ;  /* 0x0000000418027211 */ /* 0x010fc800078010ff */
[----:B------:R-:W-:-:S05]  /*111d0*/  LEA.HI.X R3, R24, R5, R60, 0x2, P0 ;  /* 0x0000000518037211 */ /* 0x000fca00000f143c */
[----:B------:R0:W-:Y:S01]  /*111e0*/  ST.E.64 desc[UR40][R2.64], R56 ;  /* 0x0000003802007985 */ /* 0x0001e2000c101b28 */
[----:B------:R-:W-:Y:S05]  /*111f0*/  BRA `(.L_x_518) ;  /* 0x0000000800807947 */ /* 0x000fea0003800000 */
.L_x_515:
[----:B------:R-:W1:Y:S01]  /*11200*/  LDL.LU R4, [R1+0x40] ;  /* 0x0000400001047983 */ /* 0x000e620000300800 */
[----:B------:R-:W-:Y:S01]  /*11210*/  ULDC.64 UR6, c[0x0][0xc08] ;  /* 0x0003020000067ab9 */ /* 0x000fe20000000a00 */
[----:B------:R-:W-:Y:S02]  /*11220*/  ULDC.64 UR4, c[0x0][0xc00] ;  /* 0x0003000000047ab9 */ /* 0x000fe40000000a00 */
[----:B------:R-:W2:Y:S01]  /*11230*/  LDL.LU R0, [R1+0x44] ;  /* 0x0000440001007983 */ /* 0x000ea20000300800 */
[----:B------:R-:W-:Y:S02]  /*11240*/  ISETP.NE.U32.AND P1, PT, RZ, UR6, PT ;  /* 0x00000006ff007c0c */ /* 0x000fe4000bf25070 */
[----:B------:R-:W-:Y:S01]  /*11250*/  ISETP.NE.U32.AND P0, PT, RZ, UR4, PT ;  /* 0x00000004ff007c0c */ /* 0x000fe2000bf05070 */
[----:B------:R-:W0:Y:S01]  /*11260*/  S2R R6, SR_TID.X ;  /* 0x0000000000067919 */ /* 0x000e220000002100 */
[----:B------:R-:W-:Y:S02]  /*11270*/  ISETP.NE.AND.EX P1, PT, RZ, UR7, PT, P1 ;  /* 0x00000007ff007c0c */ /* 0x000fe4000bf25310 */
[----:B------:R-:W-:-:S02]  /*11280*/  ISETP.NE.AND.EX P0, PT, RZ, UR5, PT, P0 ;  /* 0x00000005ff007c0c */ /* 0x000fc4000bf05300 */
[----:B------:R-:W-:Y:S02]  /*11290*/  MOV R15, RZ ;  /* 0x000000ff000f7202 */ /* 0x000fe40000000f00 */
[----:B-1----:R-:W-:-:S04]  /*112a0*/  IADD3 R2, P2, R4, UR4, RZ ;  /* 0x0000000404027c10 */ /* 0x002fc8000ff5e0ff */
[----:B--2---:R-:W-:-:S03]  /*112b0*/  IADD3.X R3, R0, UR5, RZ, P2, !PT ;  /* 0x0000000500037c10 */ /* 0x004fc600097fe4ff */
[----:B------:R-:W-:Y:S01]  /*112c0*/  @P1 IADD3 R4, P2, R4, UR6, RZ ;  /* 0x0000000604041c10 */ /* 0x000fe2000ff5e0ff */
[----:B------:R-:W-:Y:S01]  /*112d0*/  ULDC UR4, c[0x0][0xa88] ;  /* 0x0002a20000047ab9 */ /* 0x000fe20000000800 */
[----:B------:R1:W5:Y:S02]  /*112e0*/  @P0 LDG.E R15, desc[UR40][R2.64] ;  /* 0x00000028020f0981 */ /* 0x000364000c1e1900 */
[----:B------:R-:W-:Y:S01]  /*112f0*/  @P1 IADD3.X R5, R0, UR7, RZ, P2, !PT ;  /* 0x0000000700051c10 */ /* 0x000fe200097fe4ff */
[----:B------:R-:W-:Y:S02]  /*11300*/  IMAD.U32 R0, RZ, RZ, UR4 ;  /* 0x00000004ff007e24 */ /* 0x000fe4000f8e00ff */
[----:B0----5:R-:W-:-:S04]  /*11310*/  VIADD R32, R6, 0xffffff80 ;  /* 0xffffff8006207836 */ /* 0x021fc80000000000 */
[----:B------:R1:W5:Y:S01]  /*11320*/  @P1 LDG.E R0, desc[UR40][R4.64] ;  /* 0x0000002804001981 */ /* 0x000362000c1e1900 */
[----:B------:R-:W-:Y:S02]  /*11330*/  ISETP.GT.AND P3, PT, R32, 0xbf, PT ;  /* 0x000000bf2000780c */ /* 0x000fe40003f64270 */
[----:B------:R-:W-:Y:S01]  /*11340*/  ISETP.GT.AND P2, PT, R72, 0x1, PT ;  /* 0x000000014800780c */ /* 0x000fe20003f44270 */
[----:B------:R-:W-:-:S12]  /*11350*/  @P1 BRA `(.L_x_521) ;  /* 0x0000000000101947 */ /* 0x000fd80003800000 */
[----:B------:R-:W-:Y:S05]  /*11360*/  @!P0 BRA `(.L_x_521) ;  /* 0x00000000000c8947 */ /* 0x000fea0003800000 */
[----:B-1----:R-:W2:Y:S04]  /*11370*/  LDG.E R5, desc[UR40][R2.64] ;  /* 0x0000002802057981 */ /* 0x002ea8000c1e1900 */
[----:B-----5:R-:W2:Y:S02]  /*11380*/  LDG.E R0, desc[UR40][R2.64+0x4] ;  /* 0x0000042802007981 */ /* 0x020ea4000c1e1900 */
[----:B--2---:R-:W-:-:S07]  /*11390*/  IMAD.IADD R0, R0, 0x1, -R5 ;  /* 0x0000000100007824 */ /* 0x004fce00078e0a05 */
.L_x_521:
[----:B-1----:R-:W2:Y:S04]  /*113a0*/  LDL.LU R2, [R1+0x4c] ;  /* 0x00004c0001027983 */ /* 0x002ea80000300800 */
[----:B------:R-:W3:Y:S01]  /*113b0*/  LDL.LU R3, [R1+0x38] ;  /* 0x0000380001037983 */ /* 0x000ee20000300800 */
[----:B------:R-:W-:Y:S01]  /*113c0*/  BSSY B1, `(.L_x_522) ;  /* 0x0000038000017945 */ /* 0x000fe20003800000 */
[----:B------:R-:W-:Y:S02]  /*113d0*/  SHF.R.S32.HI R20, RZ, 0x1f, R15 ;  /* 0x0000001fff147819 */ /* 0x000fe4000001140f */
[----:B--2---:R-:W-:Y:S02]  /*113e0*/  SEL R24, R2, RZ, !P0 ;  /* 0x000000ff02187207 */ /* 0x004fe40004000000 */
[----:B---3--:R-:W-:Y:S01]  /*113f0*/  SEL R29, R3, RZ, !P0 ;  /* 0x000000ff031d7207 */ /* 0x008fe20004000000 */
[----:B------:R-:W-:Y:S06]  /*11400*/  @P3 BRA `(.L_x_523) ;  /* 0x0000000000cc3947 */ /* 0x000fec0003800000 */
[----:B------:R-:W2:Y:S01]  /*11410*/  LDL R2, [R1+0x50] ;  /* 0x0000500001027983 */ /* 0x000ea20000100800 */
[----:B------:R-:W0:Y:S02]  /*11420*/  LDC R31, c[0x0][0xbe8] ;  /* 0x0002fa00ff1f7b82 */ /* 0x000e240000000800 */
[----:B0----5:R-:W-:Y:S02]  /*11430*/  IMAD R3, R0, R31, RZ ;  /* 0x0000001f00037224 */ /* 0x021fe400078e02ff */
[----:B--2---:R-:W-:-:S04]  /*11440*/  IMAD R2, R2, 0xc0, R6 ;  /* 0x000000c002027824 */ /* 0x004fc800078e0206 */
[----:B------:R-:W-:-:S05]  /*11450*/  VIADD R28, R2, 0xffffff80 ;  /* 0xffffff80021c7836 */ /* 0x000fca0000000000 */
[----:B------:R-:W-:-:S13]  /*11460*/  ISETP.GE.AND P0, PT, R28, R3, PT ;  /* 0x000000031c00720c */ /* 0x000fda0003f06270 */
[----:B------:R-:W-:Y:S05]  /*11470*/  @P0 BRA `(.L_x_523) ;  /* 0x0000000000b00947 */ /* 0x000fea0003800000 */
[----:B------:R-:W2:Y:S01]  /*11480*/  LDL.LU R34, [R1+0x54] ;  /* 0x0000540001227983 */ /* 0x000ea20000300800 */
[----:B------:R-:W-:Y:S01]  /*11490*/  IMAD.MOV.U32 R2, RZ, RZ, 0x9b8 ;  /* 0x000009b8ff027424 */ /* 0x000fe200078e00ff */
[----:B------:R-:W-:Y:S02]  /*114a0*/  ISETP.GT.AND P3, PT, R72, 0x1, PT ;  /* 0x000000014800780c */ /* 0x000fe40003f64270 */
[----:B------:R-:W-:Y:S02]  /*114b0*/  ISETP.NE.AND P0, PT, R31, 0x1, PT ;  /* 0x000000011f00780c */ /* 0x000fe40003f05270 */
[----:B------:R-:W-:Y:S02]  /*114c0*/  SEL R30, R2, 0x978, P3 ;  /* 0x00000978021e7807 */ /* 0x000fe40001800000 */
[----:B------:R-:W0:Y:S01]  /*114d0*/  LDC.64 R2, c[0x0][0xba8] ;  /* 0x0002ea00ff027b82 */ /* 0x000e220000000a00 */
[----:B------:R-:W-:-:S07]  /*114e0*/  MOV R21, R28 ;  /* 0x0000001c00157202 */ /* 0x000fce0000000f00 */
[----:B------:R-:W1:Y:S08]  /*114f0*/  LDC.64 R10, c[0x0][R30+0x220] ;  /* 0x000088001e0a7b82 */ /* 0x000e700000000a00 */
[----:B------:R-:W3:Y:S08]  /*11500*/  LDC.64 R8, c[0x0][R30+0x218] ;  /* 0x000086001e087b82 */ /* 0x000ef00000000a00 */
[----:B------:R-:W4:Y:S08]  /*11510*/  LDC.64 R6, c[0x0][R30+0x228] ;  /* 0x00008a001e067b82 */ /* 0x000f300000000a00 */
[----:B------:R-:W5:Y:S08]  /*11520*/  LDC.64 R4, c[0x0][R30+0x210] ;  /* 0x000084001e047b82 */ /* 0x000f700000000a00 */
[----:B------:R-:W3:Y:S08]  /*11530*/  @P0 LDC R13, c[0x0][0xbec] ;  /* 0x0002fb00ff0d0b82 */ /* 0x000ef00000000800 */
[----:B------:R-:W4:Y:S01]  /*11540*/  @P0 LDC R35, c[0x0][0xbf0] ;  /* 0x0002fc00ff230b82 */ /* 0x000f220000000800 */
[----:B-1----:R-:W-:-:S07]  /*11550*/  IMAD R11, R11, R29, RZ ;  /* 0x0000001d0b0b7224 */ /* 0x002fce00078e02ff */
[----:B0-----:R-:W0:Y:S01]  /*11560*/  @!P3 LDC R2, c[0x0][0xb50] ;  /* 0x0002d400ff02bb82 */ /* 0x001e220000000800 */
[----:B------:R-:W-:Y:S02]  /*11570*/  IMAD R11, R10, R24, R11 ;  /* 0x000000180a0b7224 */ /* 0x000fe400078e020b */
[----:B---3--:R-:W-:-:S05]  /*11580*/  @P0 IMAD.HI.U32 R14, R28, R13, RZ ;  /* 0x0000000d1c0e0227 */ /* 0x008fca00078e00ff */
[----:B------:R-:W1:Y:S01]  /*11590*/  @!P3 LDC R3, c[0x0][0xb54] ;  /* 0x0002d500ff03bb82 */ /* 0x000e620000000800 */
[-C--:B------:R-:W-:Y:S02]  /*115a0*/  IMAD R33, R9, R22.reuse, RZ ;  /* 0x0000001609217224 */ /* 0x080fe400078e02ff */
[----:B------:R-:W-:Y:S01]  /*115b0*/  IMAD.WIDE.U32 R12, R8, R22, RZ ;  /* 0x00000016080c7225 */ /* 0x000fe200078e00ff */
[----:B----4-:R-:W-:-:S03]  /*115c0*/  @P0 SHF.R.U32.HI R21, RZ, R35, R14 ;  /* 0x00000023ff150219 */ /* 0x010fc6000001160e */
[----:B------:R-:W-:-:S04]  /*115d0*/  IMAD.WIDE.U32 R8, R10, R29, RZ ;  /* 0x0000001d0a087225 */ /* 0x000fc800078e00ff */
[----:B------:R-:W-:Y:S01]  /*115e0*/  IMAD.IADD R13, R33, 0x1, R13 ;  /* 0x00000001210d7824 */ /* 0x000fe200078e020d */
[----:B------:R-:W-:Y:S01]  /*115f0*/  IADD3 R12, P0, P1, R8, R12, R15 ;  /* 0x0000000c080c7210 */ /* 0x000fe2000791e00f */
[----:B------:R-:W-:Y:S02]  /*11600*/  IMAD.MOV R8, RZ, RZ, -R21 ;  /* 0x000000ffff087224 */ /* 0x000fe400078e0a15 */
[----:B------:R-:W-:Y:S02]  /*11610*/  IMAD.IADD R11, R9, 0x1, R11 ;  /* 0x00000001090b7824 */ /* 0x000fe400078e020b */
[----:B------:R-:W-:-:S03]  /*11620*/  IMAD R9, R31, R8, R28 ;  /* 0x000000081f097224 */ /* 0x000fc600078e021c */
[----:B------:R-:W-:Y:S01]  /*11630*/  IADD3.X R8, R11, R13, R20, P0, P1 ;  /* 0x0000000d0b087210 */ /* 0x000fe200007e2414 */
[----:B-----5:R-:W-:Y:S01]  /*11640*/  IMAD R5, R5, R9, RZ ;  /* 0x0000000905057224 */ /* 0x020fe200078e02ff */
[----:B------:R-:W-:-:S05]  /*11650*/  SHF.R.S32.HI R11, RZ, 0x1f, R9 ;  /* 0x0000001fff0b7819 */ /* 0x000fca0000011409 */
[----:B------:R-:W-:Y:S01]  /*11660*/  IMAD R11, R4, R11, R5 ;  /* 0x0000000b040b7224 */ /* 0x000fe200078e0205 */
[----:B--2---:R-:W-:-:S05]  /*11670*/  SEL R35, R34, RZ, P3 ;  /* 0x000000ff22237207 */ /* 0x004fca0001800000 */
[-C--:B------:R-:W-:Y:S02]  /*11680*/  IMAD R33, R7, R35.reuse, RZ ;  /* 0x0000002307217224 */ /* 0x080fe400078e02ff */
[----:B------:R-:W-:-:S04]  /*11690*/  IMAD.WIDE.U32 R6, R6, R35, RZ ;  /* 0x0000002306067225 */ /* 0x000fc800078e00ff */
[----:B------:R-:W-:Y:S01]  /*116a0*/  IMAD.IADD R7, R33, 0x1, R7 ;  /* 0x0000000121077824 */ /* 0x000fe200078e0207 */
[----:B------:R-:W-:Y:S02]  /*116b0*/  IADD3 R6, P0, P1, R21, R12, R6 ;  /* 0x0000000c15067210 */ /* 0x000fe4000791e006 */
[----:B------:R-:W-:-:S04]  /*116c0*/  SHF.R.S32.HI R21, RZ, 0x1f, R21 ;  /* 0x0000001fff157819 */ /* 0x000fc80000011415 */
[----:B------:R-:W-:-:S03]  /*116d0*/  IADD3.X R7, R21, R8, R7, P0, P1 ;  /* 0x0000000815077210 */ /* 0x000fc600007e2407 */
[----:B------:R-:W-:-:S04]  /*116e0*/  IMAD.WIDE.U32 R4, R4, R9, R6 ;  /* 0x0000000904047225 */ /* 0x000fc800078e0006 */
[----:B------:R-:W-:Y:S01]  /*116f0*/  IMAD.IADD R5, R5, 0x1, R11 ;  /* 0x0000000105057824 */ /* 0x000fe200078e020b */
[----:B0-----:R-:W-:-:S04]  /*11700*/  LEA R2, P0, R4, R2, 0x2 ;  /* 0x0000000204027211 */ /* 0x001fc800078010ff */
[----:B-1----:R-:W-:Y:S02]  /*11710*/  LEA.HI.X R3, R4, R3, R5, 0x2, P0 ;  /* 0x0000000304037211 */ /* 0x002fe400000f1405 */
[----:B------:R-:W-:-:S05]  /*11720*/  MOV R5, 0xff800000 ;  /* 0xff80000000057802 */ /* 0x000fca0000000f00 */
[----:B------:R0:W-:Y:S02]  /*11730*/  STG.E desc[UR40][R2.64], R5 ;  /* 0x0000000502007986 */ /* 0x0001e4000c101928 */
.L_x_523:
[----:B------:R-:W-:Y:S05]  /*11740*/  BSYNC B1 ;  /* 0x0000000000017941 */ /* 0x000fea0003800000 */
.L_x_522:
[----:B------:R-:W-:Y:S05]  /*11750*/  @P2 BRA `(.L_x_518) ;  /* 0x0000000400282947 */ /* 0x000fea0003800000 */
[----:B------:R-:W2:Y:S01]  /*11760*/  LDL.LU R10, [R1+0x50] ;  /* 0x00005000010a7983 */ /* 0x000ea20000300800 */
[----:B------:R-:W1:Y:S01]  /*11770*/  LDC R11, c[0x0][0xbe8] ;  /* 0x0002fa00ff0b7b82 */ /* 0x000e620000000800 */
[----:B------:R-:W-:Y:S01]  /*11780*/  SHF.R.S32.HI R12, RZ, 0x1f, R32 ;  /* 0x0000001fff0c7819 */ /* 0x000fe20000011420 */
[----:B------:R-:W-:Y:S01]  /*11790*/  ULDC.64 UR4, c[0x0][0xaa0] ;  /* 0x0002a80000047ab9 */ /* 0x000fe20000000a00 */
[----:B------:R-:W-:Y:S01]  /*117a0*/  ULDC.64 UR6, c[0x0][0xaf0] ;  /* 0x0002bc0000067ab9 */ /* 0x000fe20000000a00 */
[----:B0-----:R-:W-:Y:S01]  /*117b0*/  IMAD R2, R20, UR4, RZ ;  /* 0x0000000414027c24 */ /* 0x001fe2000f8e02ff */
[----:B------:R-:W-:Y:S01]  /*117c0*/  LEA.HI R12, R12, R32, RZ, 0x3 ;  /* 0x000000200c0c7211 */ /* 0x000fe200078f18ff */
[----:B------:R-:W-:Y:S02]  /*117d0*/  IMAD R6, R24, UR6, RZ ;  /* 0x0000000618067c24 */ /* 0x000fe4000f8e02ff */
[C---:B------:R-:W-:Y:S01]  /*117e0*/  IMAD R5, R15.reuse, UR5, R2 ;  /* 0x000000050f057c24 */ /* 0x040fe2000f8e0202 */
[----:B------:R-:W-:Y:S01]  /*117f0*/  SHF.R.S32.HI R12, RZ, 0x3, R12 ;  /* 0x00000003ff0c7819 */ /* 0x000fe2000001140c */
[----:B------:R-:W-:Y:S01]  /*11800*/  IMAD.WIDE.U32 R2, R15, UR4, RZ ;  /* 0x000000040f027c25 */ /* 0x000fe2000f8e00ff */
[----:B------:R-:W-:-:S03]  /*11810*/  ULDC.64 UR4, c[0x0][0xae8] ;  /* 0x0002ba0000047ab9 */ /* 0x000fc60000000a00 */
[----:B------:R-:W-:Y:S02]  /*11820*/  IMAD R4, R70, 0x30, R12 ;  /* 0x0000003046047824 */ /* 0x000fe400078e020c */
[----:B------:R-:W-:Y:S02]  /*11830*/  IMAD.IADD R3, R3, 0x1, R5 ;  /* 0x0000000103037824 */ /* 0x000fe400078e0205 */
[----:B------:R-:W-:Y:S01]  /*11840*/  IMAD.WIDE.U32 R2, R22, UR4, R2 ;  /* 0x0000000416027c25 */ /* 0x000fe2000f8e0002 */
[----:B-1----:R-:W-:-:S03]  /*11850*/  ISETP.NE.AND P0, PT, R11, 0x1, PT ;  /* 0x000000010b00780c */ /* 0x002fc60003f05270 */
[----:B------:R-:W-:Y:S01]  /*11860*/  IMAD R3, R22, UR5, R3 ;  /* 0x0000000516037c24 */ /* 0x000fe2000f8e0203 */
[----:B------:R-:W-:Y:S01]  /*11870*/  ULDC.64 UR4, c[0x0][0xae0] ;  /* 0x0002b80000047ab9 */ /* 0x000fe20000000a00 */
[----:B-----5:R-:W-:Y:S02]  /*11880*/  IMAD R13, R0, R11, RZ ;  /* 0x0000000b000d7224 */ /* 0x020fe400078e02ff */
[----:B------:R-:W-:-:S06]  /*11890*/  IMAD.WIDE.U32 R2, R29, UR6, R2 ;  /* 0x000000061d027c25 */ /* 0x000fcc000f8e0002 */
[----:B------:R-:W0:Y:S08]  /*118a0*/  @P0 LDC R7, c[0x0][0xbec] ;  /* 0x0002fb00ff070b82 */ /* 0x000e300000000800 */
[----:B------:R-:W1:Y:S01]  /*118b0*/  @P0 LDC R9, c[0x0][0xbf0] ;  /* 0x0002fc00ff090b82 */ /* 0x000e620000000800 */
[C---:B--2---:R-:W-:Y:S02]  /*118c0*/  IMAD R8, R10.reuse, 0xc0, R4 ;  /* 0x000000c00a087824 */ /* 0x044fe400078e0204 */
[----:B------:R-:W-:-:S02]  /*118d0*/  IMAD R20, R10, 0xc0, R12 ;  /* 0x000000c00a147824 */ /* 0x000fc400078e020c */
[----:B0-----:R-:W-:-:S04]  /*118e0*/  @P0 IMAD.HI.U32 R4, R8, R7, RZ ;  /* 0x0000000708040227 */ /* 0x001fc800078e00ff */
[----:B------:R-:W-:Y:S01]  /*118f0*/  IMAD.MOV.U32 R5, RZ, RZ, R8 ;  /* 0x000000ffff057224 */ /* 0x000fe200078e0008 */
[----:B-1----:R-:W-:Y:S01]  /*11900*/  @P0 SHF.R.U32.HI R5, RZ, R9, R4 ;  /* 0x00000009ff050219 */ /* 0x002fe20000011604 */
[----:B------:R-:W-:Y:S02]  /*11910*/  IMAD R9, R29, UR7, R6 ;  /* 0x000000071d097c24 */ /* 0x000fe4000f8e0206 */
[----:B------:R-:W-:Y:S01]  /*11920*/  VIADD R0, R20, 0x30 ;  /* 0x0000003014007836 */ /* 0x000fe20000000000 */
[--C-:B------:R-:W-:Y:S01]  /*11930*/  SHF.R.S32.HI R4, RZ, 0x1f, R5.reuse ;  /* 0x0000001fff047819 */ /* 0x100fe20000011405 */
[----:B------:R-:W-:Y:S02]  /*11940*/  IMAD.MOV R7, RZ, RZ, -R5 ;  /* 0x000000ffff077224 */ /* 0x000fe400078e0a05 */
[----:B------:R-:W-:Y:S02]  /*11950*/  IMAD.IADD R3, R3, 0x1, R9 ;  /* 0x0000000103037824 */ /* 0x000fe400078e0209 */
[----:B------:R-:W-:-:S02]  /*11960*/  IMAD R7, R11, R7, R8 ;  /* 0x000000070b077224 */ /* 0x000fc400078e0208 */
[----:B------:R-:W-:Y:S02]  /*11970*/  IMAD R4, R4, UR4, RZ ;  /* 0x0000000404047c24 */ /* 0x000fe4000f8e02ff */
[----:B------:R-:W-:-:S04]  /*11980*/  IMAD.WIDE.U32 R2, R5, UR4, R2 ;  /* 0x0000000405027c25 */ /* 0x000fc8000f8e0002 */
[----:B------:R-:W-:Y:S01]  /*11990*/  IMAD R9, R5, UR5, R4 ;  /* 0x0000000505097c24 */ /* 0x000fe2000f8e0204 */
[----:B------:R-:W-:Y:S01]  /*119a0*/  SHF.R.S32.HI R4, RZ, 0x1f, R7 ;  /* 0x0000001fff047819 */ /* 0x000fe20000011407 */
[----:B------:R-:W-:Y:S02]  /*119b0*/  ULDC.64 UR4, c[0x0][0xad8] ;  /* 0x0002b60000047ab9 */ /* 0x000fe40000000a00 */
[----:B------:R-:W-:Y:S02]  /*119c0*/  IMAD.IADD R3, R3, 0x1, R9 ;  /* 0x0000000103037824 */ /* 0x000fe400078e0209 */
[----:B------:R-:W-:Y:S02]  /*119d0*/  IMAD R4, R4, UR4, RZ ;  /* 0x0000000404047c24 */ /* 0x000fe4000f8e02ff */
[----:B------:R-:W-:-:S04]  /*119e0*/  IMAD.WIDE.U32 R2, R7, UR4, R2 ;  /* 0x0000000407027c25 */ /* 0x000fc8000f8e0002 */
[----:B------:R-:W-:Y:S01]  /*119f0*/  IMAD R5, R7, UR5, R4 ;  /* 0x0000000507057c24 */ /* 0x000fe2000f8e0204 */
[----:B------:R-:W-:Y:S02]  /*11a00*/  ULDC.64 UR4, c[0x0][0xa80] ;  /* 0x0002a00000047ab9 */ /* 0x000fe40000000a00 */
[----:B------:R-:W-:Y:S01]  /*11a10*/  LEA R4, P0, R2, UR4, 0x1 ;  /* 0x0000000402047c11 */ /* 0x000fe2000f8008ff */
[----:B------:R-:W-:Y:S01]  /*11a20*/  ULDC UR4, c[0x0][0xac8] ;  /* 0x0002b20000047ab9 */ /* 0x000fe20000000800 */
[----:B------:R-:W-:-:S03]  /*11a30*/  IADD3 R3, R3, R5, RZ ;  /* 0x0000000503037210 */ /* 0x000fc60007ffe0ff */
[----:B------:R-:W0:Y:S01]  /*11a40*/  SHFL.IDX PT, R6, R4, RZ, 0x181f ;  /* 0x00181fff04067589 */ /* 0x000e2200000e0000 */
[----:B------:R-:W-:Y:S01]  /*11a50*/  LEA.HI.X R8, R2, UR5, R3, 0x1, P0 ;  /* 0x0000000502087c11 */ /* 0x000fe200080f0c03 */
[C---:B------:R-:W-:Y:S01]  /*11a60*/  VIADD R2, R20.reuse, 0x60 ;  /* 0x0000006014027836 */ /* 0x040fe20000000000 */
[----:B------:R-:W-:Y:S01]  /*11a70*/  ISETP.GE.AND P0, PT, R61, UR4, PT ;  /* 0x000000043d007c0c */ /* 0x000fe2000bf06270 */
[----:B------:R-:W1:Y:S01]  /*11a80*/  SHFL.IDX PT, R10, R4, 0x1, 0x181f ;  /* 0x00381f00040a7f89 */ /* 0x000e6200000e0000 */
[C---:B------:R-:W-:Y:S02]  /*11a90*/  VIADD R3, R20.reuse, 0x90 ;  /* 0x0000009014037836 */ /* 0x040fe40000000000 */
[-C--:B------:R-:W-:Y:S01]  /*11aa0*/  ISETP.GE.OR P3, PT, R20, R13.reuse, P0 ;  /* 0x0000000d1400720c */ /* 0x080fe20000766670 */
[----:B------:R-:W2:Y:S01]  /*11ab0*/  SHFL.IDX PT, R12, R4, 0x2, 0x181f ;  /* 0x00581f00040c7f89 */ /* 0x000ea200000e0000 */
[-C--:B------:R-:W-:Y:S02]  /*11ac0*/  ISETP.GE.OR P2, PT, R0, R13.reuse, P0 ;  /* 0x0000000d0000720c */ /* 0x080fe40000746670 */
[-C--:B------:R-:W-:Y:S01]  /*11ad0*/  ISETP.GE.OR P1, PT, R2, R13.reuse, P0 ;  /* 0x0000000d0200720c */ /* 0x080fe20000726670 */
[----:B------:R-:W3:Y:S01]  /*11ae0*/  SHFL.IDX PT, R5, R8, RZ, 0x181f ;  /* 0x00181fff08057589 */ /* 0x000ee200000e0000 */
[----:B------:R-:W-:-:S03]  /*11af0*/  ISETP.GE.OR P0, PT, R3, R13, P0 ;  /* 0x0000000d0300720c */ /* 0x000fc60000706670 */
        /* <DEDUP_REMOVED lines=16> */
.L_x_518:
[----:B------:R-:W-:Y:S05]  /*11c00*/  BSYNC B0 ;  /* 0x0000000000007941 */ /* 0x000fea0003800000 */
.L_x_514:
[----:B------:R-:W-:Y:S02]  /*11c10*/  ULDC UR4, c[0x0][0xc3c] ;  /* 0x00030f0000047ab9 */ /* 0x000fe40000000800 */
[----:B------:R-:W-:-:S13]  /*11c20*/  ISETP.GE.AND P0, PT, R27, UR4, PT ;  /* 0x000000041b007c0c */ /* 0x000fda000bf06270 */
[----:B------:R-:W-:Y:S05]  /*11c30*/  @!P0 BRA `(.L_x_524) ;  /* 0xfffffef400688947 */ /* 0x000fea000383ffff */
[----:B------:R-:W-:Y:S05]  /*11c40*/  BRA `(.L_x_415) ;  /* 0x0000007800407947 */ /* 0x000fea0003800000 */
.L_x_413:
[----:B------:R-:W-:-:S08]  /*11c50*/  NOP ;  /* 0x0000000000007918 */ /* 0x000fd00000000000 */
[----:B--2---:R-:W0:-:S00]  /*11c60*/  USETMAXREG.DEALLOC.CTAPOOL 0x20 ;  /* 0x00000020000079c8 */ /* 0x004e0000080e0500 */
[----:B0-----:R-:W2:Y:S01]  /*11c70*/  LDL.LU R2, [R1+0x24] ;  /* 0x0000240001027983 */ /* 0x001ea20000300800 */
[----:B------:R-:W-:-:S06]  /*11c80*/  LOP3.LUT R0, R0, 0x3, RZ, 0xc0, !PT ;  /* 0x0000000300007812 */ /* 0x000fcc00078ec0ff */
[----:B------:R-:W0:Y:S02]  /*11c90*/  SHFL.IDX PT, R0, R0, RZ, 0x1f ;  /* 0x00001fff00007589 */ /* 0x000e2400000e0000 */
[----:B0-----:R-:W-:-:S13]  /*11ca0*/  ISETP.NE.AND P0, PT, R0, RZ, PT ;  /* 0x000000ff0000720c */ /* 0x001fda0003f05270 */
[----:B------:R-:W-:-:S04]  /*11cb0*/  @P0 MOV R0, 0x400 ;  /* 0x0000040000000802 */ /* 0x000fc80000000f00 */
[----:B------:R-:W-:Y:S01]  /*11cc0*/  @P0 LEA R0, R3, R0, 0x18 ;  /* 0x0000000003000211 */ /* 0x000fe200078ec0ff */
[----:B------:R-:W-:Y:S06]  /*11cd0*/  @P0 BAR.SYNC.DEFER_BLOCKING 0x5, 0x200 ;  /* 0x0148000000000b1d */ /* 0x000fec0000010000 */
[----:B------:R0:W1:Y:S02]  /*11ce0*/  @P0 LDS.128 R24, [R0+0x132d0] ;  /* 0x0132d00000180984 */ /* 0x0000640000000c00 */
[----:B------:R-:W-:Y:S06]  /*11cf0*/  @P0 BAR.ARV 0x4, 0x200 ;  /* 0x0108000000000b1d */ /* 0x000fec0000002000 */
[----:B--2---:R-:W-:-:S04]  /*11d00*/  LOP3.LUT R2, R2, 0xffffffef, RZ, 0xc0, !PT ;  /* 0xffffffef02027812 */ /* 0x004fc800078ec0ff */
[----:B------:R-:W-:-:S05]  /*11d10*/  @P0 LOP3.LUT R2, R2, 0x10, RZ, 0xfc, !PT ;  /* 0x0000001002020812 */ /* 0x000fca00078efcff */
[----:B------:R0:W-:Y:S01]  /*11d20*/  STL [R1+0x24], R2 ;  /* 0x0000240201007387 */ /* 0x0001e20000100800 */
[----:B-1----:R-:W-:Y:S05]  /*11d30*/  @P0 BRA `(.L_x_525) ;  /* 0x0000000800880947 */ /* 0x002fea0003800000 */
[----:B0-----:R-:W0:Y:S01]  /*11d40*/  S2R R2, SR_TID.X ;  /* 0x0000000000027919 */ /* 0x001e220000002100 */
[----:B------:R-:W-:Y:S01]  /*11d50*/  ULDC UR4, c[0x0][0xc3c] ;  /* 0x00030f0000047ab9 */ /* 0x000fe20000000800 */
[----:B------:R-:W-:Y:S01]  /*11d60*/  CS2R R6, SRZ ;  /* 0x0000000000067805 */ /* 0x000fe2000001ff00 */
[----:B------:R-:W1:Y:S01]  /*11d70*/  S2UR UR6, SR_CTAID.X ;  /* 0x00000000000679c3 */ /* 0x000e620000002500 */
[----:B------:R-:W-:Y:S01]  /*11d80*/  ULDC UR5, c[0x0][0xc38] ;  /* 0x00030e0000057ab9 */ /* 0x000fe20000000800 */
[----:B0-----:R-:W-:-:S04]  /*11d90*/  LOP3.LUT R0, R2, 0x1f, RZ, 0xc0, !PT ;  /* 0x0000001f02007812 */ /* 0x001fc800078ec0ff */
[----:B------:R-:W-:-:S04]  /*11da0*/  ISETP.NE.AND P0, PT, R0, 0x1f, PT ;  /* 0x0000001f0000780c */ /* 0x000fc80003f05270 */
[----:B------:R-:W-:-:S13]  /*11db0*/  ISETP.GE.OR P1, PT, R0, UR4, !P0 ;  /* 0x0000000400007c0c */ /* 0x000fda000c726670 */
[----:B------:R-:W0:Y:S08]  /*11dc0*/  @!P1 LDC.64 R4, c[0x0][0xc80] ;  /* 0x00032000ff049b82 */ /* 0x000e300000000a00 */
[----:B------:R-:W2:Y:S01]  /*11dd0*/  @!P1 LDC.64 R2, c[0x0][0xc78] ;  /* 0x00031e00ff029b82 */ /* 0x000ea20000000a00 */
[----:B0-----:R-:W-:-:S05]  /*11de0*/  @!P1 IMAD.WIDE.U32 R4, R0, 0x4, R4 ;  /* 0x0000000400049825 */ /* 0x001fca00078e0004 */
[----:B------:R-:W3:Y:S01]  /*11df0*/  @!P1 LDG.E R6, desc[UR40][R4.64] ;  /* 0x0000002804069981 */ /* 0x000ee2000c1e1900 */
[----:B--2---:R-:W-:-:S05]  /*11e00*/  @!P1 IMAD.WIDE.U32 R2, R0, 0x4, R2 ;  /* 0x0000000400029825 */ /* 0x004fca00078e0002 */
[----:B------:R-:W3:Y:S01]  /*11e10*/  @!P1 LDG.E R7, desc[UR40][R2.64] ;  /* 0x0000002802079981 */ /* 0x000ee2000c1e1900 */
[C---:B------:R-:W-:Y:S02]  /*11e20*/  ISETP.NE.AND P1, PT, R0.reuse, RZ, PT ;  /* 0x000000ff0000720c */ /* 0x040fe40003f25270 */
[C---:B------:R-:W-:Y:S02]  /*11e30*/  ISETP.GE.U32.AND P2, PT, R0.reuse, 0x2, PT ;  /* 0x000000020000780c */ /* 0x040fe40003f46070 */
[C---:B------:R-:W-:Y:S02]  /*11e40*/  ISETP.GE.U32.AND P3, PT, R0.reuse, 0x4, PT ;  /* 0x000000040000780c */ /* 0x040fe40003f66070 */
[C---:B------:R-:W-:Y:S02]  /*11e50*/  ISETP.GE.U32.AND P4, PT, R0.reuse, 0x8, PT ;  /* 0x000000080000780c */ /* 0x040fe40003f86070 */
[----:B------:R-:W-:Y:S01]  /*11e60*/  ISETP.GE.U32.AND P5, PT, R0, 0x10, PT ;  /* 0x000000100000780c */ /* 0x000fe20003fa6070 */
[----:B------:R-:W-:Y:S01]  /*11e70*/  UMOV UR4, URZ ;  /* 0x0000003f00047c82 */ /* 0x000fe20008000000 */
[----:B---3--:R-:W-:-:S05]  /*11e80*/  IMAD R8, R6, R7, RZ ;  /* 0x0000000706087224 */ /* 0x008fca00078e02ff */
        /* <DEDUP_REMOVED lines=15> */
[----:B------:R-:W0:Y:S02]  /*11f80*/  SHFL.IDX PT, R8, R2, 0x1f, 0x1f ;  /* 0x03e01f0002087f89 */ /* 0x000e2400000e0000 */
[----:B0-----:R-:W-:-:S05]  /*11f90*/  IMAD R8, R8, UR5, RZ ;  /* 0x0000000508087c24 */ /* 0x001fca000f8e02ff */
[----:B-1----:R-:W-:Y:S01]  /*11fa0*/  ISETP.GT.AND P6, PT, R8, UR6, PT ;  /* 0x0000000608007c0c */ /* 0x002fe2000bfc4270 */
[----:B------:R-:W-:-:S12]  /*11fb0*/  IMAD.MOV.U32 R3, RZ, RZ, R8 ;  /* 0x000000ffff037224 */ /* 0x000fd800078e0008 */
[----:B------:R-:W-:Y:S05]  /*11fc0*/  @P6 BRA `(.L_x_526) ;  /* 0x00000000009c6947 */ /* 0x000fea0003800000 */
[----:B------:R-:W-:Y:S01]  /*11fd0*/  IMAD.MOV.U32 R8, RZ, RZ, R3 ;  /* 0x000000ffff087224 */ /* 0x000fe200078e0003 */
[----:B------:R-:W-:Y:S01]  /*11fe0*/  UMOV UR4, URZ ;  /* 0x0000003f00047c82 */ /* 0x000fe20008000000 */
[----:B------:R-:W-:-:S05]  /*11ff0*/  ULDC UR5, c[0x0][0xc38] ;  /* 0x00030e0000057ab9 */ /* 0x000fca0000000800 */
.L_x_528:
[----:B------:R-:W0:Y:S01]  /*12000*/  LDC R2, c[0x0][0xc3c] ;  /* 0x00030f00ff027b82 */ /* 0x000e220000000800 */
[----:B------:R-:W-:Y:S01]  /*12010*/  UIADD3 UR4, UR4, 0x1f, URZ ;  /* 0x0000001f04047890 */ /* 0x000fe2000fffe03f */
[----:B------:R-:W-:Y:S02]  /*12020*/  ULDC UR7, c[0x0][0xc3c] ;  /* 0x00030f0000077ab9 */ /* 0x000fe40000000800 */
[----:B------:R-:W-:-:S03]  /*12030*/  IMAD.U32 R27, RZ, RZ, UR7 ;  /* 0x00000007ff1b7e24 */ /* 0x000fc6000f8e00ff */
[----:B0-----:R-:W-:-:S13]  /*12040*/  ISETP.LE.AND P6, PT, R2, UR4, PT ;  /* 0x0000000402007c0c */ /* 0x001fda000bfc3270 */
[----:B------:R-:W-:Y:S05]  /*12050*/  @P6 BRA `(.L_x_527) ;  /* 0x00000004009c6947 */ /* 0x000fea0003800000 */
[----:B------:R-:W-:-:S04]  /*12060*/  IADD3 R7, R0, UR4, RZ ;  /* 0x0000000400077c10 */ /* 0x000fc8000fffe0ff */
[----:B------:R-:W-:-:S13]  /*12070*/  ISETP.GE.OR P6, PT, R7, R2, !P0 ;  /* 0x000000020700720c */ /* 0x000fda00047c6670 */
[----:B------:R-:W0:Y:S08]  /*12080*/  @!P6 LDC.64 R4, c[0x0][0xc80] ;  /* 0x00032000ff04eb82 */ /* 0x000e300000000a00 */
[----:B------:R-:W1:Y:S01]  /*12090*/  @!P6 LDC.64 R2, c[0x0][0xc78] ;  /* 0x00031e00ff02eb82 */ /* 0x000e620000000a00 */
[----:B0-----:R-:W-:-:S04]  /*120a0*/  @!P6 IMAD.WIDE R4, R7, 0x4, R4 ;  /* 0x000000040704e825 */ /* 0x001fc800078e0204 */
[----:B-1----:R-:W-:Y:S01]  /*120b0*/  @!P6 IMAD.WIDE R2, R7, 0x4, R2 ;  /* 0x000000040702e825 */ /* 0x002fe200078e0202 */
[----:B------:R-:W-:-:S06]  /*120c0*/  CS2R R6, SRZ ;  /* 0x0000000000067805 */ /* 0x000fcc000001ff00 */
[----:B------:R-:W2:Y:S04]  /*120d0*/  @!P6 LDG.E R6, desc[UR40][R4.64] ;  /* 0x000000280406e981 */ /* 0x000ea8000c1e1900 */
        /* <DEDUP_REMOVED lines=19> */
[----:B------:R-:W-:-:S04]  /*12210*/  IADD3 R8, R3, R8, RZ ;  /* 0x0000000803087210 */ /* 0x000fc80007ffe0ff */
[----:B------:R-:W-:-:S13]  /*12220*/  ISETP.GT.AND P6, PT, R8, UR6, PT ;  /* 0x0000000608007c0c */ /* 0x000fda000bfc4270 */
[----:B------:R-:W-:Y:S05]  /*12230*/  @!P6 BRA `(.L_x_528) ;  /* 0xfffffffc0070e947 */ /* 0x000fea000383ffff */
.L_x_526:
[----:B------:R-:W-:Y:S02]  /*12240*/  IMAD.IADD R9, R8, 0x1, -R3 ;  /* 0x0000000108097824 */ /* 0x000fe400078e0a03 */
[----:B------:R-:W-:Y:S02]  /*12250*/  IMAD.MOV.U32 R24, RZ, RZ, RZ ;  /* 0x000000ffff187224 */ /* 0x000fe400078e00ff */
[----:B------:R-:W-:-:S05]  /*12260*/  IMAD R3, R2, UR5, R9 ;  /* 0x0000000502037c24 */ /* 0x000fca000f8e0209 */
[----:B------:R-:W-:-:S13]  /*12270*/  ISETP.GT.AND P0, PT, R3, UR6, PT ;  /* 0x0000000603007c0c */ /* 0x000fda000bf04270 */
[----:B------:R-:W-:-:S04]  /*12280*/  VOTE.ANY R5, PT, !P0 ;  /* 0x0000000000057806 */ /* 0x000fc800040e0100 */
[----:B------:R-:W0:Y:S01]  /*12290*/  POPC R27, R5 ;  /* 0x00000005001b7309 */ /* 0x000e220000000000 */
[----:B------:R-:W-:Y:S01]  /*122a0*/  ISETP.NE.AND P0, PT, R5, RZ, PT ;  /* 0x000000ff0500720c */ /* 0x000fe20003f05270 */
[----:B0-----:R-:W0:Y:S04]  /*122b0*/  SHFL.IDX PT, R6, R6, R27, 0x1f ;  /* 0x00001f1b06067589 */ /* 0x001e2800000e0000 */
[----:B------:R-:W1:Y:S01]  /*122c0*/  SHFL.IDX PT, R7, R7, R27, 0x1f ;  /* 0x00001f1b07077589 */ /* 0x000e6200000e0000 */
[----:B0-----:R-:W-:-:S04]  /*122d0*/  IABS R4, R6 ;  /* 0x0000000600047213 */ /* 0x001fc80000000000 */
[----:B------:R-:W0:Y:S01]  /*122e0*/  I2F.RP R8, R4 ;  /* 0x0000000400087306 */ /* 0x000e220000209400 */
[----:B-1----:R-:W-:-:S07]  /*122f0*/  IABS R10, R7 ;  /* 0x00000007000a7213 */ /* 0x002fce0000000000 */
[----:B0-----:R-:W0:Y:S02]  /*12300*/  MUFU.RCP R8, R8 ;  /* 0x0000000800087308 */ /* 0x001e240000001000 */
[----:B0-----:R-:W-:-:S06]  /*12310*/  VIADD R3, R8, 0xffffffe ;  /* 0x0ffffffe08037836 */ /* 0x001fcc0000000000 */
[----:B------:R-:W0:Y:S02]  /*12320*/  F2I.FTZ.U32.TRUNC.NTZ R3, R3 ;  /* 0x0000000300037305 */ /* 0x000e24000021f000 */
[----:B0-----:R-:W-:Y:S01]  /*12330*/  IMAD.MOV R11, RZ, RZ, -R3 ;  /* 0x000000ffff0b7224 */ /* 0x001fe200078e0a03 */
[----:B------:R-:W-:Y:S06]  /*12340*/  @!P0 BRA `(.L_x_529) ;  /* 0x0000000000088947 */ /* 0x000fec0003800000 */
[----:B------:R-:W-:-:S05]  /*12350*/  VIADD R5, R27, 0xffffffff ;  /* 0xffffffff1b057836 */ /* 0x000fca0000000000 */
[----:B------:R0:W1:Y:S02]  /*12360*/  SHFL.IDX PT, R24, R2, R5, 0x1f ;  /* 0x00001f0502187589 */ /* 0x00006400000e0000 */
.L_x_529:
[----:B0-----:R-:W-:Y:S01]  /*12370*/  MOV R5, R10 ;  /* 0x0000000a00057202 */ /* 0x001fe20000000f00 */
[----:B-1----:R-:W-:Y:S02]  /*12380*/  IMAD R24, R24, UR5, R9 ;  /* 0x0000000518187c24 */ /* 0x002fe4000f8e0209 */
[----:B------:R-:W-:Y:S01]  /*12390*/  IMAD R9, R11, R4, RZ ;  /* 0x000000040b097224 */ /* 0x000fe200078e02ff */
[----:B------:R-:W0:Y:S01]  /*123a0*/  I2F.RP R8, R5 ;  /* 0x0000000500087306 */ /* 0x000e220000209400 */
[----:B------:R-:W-:Y:S01]  /*123b0*/  IMAD.MOV.U32 R2, RZ, RZ, RZ ;  /* 0x000000ffff027224 */ /* 0x000fe200078e00ff */
[----:B------:R-:W-:Y:S01]  /*123c0*/  IADD3 R25, -R24, UR6, RZ ;  /* 0x0000000618197c10 */ /* 0x000fe2000fffe1ff */
[----:B------:R-:W-:Y:S02]  /*123d0*/  VIADD R27, R27, UR4 ;  /* 0x000000041b1b7c36 */ /* 0x000fe40008000000 */
[----:B------:R-:W-:Y:S01]  /*123e0*/  IMAD.HI.U32 R2, R3, R9, R2 ;  /* 0x0000000903027227 */ /* 0x000fe200078e0002 */
[----:B------:R-:W-:-:S02]  /*123f0*/  IABS R3, R6 ;  /* 0x0000000600037213 */ /* 0x000fc40000000000 */
[----:B------:R-:W-:-:S03]  /*12400*/  IABS R9, R25 ;  /* 0x0000001900097213 */ /* 0x000fc60000000000 */
[----:B------:R-:W-:Y:S02]  /*12410*/  IMAD.MOV R3, RZ, RZ, -R3 ;  /* 0x000000ffff037224 */ /* 0x000fe400078e0a03 */
[----:B------:R-:W-:Y:S01]  /*12420*/  IMAD.HI.U32 R2, R2, R9, RZ ;  /* 0x0000000902027227 */ /* 0x000fe200078e00ff */
[----:B0-----:R-:W0:Y:S03]  /*12430*/  MUFU.RCP R8, R8 ;  /* 0x0000000800087308 */ /* 0x001e260000001000 */
[----:B------:R-:W-:-:S05]  /*12440*/  IMAD R9, R2, R3, R9 ;  /* 0x0000000302097224 */ /* 0x000fca00078e0209 */
[----:B------:R-:W-:Y:S01]  /*12450*/  ISETP.GT.U32.AND P1, PT, R4, R9, PT ;  /* 0x000000090400720c */ /* 0x000fe20003f24070 */
[----:B0-----:R-:W-:-:S12]  /*12460*/  VIADD R3, R8, 0xffffffe ;  /* 0x0ffffffe08037836 */ /* 0x001fd80000000000 */
[----:B------:R-:W-:Y:S02]  /*12470*/  @!P1 IMAD.IADD R9, R9, 0x1, -R4 ;  /* 0x0000000109099824 */ /* 0x000fe400078e0a04 */
[----:B------:R-:W-:Y:S01]  /*12480*/  @!P1 VIADD R2, R2, 0x1 ;  /* 0x0000000102029836 */ /* 0x000fe20000000000 */
[----:B------:R-:W0:Y:S01]  /*12490*/  F2I.FTZ.U32.TRUNC.NTZ R3, R3 ;  /* 0x0000000300037305 */ /* 0x000e22000021f000 */
[----:B------:R-:W-:Y:S02]  /*124a0*/  ISETP.NE.AND P1, PT, R6, RZ, PT ;  /* 0x000000ff0600720c */ /* 0x000fe40003f25270 */
[----:B------:R-:W-:Y:S02]  /*124b0*/  ISETP.GE.U32.AND P0, PT, R9, R4, PT ;  /* 0x000000040900720c */ /* 0x000fe40003f06070 */
[----:B------:R-:W-:-:S04]  /*124c0*/  LOP3.LUT R4, R25, R6, RZ, 0x3c, !PT ;  /* 0x0000000619047212 */ /* 0x000fc800078e3cff */
[----:B------:R-:W-:Y:S01]  /*124d0*/  ISETP.GE.AND P2, PT, R4, RZ, PT ;  /* 0x000000ff0400720c */ /* 0x000fe20003f46270 */
[----:B0-----:R-:W-:-:S06]  /*124e0*/  IMAD.MOV R8, RZ, RZ, -R3 ;  /* 0x000000ffff087224 */ /* 0x001fcc00078e0a03 */
[----:B------:R-:W-:-:S05]  /*124f0*/  @P0 IADD3 R2, R2, 0x1, RZ ;  /* 0x0000000102020810 */ /* 0x000fca0007ffe0ff */
[----:B------:R-:W-:Y:S02]  /*12500*/  IMAD.MOV.U32 R4, RZ, RZ, R2 ;  /* 0x000000ffff047224 */ /* 0x000fe400078e0002 */
[----:B------:R-:W-:Y:S01]  /*12510*/  IMAD.MOV.U32 R2, RZ, RZ, R8 ;  /* 0x000000ffff027224 */ /* 0x000fe200078e0008 */
[----:B------:R-:W-:Y:S01]  /*12520*/  IABS R8, R7 ;  /* 0x0000000700087213 */ /* 0x000fe20000000000 */
[----:B------:R-:W-:Y:S01]  /*12530*/  @!P2 IMAD.MOV R4, RZ, RZ, -R4 ;  /* 0x000000ffff04a224 */ /* 0x000fe200078e0a04 */
[----:B------:R-:W-:Y:S01]  /*12540*/  @!P1 LOP3.LUT R4, RZ, R6, RZ, 0x33, !PT ;  /* 0x00000006ff049212 */ /* 0x000fe200078e33ff */
[----:B------:R-:W-:Y:S01]  /*12550*/  IMAD R9, R2, R5, RZ ;  /* 0x0000000502097224 */ /* 0x000fe200078e02ff */
[----:B------:R-:W-:Y:S01]  /*12560*/  IADD3 R8, RZ, -R8, RZ ;  /* 0x80000008ff087210 */ /* 0x000fe20007ffe0ff */
[----:B------:R-:W-:Y:S02]  /*12570*/  IMAD.MOV.U32 R2, RZ, RZ, RZ ;  /* 0x000000ffff027224 */ /* 0x000fe400078e00ff */
[----:B------:R-:W-:-:S02]  /*12580*/  IMAD R6, R6, R4, RZ ;  /* 0x0000000406067224 */ /* 0x000fc400078e02ff */
[----:B------:R-:W-:Y:S01]  /*12590*/  IMAD.HI.U32 R2, R3, R9, R2 ;  /* 0x0000000903027227 */ /* 0x000fe200078e0002 */
[----:B------:R-:W-:-:S03]  /*125a0*/  IABS R3, R4 ;  /* 0x0000000400037213 */ /* 0x000fc60000000000 */
[----:B------:R-:W-:Y:S02]  /*125b0*/  IMAD.IADD R25, R25, 0x1, -R6 ;  /* 0x0000000119197824 */ /* 0x000fe400078e0a06 */
        /* <DEDUP_REMOVED lines=9> */
[----:B------:R-:W-:-:S04]  /*12650*/  @P0 VIADD R2, R2, 0x1 ;  /* 0x0000000102020836 */ /* 0x000fc80000000000 */
[----:B------:R-:W-:Y:S01]  /*12660*/  @!P2 IMAD.MOV R2, RZ, RZ, -R2 ;  /* 0x000000ffff02a224 */ /* 0x000fe200078e0a02 */
[----:B------:R-:W-:-:S05]  /*12670*/  @!P1 LOP3.LUT R2, RZ, R7, RZ, 0x33, !PT ;  /* 0x00000007ff029212 */ /* 0x000fca00078e33ff */
[----:B------:R-:W-:-:S04]  /*12680*/  IMAD.MOV R3, RZ, RZ, -R2 ;  /* 0x000000ffff037224 */ /* 0x000fc800078e0a02 */
[C---:B------:R-:W-:Y:S01]  /*12690*/  IMAD R4, R7.reuse, R3, R4 ;  /* 0x0000000307047224 */ /* 0x040fe200078e0204 */
[----:B------:R-:W-:-:S05]  /*126a0*/  LEA R7, R7, R2, 0x18 ;  /* 0x0000000207077211 */ /* 0x000fca00078ec0ff */
[----:B------:R-:W-:Y:S01]  /*126b0*/  IMAD R26, R4, 0x10000, R7 ;  /* 0x00010000041a7824 */ /* 0x000fe200078e0207 */
[----:B------:R-:W-:Y:S06]  /*126c0*/  BRA `(.L_x_530) ;  /* 0x00000000000c7947 */ /* 0x000fec0003800000 */
.L_x_527:
[----:B------:R-:W-:Y:S01]  /*126d0*/  IMAD.MOV.U32 R25, RZ, RZ, RZ ;  /* 0x000000ffff197224 */ /* 0x000fe200078e00ff */
[----:B------:R-:W-:Y:S01]  /*126e0*/  MOV R26, RZ ;  /* 0x000000ff001a7202 */ /* 0x000fe20000000f00 */
[----:B------:R-:W-:-:S07]  /*126f0*/  IMAD.U32 R24, RZ, RZ, UR6 ;  /* 0x00000006ff187e24 */ /* 0x000fce000f8e00ff */
.L_x_530:
[----:B------:R-:W-:-:S13]  /*12700*/  ISETP.NE.AND P0, PT, R0, RZ, PT ;  /* 0x000000ff0000720c */ /* 0x000fda0003f05270 */
[----:B------:R-:W0:Y:S01]  /*12710*/  @!P0 S2R R3, SR_CgaCtaId ;  /* 0x0000000000038919 */ /* 0x000e220000008800 */
[----:B------:R-:W-:-:S04]  /*12720*/  @!P0 MOV R0, 0x400 ;  /* 0x0000040000008802 */ /* 0x000fc80000000f00 */
[----:B0-----:R-:W-:-:S05]  /*12730*/  @!P0 LEA R0, R3, R0, 0x18 ;  /* 0x0000000003008211 */ /* 0x001fca00078ec0ff */
[----:B------:R1:W-:Y:S01]  /*12740*/  @!P0 STS.128 [R0+0x132d0], R24 ;  /* 0x0132d01800008388 */ /* 0x0003e20000000c00 */
[----:B------:R-:W-:Y:S06]  /*12750*/  BAR.ARV 0x5, 0x200 ;  /* 0x0148000000007b1d */ /* 0x000fec0000002000 */
.L_x_525:
[----:B01----:R-:W-:Y:S01]  /*12760*/  IMAD.MOV.U32 R0, RZ, RZ, 0x1 ;  /* 0x00000001ff007424 */ /* 0x003fe200078e00ff */
[----:B------:R-:W-:Y:S01]  /*12770*/  ULDC UR4, c[0x0][0xc3c] ;  /* 0x00030f0000047ab9 */ /* 0x000fe20000000800 */
[----:B------:R-:W-:Y:S01]  /*12780*/  IMAD.MOV.U32 R29, RZ, RZ, RZ ;  /* 0x000000ffff1d7224 */ /* 0x000fe200078e00ff */
[----:B------:R-:W-:Y:S02]  /*12790*/  ISETP.GE.AND P0, PT, R27, UR4, PT ;  /* 0x000000041b007c0c */ /* 0x000fe4000bf06270 */
[----:B------:R0:W-:Y:S04]  /*127a0*/  STL [R1+0xc], R0 ;  /* 0x00000c0001007387 */ /* 0x0001e80000100800 */
[----:B------:R0:W-:Y:S07]  /*127b0*/  STL [R1+0x5c], RZ ;  /* 0x00005cff01007387 */ /* 0x0001ee0000100800 */
[----:B------:R-:W-:Y:S05]  /*127c0*/  @P0 BRA `(.L_x_531) ;  /* 0x00000068005c0947 */ /* 0x000fea0003800000 */
[----:B------:R-:W2:Y:S01]  /*127d0*/  LDL R11, [R1+0x2c] ;  /* 0x00002c00010b7983 */ /* 0x000ea20000100800 */
[----:B------:R-:W1:Y:S01]  /*127e0*/  S2R R10, SR_TID.X ;  /* 0x00000000000a7919 */ /* 0x000e620000002100 */
[----:B------:R-:W3:Y:S01]  /*127f0*/  S2UR UR4, SR_CgaCtaId ;  /* 0x00000000000479c3 */ /* 0x000ee20000008800 */
[C---:B-1----:R-:W-:Y:S01]  /*12800*/  IMAD.SHL.U32 R3, R10.reuse, 0x40, RZ ;  /* 0x000000400a037824 */ /* 0x042fe200078e00ff */
[C---:B------:R-:W-:Y:S01]  /*12810*/  LOP3.LUT R12, R10.reuse, 0x7f, RZ, 0xc0, !PT ;  /* 0x0000007f0a0c7812 */ /* 0x040fe200078ec0ff */
[C---:B0-----:R-:W-:Y:S01]  /*12820*/  IMAD.SHL.U32 R0, R10.reuse, 0x10, RZ ;  /* 0x000000100a007824 */ /* 0x041fe200078e00ff */
[----:B------:R-:W-:Y:S02]  /*12830*/  SHF.R.U32.HI R5, RZ, 0x1, R10 ;  /* 0x00000001ff057819 */ /* 0x000fe4000001160a */
[----:B------:R-:W-:Y:S01]  /*12840*/  LOP3.LUT R2, R3, 0x180, RZ, 0xc0, !PT ;  /* 0x0000018003027812 */ /* 0x000fe200078ec0ff */
[----:B------:R-:W-:Y:S01]  /*12850*/  IMAD.SHL.U32 R9, R10, 0x2, RZ ;  /* 0x000000020a097824 */ /* 0x000fe200078e00ff */
[----:B------:R-:W-:Y:S01]  /*12860*/  LOP3.LUT R6, R0, 0x1b0, RZ, 0xc0, !PT ;  /* 0x000001b000067812 */ /* 0x000fe200078ec0ff */
[----:B------:R-:W-:Y:S01]  /*12870*/  IMAD.SHL.U32 R7, R12, 0x10, RZ ;  /* 0x000000100c077824 */ /* 0x000fe200078e00ff */
[----:B------:R-:W-:-:S02]  /*12880*/  LOP3.LUT R5, R2, 0x30, R5, 0xf8, !PT ;  /* 0x0000003002057812 */ /* 0x000fc400078ef805 */
[C---:B------:R-:W-:Y:S01]  /*12890*/  SHF.L.U32 R2, R10.reuse, 0x5, RZ ;  /* 0x000000050a027819 */ /* 0x040fe200000006ff */
[----:B------:R-:W-:Y:S01]  /*128a0*/  IMAD.SHL.U32 R4, R10, 0x8, RZ ;  /* 0x000000080a047824 */ /* 0x000fe200078e00ff */
[----:B------:R-:W-:Y:S02]  /*128b0*/  LOP3.LUT R8, R6, 0x30, R9, 0x78, !PT ;  /* 0x0000003006087812 */ /* 0x000fe400078e7809 */
[----:B------:R-:W-:Y:S02]  /*128c0*/  LOP3.LUT R6, R2, 0x80, RZ, 0xc0, !PT ;  /* 0x0000008002067812 */ /* 0x000fe400078ec0ff */
[----:B------:R-:W-:Y:S01]  /*128d0*/  LOP3.LUT R7, R7, 0x600, RZ, 0xc0, !PT ;  /* 0x0000060007077812 */ /* 0x000fe200078ec0ff */
[----:B------:R-:W-:Y:S01]  /*128e0*/  IMAD.SHL.U32 R9, R10, 0x4, RZ ;  /* 0x000000040a097824 */ /* 0x000fe200078e00ff */
[----:B------:R-:W-:Y:S02]  /*128f0*/  LOP3.LUT R4, R5, 0x30, R4, 0x78, !PT ;  /* 0x0000003005047812 */ /* 0x000fe400078e7804 */
[----:B------:R-:W-:-:S02]  /*12900*/  LOP3.LUT R6, R6, 0x10, R10, 0xf8, !PT ;  /* 0x0000001006067812 */ /* 0x000fc400078ef80a */
[C---:B------:R-:W-:Y:S02]  /*12910*/  LOP3.LUT R5, R7.reuse, 0x60, R2, 0xf8, !PT ;  /* 0x0000006007057812 */ /* 0x040fe400078ef802 */
[----:B------:R-:W-:Y:S02]  /*12920*/  LOP3.LUT R7, R7, 0x40, R0, 0xf8, !PT ;  /* 0x0000004007077812 */ /* 0x000fe400078ef800 */
[----:B------:R-:W-:Y:S02]  /*12930*/  LOP3.LUT R6, R6, 0x10, R9, 0x78, !PT ;  /* 0x0000001006067812 */ /* 0x000fe400078e7809 */
[----:B------:R-:W-:Y:S02]  /*12940*/  LOP3.LUT R5, R5, 0x100, R2, 0xf8, !PT ;  /* 0x0000010005057812 */ /* 0x000fe400078ef802 */
[----:B------:R-:W-:Y:S02]  /*12950*/  LOP3.LUT R3, R4, 0x640, R3, 0xf8, !PT ;  /* 0x0000064004037812 */ /* 0x000fe400078ef803 */
[----:B------:R-:W-:-:S02]  /*12960*/  LOP3.LUT R10, R7, R8, RZ, 0xfc, !PT ;  /* 0x00000008070a7212 */ /* 0x000fc400078efcff */
[----:B------:R-:W-:Y:S01]  /*12970*/  LOP3.LUT R0, R5, R6, RZ, 0xfc, !PT ;  /* 0x0000000605007212 */ /* 0x000fe200078efcff */
[----:B------:R3:W-:Y:S01]  /*12980*/  STL [R1+0x38], R3 ;  /* 0x0000380301007387 */ /* 0x0007e20000100800 */
[----:B------:R-:W-:-:S03]  /*12990*/  MOV R17, 0x400 ;  /* 0x0000040000117802 */ /* 0x000fc60000000f00 */
[----:B------:R-:W-:Y:S04]  /*129a0*/  STL [R1+0x30], R10 ;  /* 0x0000300a01007387 */ /* 0x000fe80000100800 */
[----:B------:R2:W-:Y:S01]  /*129b0*/  STL [R1+0x34], R0 ;  /* 0x0000340001007387 */ /* 0x0005e20000100800 */
[----:B---3--:R-:W-:-:S05]  /*129c0*/  IMAD.U32 R3, RZ, RZ, UR4 ;  /* 0x00000004ff037e24 */ /* 0x008fca000f8e00ff */
[----:B------:R0:W-:Y:S01]  /*129d0*/  STL [R1+0x28], R3 ;  /* 0x0000280301007387 */ /* 0x0001e20000100800 */
[----:B------:R-:W-:Y:S02]  /*129e0*/  LEA R17, R3, R17, 0x18 ;  /* 0x0000001103117211 */ /* 0x000fe400078ec0ff */
[----:B------:R-:W-:Y:S01]  /*129f0*/  SHF.R.U32.HI R4, RZ, 0x2, R12 ;  /* 0x00000002ff047819 */ /* 0x000fe2000001160c */
[----:B------:R-:W-:Y:S03]  /*12a00*/  BSSY B7, `(.L_x_531) ;  /* 0x0000673000077945 */ /* 0x000fe60003800000 */
[----:B------:R-:W-:Y:S02]  /*12a10*/  LOP3.LUT R2, R4, 0x60, R2, 0xf8, !PT ;  /* 0x0000006004027812 */ /* 0x000fe400078ef802 */
[----:B------:R-:W-:Y:S02]  /*12a20*/  MOV R29, RZ ;  /* 0x000000ff001d7202 */ /* 0x000fe40000000f00 */
[----:B------:R-:W-:Y:S01]  /*12a30*/  LOP3.LUT R2, R2, 0x80, RZ, 0xfc, !PT ;  /* 0x0000008002027812 */ /* 0x000fe200078efcff */
[----:B------:R-:W-:Y:S01]  /*12a40*/  ULDC.64 UR38, c[0x0][0x198] ;  /* 0x0000660000267ab9 */ /* 0x000fe20000000a00 */
[----:B------:R-:W-:Y:S01]  /*12a50*/  ULDC UR36, c[0x0][0xc] ;  /* 0x0000030000247ab9 */ /* 0x000fe20000000800 */
[----:B--2---:R-:W-:-:S02]  /*12a60*/  LOP3.LUT R0, R11, 0x2, RZ, 0xfc, !PT ;  /* 0x000000020b007812 */ /* 0x004fc400078efcff */
[----:B0-----:R-:W-:-:S03]  /*12a70*/  LOP3.LUT R3, R11, 0x1, RZ, 0xfc, !PT ;  /* 0x000000010b037812 */ /* 0x001fc600078efcff */
[----:B------:R0:W-:Y:S04]  /*12a80*/  STL [R1+0x6c], R0 ;  /* 0x00006c0001007387 */ /* 0x0001e80000100800 */
[----:B------:R1:W-:Y:S01]  /*12a90*/  STL [R1+0x4c], R3 ;  /* 0x00004c0301007387 */ /* 0x0003e20000100800 */
[----:B0-----:R-:W-:-:S03]  /*12aa0*/  IMAD.MOV.U32 R0, RZ, RZ, 0x1 ;  /* 0x00000001ff007424 */ /* 0x001fc600078e00ff */
[----:B------:R-:W-:Y:S01]  /*12ab0*/  STL [R1+0x5c], RZ ;  /* 0x00005cff01007387 */ /* 0x000fe20000100800 */
[----:B-1----:R-:W-:-:S03]  /*12ac0*/  IMAD.MOV.U32 R3, RZ, RZ, 0x1 ;  /* 0x00000001ff037424 */ /* 0x002fc600078e00ff */
[----:B------:R0:W-:Y:S04]  /*12ad0*/  STL [R1+0x10], R0 ;  /* 0x0000100001007387 */ /* 0x0001e80000100800 */
[----:B------:R1:W-:Y:S01]  /*12ae0*/  STL [R1+0x4], RZ ;  /* 0x000004ff01007387 */ /* 0x0003e20000100800 */
[----:B0-----:R-:W-:-:S03]  /*12af0*/  IMAD.IADD R0, R17, 0x1, R10 ;  /* 0x0000000111007824 */ /* 0x001fc600078e020a */
[----:B------:R1:W-:Y:S04]  /*12b00*/  STL [R1+0xc], R3 ;  /* 0x00000c0301007387 */ /* 0x0003e80000100800 */
[----:B------:R1:W-:Y:S02]  /*12b10*/  STL [R1+0x58], R0 ;  /* 0x0000580001007387 */ /* 0x0003e40000100800 */
.L_x_643:
[----:B01----:R-:W0:Y:S02]  /*12b20*/  LDC.64 R18, c[0x0][0xc88] ;  /* 0x00032200ff127b82 */ /* 0x003e240000000a00 */
[----:B0-----:R-:W-:-:S06]  /*12b30*/  IMAD.WIDE R18, R27, 0x4, R18 ;  /* 0x000000041b127825 */ /* 0x001fcc00078e0212 */
[----:B------:R-:W1:Y:S01]  /*12b40*/  LDG.E R18, desc[UR40][R18.64] ;  /* 0x0000002812127981 */ /* 0x000e62000c1e1900 */
[----:B------:R-:W-:Y:S05]  /*12b50*/  YIELD ;  /* 0x0000000000007946 */ /* 0x000fea0003800000 */
[----:B------:R-:W-:Y:S01]  /*12b60*/  ULDC.64 UR4, c[0x0][0xa28] ;  /* 0x00028a0000047ab9 */ /* 0x000fe20000000a00 */
[----:B------:R-:W-:Y:S01]  /*12b70*/  IMAD.MOV.U32 R9, RZ, RZ, RZ ;  /* 0x000000ffff097224 */ /* 0x000fe200078e00ff */
[----:B------:R-:W-:Y:S01]  /*12b80*/  ISETP.NE.U32.AND P0, PT, RZ, UR4, PT ;  /* 0x00000004ff007c0c */ /* 0x000fe2000bf05070 */
[----:B--2---:R-:W-:Y:S01]  /*12b90*/  IMAD.MOV.U32 R6, RZ, RZ, RZ ;  /* 0x000000ffff067224 */ /* 0x004fe200078e00ff */
[----:B------:R-:W-:Y:S01]  /*12ba0*/  ULDC.64 UR8, c[0x0][0xa18] ;  /* 0x0002860000087ab9 */ /* 0x000fe20000000a00 */
[----:B------:R-:W-:Y:S01]  /*12bb0*/  ULDC.64 UR6, c[0x0][0xa10] ;  /* 0x0002840000067ab9 */ /* 0x000fe20000000a00 */
[----:B------:R-:W-:-:S02]  /*12bc0*/  ISETP.NE.AND.EX P0, PT, RZ, UR5, PT, P0 ;  /* 0x00000005ff007c0c */ /* 0x000fc4000bf05300 */
[----:B-1-3--:R-:W-:-:S11]  /*12bd0*/  SHF.R.S32.HI R0, RZ, 0x1f, R18 ;  /* 0x0000001fff007819 */ /* 0x00afd60000011412 */
[C---:B------:R-:W-:Y:S01]  /*12be0*/  @P0 LEA R2, P1, R18.reuse, UR4, 0x2 ;  /* 0x0000000412020c11 */ /* 0x040fe2000f8210ff */
[C---:B------:R-:W-:Y:S01]  /*12bf0*/  IMAD.SHL.U32 R19, R18.reuse, 0x4, RZ ;  /* 0x0000000412137824 */ /* 0x040fe200078e00ff */
[C-C-:B------:R-:W-:Y:S01]  /*12c00*/  SHF.L.U64.HI R22, R18.reuse, 0x2, R0.reuse ;  /* 0x0000000212167819 */ /* 0x140fe20000010200 */
[----:B------:R0:W-:Y:S01]  /*12c10*/  STL [R1+0x50], R0 ;  /* 0x0000500001007387 */ /* 0x0001e20000100800 */
[----:B------:R-:W-:Y:S01]  /*12c20*/  @P0 LEA.HI.X R3, R18, UR5, R0, 0x2, P1 ;  /* 0x0000000512030c11 */ /* 0x000fe200088f1400 */
[----:B------:R-:W-:-:S04]  /*12c30*/  ULDC.64 UR4, c[0x0][0xa00] ;  /* 0x0002800000047ab9 */ /* 0x000fc80000000a00 */
[----:B------:R1:W2:Y:S01]  /*12c40*/  @P0 LDG.E R9, desc[UR40][R2.64] ;  /* 0x0000002802090981 */ /* 0x0002a2000c1e1900 */
[----:B------:R-:W-:Y:S02]  /*12c50*/  ISETP.NE.U32.AND P0, PT, RZ, UR4, PT ;  /* 0x00000004ff007c0c */ /* 0x000fe4000bf05070 */
[----:B------:R-:W-:Y:S02]  /*12c60*/  ISETP.NE.U32.AND P1, PT, RZ, UR8, PT ;  /* 0x00000008ff007c0c */ /* 0x000fe4000bf25070 */
[----:B------:R-:W-:Y:S02]  /*12c70*/  ISETP.NE.AND.EX P0, PT, RZ, UR5, PT, P0 ;  /* 0x00000005ff007c0c */ /* 0x000fe4000bf05300 */
[----:B------:R-:W-:Y:S02]  /*12c80*/  ISETP.NE.AND.EX P1, PT, RZ, UR9, PT, P1 ;  /* 0x00000009ff007c0c */ /* 0x000fe4000bf25310 */
[----:B------:R-:W-:Y:S02]  /*12c90*/  ISETP.NE.U32.AND P2, PT, RZ, UR6, PT ;  /* 0x00000006ff007c0c */ /* 0x000fe4000bf45070 */
[----:B-1----:R-:W-:-:S02]  /*12ca0*/  IADD3 R2, P3, R19, UR4, RZ ;  /* 0x0000000413027c10 */ /* 0x002fc4000ff7e0ff */
[----:B------:R-:W-:Y:S02]  /*12cb0*/  ISETP.NE.AND.EX P2, PT, RZ, UR7, PT, P2 ;  /* 0x00000007ff007c0c */ /* 0x000fe4000bf45320 */
[C---:B------:R-:W-:Y:S02]  /*12cc0*/  IADD3.X R3, R22.reuse, UR5, RZ, P3, !PT ;  /* 0x0000000516037c10 */ /* 0x040fe40009ffe4ff */
[----:B------:R-:W-:Y:S02]  /*12cd0*/  IADD3 R4, P4, R19, UR6, RZ ;  /* 0x0000000613047c10 */ /* 0x000fe4000ff9e0ff */
[----:B0-----:R-:W-:Y:S01]  /*12ce0*/  MOV R0, RZ ;  /* 0x000000ff00007202 */ /* 0x001fe20000000f00 */
[----:B------:R-:W3:Y:S01]  /*12cf0*/  @P0 LDG.E R6, desc[UR40][R2.64] ;  /* 0x0000002802060981 */ /* 0x000ee2000c1e1900 */
[----:B------:R-:W-:Y:S01]  /*12d00*/  ULDC UR4, c[0x0][0x288] ;  /* 0x0000a20000047ab9 */ /* 0x000fe20000000800 */
[----:B------:R-:W-:Y:S01]  /*12d10*/  IADD3.X R5, R22, UR7, RZ, P4, !PT ;  /* 0x0000000716057c10 */ /* 0x000fe2000a7fe4ff */
[----:B------:R-:W-:Y:S01]  /*12d20*/  IMAD.U32 R8, RZ, RZ, UR4 ;  /* 0x00000004ff087e24 */ /* 0x000fe2000f8e00ff */
[----:B------:R-:W-:-:S03]  /*12d30*/  ULDC.64 UR4, c[0x0][0x418] ;  /* 0x0001060000047ab9 */ /* 0x000fc60000000a00 */
[----:B-----5:R-:W5:Y:S04]  /*12d40*/  @P2 LDG.E R0, desc[UR40][R4.64] ;  /* 0x0000002804002981 */ /* 0x020f68000c1e1900 */
[----:B---3--:R0:W-:Y:S02]  /*12d50*/  STL [R1+0x48], R6 ;  /* 0x0000480601007387 */ /* 0x0081e40000100800 */
[----:B0-----:R-:W-:-:S04]  /*12d60*/  @P1 IADD3 R6, P3, R19, UR8, RZ ;  /* 0x0000000813061c10 */ /* 0x001fc8000ff7e0ff */
[----:B------:R-:W-:-:S05]  /*12d70*/  @P1 IADD3.X R7, R22, UR9, RZ, P3, !PT ;  /* 0x0000000916071c10 */ /* 0x000fca0009ffe4ff */
[----:B------:R0:W3:Y:S01]  /*12d80*/  @P1 LDG.E R8, desc[UR40][R6.64] ;  /* 0x0000002806081981 */ /* 0x0000e2000c1e1900 */
[----:B------:R-:W-:-:S03]  /*12d90*/  UISETP.NE.U32.AND UP0, UPT, UR4, URZ, UPT ;  /* 0x0000003f0400728c */ /* 0x000fc6000bf05070 */
[----:B------:R-:W-:Y:S01]  /*12da0*/  ULDC UR4, c[0x0][0x424] ;  /* 0x0001090000047ab9 */ /* 0x000fe20000000800 */
[----:B------:R-:W-:-:S03]  /*12db0*/  UISETP.NE.AND.EX UP0, UPT, UR5, URZ, UPT, UP0 ;  /* 0x0000003f0500728c */ /* 0x000fc6000bf05300 */
[----:B------:R-:W-:Y:S01]  /*12dc0*/  ULDC UR5, c[0x0][0x2f0] ;  /* 0x0000bc0000057ab9 */ /* 0x000fe20000000800 */
[----:B------:R-:W-:-:S04]  /*12dd0*/  USEL UR4, UR4, 0x1, UP0 ;  /* 0x0000000104047887 */ /* 0x000fc80008000000 */
[----:B------:R-:W-:-:S03]  /*12de0*/  UIMAD UR4, UR4, UR5, URZ ;  /* 0x00000005040472a4 */ /* 0x000fc6000f8e023f */
[----:B------:R-:W-:-:S03]  /*12df0*/  ULDC UR5, c[0x0][0x348] ;  /* 0x0000d20000057ab9 */ /* 0x000fc60000000800 */
[----:B0-----:R-:W-:Y:S01]  /*12e00*/  IMAD.U32 R7, RZ, RZ, UR4 ;  /* 0x00000004ff077e24 */ /* 0x001fe2000f8e00ff */
[----:B---3--:R0:W-:Y:S04]  /*12e10*/  STL [R1+0x54], R8 ;  /* 0x0000540801007387 */ /* 0x0081e80000100800 */
[----:B--2---:R1:W-:Y:S01]  /*12e20*/  STL [R1+0x18], R9 ;  /* 0x0000180901007387 */ /* 0x0043e20000100800 */
[----:B0-----:R-:W-:Y:S01]  /*12e30*/  IMAD.U32 R8, RZ, RZ, UR5 ;  /* 0x00000005ff087e24 */ /* 0x001fe2000f8e00ff */
[----:B------:R-:W-:Y:S06]  /*12e40*/  @P1 BRA `(.L_x_532) ;  /* 0x0000000000141947 */ /* 0x000fec0003800000 */
[----:B------:R-:W-:Y:S05]  /*12e50*/  @!P0 BRA `(.L_x_532) ;  /* 0x0000000000108947 */ /* 0x000fea0003800000 */
[----:B------:R-:W2:Y:S04]  /*12e60*/  LDG.E R6, desc[UR40][R2.64] ;  /* 0x0000002802067981 */ /* 0x000ea8000c1e1900 */
[----:B------:R-:W2:Y:S02]  /*12e70*/  LDG.E R2, desc[UR40][R2.64+0x4] ;  /* 0x0000042802027981 */ /* 0x000ea4000c1e1900 */
[----:B--2---:R-:W-:-:S05]  /*12e80*/  IMAD.IADD R2, R2, 0x1, -R6 ;  /* 0x0000000102027824 */ /* 0x004fca00078e0a06 */
[----:B------:R0:W-:Y:S02]  /*12e90*/  STL [R1+0x54], R2 ;  /* 0x0000540201007387 */ /* 0x0001e40000100800 */
.L_x_532:
[----:B------:R-:W-:Y:S01]  /*12ea0*/  IMAD.MOV.U32 R11, RZ, RZ, R18 ;  /* 0x000000ffff0b7224 */ /* 0x000fe200078e0012 */
[----:B------:R-:W-:Y:S01]  /*12eb0*/  ULDC.64 UR4, c[0x0][0xa20] ;  /* 0x0002880000047ab9 */ /* 0x000fe20000000a00 */
[C---:B------:R-:W-:Y:S02]  /*12ec0*/  LOP3.LUT R6, R26.reuse, 0xff000000, RZ, 0xc0, !PT ;  /* 0xff0000001a067812 */ /* 0x040fe400078ec0ff */
[----:B------:R-:W-:Y:S01]  /*12ed0*/  ISETP.NE.U32.AND P0, PT, RZ, UR4, PT ;  /* 0x00000004ff007c0c */ /* 0x000fe2000bf05070 */
[----:B------:R2:W-:Y:S01]  /*12ee0*/  STL [R1+0x8], R11 ;  /* 0x0000080b01007387 */ /* 0x0005e20000100800 */
[----:B------:R-:W-:Y:S02]  /*12ef0*/  SHF.R.U32.HI R6, RZ, 0x8, R6 ;  /* 0x00000008ff067819 */ /* 0x000fe40000011606 */
[----:B------:R-:W-:Y:S02]  /*12f00*/  ISETP.NE.AND.EX P0, PT, RZ, UR5, PT, P0 ;  /* 0x00000005ff007c0c */ /* 0x000fe4000bf05300 */
[----:B0-----:R-:W-:-:S02]  /*12f10*/  LOP3.LUT R2, R26, 0xff0000, RZ, 0xc0, !PT ;  /* 0x00ff00001a027812 */ /* 0x001fc400078ec0ff */
[----:B------:R-:W-:Y:S02]  /*12f20*/  LOP3.LUT R16, R26, 0xffff, RZ, 0xc0, !PT ;  /* 0x0000ffff1a107812 */ /* 0x000fe400078ec0ff */
[----:B------:R-:W-:-:S07]  /*12f30*/  LEA.HI R6, R2, R6, RZ, 0x10 ;  /* 0x0000000602067211 */ /* 0x000fce00078f80ff */
[----:B--2---:R-:W-:Y:S05]  /*12f40*/  @!P0 BRA `(.L_x_533) ;  /* 0x0000000000108947 */ /* 0x004fea0003800000 */
[----:B------:R-:W-:-:S04]  /*12f50*/  IADD3 R2, P0, R19, UR4, RZ ;  /* 0x0000000413027c10 */ /* 0x000fc8000ff1e0ff */
[----:B------:R-:W-:-:S05]  /*12f60*/  IADD3.X R3, R22, UR5, RZ, P0, !PT ;  /* 0x0000000516037c10 */ /* 0x000fca00087fe4ff */
[----:B------:R0:W5:Y:S01]  /*12f70*/  LDG.E R7, desc[UR40][R2.64] ;  /* 0x0000002802077981 */ /* 0x000162000c1e1900 */
[----:B------:R-:W-:Y:S05]  /*12f80*/  BRA `(.L_x_534) ;  /* 0x0000000000247947 */ /* 0x000fea0003800000 */
.L_x_533:
[----:B------:R-:W-:Y:S02]  /*12f90*/  ULDC.64 UR4, c[0x0][0xa08] ;  /* 0x0002820000047ab9 */ /* 0x000fe40000000a00 */
[----:B------:R-:W-:-:S04]  /*12fa0*/  ISETP.NE.U32.AND P0, PT, RZ, UR4, PT ;  /* 0x00000004ff007c0c */ /* 0x000fc8000bf05070 */
[----:B------:R-:W-:-:S13]  /*12fb0*/  ISETP.NE.AND.EX P0, PT, RZ, UR5, PT, P0 ;  /* 0x00000005ff007c0c */ /* 0x000fda000bf05300 */
[----:B------:R-:W-:Y:S05]  /*12fc0*/  @!P0 BRA `(.L_x_534) ;  /* 0x0000000000148947 */ /* 0x000fea0003800000 */
[----:B------:R-:W0:Y:S02]  /*12fd0*/  LDC.64 R2, c[0x0][0xa08] ;  /* 0x00028200ff027b82 */ /* 0x000e240000000a00 */
[----:B0-----:R-:W-:-:S05]  /*12fe0*/  IMAD.WIDE R2, R11, 0x4, R2 ;  /* 0x000000040b027825 */ /* 0x001fca00078e0202 */
[----:B------:R-:W2:Y:S04]  /*12ff0*/  LDG.E R7, desc[UR40][R2.64] ;  /* 0x0000002802077981 */ /* 0x000ea8000c1e1900 */
[----:B------:R-:W2:Y:S02]  /*13000*/  LDG.E R2, desc[UR40][R2.64+0x4] ;  /* 0x0000042802027981 */ /* 0x000ea4000c1e1900 */
[----:B--2---:R-:W-:-:S07]  /*13010*/  IADD3 R7, -R7, R2, RZ ;  /* 0x0000000207077210 */ /* 0x004fce0007ffe1ff */
.L_x_534:
[----:B0-----:R-:W2:Y:S04]  /*13020*/  @P2 LDG.E R2, desc[UR40][R4.64] ;  /* 0x0000002804022981 */ /* 0x001ea8000c1e1900 */
[----:B------:R-:W2:Y:S01]  /*13030*/  @P2 LDG.E R4, desc[UR40][R4.64+0x4] ;  /* 0x0000042804042981 */ /* 0x000ea2000c1e1900 */
[----:B-----5:R-:W-:Y:S01]  /*13040*/  IMAD.IADD R7, R7, 0x1, -R9 ;  /* 0x0000000107077824 */ /* 0x020fe200078e0a09 */
[----:B------:R-:W-:Y:S01]  /*13050*/  BSSY B0, `(.L_x_535) ;  /* 0x0000029000007945 */ /* 0x000fe20003800000 */
[----:B------:R-:W-:Y:S01]  /*13060*/  LOP3.LUT R21, R6, 0xff, RZ, 0xc0, !PT ;  /* 0x000000ff06157812 */ /* 0x000fe200078ec0ff */
[----:B--2---:R-:W-:Y:S01]  /*13070*/  @P2 IMAD.IADD R8, R4, 0x1, -R2 ;  /* 0x0000000104082824 */ /* 0x004fe200078e0a02 */
[----:B------:R-:W-:-:S03]  /*13080*/  SHF.R.U32.HI R4, RZ, 0x10, R6 ;  /* 0x00000010ff047819 */ /* 0x000fc60000011606 */
[----:B------:R-:W-:-:S04]  /*13090*/  IMAD.IADD R23, R7, 0x1, R8 ;  /* 0x0000000107177824 */ /* 0x000fc800078e0208 */
[C---:B------:R-:W-:Y:S01]  /*130a0*/  VIADD R20, R23.reuse, 0x9f ;  /* 0x0000009f17147836 */ /* 0x040fe20000000000 */
[----:B------:R-:W-:-:S03]  /*130b0*/  ISETP.GE.AND P1, PT, R23, 0x1, PT ;  /* 0x000000011700780c */ /* 0x000fc60003f26270 */
[----:B------:R-:W-:-:S05]  /*130c0*/  IMAD.HI R20, R20, 0x66666667, RZ ;  /* 0x6666666714147827 */ /* 0x000fca00078e02ff */
[----:B------:R-:W-:-:S04]  /*130d0*/  SHF.R.U32.HI R2, RZ, 0x1f, R20 ;  /* 0x0000001fff027819 */ /* 0x000fc80000011614 */
[----:B------:R-:W-:Y:S01]  /*130e0*/  LEA.HI.SX32 R20, R20, R2, 0x1a ;  /* 0x0000000214147211 */ /* 0x000fe200078fd2ff */
[----:B------:R-:W-:Y:S01]  /*130f0*/  IMAD.MOV.U32 R2, RZ, RZ, RZ ;  /* 0x000000ffff027224 */ /* 0x000fe200078e00ff */
[----:B------:R-:W-:Y:S06]  /*13100*/  @!P1 BRA `(.L_x_536) ;  /* 0x0000000000749947 */ /* 0x000fec0003800000 */
[----:B------:R-:W-:Y:S01]  /*13110*/  ISETP.NE.AND P0, PT, R4, RZ, PT ;  /* 0x000000ff0400720c */ /* 0x000fe20003f05270 */
[----:B------:R-:W-:-:S03]  /*13120*/  ULDC UR4, c[0x0][0x9f0] ;  /* 0x00027c0000047ab9 */ /* 0x000fc60000000800 */
[----:B------:R-:W-:-:S04]  /*13130*/  SEL R5, R4, UR4, P0 ;  /* 0x0000000404057c07 */ /* 0x000fc80008000000 */
[----:B------:R-:W-:Y:S02]  /*13140*/  IABS R6, R5 ;  /* 0x0000000500067213 */ /* 0x000fe40000000000 */
[----:B-1----:R-:W-:Y:S02]  /*13150*/  IADD3 R9, R5, -0x1, R20 ;  /* 0xffffffff05097810 */ /* 0x002fe40007ffe014 */
[----:B------:R-:W0:Y:S08]  /*13160*/  I2F.RP R2, R6 ;  /* 0x0000000600027306 */ /* 0x000e300000209400 */
[----:B0-----:R-:W0:Y:S02]  /*13170*/  MUFU.RCP R2, R2 ;  /* 0x0000000200027308 */ /* 0x001e240000001000 */
[----:B0-----:R-:W-:-:S06]  /*13180*/  IADD3 R2, R2, 0xffffffe, RZ ;  /* 0x0ffffffe02027810 */ /* 0x001fcc0007ffe0ff */
[----:B------:R0:W1:Y:S02]  /*13190*/  F2I.FTZ.U32.TRUNC.NTZ R3, R2 ;  /* 0x0000000200037305 */ /* 0x000064000021f000 */
[----:B0-----:R-:W-:-:S04]  /*131a0*/  LOP3.LUT R2, R9, R5, RZ, 0x3c, !PT ;  /* 0x0000000509027212 */ /* 0x001fc800078e3cff */
[----:B------:R-:W-:Y:S01]  /*131b0*/  ISETP.GE.AND P4, PT, R2, RZ, PT ;  /* 0x000000ff0200720c */ /* 0x000fe20003f86270 */
[----:B-1----:R-:W-:-:S04]  /*131c0*/  IMAD.MOV R2, RZ, RZ, -R3 ;  /* 0x000000ffff027224 */ /* 0x002fc800078e0a03 */
[----:B------:R-:W-:Y:S02]  /*131d0*/  IMAD R10, R2, R6, RZ ;  /* 0x00000006020a7224 */ /* 0x000fe400078e02ff */
[----:B------:R-:W-:-:S04]  /*131e0*/  IMAD.MOV.U32 R2, RZ, RZ, RZ ;  /* 0x000000ffff027224 */ /* 0x000fc800078e00ff */
[----:B------:R-:W-:Y:S01]  /*131f0*/  IMAD.HI.U32 R10, R3, R10, R2 ;  /* 0x0000000a030a7227 */ /* 0x000fe200078e0002 */
[----:B------:R-:W-:Y:S02]  /*13200*/  IABS R2, R5 ;  /* 0x0000000500027213 */ /* 0x000fe40000000000 */
[----:B------:R-:W-:-:S03]  /*13210*/  IABS R3, R9 ;  /* 0x0000000900037213 */ /* 0x000fc60000000000 */
[----:B------:R-:W-:-:S04]  /*13220*/  IMAD.MOV R2, RZ, RZ, -R2 ;  /* 0x000000ffff027224 */ /* 0x000fc800078e0a02 */
[----:B------:R-:W-:Y:S02]  /*13230*/  IMAD.MOV.U32 R9, RZ, RZ, R2 ;  /* 0x000000ffff097224 */ /* 0x000fe400078e0002 */
[----:B------:R-:W-:-:S04]  /*13240*/  IMAD.HI.U32 R2, R10, R3, RZ ;  /* 0x000000030a027227 */ /* 0x000fc800078e00ff */
[----:B------:R-:W-:-:S05]  /*13250*/  IMAD R3, R2, R9, R3 ;  /* 0x0000000902037224 */ /* 0x000fca00078e0203 */
[----:B------:R-:W-:-:S13]  /*13260*/  ISETP.GT.U32.AND P3, PT, R6, R3, PT ;  /* 0x000000030600720c */ /* 0x000fda0003f64070 */
[----:B------:R-:W-:Y:S01]  /*13270*/  @!P3 IMAD.IADD R3, R3, 0x1, -R6 ;  /* 0x000000010303b824 */ /* 0x000fe200078e0a06 */
[----:B------:R-:W-:Y:S02]  /*13280*/  @!P3 IADD3 R2, R2, 0x1, RZ ;  /* 0x000000010202b810 */ /* 0x000fe40007ffe0ff */
[----:B------:R-:W-:Y:S02]  /*13290*/  ISETP.NE.AND P3, PT, R5, RZ, PT ;  /* 0x000000ff0500720c */ /* 0x000fe40003f65270 */
[----:B------:R-:W-:-:S13]  /*132a0*/  ISETP.GE.U32.AND P0, PT, R3, R6, PT ;  /* 0x000000060300720c */ /* 0x000fda0003f06070 */
[----:B------:R-:W-:-:S04]  /*132b0*/  @P0 VIADD R2, R2, 0x1 ;  /* 0x0000000102020836 */ /* 0x000fc80000000000 */
[----:B------:R-:W-:Y:S01]  /*132c0*/  @!P4 IMAD.MOV R2, RZ, RZ, -R2 ;  /* 0x000000ffff02c224 */ /* 0x000fe200078e0a02 */
[----:B------:R-:W-:-:S07]  /*132d0*/  @!P3 LOP3.LUT R2, RZ, R5, RZ, 0x33, !PT ;  /* 0x00000005ff02b212 */ /* 0x000fce00078e33ff */
.L_x_536:
[----:B------:R-:W-:Y:S05]  /*132e0*/  BSYNC B0 ;  /* 0x0000000000007941 */ /* 0x000fea0003800000 */
.L_x_535:
[-C--:B------:R-:W-:Y:S01]  /*132f0*/  IMAD R3, R21, R2.reuse, RZ ;  /* 0x0000000215037224 */ /* 0x080fe200078e02ff */
[----:B------:R-:W-:Y:S04]  /*13300*/  BSSY B0, `(.L_x_537) ;  /* 0x00000e3000007945 */ /* 0x000fe80003800000 */
[C---:B------:R-:W-:Y:S01]  /*13310*/  VIADDMNMX R2, R3.reuse, R2, R20, PT ;  /* 0x0000000203027246 */ /* 0x040fe20003800114 */
[----:B------:R-:W-:-:S04]  /*13320*/  IMAD R3, R3, 0xa0, -R7 ;  /* 0x000000a003037824 */ /* 0x000fc800078e0a07 */
[----:B------:R-:W-:-:S05]  /*13330*/  IMAD R2, R2, 0xa0, -R7 ;  /* 0x000000a002027824 */ /* 0x000fca00078e0a07 */
[----:B------:R-:W-:Y:S02]  /*13340*/  VIMNMX R5, R2, R8, PT ;  /* 0x0000000802057248 */ /* 0x000fe40003fe0100 */
[----:B------:R-:W-:-:S04]  /*13350*/  VIMNMX R2, RZ, R3, !PT ;  /* 0x00000003ff027248 */ /* 0x000fc80007fe0100 */
[----:B------:R-:W-:Y:S01]  /*13360*/  ISETP.GT.AND P0, PT, R5, R2, PT ;  /* 0x000000020500720c */ /* 0x000fe20003f04270 */
[----:B------:R-:W-:-:S05]  /*13370*/  IMAD.WIDE.U32 R2, R2, -0x33333333, RZ ;  /* 0xcccccccd02027825 */ /* 0x000fca00078e00ff */
[----:B------:R-:W-:-:S07]  /*13380*/  SHF.R.U32.HI R3, RZ, 0x7, R3 ;  /* 0x00000007ff037819 */ /* 0x000fce0000011603 */
[----:B------:R-:W-:-:S04]  /*13390*/  @P0 VIADD R5, R5, 0x9f ;  /* 0x0000009f05050836 */ /* 0x000fc80000000000 */
[----:B------:R-:W-:-:S04]  /*133a0*/  @P0 IMAD.HI R2, R5, 0x66666667, RZ ;  /* 0x6666666705020827 */ /* 0x000fc800078e02ff */
[----:B------:R-:W-:Y:S01]  /*133b0*/  IMAD.MOV.U32 R5, RZ, RZ, R3 ;  /* 0x000000ffff057224 */ /* 0x000fe200078e0003 */
[----:B------:R-:W-:-:S04]  /*133c0*/  @P0 SHF.R.U32.HI R6, RZ, 0x1f, R2 ;  /* 0x0000001fff060819 */ /* 0x000fc80000011602 */
[----:B------:R-:W-:Y:S02]  /*133d0*/  @P0 LEA.HI.SX32 R5, R2, R6, 0x1a ;  /* 0x0000000602050211 */ /* 0x000fe400078fd2ff */
[----:B------:R-:W-:Y:S02]  /*133e0*/  PLOP3.LUT P0, PT, PT, PT, PT, 0x80, 0x0 ;  /* 0x000000000000781c */ /* 0x000fe40003f0f070 */
[----:B------:R-:W-:-:S13]  /*133f0*/  ISETP.GT.AND P3, PT, R5, R3, PT ;  /* 0x000000030500720c */ /* 0x000fda0003f64270 */
[----:B------:R-:W-:Y:S05]  /*13400*/  @!P3 BRA `(.L_x_538) ;  /* 0x0000000c0048b947 */ /* 0x000fea0003800000 */
[----:B------:R-:W-:Y:S01]  /*13410*/  UMOV UR4, 0xffffffff ;  /* 0xffffffff00047882 */ /* 0x000fe20000000000 */
[----:B------:R-:W-:Y:S02]  /*13420*/  SEL R2, R11, RZ, !P2 ;  /* 0x000000ff0b027207 */ /* 0x000fe40005000000 */
[----:B------:R-:W-:Y:S05]  /*13430*/  BRA.DIV UR4, `(.L_x_539) ;  /* 0x0000006a04c47947 */ /* 0x000fea000b800000 */
[----:B------:R-:W0:Y:S02]  /*13440*/  S2R R6, SR_TID.X ;  /* 0x0000000000067919 */ /* 0x000e240000002100 */
[----:B0-----:R-:W-:-:S04]  /*13450*/  SHF.R.U32.HI R6, RZ, 0x5, R6 ;  /* 0x00000005ff067819 */ /* 0x001fc80000011606 */
[----:B------:R-:W-:-:S05]  /*13460*/  LOP3.LUT R6, R6, 0x3, RZ, 0xc0, !PT ;  /* 0x0000000306067812 */ /* 0x000fca00078ec0ff */
[----:B------:R0:W2:Y:S02]  /*13470*/  SHFL.IDX PT, R14, R6, RZ, 0x1f ;  /* 0x00001fff060e7589 */ /* 0x0000a400000e0000 */
.L_x_691:
[----:B--2---:R-:W-:Y:S02]  /*13480*/  ISETP.NE.AND P0, PT, R14, RZ, PT ;  /* 0x000000ff0e00720c */ /* 0x004fe40003f05270 */
[----:B------:R-:W-:-:S11]  /*13490*/  PLOP3.LUT P6, PT, PT, PT, PT, 0x8, 0x0 ;  /* 0x000000000000781c */ /* 0x000fd60003fce170 */
[----:B------:R-:W-:Y:S05]  /*134a0*/  @P0 BRA `(.L_x_540) ;  /* 0x00000000000c0947 */ /* 0x000fea0003800000 */
[----:B------:R-:W-:-:S03]  /*134b0*/  UMOV UR4, 0xffffffff ;  /* 0xffffffff00047882 */ /* 0x000fc60000000000 */
[----:B------:R-:W-:Y:S05]  /*134c0*/  BRA.DIV UR4, `(.L_x_541) ;  /* 0x0000006a04d47947 */ /* 0x000fea000b800000 */
[----:B------:R-:W-:-:S13]  /*134d0*/  ELECT P6, URZ, PT ;  /* 0x00000000003f782f */ /* 0x000fda00038c0000 */
.L_x_540:
[----:B0-----:R-:W2:Y:S01]  /*134e0*/  LDL R6, [R1+0x5c] ;  /* 0x00005c0001067983 */ /* 0x001ea20000100800 */
[----:B------:R-:W-:Y:S01]  /*134f0*/  BSSY B1, `(.L_x_542) ;  /* 0x0000008000017945 */ /* 0x000fe20003800000 */
[----:B--2---:R-:W-:-:S05]  /*13500*/  VIADD R6, R6, 0x1 ;  /* 0x0000000106067836 */ /* 0x004fca0000000000 */
[----:B------:R-:W-:-:S04]  /*13510*/  LEA.HI R7, R6, R6, RZ, 0x1 ;  /* 0x0000000606077211 */ /* 0x000fc800078f08ff */
[----:B------:R-:W-:-:S04]  /*13520*/  LOP3.LUT R7, R7, 0xfffffffe, RZ, 0xc0, !PT ;  /* 0xfffffffe07077812 */ /* 0x000fc800078ec0ff */
[----:B------:R-:W-:-:S04]  /*13530*/  IADD3 R6, R6, -R7, RZ ;  /* 0x8000000706067210 */ /* 0x000fc80007ffe0ff */
[----:B------:R-:W-:-:S04]  /*13540*/  SHF.L.U32 R6, R6, 0x1f, RZ ;  /* 0x0000001f06067819 */ /* 0x000fc800000006ff */
[----:B------:R-:W0:Y:S02]  /*13550*/  SYNCS.PHASECHK.TRANS64.TRYWAIT P0, [R17+URZ+0x13220], R6 ;  /* 0x01322006110075a7 */ /* 0x000e24000800017f */
[----:B0-----:R-:W-:Y:S05]  /*13560*/  @!P0 BRA `(.L_x_543) ;  /* 0x0000006800cc8947 */ /* 0x001fea0003800000 */
.L_x_694:
[----:B------:R-:W-:Y:S05]  /*13570*/  BSYNC B1 ;  /* 0x0000000000017941 */ /* 0x000fea0003800000 */
.L_x_542:
[----:B------:R-:W-:Y:S04]  /*13580*/  BSSY B1, `(.L_x_544) ;  /* 0x0000050000017945 */ /* 0x000fe80003800000 */
[----:B------:R-:W-:Y:S05]  /*13590*/  @!P6 BRA `(.L_x_545) ;  /* 0x000000040038e947 */ /* 0x000fea0003800000 */
[----:B-1----:R-:W0:Y:S04]  /*135a0*/  LDL R9, [R1+0x4] ;  /* 0x0000040001097983 */ /* 0x002e280000100800 */
[----:B------:R-:W2:Y:S01]  /*135b0*/  LDL R8, [R1+0x10] ;  /* 0x0000100001087983 */ /* 0x000ea20000100800 */
[----:B------:R-:W1:Y:S01]  /*135c0*/  S2R R7, SR_TID.X ;  /* 0x0000000000077919 */ /* 0x000e620000002100 */
[----:B------:R-:W-:Y:S01]  /*135d0*/  BSSY B2, `(.L_x_546) ;  /* 0x0000007000027945 */ /* 0x000fe20003800000 */
[----:B-1----:R-:W-:-:S04]  /*135e0*/  LOP3.LUT R7, R7, 0x7f, RZ, 0xc0, !PT ;  /* 0x0000007f07077812 */ /* 0x002fc800078ec0ff */
[----:B------:R-:W-:Y:S01]  /*135f0*/  ISETP.NE.AND P2, PT, R7, RZ, PT ;  /* 0x000000ff0700720c */ /* 0x000fe20003f45270 */
[----:B0-----:R-:W-:Y:S01]  /*13600*/  IMAD R6, R9, 0x8, R17 ;  /* 0x0000000809067824 */ /* 0x001fe200078e0211 */
[----:B--2---:R-:W-:-:S04]  /*13610*/  SHF.L.U32 R10, R8, 0x1f, RZ ;  /* 0x0000001f080a7819 */ /* 0x004fc800000006ff */
[----:B------:R-:W0:Y:S02]  /*13620*/  SYNCS.PHASECHK.TRANS64.TRYWAIT P0, [R6+URZ+0x132a0], R10 ;  /* 0x0132a00a060075a7 */ /* 0x000e24000800017f */
[----:B0-----:R-:W-:Y:S05]  /*13630*/  @!P0 BRA `(.L_x_547) ;  /* 0x0000006800ac8947 */ /* 0x001fea0003800000 */
.L_x_695:
[----:B------:R-:W-:Y:S05]  /*13640*/  BSYNC B2 ;  /* 0x0000000000027941 */ /* 0x000fea0003800000 */
.L_x_546:
[----:B------:R-:W-:Y:S04]  /*13650*/  BSSY B2, `(.L_x_548) ;  /* 0x0000009000027945 */ /* 0x000fe80003800000 */
[----:B------:R-:W-:Y:S05]  /*13660*/  @P2 BRA `(.L_x_549) ;  /* 0x00000000001c2947 */ /* 0x000fea0003800000 */
[----:B------:R-:W1:Y:S02]  /*13670*/  S2R R7, SR_TID.X ;  /* 0x0000000000077919 */ /* 0x000e640000002100 */
[----:B-1----:R-:W-:Y:S01]  /*13680*/  LOP3.LUT R8, R7, 0x1f, RZ, 0xc0, !PT ;  /* 0x0000001f07087812 */ /* 0x002fe200078ec0ff */
[----:B------:R-:W-:-:S03]  /*13690*/  IMAD.MOV.U32 R7, RZ, RZ, 0x2800 ;  /* 0x00002800ff077424 */ /* 0x000fc600078e00ff */
[----:B------:R-:W-:Y:S01]  /*136a0*/  ISETP.NE.AND P0, PT, R8, RZ, PT ;  /* 0x000000ff0800720c */ /* 0x000fe20003f05270 */
[----:B------:R1:W-:-:S12]  /*136b0*/  SYNCS.ARRIVE.TRANS64 RZ, [R6+URZ+0x13290], R7 ;  /* 0x0132900706ff79a7 */ /* 0x0003d8000800003f */
[----:B-1----:R-:W-:Y:S05]  /*136c0*/  @!P0 BRA `(.L_x_549) ;  /* 0x0000000000048947 */ /* 0x002fea0003800000 */
[----:B------:R-:W-:Y:S01]  /*136d0*/  BPT.TRAP 0x1 ;  /* 0x000000040000795c */ /* 0x000fe20000300000 */
.L_x_549:
[----:B------:R-:W-:Y:S05]  /*136e0*/  BSYNC B2 ;  /* 0x0000000000027941 */ /* 0x000fea0003800000 */
.L_x_548:
[----:B------:R-:W2:Y:S01]  /*136f0*/  LDL R8, [R1+0x4] ;  /* 0x0000040001087983 */ /* 0x000ea20000100800 */
[----:B------:R-:W-:Y:S01]  /*13700*/  IMAD.MOV.U32 R12, RZ, RZ, RZ ;  /* 0x000000ffff0c7224 */ /* 0x000fe200078e00ff */
[----:B------:R-:W-:Y:S01]  /*13710*/  UIADD3 UR4, UP0, UR38, 0x570, URZ ;  /* 0x0000057026047890 */ /* 0x000fe2000ff1e03f */
[----:B------:R-:W-:Y:S01]  /*13720*/  IMAD R7, R5, 0xa0, R0 ;  /* 0x000000a005077824 */ /* 0x000fe200078e0200 */
[----:B------:R-:W-:Y:S01]  /*13730*/  PLOP3.LUT P0, PT, PT, PT, PT, 0x80, 0x0 ;  /* 0x000000000000781c */ /* 0x000fe20003f0f070 */
[----:B------:R-:W-:Y:S01]  /*13740*/  UMOV UR6, 0x0 ;  /* 0x0000000000067882 */ /* 0x000fe20000000000 */
[----:B------:R-:W-:Y:S01]  /*13750*/  R2UR UR10, R12 ;  /* 0x000000000c0a72ca */ /* 0x000fe200000e0000 */
[----:B------:R-:W-:Y:S01]  /*13760*/  VIADD R7, R7, 0xffffff60 ;  /* 0xffffff6007077836 */ /* 0x000fe20000000000 */
[----:B------:R-:W-:Y:S01]  /*13770*/  UIADD3.X UR5, URZ, UR39, URZ, UP0, !UPT ;  /* 0x000000273f057290 */ /* 0x000fe200087fe43f */
[----:B------:R-:W-:Y:S01]  /*13780*/  UMOV UR7, 0x12f00000 ;  /* 0x12f0000000077882 */ /* 0x000fe20000000000 */
[----:B--2---:R-:W-:-:S02]  /*13790*/  IMAD R11, R8, 0x2800, R17 ;  /* 0x00002800080b7824 */ /* 0x004fc400078e0211 */
[----:B------:R-:W-:-:S03]  /*137a0*/  VIADD R8, R6, 0x13290 ;  /* 0x0001329006087836 */ /* 0x000fc60000000000 */
[----:B------:R-:W-:-:S07]  /*137b0*/  IADD3 R9, R11, 0xe000, RZ ;  /* 0x0000e0000b097810 */ /* 0x000fce0007ffe0ff */
.L_x_550:
[----:B------:R-:W-:-:S13]  /*137c0*/  @P0 ELECT P3, URZ, PT ;  /* 0x00000000003f082f */ /* 0x000fda0003860000 */
[----:B------:R-:W-:Y:S02]  /*137d0*/  @P3 R2UR UR13, R2 ;  /* 0x00000000020d32ca */ /* 0x000fe400000e0000 */
[----:B------:R-:W-:Y:S02]  /*137e0*/  @P3 R2UR UR12, R16 ;  /* 0x00000000100c32ca */ /* 0x000fe400000e0000 */
[----:B------:R-:W-:Y:S02]  /*137f0*/  @P3 R2UR UR11, R7 ;  /* 0x00000000070b32ca */ /* 0x000fe400000e0000 */
[----:B------:R-:W-:Y:S02]  /*13800*/  @P3 R2UR UR9, R8 ;  /* 0x00000000080932ca */ /* 0x000fe400000e0000 */
[----:B------:R-:W-:Y:S02]  /*13810*/  @P3 R2UR UR8, R9 ;  /* 0x00000000090832ca */ /* 0x000fe400000e0000 */
[----:B------:R-:W-:-:S02]  /*13820*/  @P3 PLOP3.LUT P0, PT, P3, PT, PT, 0x8, 0x0 ;  /* 0x000000000000381c */ /* 0x000fc40001f0e170 */
[----:B------:R-:W-:-:S09]  /*13830*/  PLOP3.LUT P3, PT, PT, PT, PT, 0x8, 0x0 ;  /* 0x000000000000781c */ /* 0x000fd20003f6e170 */
[----:B------:R1:W-:Y:S02]  /*13840*/  UTMALDG.4D [UR8], [UR4], desc[UR6] ;  /* 0x00000608040075b4 */ /* 0x0003e40008019000 */
[----:B-1----:R-:W-:Y:S05]  /*13850*/  @P0 BRA.U.ANY `(.L_x_550) ;  /* 0xfffffffd00d80947 */ /* 0x002fea000393ffff */
[----:B------:R-:W1:Y:S01]  /*13860*/  SYNCS.PHASECHK.TRANS64.TRYWAIT P0, [R6+URZ+0x132c0], R10 ;  /* 0x0132c00a060075a7 */ /* 0x000e62000800017f */
[----:B------:R-:W-:Y:S04]  /*13870*/  BSSY B2, `(.L_x_551) ;  /* 0x0000002000027945 */ /* 0x000fe80003800000 */
[----:B-1----:R-:W-:Y:S05]  /*13880*/  @!P0 BRA `(.L_x_552) ;  /* 0x00000068002c8947 */ /* 0x002fea0003800000 */
.L_x_696:
[----:B------:R-:W-:Y:S05]  /*13890*/  BSYNC B2 ;  /* 0x0000000000027941 */ /* 0x000fea0003800000 */
.L_x_551:
[----:B------:R-:W-:Y:S01]  /*138a0*/  BSSY B2, `(.L_x_553) ;  /* 0x000000b000027945 */ /* 0x000fe20003800000 */
[----:B------:R-:W-:Y:S02]  /*138b0*/  IMAD.MOV.U32 R8, RZ, RZ, 0x0 ;  /* 0x00000000ff087424 */ /* 0x000fe400078e00ff */
[----:B------:R-:W-:Y:S01]  /*138c0*/  IMAD.MOV.U32 R9, RZ, RZ, 0x12f00000 ;  /* 0x12f00000ff097424 */ /* 0x000fe200078e00ff */
[----:B------:R-:W-:Y:S06]  /*138d0*/  @P2 BRA `(.L_x_554) ;  /* 0x00000000001c2947 */ /* 0x000fec0003800000 */
[----:B------:R-:W2:Y:S01]  /*138e0*/  S2R R13, SR_TID.X ;  /* 0x00000000000d7919 */ /* 0x000ea20000002100 */
[----:B01----:R-:W-:-:S04]  /*138f0*/  IMAD.MOV.U32 R10, RZ, RZ, 0x2800 ;  /* 0x00002800ff0a7424 */ /* 0x003fc800078e00ff */
[----:B------:R3:W-:Y:S01]  /*13900*/  SYNCS.ARRIVE.TRANS64 RZ, [R6+URZ+0x132b0], R10 ;  /* 0x0132b00a06ff79a7 */ /* 0x0007e2000800003f */
[----:B--2---:R-:W-:-:S04]  /*13910*/  LOP3.LUT R13, R13, 0x1f, RZ, 0xc0, !PT ;  /* 0x0000001f0d0d7812 */ /* 0x004fc800078ec0ff */
[----:B------:R-:W-:-:S13]  /*13920*/  ISETP.NE.AND P0, PT, R13, RZ, PT ;  /* 0x000000ff0d00720c */ /* 0x000fda0003f05270 */
[----:B---3--:R-:W-:Y:S05]  /*13930*/  @!P0 BRA `(.L_x_554) ;  /* 0x0000000000048947 */ /* 0x008fea0003800000 */
[----:B------:R-:W-:Y:S01]  /*13940*/  BPT.TRAP 0x1 ;  /* 0x000000040000795c */ /* 0x000fe20000300000 */
.L_x_554:
[----:B------:R-:W-:Y:S05]  /*13950*/  BSYNC B2 ;  /* 0x0000000000027941 */ /* 0x000fea0003800000 */
.L_x_553:
[----:B------:R-:W-:Y:S01]  /*13960*/  R2UR UR10, R12 ;  /* 0x000000000c0a72ca */ /* 0x000fe200000e0000 */
[----:B------:R-:W-:Y:S01]  /*13970*/  UIADD3 UR4, UP0, UR38, 0x670, URZ ;  /* 0x0000067026047890 */ /* 0x000fe2000ff1e03f */
[----:B------:R-:W-:Y:S01]  /*13980*/  R2UR UR7, R9 ;  /* 0x00000000090772ca */ /* 0x000fe200000e0000 */
[----:B01----:R-:W-:Y:S01]  /*13990*/  VIADD R6, R6, 0x132b0 ;  /* 0x000132b006067836 */ /* 0x003fe20000000000 */
[----:B------:R-:W-:Y:S01]  /*139a0*/  R2UR UR6, R8 ;  /* 0x00000000080672ca */ /* 0x000fe200000e0000 */
[----:B------:R-:W-:Y:S01]  /*139b0*/  VIADD R8, R11, 0x6000 ;  /* 0x000060000b087836 */ /* 0x000fe20000000000 */
[----:B------:R-:W-:Y:S01]  /*139c0*/  PLOP3.LUT P0, PT, PT, PT, PT, 0x80, 0x0 ;  /* 0x000000000000781c */ /* 0x000fe20003f0f070 */
[----:B------:R-:W-:-:S12]  /*139d0*/  UIADD3.X UR5, URZ, UR39, URZ, UP0, !UPT ;  /* 0x000000273f057290 */ /* 0x000fd800087fe43f */
.L_x_555:
        /* <DEDUP_REMOVED lines=9> */
[----:B--2---:R-:W-:Y:S05]  /*13a70*/  @P0 BRA.U.ANY `(.L_x_555) ;  /* 0xfffffffd00d80947 */ /* 0x004fea000393ffff */
.L_x_545:
[----:B------:R-:W-:Y:S05]  /*13a80*/  BSYNC B1 ;  /* 0x0000000000017941 */ /* 0x000fea0003800000 */
.L_x_544:
[----:B------:R-:W0:Y:S04]  /*13a90*/  LDL.LU R10, [R1+0x4] ;  /* 0x00000400010a7983 */ /* 0x000e280000300800 */
[----:B-1----:R-:W2:Y:S01]  /*13aa0*/  LDL.LU R9, [R1+0x10] ;  /* 0x0000100001097983 */ /* 0x002ea20000300800 */
[----:B------:R-:W-:Y:S01]  /*13ab0*/  VIADD R5, R5, 0xfffffffe ;  /* 0xfffffffe05057836 */ /* 0x000fe20000000000 */
[----:B------:R-:W-:-:S04]  /*13ac0*/  PLOP3.LUT P0, PT, PT, PT, PT, 0x8, 0x0 ;  /* 0x000000000000781c */ /* 0x000fc80003f0e170 */
[----:B------:R-:W-:Y:S02]  /*13ad0*/  ISETP.GE.AND P3, PT, R5, R3, PT ;  /* 0x000000030500720c */ /* 0x000fe40003f66270 */
[----:B0-----:R-:W-:-:S04]  /*13ae0*/  IADD3 R6, R10, 0x1, RZ ;  /* 0x000000010a067810 */ /* 0x001fc80007ffe0ff */
[----:B------:R-:W-:-:S04]  /*13af0*/  ISETP.NE.AND P2, PT, R6, 0x2, PT ;  /* 0x000000020600780c */ /* 0x000fc80003f45270 */
[----:B------:R-:W-:Y:S02]  /*13b00*/  SEL R7, RZ, 0x1, P2 ;  /* 0x00000001ff077807 */ /* 0x000fe40001000000 */
[----:B------:R-:W-:Y:S02]  /*13b10*/  SEL R6, R6, RZ, P2 ;  /* 0x000000ff06067207 */ /* 0x000fe40001000000 */
[----:B--2---:R-:W-:-:S03]  /*13b20*/  LOP3.LUT R9, R9, R7, RZ, 0x3c, !PT ;  /* 0x0000000709097212 */ /* 0x004fc600078e3cff */
[----:B------:R0:W-:Y:S04]  /*13b30*/  STL [R1+0x4], R6 ;  /* 0x0000040601007387 */ /* 0x0001e80000100800 */
[----:B------:R0:W-:Y:S01]  /*13b40*/  STL [R1+0x10], R9 ;  /* 0x0000100901007387 */ /* 0x0001e20000100800 */
[----:B------:R-:W-:Y:S05]  /*13b50*/  @!P3 BRA `(.L_x_538) ;  /* 0x000000040074b947 */ /* 0x000fea0003800000 */
.L_x_568:
[----:B------:R-:W-:Y:S05]  /*13b60*/  YIELD ;  /* 0x0000000000007946 */ /* 0x000fea0003800000 */
[----:B------:R-:W-:Y:S04]  /*13b70*/  BSSY B1, `(.L_x_556) ;  /* 0x000004f000017945 */ /* 0x000fe80003800000 */
[----:B--2---:R-:W-:Y:S05]  /*13b80*/  @!P6 BRA `(.L_x_557) ;  /* 0x000000040034e947 */ /* 0x004fea0003800000 */
[----:B0-----:R-:W2:Y:S04]  /*13b90*/  LDL R6, [R1+0x4] ;  /* 0x0000040001067983 */ /* 0x001ea80000100800 */
[----:B------:R-:W3:Y:S01]  /*13ba0*/  LDL R7, [R1+0x10] ;  /* 0x0000100001077983 */ /* 0x000ee20000100800 */
[----:B------:R-:W0:Y:S01]  /*13bb0*/  S2R R8, SR_TID.X ;  /* 0x0000000000087919 */ /* 0x000e220000002100 */
[----:B------:R-:W-:Y:S01]  /*13bc0*/  BSSY B2, `(.L_x_558) ;  /* 0x0000007000027945 */ /* 0x000fe20003800000 */
[----:B0-----:R-:W-:-:S04]  /*13bd0*/  LOP3.LUT R8, R8, 0x7f, RZ, 0xc0, !PT ;  /* 0x0000007f08087812 */ /* 0x001fc800078ec0ff */
[----:B------:R-:W-:Y:S01]  /*13be0*/  ISETP.NE.AND P3, PT, R8, RZ, PT ;  /* 0x000000ff0800720c */ /* 0x000fe20003f65270 */
[----:B--2---:R-:W-:Y:S01]  /*13bf0*/  IMAD R6, R6, 0x8, R17 ;  /* 0x0000000806067824 */ /* 0x004fe200078e0211 */
[----:B---3--:R-:W-:-:S04]  /*13c00*/  SHF.L.U32 R7, R7, 0x1f, RZ ;  /* 0x0000001f07077819 */ /* 0x008fc800000006ff */
[----:B------:R-:W0:Y:S02]  /*13c10*/  SYNCS.PHASECHK.TRANS64.TRYWAIT P2, [R6+URZ+0x132a0], R7 ;  /* 0x0132a007060075a7 */ /* 0x000e24000804017f */
[----:B0-----:R-:W-:Y:S05]  /*13c20*/  @!P2 BRA `(.L_x_559) ;  /* 0x000000640058a947 */ /* 0x001fea0003800000 */
.L_x_697:
[----:B------:R-:W-:Y:S05]  /*13c30*/  BSYNC B2 ;  /* 0x0000000000027941 */ /* 0x000fea0003800000 */
.L_x_558:
        /* <DEDUP_REMOVED lines=9> */
.L_x_561:
[----:B------:R-:W-:Y:S05]  /*13cd0*/  BSYNC B2 ;  /* 0x0000000000027941 */ /* 0x000fea0003800000 */
.L_x_560:
[----:B------:R-:W2:Y:S01]  /*13ce0*/  LDL R8, [R1+0x4] ;  /* 0x0000040001087983 */ /* 0x000ea20000100800 */
[----:B------:R-:W-:Y:S01]  /*13cf0*/  IMAD.MOV.U32 R12, RZ, RZ, RZ ;  /* 0x000000ffff0c7224 */ /* 0x000fe200078e00ff */
[----:B------:R-:W-:Y:S01]  /*13d00*/  UIADD3 UR4, UP0, UR38, 0x570, URZ ;  /* 0x0000057026047890 */ /* 0x000fe2000ff1e03f */
[----:B------:R-:W-:Y:S01]  /*13d10*/  PLOP3.LUT P2, PT, PT, PT, PT, 0x80, 0x0 ;  /* 0x000000000000781c */ /* 0x000fe20003f4f070 */
[----:B------:R-:W-:Y:S01]  /*13d20*/  IMAD R9, R5, 0xa0, R0 ;  /* 0x000000a005097824 */ /* 0x000fe200078e0200 */
[----:B------:R-:W-:Y:S01]  /*13d30*/  UMOV UR6, 0x0 ;  /* 0x0000000000067882 */ /* 0x000fe20000000000 */
[----:B------:R-:W-:Y:S01]  /*13d40*/  R2UR UR10, R12 ;  /* 0x000000000c0a72ca */ /* 0x000fe200000e0000 */
[----:B------:R-:W-:Y:S01]  /*13d50*/  VIADD R10, R6, 0x13290 ;  /* 0x00013290060a7836 */ /* 0x000fe20000000000 */
[----:B------:R-:W-:Y:S01]  /*13d60*/  UIADD3.X UR5, URZ, UR39, URZ, UP0, !UPT ;  /* 0x000000273f057290 */ /* 0x000fe200087fe43f */
[----:B------:R-:W-:Y:S01]  /*13d70*/  UMOV UR7, 0x12f00000 ;  /* 0x12f0000000077882 */ /* 0x000fe20000000000 */
[----:B--2---:R-:W-:-:S05]  /*13d80*/  IMAD R8, R8, 0x2800, R17 ;  /* 0x0000280008087824 */ /* 0x004fca00078e0211 */
[----:B------:R-:W-:-:S07]  /*13d90*/  IADD3 R11, R8, 0xe000, RZ ;  /* 0x0000e000080b7810 */ /* 0x000fce0007ffe0ff */
.L_x_562:
        /* <DEDUP_REMOVED lines=13> */
.L_x_698:
[----:B------:R-:W-:Y:S05]  /*13e70*/  BSYNC B2 ;  /* 0x0000000000027941 */ /* 0x000fea0003800000 */
.L_x_563:
        /* <DEDUP_REMOVED lines=11> */
.L_x_566:
[----:B------:R-:W-:Y:S05]  /*13f30*/  BSYNC B2 ;  /* 0x0000000000027941 */ /* 0x000fea0003800000 */
.L_x_565:
[----:B------:R-:W-:Y:S01]  /*13f40*/  R2UR UR10, R12 ;  /* 0x000000000c0a72ca */ /* 0x000fe200000e0000 */
[----:B------:R-:W-:Y:S01]  /*13f50*/  UIADD3 UR4, UP0, UR38, 0x670, URZ ;  /* 0x0000067026047890 */ /* 0x000fe2000ff1e03f */
[----:B------:R-:W-:Y:S01]  /*13f60*/  R2UR UR6, R10 ;  /* 0x000000000a0672ca */ /* 0x000fe200000e0000 */
[----:B------:R-:W-:Y:S01]  /*13f70*/  VIADD R8, R8, 0x6000 ;  /* 0x0000600008087836 */ /* 0x000fe20000000000 */
[----:B------:R-:W-:Y:S01]  /*13f80*/  R2UR UR7, R11 ;  /* 0x000000000b0772ca */ /* 0x000fe200000e0000 */
[----:B01----:R-:W-:Y:S01]  /*13f90*/  VIADD R6, R6, 0x132b0 ;  /* 0x000132b006067836 */ /* 0x003fe20000000000 */
[----:B------:R-:W-:Y:S01]  /*13fa0*/  PLOP3.LUT P2, PT, PT, PT, PT, 0x80, 0x0 ;  /* 0x000000000000781c */ /* 0x000fe20003f4f070 */
[----:B------:R-:W-:-:S12]  /*13fb0*/  UIADD3.X UR5, URZ, UR39, URZ, UP0, !UPT ;  /* 0x000000273f057290 */ /* 0x000fd800087fe43f */
.L_x_567:
        /* <DEDUP_REMOVED lines=10> */
.L_x_557:
[----:B------:R-:W-:Y:S05]  /*14060*/  BSYNC B1 ;  /* 0x0000000000017941 */ /* 0x000fea0003800000 */
.L_x_556:
[----:B------:R-:W0:Y:S04]  /*14070*/  LDL.LU R7, [R1+0x4] ;  /* 0x0000040001077983 */ /* 0x000e280000300800 */
[----:B------:R-:W2:Y:S01]  /*14080*/  LDL.LU R10, [R1+0x10] ;  /* 0x00001000010a7983 */ /* 0x000ea20000300800 */
[C---:B------:R-:W-:Y:S01]  /*14090*/  ISETP.GT.AND P3, PT, R5.reuse, R3, PT ;  /* 0x000000030500720c */ /* 0x040fe20003f64270 */
[----:B------:R-:W-:Y:S01]  /*140a0*/  VIADD R5, R5, 0xffffffff ;  /* 0xffffffff05057836 */ /* 0x000fe20000000000 */
[----:B0-----:R-:W-:-:S04]  /*140b0*/  IADD3 R6, R7, 0x1, RZ ;  /* 0x0000000107067810 */ /* 0x001fc80007ffe0ff */
[----:B------:R-:W-:-:S04]  /*140c0*/  ISETP.NE.AND P2, PT, R6, 0x2, PT ;  /* 0x000000020600780c */ /* 0x000fc80003f45270 */
[----:B------:R-:W-:Y:S02]  /*140d0*/  SEL R7, RZ, 0x1, P2 ;  /* 0x00000001ff077807 */ /* 0x000fe40001000000 */
[----:B------:R-:W-:Y:S02]  /*140e0*/  SEL R6, R6, RZ, P2 ;  /* 0x000000ff06067207 */ /* 0x000fe40001000000 */
[----:B--2---:R-:W-:-:S05]  /*140f0*/  LOP3.LUT R10, R10, R7, RZ, 0x3c, !PT ;  /* 0x000000070a0a7212 */ /* 0x004fca00078e3cff */
[----:B------:R2:W-:Y:S04]  /*14100*/  STL [R1+0x10], R10 ;  /* 0x0000100a01007387 */ /* 0x0005e80000100800 */
[----:B------:R2:W-:Y:S01]  /*14110*/  STL [R1+0x4], R6 ;  /* 0x0000040601007387 */ /* 0x0005e20000100800 */
[----:B------:R-:W-:Y:S05]  /*14120*/  @P3 BRA `(.L_x_568) ;  /* 0xfffffff8008c3947 */ /* 0x000fea000383ffff */
.L_x_538:
[----:B------:R-:W-:Y:S05]  /*14130*/  BSYNC B0 ;  /* 0x0000000000007941 */ /* 0x000fea0003800000 */
.L_x_537:
[----:B------:R-:W-:Y:S05]  /*14140*/  @!P0 WARPSYNC.ALL ;  /* 0x0000000000008948 */ /* 0x000fea0003800000 */
[----:B------:R-:W-:Y:S01]  /*14150*/  @!P0 BAR.SYNC.DEFER_BLOCKING 0xc, 0x200 ;  /* 0x0308000000008b1d */ /* 0x000fe20000010000 */
[----:B------:R-:W-:-:S05]  /*14160*/  IMAD.MOV.U32 R26, RZ, RZ, RZ ;  /* 0x000000ffff1a7224 */ /* 0x000fca00078e00ff */
[----:B------:R-:W-:Y:S04]  /*14170*/  BSSY B0, `(.L_x_569) ;  /* 0x000001f000007945 */ /* 0x000fe80003800000 */
[----:B------:R-:W-:Y:S05]  /*14180*/  @!P1 BRA `(.L_x_570) ;  /* 0x0000000000749947 */ /* 0x000fea0003800000 */
[----:B------:R-:W-:-:S13]  /*14190*/  ISETP.NE.AND P0, PT, R4, RZ, PT ;  /* 0x000000ff0400720c */ /* 0x000fda0003f05270 */
[----:B------:R-:W3:Y:S02]  /*141a0*/  @!P0 LDC R4, c[0x0][0x9f0] ;  /* 0x00027c00ff048b82 */ /* 0x000ee40000000800 */
[----:B---3--:R-:W-:-:S04]  /*141b0*/  IABS R0, R4 ;  /* 0x0000000400007213 */ /* 0x008fc80000000000 */
[----:B------:R-:W3:Y:S08]  /*141c0*/  I2F.RP R2, R0 ;  /* 0x0000000000027306 */ /* 0x000ef00000209400 */
[----:B---3--:R-:W3:Y:S02]  /*141d0*/  MUFU.RCP R2, R2 ;  /* 0x0000000200027308 */ /* 0x008ee40000001000 */
[----:B---3--:R-:W-:-:S06]  /*141e0*/  VIADD R2, R2, 0xffffffe ;  /* 0x0ffffffe02027836 */ /* 0x008fcc0000000000 */
[----:B------:R-:W3:Y:S02]  /*141f0*/  F2I.FTZ.U32.TRUNC.NTZ R3, R2 ;  /* 0x0000000200037305 */ /* 0x000ee4000021f000 */
[----:B---3--:R-:W-:-:S04]  /*14200*/  IMAD.MOV R2, RZ, RZ, -R3 ;  /* 0x000000ffff027224 */ /* 0x008fc800078e0a03 */
[----:B------:R-:W-:Y:S02]  /*14210*/  IMAD R5, R2, R0, RZ ;  /* 0x0000000002057224 */ /* 0x000fe400078e02ff */
[----:B------:R-:W-:-:S04]  /*14220*/  IMAD.MOV.U32 R2, RZ, RZ, RZ ;  /* 0x000000ffff027224 */ /* 0x000fc800078e00ff */
[----:B------:R-:W-:Y:S01]  /*14230*/  IMAD.HI.U32 R7, R3, R5, R2 ;  /* 0x0000000503077227 */ /* 0x000fe200078e0002 */
[----:B------:R-:W-:Y:S02]  /*14240*/  IABS R2, R4 ;  /* 0x0000000400027213 */ /* 0x000fe40000000000 */
[----:B------:R-:W-:Y:S02]  /*14250*/  IADD3 R3, R20, -0x1, R4 ;  /* 0xffffffff14037810 */ /* 0x000fe40007ffe004 */
[----:B------:R-:W-:Y:S02]  /*14260*/  IADD3 R2, RZ, -R2, RZ ;  /* 0x80000002ff027210 */ /* 0x000fe40007ffe0ff */
[----:B------:R-:W-:Y:S02]  /*14270*/  IABS R5, R3 ;  /* 0x0000000300057213 */ /* 0x000fe40000000000 */
[----:B------:R-:W-:Y:S01]  /*14280*/  LOP3.LUT R3, R3, R4, RZ, 0x3c, !PT ;  /* 0x0000000403037212 */ /* 0x000fe200078e3cff */
[----:B0-2---:R-:W-:-:S02]  /*14290*/  IMAD.MOV.U32 R6, RZ, RZ, R2 ;  /* 0x000000ffff067224 */ /* 0x005fc400078e0002 */
[----:B------:R-:W-:Y:S01]  /*142a0*/  IMAD.HI.U32 R2, R7, R5, RZ ;  /* 0x0000000507027227 */ /* 0x000fe200078e00ff */
[----:B------:R-:W-:-:S03]  /*142b0*/  ISETP.GE.AND P2, PT, R3, RZ, PT ;  /* 0x000000ff0300720c */ /* 0x000fc60003f46270 */
[----:B------:R-:W-:-:S05]  /*142c0*/  IMAD R5, R2, R6, R5 ;  /* 0x0000000602057224 */ /* 0x000fca00078e0205 */
[----:B------:R-:W-:-:S13]  /*142d0*/  ISETP.GT.U32.AND P1, PT, R0, R5, PT ;  /* 0x000000050000720c */ /* 0x000fda0003f24070 */
[----:B------:R-:W-:Y:S02]  /*142e0*/  @!P1 IMAD.IADD R5, R5, 0x1, -R0 ;  /* 0x0000000105059824 */ /* 0x000fe400078e0a00 */
[----:B------:R-:W-:Y:S01]  /*142f0*/  @!P1 VIADD R2, R2, 0x1 ;  /* 0x0000000102029836 */ /* 0x000fe20000000000 */
[----:B------:R-:W-:Y:S02]  /*14300*/  ISETP.NE.AND P1, PT, R4, RZ, PT ;  /* 0x000000ff0400720c */ /* 0x000fe40003f25270 */
[----:B------:R-:W-:-:S13]  /*14310*/  ISETP.GE.U32.AND P0, PT, R5, R0, PT ;  /* 0x000000000500720c */ /* 0x000fda0003f06070 */
[----:B------:R-:W-:-:S04]  /*14320*/  @P0 VIADD R2, R2, 0x1 ;  /* 0x0000000102020836 */ /* 0x000fc80000000000 */
[----:B------:R-:W-:Y:S01]  /*14330*/  @!P2 IMAD.MOV R2, RZ, RZ, -R2 ;  /* 0x000000ffff02a224 */ /* 0x000fe200078e0a02 */
[----:B------:R-:W-:-:S04]  /*14340*/  @!P1 LOP3.LUT R2, RZ, R4, RZ, 0x33, !PT ;  /* 0x00000004ff029212 */ /* 0x000fc800078e33ff */
[----:B------:R-:W-:-:S07]  /*14350*/  MOV R26, R2 ;  /* 0x00000002001a7202 */ /* 0x000fce0000000f00 */
.L_x_570:
[----:B------:R-:W-:Y:S05]  /*14360*/  BSYNC B0 ;  /* 0x0000000000007941 */ /* 0x000fea0003800000 */
.L_x_569:
[----:B------:R-:W-:-:S05]  /*14370*/  IMAD R0, R21, R26, RZ ;  /* 0x0000001a15007224 */ /* 0x000fca00078e02ff */
[----:B------:R3:W-:Y:S01]  /*14380*/  STL [R1+0x20], R0 ;  /* 0x0000200001007387 */ /* 0x0007e20000100800 */
[----:B------:R-:W-:-:S04]  /*14390*/  VIADDMNMX R26, R0, R26, R20, PT ;  /* 0x0000001a001a7246 */ /* 0x000fc80003800114 */
[----:B------:R-:W-:-:S13]  /*143a0*/  ISETP.GT.AND P0, PT, R26, R0, PT ;  /* 0x000000001a00720c */ /* 0x000fda0003f04270 */
[----:B---3--:R-:W-:Y:S05]  /*143b0*/  @P0 BRA `(.L_x_571) ;  /* 0x0000000000440947 */ /* 0x008fea0003800000 */
[----:B------:R-:W3:Y:S02]  /*143c0*/  S2R R0, SR_TID.X ;  /* 0x0000000000007919 */ /* 0x000ee40000002100 */
[----:B---3--:R-:W-:-:S04]  /*143d0*/  LOP3.LUT R0, R0, 0x7f, RZ, 0xc0, !PT ;  /* 0x0000007f00007812 */ /* 0x008fc800078ec0ff */
[----:B------:R-:W-:-:S13]  /*143e0*/  ISETP.NE.AND P0, PT, R0, RZ, PT ;  /* 0x000000ff0000720c */ /* 0x000fda0003f05270 */
[----:B------:R-:W-:Y:S05]  /*143f0*/  @P0 BRA `(.L_x_572) ;  /* 0x0000004000300947 */ /* 0x000fea0003800000 */
[----:B------:R-:W3:Y:S01]  /*14400*/  S2R R5, SR_LANEID ;  /* 0x0000000000057919 */ /* 0x000ee20000000000 */
[----:B------:R-:W-:Y:S01]  /*14410*/  VOTEU.ANY UR4, UPT, PT ;  /* 0x0000000000047886 */ /* 0x000fe200038e0100 */
[----:B------:R-:W4:Y:S01]  /*14420*/  LDC.64 R2, c[0x0][0xc60] ;  /* 0x00031800ff027b82 */ /* 0x000f220000000a00 */
[----:B------:R-:W3:Y:S02]  /*14430*/  FLO.U32 R0, UR4 ;  /* 0x0000000400007d00 */ /* 0x000ee400080e0000 */
[----:B---3--:R-:W-:-:S06]  /*14440*/  ISETP.EQ.U32.AND P0, PT, R0, R5, PT ;  /* 0x000000050000720c */ /* 0x008fcc0003f02070 */
[----:B------:R-:W4:Y:S07]  /*14450*/  POPC R5, UR4 ;  /* 0x0000000400057d09 */ /* 0x000f2e0008000000 */
[----:B----4-:R-:W3:Y:S01]  /*14460*/  @P0 ATOMG.E.ADD.STRONG.GPU PT, R3, desc[UR40][R2.64], R5 ;  /* 0x00000005020309a8 */ /* 0x010ee200081ee1e8 */
[----:B------:R-:W4:Y:S02]  /*14470*/  S2R R4, SR_LTMASK ;  /* 0x0000000000047919 */ /* 0x000f240000003900 */
[----:B----4-:R-:W-:-:S04]  /*14480*/  LOP3.LUT R4, R4, UR4, RZ, 0xc0, !PT ;  /* 0x0000000404047c12 */ /* 0x010fc8000f8ec0ff */
[----:B------:R-:W4:Y:S01]  /*14490*/  POPC R7, R4 ;  /* 0x0000000400077309 */ /* 0x000f220000000000 */
[----:B---3--:R-:W4:Y:S02]  /*144a0*/  SHFL.IDX PT, R0, R3, R0, 0x1f ;  /* 0x00001f0003007589 */ /* 0x008f2400000e0000 */
[----:B----4-:R-:W-:Y:S01]  /*144b0*/  IADD3 R24, R0, UR36, R7 ;  /* 0x0000002400187c10 */ /* 0x010fe2000fffe007 */
[----:B------:R-:W-:Y:S06]  /*144c0*/  BRA `(.L_x_572) ;  /* 0x0000003c00fc7947 */ /* 0x000fec0003800000 */
.L_x_571:
        /* <DEDUP_REMOVED lines=9> */
[----:B--2---:R-:W-:Y:S01]  /*14560*/  MOV R10, UR4 ;  /* 0x00000004000a7c02 */ /* 0x004fe20008000f00 */
[----:B------:R-:W2:Y:S01]  /*14570*/  LDC.64 R2, c[0x4][R2] ;  /* 0x0100000002027b82 */ /* 0x000ea20000000a00 */
[----:B------:R-:W-:Y:S02]  /*14580*/  IMAD.U32 R5, RZ, RZ, UR7 ;  /* 0x00000007ff057e24 */ /* 0x000fe4000f8e00ff */
[----:B0-----:R-:W-:Y:S02]  /*14590*/  IMAD.U32 R6, RZ, RZ, UR8 ;  /* 0x00000008ff067e24 */ /* 0x001fe4000f8e00ff */
[----:B------:R-:W-:-:S02]  /*145a0*/  IMAD.U32 R7, RZ, RZ, UR9 ;  /* 0x00000009ff077e24 */ /* 0x000fc4000f8e00ff */
[----:B------:R-:W-:Y:S02]  /*145b0*/  IMAD.U32 R11, RZ, RZ, UR5 ;  /* 0x00000005ff0b7e24 */ /* 0x000fe4000f8e00ff */
[----:B------:R-:W-:Y:S02]  /*145c0*/  IMAD.MOV.U32 R8, RZ, RZ, 0x70 ;  /* 0x00000070ff087424 */ /* 0x000fe400078e00ff */
[----:B------:R-:W-:Y:S02]  /*145d0*/  IMAD.MOV.U32 R12, RZ, RZ, 0x1 ;  /* 0x00000001ff0c7424 */ /* 0x000fe400078e00ff */
[----:B------:R-:W-:-:S07]  /*145e0*/  IMAD.MOV.U32 R13, RZ, RZ, RZ ;  /* 0x000000ffff0d7224 */ /* 0x000fce00078e00ff */
[----:B------:R-:W-:-:S07]  /*145f0*/  LEPC R20, `(.L_x_574) ;  /* 0x000000001014794e */ /* 0x000fce0000000000 */
[----:B-12---:R-:W-:Y:S05]  /*14600*/  CALL.ABS.NOINC R2 ;  /* 0x0000000002007343 */ /* 0x006fea0003c00000 */
.L_x_574:
[----:B------:R-:W-:Y:S05]  /*14610*/  BSYNC B6 ;  /* 0x0000000000067941 */ /* 0x000fea0003800000 */
.L_x_573:
[----:B------:R-:W3:Y:S01]  /*14620*/  LDL.LU R2, [R1+0x24] ;  /* 0x0000240001027983 */ /* 0x000ee20000300800 */
[----:B------:R-:W-:Y:S01]  /*14630*/  VIADD R0, R17, 0x6000 ;  /* 0x0000600011007836 */ /* 0x000fe20000000000 */
[----:B------:R-:W-:Y:S04]  /*14640*/  BSSY B6, `(.L_x_575) ;  /* 0x0000016000067945 */ /* 0x000fe80003800000 */
[----:B------:R-:W-:Y:S02]  /*14650*/  LOP3.LUT P0, RZ, R0, 0x1bf, RZ, 0xc0, !PT ;  /* 0x000001bf00ff7812 */ /* 0x000fe4000780c0ff */
[----:B---3--:R-:W-:-:S11]  /*14660*/  LOP3.LUT R2, R2, 0xfffffffe, RZ, 0xc0, !PT ;  /* 0xfffffffe02027812 */ /* 0x008fd600078ec0ff */
[----:B------:R-:W-:-:S05]  /*14670*/  @P0 LOP3.LUT R2, R2, 0x1, RZ, 0xfc, !PT ;  /* 0x0000000102020812 */ /* 0x000fca00078efcff */
[----:B------:R3:W-:Y:S01]  /*14680*/  STL [R1+0x24], R2 ;  /* 0x0000240201007387 */ /* 0x0007e20000100800 */
[----:B------:R-:W-:Y:S05]  /*14690*/  @!P0 BRA `(.L_x_576) ;  /* 0x0000000000408947 */ /* 0x000fea0003800000 */
[----:B---3--:R-:W-:Y:S01]  /*146a0*/  MOV R2, 0x0 ;  /* 0x0000000000027802 */ /* 0x008fe20000000f00 */
[----:B------:R-:W-:Y:S01]  /*146b0*/  ULDC.64 UR6, c[0x4][0x98] ;  /* 0x0100260000067ab9 */ /* 0x000fe20000000a00 */
[----:B------:R-:W-:Y:S01]  /*146c0*/  ULDC.64 UR8, c[0x4][0xa0] ;  /* 0x0100280000087ab9 */ /* 0x000fe20000000a00 */
[----:B------:R-:W-:Y:S01]  /*146d0*/  ULDC.64 UR4, c[0x4][0x10] ;  /* 0x0100040000047ab9 */ /* 0x000fe20000000a00 */
[----:B------:R-:W-:Y:S01]  /*146e0*/  MOV R4, UR6 ;  /* 0x0000000600047c02 */ /* 0x000fe20008000f00 */
[----:B------:R-:W-:Y:S01]  /*146f0*/  IMAD.U32 R5, RZ, RZ, UR7 ;  /* 0x00000007ff057e24 */ /* 0x000fe2000f8e00ff */
[----:B------:R-:W3:Y:S01]  /*14700*/  LDC.64 R2, c[0x4][R2] ;  /* 0x0100000002027b82 */ /* 0x000ee20000000a00 */
[----:B0-2---:R-:W-:Y:S01]  /*14710*/  IMAD.U32 R6, RZ, RZ, UR8 ;  /* 0x00000008ff067e24 */ /* 0x005fe2000f8e00ff */
[----:B------:R-:W-:Y:S01]  /*14720*/  MOV R8, 0x70 ;  /* 0x0000007000087802 */ /* 0x000fe20000000f00 */
[----:B------:R-:W-:Y:S02]  /*14730*/  IMAD.U32 R7, RZ, RZ, UR9 ;  /* 0x00000009ff077e24 */ /* 0x000fe4000f8e00ff */
[----:B------:R-:W-:-:S02]  /*14740*/  IMAD.U32 R10, RZ, RZ, UR4 ;  /* 0x00000004ff0a7e24 */ /* 0x000fc4000f8e00ff */
[----:B------:R-:W-:Y:S02]  /*14750*/  IMAD.U32 R11, RZ, RZ, UR5 ;  /* 0x00000005ff0b7e24 */ /* 0x000fe4000f8e00ff */
[----:B------:R-:W-:Y:S02]  /*14760*/  IMAD.MOV.U32 R12, RZ, RZ, 0x1 ;  /* 0x00000001ff0c7424 */ /* 0x000fe400078e00ff */
[----:B------:R-:W-:-:S07]  /*14770*/  IMAD.MOV.U32 R13, RZ, RZ, RZ ;  /* 0x000000ffff0d7224 */ /* 0x000fce00078e00ff */
[----:B------:R-:W-:-:S07]  /*14780*/  LEPC R20, `(.L_x_576) ;  /* 0x000000001014794e */ /* 0x000fce0000000000 */
[----:B-1-3--:R-:W-:Y:S05]  /*14790*/  CALL.ABS.NOINC R2 ;  /* 0x0000000002007343 */ /* 0x00afea0003c00000 */
.L_x_576:
[----:B------:R-:W-:Y:S05]  /*147a0*/  BSYNC B6 ;  /* 0x0000000000067941 */ /* 0x000fea0003800000 */
.L_x_575:
[----:B------:R-:W-:Y:S01]  /*147b0*/  VIADD R0, R17, 0x1000 ;  /* 0x0000100011007836 */ /* 0x000fe20000000000 */
[----:B------:R-:W-:Y:S04]  /*147c0*/  BSSY B6, `(.L_x_577) ;  /* 0x0000013000067945 */ /* 0x000fe80003800000 */
[----:B------:R-:W-:-:S13]  /*147d0*/  LOP3.LUT P0, RZ, R0, 0x9f, RZ, 0xc0, !PT ;  /* 0x0000009f00ff7812 */ /* 0x000fda000780c0ff */
[----:B------:R-:W-:Y:S05]  /*147e0*/  @!P0 BRA `(.L_x_578) ;  /* 0x0000000000408947 */ /* 0x000fea0003800000 */
[----:B---3--:R-:W-:Y:S01]  /*147f0*/  MOV R2, 0x0 ;  /* 0x0000000000027802 */ /* 0x008fe20000000f00 */
[----:B------:R-:W-:Y:S01]  /*14800*/  ULDC.64 UR6, c[0x4][0x98] ;  /* 0x0100260000067ab9 */ /* 0x000fe20000000a00 */
[----:B------:R-:W-:Y:S01]  /*14810*/  ULDC.64 UR8, c[0x4][0xa0] ;  /* 0x0100280000087ab9 */ /* 0x000fe20000000a00 */
[----:B------:R-:W-:Y:S01]  /*14820*/  ULDC.64 UR4, c[0x4][0x18] ;  /* 0x0100060000047ab9 */ /* 0x000fe20000000a00 */
[----:B------:R-:W-:Y:S01]  /*14830*/  IMAD.U32 R4, RZ, RZ, UR6 ;  /* 0x00000006ff047e24 */ /* 0x000fe2000f8e00ff */
[----:B0-2---:R-:W-:Y:S01]  /*14840*/  MOV R6, UR8 ;  /* 0x0000000800067c02 */ /* 0x005fe20008000f00 */
[----:B------:R-:W0:Y:S01]  /*14850*/  LDC.64 R2, c[0x4][R2] ;  /* 0x0100000002027b82 */ /* 0x000e220000000a00 */
[----:B------:R-:W-:Y:S01]  /*14860*/  IMAD.U32 R5, RZ, RZ, UR7 ;  /* 0x00000007ff057e24 */ /* 0x000fe2000f8e00ff */
[----:B------:R-:W-:Y:S01]  /*14870*/  MOV R13, RZ ;  /* 0x000000ff000d7202 */ /* 0x000fe20000000f00 */
[----:B------:R-:W-:Y:S02]  /*14880*/  IMAD.U32 R7, RZ, RZ, UR9 ;  /* 0x00000009ff077e24 */ /* 0x000fe4000f8e00ff */
[----:B------:R-:W-:-:S02]  /*14890*/  IMAD.U32 R10, RZ, RZ, UR4 ;  /* 0x00000004ff0a7e24 */ /* 0x000fc4000f8e00ff */
[----:B------:R-:W-:Y:S02]  /*148a0*/  IMAD.U32 R11, RZ, RZ, UR5 ;  /* 0x00000005ff0b7e24 */ /* 0x000fe4000f8e00ff */
[----:B------:R-:W-:Y:S02]  /*148b0*/  IMAD.MOV.U32 R8, RZ, RZ, 0x70 ;  /* 0x00000070ff087424 */ /* 0x000fe400078e00ff */
[----:B------:R-:W-:-:S07]  /*148c0*/  IMAD.MOV.U32 R12, RZ, RZ, 0x1 ;  /* 0x00000001ff0c7424 */ /* 0x000fce00078e00ff */
[----:B------:R-:W-:-:S07]  /*148d0*/  LEPC R20, `(.L_x_578) ;  /* 0x000000001014794e */ /* 0x000fce0000000000 */
[----:B01----:R-:W-:Y:S05]  /*148e0*/  CALL.ABS.NOINC R2 ;  /* 0x0000000002007343 */ /* 0x003fea0003c00000 */
.L_x_578:
[----:B------:R-:W-:Y:S05]  /*148f0*/  BSYNC B6 ;  /* 0x0000000000067941 */ /* 0x000fea0003800000 */
.L_x_577:
[----:B---3--:R-:W3:Y:S01]  /*14900*/  LDL R2, [R1+0x24] ;  /* 0x0000240001027983 */ /* 0x008ee20000100800 */
[----:B------:R-:W-:Y:S01]  /*14910*/  BSSY B6, `(.L_x_579) ;  /* 0x0000013000067945 */ /* 0x000fe20003800000 */
[----:B---3--:R-:W-:-:S13]  /*14920*/  LOP3.LUT P6, RZ, R2, 0x1, RZ, 0xc0, !PT ;  /* 0x0000000102ff7812 */ /* 0x008fda00078cc0ff */
[----:B------:R-:W-:Y:S05]  /*14930*/  @!P6 BRA `(.L_x_580) ;  /* 0x000000000040e947 */ /* 0x000fea0003800000 */
[----:B------:R-:W-:Y:S01]  /*14940*/  MOV R2, 0x0 ;  /* 0x0000000000027802 */ /* 0x000fe20000000f00 */
[----:B------:R-:W-:Y:S01]  /*14950*/  ULDC.64 UR4, c[0x4][0x98] ;  /* 0x0100260000047ab9 */ /* 0x000fe20000000a00 */
[----:B------:R-:W-:Y:S01]  /*14960*/  ULDC.64 UR6, c[0x4][0xa0] ;  /* 0x0100280000067ab9 */ /* 0x000fe20000000a00 */
[----:B------:R-:W-:Y:S01]  /*14970*/  ULDC.64 UR8, c[0x4][0x20] ;  /* 0x0100080000087ab9 */ /* 0x000fe20000000a00 */
[----:B------:R-:W-:Y:S01]  /*14980*/  IMAD.U32 R4, RZ, RZ, UR4 ;  /* 0x00000004ff047e24 */ /* 0x000fe2000f8e00ff */
[----:B------:R-:W-:Y:S01]  /*14990*/  MOV R11, UR9 ;  /* 0x00000009000b7c02 */ /* 0x000fe20008000f00 */
[----:B------:R-:W3:Y:S01]  /*149a0*/  LDC.64 R2, c[0x4][R2] ;  /* 0x0100000002027b82 */ /* 0x000ee20000000a00 */
[----:B------:R-:W-:Y:S02]  /*149b0*/  IMAD.U32 R5, RZ, RZ, UR5 ;  /* 0x00000005ff057e24 */ /* 0x000fe4000f8e00ff */
[----:B0-2---:R-:W-:Y:S02]  /*149c0*/  IMAD.U32 R6, RZ, RZ, UR6 ;  /* 0x00000006ff067e24 */ /* 0x005fe4000f8e00ff */
[----:B------:R-:W-:-:S02]  /*149d0*/  IMAD.U32 R7, RZ, RZ, UR7 ;  /* 0x00000007ff077e24 */ /* 0x000fc4000f8e00ff */
[----:B------:R-:W-:Y:S02]  /*149e0*/  IMAD.U32 R10, RZ, RZ, UR8 ;  /* 0x00000008ff0a7e24 */ /* 0x000fe4000f8e00ff */
[----:B------:R-:W-:Y:S02]  /*149f0*/  IMAD.MOV.U32 R8, RZ, RZ, 0x70 ;  /* 0x00000070ff087424 */ /* 0x000fe400078e00ff */
[----:B------:R-:W-:Y:S02]  /*14a00*/  IMAD.MOV.U32 R12, RZ, RZ, 0x1 ;  /* 0x00000001ff0c7424 */ /* 0x000fe400078e00ff */
[----:B------:R-:W-:-:S07]  /*14a10*/  IMAD.MOV.U32 R13, RZ, RZ, RZ ;  /* 0x000000ffff0d7224 */ /* 0x000fce00078e00ff */
[----:B------:R-:W-:-:S07]  /*14a20*/  LEPC R20, `(.L_x_580) ;  /* 0x000000001014794e */ /* 0x000fce0000000000 */
[----:B-1-3--:R-:W-:Y:S05]  /*14a30*/  CALL.ABS.NOINC R2 ;  /* 0x0000000002007343 */ /* 0x00afea0003c00000 */
.L_x_580:
[----:B------:R-:W-:Y:S05]  /*14a40*/  BSYNC B6 ;  /* 0x0000000000067941 */ /* 0x000fea0003800000 */
.L_x_579:
[----:B------:R-:W3:Y:S01]  /*14a50*/  LDL R13, [R1+0x8] ;  /* 0x00000800010d7983 */ /* 0x000ee20000100800 */
[----:B------:R-:W-:Y:S01]  /*14a60*/  ULDC.64 UR4, c[0x0][0x9f8] ;  /* 0x00027e0000047ab9 */ /* 0x000fe20000000a00 */
[----:B--2---:R-:W2:Y:S01]  /*14a70*/  LDC R10, c[0x0][0x430] ;  /* 0x00010c00ff0a7b82 */ /* 0x004ea20000000800 */
[----:B------:R-:W4:Y:S01]  /*14a80*/  S2R R2, SR_TID.X ;  /* 0x0000000000027919 */ /* 0x000f220000002100 */
[----:B------:R-:W-:Y:S01]  /*14a90*/  ISETP.NE.U32.AND P0, PT, RZ, UR4, PT ;  /* 0x00000004ff007c0c */ /* 0x000fe2000bf05070 */
[----:B01----:R-:W2:Y:S03]  /*14aa0*/  LDL R9, [R1+0x18] ;  /* 0x0000180001097983 */ /* 0x003ea60000100800 */
[----:B------:R-:W-:Y:S01]  /*14ab0*/  ISETP.NE.AND.EX P0, PT, RZ, UR5, PT, P0 ;  /* 0x00000005ff007c0c */ /* 0x000fe2000bf05300 */
[----:B------:R-:W0:Y:S01]  /*14ac0*/  S2R R20, SR_TID.X ;  /* 0x0000000000147919 */ /* 0x000e220000002100 */
[----:B------:R-:W-:Y:S01]  /*14ad0*/  IMAD.MOV.U32 R0, RZ, RZ, 0xa0 ;  /* 0x000000a0ff007424 */ /* 0x000fe200078e00ff */
[----:B------:R-:W2:Y:S01]  /*14ae0*/  LDL R12, [R1+0x6c] ;  /* 0x00006c00010c7983 */ /* 0x000ea20000100800 */
[----:B----4-:R-:W-:-:S09]  /*14af0*/  LOP3.LUT R21, R2, 0x7f, RZ, 0xc0, !PT ;  /* 0x0000007f02157812 */ /* 0x010fd200078ec0ff */
[----:B------:R-:W-:-:S04]  /*14b00*/  @P0 IADD3 R2, P1, R19, UR4, RZ ;  /* 0x0000000413020c10 */ /* 0x000fc8000ff3e0ff */
[----:B------:R-:W-:Y:S01]  /*14b10*/  @P0 IADD3.X R3, R22, UR5, RZ, P1, !PT ;  /* 0x0000000516030c10 */ /* 0x000fe20008ffe4ff */
[----:B0-----:R-:W-:Y:S01]  /*14b20*/  IMAD.SHL.U32 R20, R20, 0x20, RZ ;  /* 0x0000002014147824 */ /* 0x001fe200078e00ff */
[----:B------:R-:W-:Y:S01]  /*14b30*/  SHF.R.U32.HI R21, RZ, 0x2, R21 ;  /* 0x00000002ff157819 */ /* 0x000fe20000011615 */
[----:B------:R-:W-:-:S03]  /*14b40*/  IMAD R0, R26, R0, -0xa0 ;  /* 0xffffff601a007424 */ /* 0x000fc600078e0200 */
[----:B------:R-:W-:-:S04]  /*14b50*/  LOP3.LUT R20, R21, 0x60, R20, 0xf8, !PT ;  /* 0x0000006015147812 */ /* 0x000fc800078ef814 */
[----:B------:R-:W-:Y:S02]  /*14b60*/  IADD3 R8, R20, R0, RZ ;  /* 0x0000000014087210 */ /* 0x000fe40007ffe0ff */
[----:B------:R-:W4:Y:S04]  /*14b70*/  LDL.LU R20, [R1+0x24] ;  /* 0x0000240001147983 */ /* 0x000f280000300800 */
[----:B---3--:R-:W3:Y:S01]  /*14b80*/  @P0 LDG.E R13, desc[UR40][R2.64] ;  /* 0x00000028020d0981 */ /* 0x008ee2000c1e1900 */
[----:B--2---:R-:W-:-:S13]  /*14b90*/  ISETP.NE.AND P2, PT, R10, 0x1, PT ;  /* 0x000000010a00780c */ /* 0x004fda0003f45270 */
[----:B------:R-:W0:Y:S08]  /*14ba0*/  @P2 LDC R4, c[0x0][0x434] ;  /* 0x00010d00ff042b82 */ /* 0x000e300000000800 */
[----:B------:R-:W1:Y:S01]  /*14bb0*/  @P2 LDC R6, c[0x0][0x438] ;  /* 0x00010e00ff062b82 */ /* 0x000e620000000800 */
[----:B------:R-:W2:Y:S02]  /*14bc0*/  S2R R21, SR_TID.X ;  /* 0x0000000000157919 */ /* 0x000ea40000002100 */
[C---:B--2---:R-:W-:Y:S01]  /*14bd0*/  LOP3.LUT R11, R21.reuse, 0x7f, RZ, 0xc0, !PT ;  /* 0x0000007f150b7812 */ /* 0x044fe200078ec0ff */
[----:B------:R-:W-:-:S03]  /*14be0*/  IMAD.SHL.U32 R21, R21, 0x20, RZ ;  /* 0x0000002015157824 */ /* 0x000fc600078e00ff */
[----:B------:R-:W-:-:S04]  /*14bf0*/  SHF.R.U32.HI R11, RZ, 0x2, R11 ;  /* 0x00000002ff0b7819 */ /* 0x000fc8000001160b */
[----:B------:R-:W-:-:S04]  /*14c00*/  LOP3.LUT R21, R11, 0x60, R21, 0xf8, !PT ;  /* 0x000000600b157812 */ /* 0x000fc800078ef815 */
[----:B------:R-:W-:-:S05]  /*14c10*/  LOP3.LUT R21, R21, 0x80, RZ, 0xfc, !PT ;  /* 0x0000008015157812 */ /* 0x000fca00078efcff */
[----:B------:R-:W-:Y:S01]  /*14c20*/  IMAD.IADD R0, R21, 0x1, R0 ;  /* 0x0000000115007824 */ /* 0x000fe200078e0200 */
[----:B----4-:R-:W-:Y:S01]  /*14c30*/  LOP3.LUT R20, R20, 0xfffffffd, RZ, 0xc0, !PT ;  /* 0xfffffffd14147812 */ /* 0x010fe200078ec0ff */
[----:B------:R-:W-:Y:S01]  /*14c40*/  UMOV UR4, 0xffffffff ;  /* 0xffffffff00047882 */ /* 0x000fe20000000000 */
[----:B---3--:R2:W-:Y:S01]  /*14c50*/  @P0 STL [R1+0x8], R13 ;  /* 0x0000080d01000387 */ /* 0x0085e20000100800 */
[C---:B------:R-:W-:Y:S01]  /*14c60*/  ISETP.GE.AND P0, PT, R8.reuse, R23, PT ;  /* 0x000000170800720c */ /* 0x040fe20003f06270 */
[----:B------:R-:W-:-:S12]  /*14c70*/  IMAD.IADD R8, R8, 0x1, R9 ;  /* 0x0000000108087824 */ /* 0x000fd800078e0209 */
[----:B------:R-:W3:Y:S01]  /*14c80*/  @!P0 LDC.64 R2, c[0x0][0x428] ;  /* 0x00010a00ff028b82 */ /* 0x000ee20000000a00 */
[----:B0-----:R-:W-:Y:S01]  /*14c90*/  @P2 IMAD.HI.U32 R4, R8, R4, RZ ;  /* 0x0000000408042227 */ /* 0x001fe200078e00ff */
[----:B------:R-:W-:-:S03]  /*14ca0*/  SHF.R.S32.HI R14, RZ, 0x1f, R13 ;  /* 0x0000001fff0e7819 */ /* 0x000fc6000001140d */
[----:B------:R-:W-:Y:S01]  /*14cb0*/  IMAD.MOV.U32 R5, RZ, RZ, R8 ;  /* 0x000000ffff057224 */ /* 0x000fe200078e0008 */
[----:B-1----:R-:W-:-:S04]  /*14cc0*/  @P2 SHF.R.U32.HI R5, RZ, R6, R4 ;  /* 0x00000006ff052219 */ /* 0x002fc80000011604 */
[--C-:B------:R-:W-:Y:S01]  /*14cd0*/  @!P0 SHF.R.S32.HI R7, RZ, 0x1f, R5.reuse ;  /* 0x0000001fff078819 */ /* 0x100fe20000011405 */
[----:B------:R-:W-:Y:S02]  /*14ce0*/  @!P0 IMAD.MOV.U32 R6, RZ, RZ, R5 ;  /* 0x000000ffff068224 */ /* 0x000fe400078e0005 */
[-C--:B---3--:R-:W-:Y:S02]  /*14cf0*/  @!P0 IMAD R4, R14, R2.reuse, RZ ;  /* 0x000000020e048224 */ /* 0x088fe400078e02ff */
[----:B------:R-:W-:-:S04]  /*14d00*/  @!P0 IMAD.WIDE.U32 R6, R13, R2, R6 ;  /* 0x000000020d068225 */ /* 0x000fc800078e0006 */
[----:B------:R-:W-:Y:S02]  /*14d10*/  @!P0 IMAD R4, R13, R3, R4 ;  /* 0x000000030d048224 */ /* 0x000fe400078e0204 */
[----:B------:R-:W0:Y:S02]  /*14d20*/  @!P0 LDC.64 R2, c[0x0][0x418] ;  /* 0x00010600ff028b82 */ /* 0x000e240000000a00 */
[----:B------:R-:W-:-:S06]  /*14d30*/  @!P0 IMAD.IADD R4, R7, 0x1, R4 ;  /* 0x0000000107048824 */ /* 0x000fcc00078e0204 */
[----:B------:R-:W1:Y:S01]  /*14d40*/  @P2 LDC R7, c[0x0][0x438] ;  /* 0x00010e00ff072b82 */ /* 0x000e620000000800 */
[----:B0-----:R-:W-:-:S04]  /*14d50*/  @!P0 LEA R2, P1, R6, R2, 0x2 ;  /* 0x0000000206028211 */ /* 0x001fc800078210ff */
[----:B------:R-:W-:-:S03]  /*14d60*/  @!P0 LEA.HI.X R3, R6, R3, R4, 0x2, P1 ;  /* 0x0000000306038211 */ /* 0x000fc600008f1404 */
[----:B------:R-:W0:Y:S01]  /*14d70*/  @P2 LDC R6, c[0x0][0x434] ;  /* 0x00010d00ff062b82 */ /* 0x000e220000000800 */
[----:B------:R-:W-:-:S06]  /*14d80*/  MOV R4, RZ ;  /* 0x000000ff00047202 */ /* 0x000fcc0000000f00 */
[----:B------:R3:W5:Y:S01]  /*14d90*/  @!P0 LDG.E R4, desc[UR40][R2.64] ;  /* 0x0000002802048981 */ /* 0x000762000c1e1900 */
[C---:B------:R-:W-:Y:S01]  /*14da0*/  ISETP.GE.AND P0, PT, R0.reuse, R23, PT ;  /* 0x000000170000720c */ /* 0x040fe20003f06270 */
[----:B---3--:R-:W-:-:S03]  /*14db0*/  IMAD.IADD R2, R0, 0x1, R9 ;  /* 0x0000000100027824 */ /* 0x008fc600078e0209 */
[----:B------:R-:W-:Y:S01]  /*14dc0*/  ISETP.GT.U32.OR P0, PT, R21, 0x9f, P0 ;  /* 0x0000009f1500780c */ /* 0x000fe20000704470 */
[----:B0-----:R-:W-:-:S04]  /*14dd0*/  @P2 IMAD.HI.U32 R3, R2, R6, RZ ;  /* 0x0000000602032227 */ /* 0x001fc800078e00ff */
[----:B------:R-:W-:Y:S01]  /*14de0*/  IMAD.MOV.U32 R0, RZ, RZ, R2 ;  /* 0x000000ffff007224 */ /* 0x000fe200078e0002 */
[----:B-1----:R-:W-:Y:S01]  /*14df0*/  @P2 SHF.R.U32.HI R0, RZ, R7, R3 ;  /* 0x00000007ff002219 */ /* 0x002fe20000011603 */
[----:B------:R-:W-:-:S06]  /*14e00*/  IMAD.MOV R3, RZ, RZ, -R5 ;  /* 0x000000ffff037224 */ /* 0x000fcc00078e0a05 */
[----:B------:R-:W0:Y:S01]  /*14e10*/  @!P0 LDC.64 R6, c[0x0][0x418] ;  /* 0x00010600ff068b82 */ /* 0x000e220000000a00 */
[----:B------:R-:W-:Y:S02]  /*14e20*/  IMAD.MOV R9, RZ, RZ, -R0 ;  /* 0x000000ffff097224 */ /* 0x000fe400078e0a00 */
[C---:B------:R-:W-:Y:S02]  /*14e30*/  IMAD R8, R10.reuse, R3, R8 ;  /* 0x000000030a087224 */ /* 0x040fe400078e0208 */
[----:B------:R-:W-:-:S03]  /*14e40*/  IMAD R9, R10, R9, R2 ;  /* 0x000000090a097224 */ /* 0x000fc600078e0202 */
[----:B------:R-:W1:Y:S01]  /*14e50*/  @!P0 LDC.64 R2, c[0x0][0x428] ;  /* 0x00010a00ff028b82 */ /* 0x000e620000000a00 */
[----:B------:R-:W-:Y:S02]  /*14e60*/  @!P0 SHF.R.S32.HI R11, RZ, 0x1f, R0 ;  /* 0x0000001fff0b8819 */ /* 0x000fe40000011400 */
[----:B------:R-:W-:Y:S01]  /*14e70*/  @!P0 MOV R10, R0 ;  /* 0x00000000000a8202 */ /* 0x000fe20000000f00 */
[----:B------:R-:W-:-:S04]  /*14e80*/  IMAD.MOV.U32 R5, RZ, RZ, RZ ;  /* 0x000000ffff057224 */ /* 0x000fc800078e00ff */
[----:B-1----:R-:W-:-:S04]  /*14e90*/  @!P0 IMAD.WIDE.U32 R10, R13, R2, R10 ;  /* 0x000000020d0a8225 */ /* 0x002fc800078e000a */
[----:B------:R-:W-:-:S04]  /*14ea0*/  @!P0 IMAD R2, R14, R2, RZ ;  /* 0x000000020e028224 */ /* 0x000fc800078e02ff */
[----:B------:R-:W-:Y:S01]  /*14eb0*/  @!P0 IMAD R0, R13, R3, R2 ;  /* 0x000000030d008224 */ /* 0x000fe200078e0202 */
[----:B0-----:R-:W-:-:S03]  /*14ec0*/  @!P0 LEA R6, P1, R10, R6, 0x2 ;  /* 0x000000060a068211 */ /* 0x001fc600078210ff */
[----:B------:R-:W-:-:S05]  /*14ed0*/  @!P0 IMAD.IADD R0, R0, 0x1, R11 ;  /* 0x0000000100008824 */ /* 0x000fca00078e020b */
[----:B------:R-:W-:Y:S02]  /*14ee0*/  @!P0 LEA.HI.X R7, R10, R7, R0, 0x2, P1 ;  /* 0x000000070a078211 */ /* 0x000fe400008f1400 */
[----:B------:R-:W-:-:S03]  /*14ef0*/  ISETP.GT.U32.AND P1, PT, R21, 0x9f, PT ;  /* 0x0000009f1500780c */ /* 0x000fc60003f24070 */
[----:B------:R2:W5:Y:S01]  /*14f00*/  @!P0 LDG.E R5, desc[UR40][R6.64] ;  /* 0x0000002806058981 */ /* 0x000562000c1e1900 */
[----:B------:R-:W-:-:S09]  /*14f10*/  ISETP.NE.AND P0, PT, R12, 0x3, PT ;  /* 0x000000030c00780c */ /* 0x000fd20003f05270 */
[----:B------:R-:W-:-:S04]  /*14f20*/  @P1 LOP3.LUT R20, R20, 0x2, RZ, 0xfc, !PT ;  /* 0x0000000214141812 */ /* 0x000fc800078efcff */
[----:B------:R-:W-:-:S04]  /*14f30*/  LOP3.LUT R20, R20, 0xfffffffb, RZ, 0xc0, !PT ;  /* 0xfffffffb14147812 */ /* 0x000fc800078ec0ff */
[----:B------:R-:W-:Y:S01]  /*14f40*/  @P0 LOP3.LUT R20, R20, 0x4, RZ, 0xfc, !PT ;  /* 0x0000000414140812 */ /* 0x000fe200078efcff */
[----:B------:R2:W-:Y:S04]  /*14f50*/  STL [R1+0x1c], R14 ;  /* 0x00001c0e01007387 */ /* 0x0005e80000100800 */
[----:B------:R2:W-:Y:S01]  /*14f60*/  STL [R1+0x24], R20 ;  /* 0x0000241401007387 */ /* 0x0005e20000100800 */
[----:B------:R-:W-:Y:S05]  /*14f70*/  BRA.DIV UR4, `(.L_x_581) ;  /* 0x0000005204ac7947 */ /* 0x000fea000b800000 */
.L_x_701:
[----:B--2---:R-:W-:Y:S01]  /*14f80*/  VIADD R7, R26, 0xffffffff ;  /* 0xffffffff1a077836 */ /* 0x004fe20000000000 */
[----:B------:R-:W-:Y:S06]  /*14f90*/  @!P0 BRA `(.L_x_582) ;  /* 0x0000000000048947 */ /* 0x000fec0003800000 */
[----:B------:R-:W-:Y:S01]  /*14fa0*/  BPT.TRAP 0x1 ;  /* 0x000000040000795c */ /* 0x000fe20000300000 */
.L_x_582:
[----:B------:R-:W2:Y:S01]  /*14fb0*/  LDL R0, [R1+0xc] ;  /* 0x00000c0001007983 */ /* 0x000ea20000100800 */
[----:B------:R-:W-:Y:S01]  /*14fc0*/  IMAD R6, R29, 0x8, R17 ;  /* 0x000000081d067824 */ /* 0x000fe200078e0211 */
[----:B------:R-:W-:Y:S01]  /*14fd0*/  BSSY B0, `(.L_x_583) ;  /* 0x0000006000007945 */ /* 0x000fe20003800000 */
[----:B------:R-:W-:Y:S02]  /*14fe0*/  SHF.R.S32.HI R28, RZ, 0x1f, R8 ;  /* 0x0000001fff1c7819 */ /* 0x000fe40000011408 */
[----:B--2---:R-:W-:-:S04]  /*14ff0*/  SHF.L.U32 R0, R0, 0x1f, RZ ;  /* 0x0000001f00007819 */ /* 0x004fc800000006ff */
[----:B------:R-:W0:Y:S01]  /*15000*/  SYNCS.PHASECHK.TRANS64.TRYWAIT P0, [R6+URZ+0x13280], R0 ;  /* 0x01328000060075a7 */ /* 0x000e22000800017f */
[----:B------:R1:W-:Y:S02]  /*15010*/  STL [R1+0x44], R0 ;  /* 0x0000440001007387 */ /* 0x0003e40000100800 */
[----:B01----:R-:W-:Y:S05]  /*15020*/  @!P0 BRA `(.L_x_584) ;  /* 0x0000005000b48947 */ /* 0x003fea0003800000 */
.L_x_702:
[----:B------:R-:W-:Y:S05]  /*15030*/  BSYNC B0 ;  /* 0x0000000000007941 */ /* 0x000fea0003800000 */
.L_x_583:
[----:B------:R-:W2:Y:S01]  /*15040*/  LDL.LU R11, [R1+0x24] ;  /* 0x00002400010b7983 */ /* 0x000ea20000300800 */
[----:B------:R-:W1:Y:S01]  /*15050*/  LDC R14, c[0x0][0x2f4] ;  /* 0x0000bd00ff0e7b82 */ /* 0x000e620000000800 */
[----:B-----5:R-:W-:Y:S01]  /*15060*/  SHF.R.S32.HI R13, RZ, 0x1f, R4 ;  /* 0x0000001fff0d7819 */ /* 0x020fe20000011404 */
[----:B------:R-:W-:Y:S01]  /*15070*/  ULDC.64 UR4, c[0x0][0x328] ;  /* 0x0000ca0000047ab9 */ /* 0x000fe20000000a00 */
[----:B------:R-:W3:Y:S01]  /*15080*/  S2R R15, SR_TID.X ;  /* 0x00000000000f7919 */ /* 0x000ee20000002100 */
[----:B0-----:R-:W-:Y:S01]  /*15090*/  IMAD R0, R28, UR4, RZ ;  /* 0x000000041c007c24 */ /* 0x001fe2000f8e02ff */
[----:B------:R-:W-:Y:S01]  /*150a0*/  ULDC.64 UR6, c[0x0][0x338] ;  /* 0x0000ce0000067ab9 */ /* 0x000fe20000000a00 */
[C---:B------:R-:W-:Y:S01]  /*150b0*/  IMAD.WIDE.U32 R2, R8.reuse, UR4, RZ ;  /* 0x0000000408027c25 */ /* 0x040fe2000f8e00ff */
[----:B------:R0:W-:Y:S03]  /*150c0*/  STL [R1+0x3c], R13 ;  /* 0x00003c0d01007387 */ /* 0x0001e60000100800 */
[----:B------:R-:W-:-:S02]  /*150d0*/  IMAD R0, R8, UR5, R0 ;  /* 0x0000000508007c24 */ /* 0x000fc4000f8e0200 */
[----:B------:R-:W-:Y:S02]  /*150e0*/  IMAD R7, R7, -0xa0, R23 ;  /* 0xffffff6007077824 */ /* 0x000fe400078e0217 */
[----:B------:R-:W-:Y:S02]  /*150f0*/  IMAD.IADD R3, R3, 0x1, R0 ;  /* 0x0000000103037824 */ /* 0x000fe400078e0200 */
[----:B------:R-:W-:Y:S02]  /*15100*/  IMAD R0, R13, UR6, RZ ;  /* 0x000000060d007c24 */ /* 0x000fe4000f8e02ff */
[----:B------:R-:W-:-:S04]  /*15110*/  IMAD.WIDE.U32 R2, R4, UR6, R2 ;  /* 0x0000000604027c25 */ /* 0x000fc8000f8e0002 */
[----:B------:R-:W-:Y:S02]  /*15120*/  IMAD R0, R4, UR7, R0 ;  /* 0x0000000704007c24 */ /* 0x000fe4000f8e0200 */
[----:B------:R-:W-:Y:S02]  /*15130*/  IMAD.MOV.U32 R12, RZ, RZ, R2 ;  /* 0x000000ffff0c7224 */ /* 0x000fe400078e0002 */
[----:B0-----:R-:W-:Y:S01]  /*15140*/  IMAD.IADD R13, R3, 0x1, R0 ;  /* 0x00000001030d7824 */ /* 0x001fe200078e0200 */
[----:B------:R-:W-:Y:S02]  /*15150*/  SHF.R.S32.HI R0, RZ, 0x1f, R9 ;  /* 0x0000001fff007819 */ /* 0x000fe40000011409 */
[----:B---3--:R-:W-:-:S04]  /*15160*/  SHF.L.U32 R20, R15, 0x4, RZ ;  /* 0x000000040f147819 */ /* 0x008fc800000006ff */
[----:B------:R-:W-:-:S04]  /*15170*/  LOP3.LUT R20, R20, 0x30, RZ, 0xc0, !PT ;  /* 0x0000003014147812 */ /* 0x000fc800078ec0ff */
[CC--:B-1----:R-:W-:Y:S02]  /*15180*/  ISETP.GE.AND P1, PT, R20.reuse, R14.reuse, PT ;  /* 0x0000000e1400720c */ /* 0x0c2fe40003f26270 */
[----:B------:R-:W-:Y:S02]  /*15190*/  ISETP.GE.AND P0, PT, R20, R14, PT ;  /* 0x0000000e1400720c */ /* 0x000fe40003f06270 */
[----:B------:R-:W3:Y:S04]  /*151a0*/  LDL R14, [R1+0x30] ;  /* 0x00003000010e7983 */ /* 0x000ee80000100800 */
[----:B------:R0:W-:Y:S01]  /*151b0*/  STL [R1], R0 ;  /* 0x0000000001007387 */ /* 0x0001e20000100800 */
[----:B------:R-:W-:-:S04]  /*151c0*/  IMAD.WIDE.U32 R2, R9, UR4, RZ ;  /* 0x0000000409027c25 */ /* 0x000fc8000f8e00ff */
[----:B0-----:R-:W-:-:S04]  /*151d0*/  IMAD R0, R0, UR4, RZ ;  /* 0x0000000400007c24 */ /* 0x001fc8000f8e02ff */
[----:B------:R-:W-:Y:S01]  /*151e0*/  IMAD R0, R9, UR5, R0 ;  /* 0x0000000509007c24 */ /* 0x000fe2000f8e0200 */
[----:B------:R-:W-:-:S03]  /*151f0*/  ULDC.64 UR4, c[0x0][0x330] ;  /* 0x0000cc0000047ab9 */ /* 0x000fc60000000a00 */
[----:B------:R-:W-:Y:S02]  /*15200*/  IMAD.IADD R3, R3, 0x1, R0 ;  /* 0x0000000103037824 */ /* 0x000fe400078e0200 */
[----:B------:R-:W-:-:S04]  /*15210*/  IMAD.WIDE.U32 R2, R5, UR6, R2 ;  /* 0x0000000605027c25 */ /* 0x000fc8000f8e0002 */
[----:B------:R-:W-:Y:S01]  /*15220*/  IMAD.MOV.U32 R10, RZ, RZ, R2 ;  /* 0x000000ffff0a7224 */ /* 0x000fe200078e0002 */
[----:B------:R-:W-:-:S04]  /*15230*/  LOP3.LUT R15, R15, 0x7f, RZ, 0xc0, !PT ;  /* 0x0000007f0f0f7812 */ /* 0x000fc800078ec0ff */
[----:B------:R-:W-:-:S04]  /*15240*/  SHF.R.U32.HI R15, RZ, 0x2, R15 ;  /* 0x00000002ff0f7819 */ /* 0x000fc8000001160f */
[----:B------:R-:W-:-:S04]  /*15250*/  IADD3 R7, -R15, R7, RZ ;  /* 0x000000070f077210 */ /* 0x000fc80007ffe1ff */
[----:B------:R-:W-:Y:S02]  /*15260*/  ISETP.GE.AND P5, PT, R7, 0x1, PT ;  /* 0x000000010700780c */ /* 0x000fe40003fa6270 */
[----:B--2---:R-:W-:-:S04]  /*15270*/  LOP3.LUT R11, R11, 0xfffffffe, RZ, 0xc0, !PT ;  /* 0xfffffffe0b0b7812 */ /* 0x004fc800078ec0ff */
[----:B------:R-:W-:-:S05]  /*15280*/  @P1 LOP3.LUT R11, R11, 0x1, RZ, 0xfc, !PT ;  /* 0x000000010b0b1812 */ /* 0x000fca00078efcff */
[----:B------:R0:W-:Y:S02]  /*15290*/  STL [R1+0x24], R11 ;  /* 0x0000240b01007387 */ /* 0x0001e40000100800 */
[----:B0-----:R-:W-:-:S05]  /*152a0*/  SHF.R.S32.HI R11, RZ, 0x1f, R5 ;  /* 0x0000001fff0b7819 */ /* 0x001fca0000011405 */
[----:B------:R-:W-:Y:S01]  /*152b0*/  IMAD R0, R11, UR6, RZ ;  /* 0x000000060b007c24 */ /* 0x000fe2000f8e02ff */
[----:B------:R0:W-:Y:S03]  /*152c0*/  STL [R1+0x40], R11 ;  /* 0x0000400b01007387 */ /* 0x0001e60000100800 */
[----:B------:R-:W-:Y:S01]  /*152d0*/  IMAD R0, R5, UR7, R0 ;  /* 0x0000000705007c24 */ /* 0x000fe2000f8e0200 */
[----:B------:R-:W-:-:S03]  /*152e0*/  ULDC.64 UR6, c[0x0][0x318] ;  /* 0x0000c60000067ab9 */ /* 0x000fc60000000a00 */
[----:B0-----:R-:W-:Y:S02]  /*152f0*/  IMAD.IADD R11, R3, 0x1, R0 ;  /* 0x00000001030b7824 */ /* 0x001fe400078e0200 */
[----:B------:R-:W-:-:S04]  /*15300*/  IMAD.WIDE.U32 R2, R16, UR4, R12 ;  /* 0x0000000410027c25 */ /* 0x000fc8000f8e000c */
[----:B------:R-:W-:Y:S01]  /*15310*/  IMAD R12, R16, UR5, RZ ;  /* 0x00000005100c7c24 */ /* 0x000fe2000f8e02ff */
[----:B------:R-:W-:Y:S01]  /*15320*/  IADD3 R0, P1, R2, UR6, RZ ;  /* 0x0000000602007c10 */ /* 0x000fe2000ff3e0ff */
[----:B------:R-:W-:-:S03]  /*15330*/  IMAD.WIDE.U32 R10, R16, UR4, R10 ;  /* 0x00000004100a7c25 */ /* 0x000fc6000f8e000a */
[----:B------:R-:W-:Y:S02]  /*15340*/  IADD3.X R2, R3, UR7, R12, P1, !PT ;  /* 0x0000000703027c10 */ /* 0x000fe40008ffe40c */
[----:B------:R-:W-:Y:S01]  /*15350*/  IADD3 R23, P1, R10, UR6, RZ ;  /* 0x000000060a177c10 */ /* 0x000fe2000ff3e0ff */
[----:B------:R-:W-:-:S03]  /*15360*/  UMOV UR4, 0xffffffff ;  /* 0xffffffff00047882 */ /* 0x000fc60000000000 */
[----:B------:R-:W-:Y:S01]  /*15370*/  IADD3.X R22, R12, UR7, R11, P1, !PT ;  /* 0x000000070c167c10 */ /* 0x000fe20008ffe40b */
[----:B---3--:R-:W-:Y:S01]  /*15380*/  IMAD R19, R29, 0x2800, R14 ;  /* 0x000028001d137824 */ /* 0x008fe200078e020e */
[----:B------:R-:W-:Y:S07]  /*15390*/  BRA.DIV UR4, `(.L_x_585) ;  /* 0x0000004e04f07947 */ /* 0x000fee000b800000 */
[----:B------:R-:W2:Y:S01]  /*153a0*/  LDL.LU R14, [R1+0x24] ;  /* 0x00002400010e7983 */ /* 0x000ea20000300800 */
[----:B------:R-:W0:Y:S03]  /*153b0*/  S2R R11, SR_TID.X ;  /* 0x00000000000b7919 */ /* 0x000e260000002100 */
[----:B------:R-:W1:Y:S04]  /*153c0*/  SHFL.IDX PT, R3, R0, RZ, 0x1c1f ;  /* 0x001c1fff00037589 */ /* 0x000e6800000e0000 */
[----:B------:R-:W3:Y:S01]  /*153d0*/  SHFL.IDX PT, R10, R2, RZ, 0x1c1f ;  /* 0x001c1fff020a7589 */ /* 0x000ee200000e0000 */
[----:B0-----:R-:W-:-:S05]  /*153e0*/  IMAD.SHL.U32 R15, R11, 0x10, RZ ;  /* 0x000000100b0f7824 */ /* 0x001fca00078e00ff */
[----:B------:R-:W-:-:S04]  /*153f0*/  LOP3.LUT R15, R15, 0x30, RZ, 0xc0, !PT ;  /* 0x000000300f0f7812 */ /* 0x000fc800078ec0ff */
[----:B-1----:R-:W-:-:S05]  /*15400*/  IADD3 R12, P1, R15, R3, RZ ;  /* 0x000000030f0c7210 */ /* 0x002fca0007f3e0ff */
[----:B---3--:R-:W-:Y:S02]  /*15410*/  IMAD.X R13, RZ, RZ, R10, P1 ;  /* 0x000000ffff0d7224 */ /* 0x008fe400008e060a */
[----:B------:R-:W0:Y:S01]  /*15420*/  SHFL.IDX PT, R10, R0, 0x1, 0x1c1f ;  /* 0x003c1f00000a7f89 */ /* 0x000e2200000e0000 */
[----:B------:R-:W-:-:S03]  /*15430*/  IMAD.IADD R3, R17, 0x1, R19 ;  /* 0x0000000111037824 */ /* 0x000fc600078e0213 */
[----:B------:R-:W1:Y:S01]  /*15440*/  SHFL.IDX PT, R19, R2, 0x1, 0x1c1f ;  /* 0x003c1f0002137f89 */ /* 0x000e6200000e0000 */
[----:B------:R-:W-:-:S13]  /*15450*/  ISETP.LT.OR P1, PT, R7, 0x1, P0 ;  /* 0x000000010700780c */ /* 0x000fda0000721670 */
[----:B------:R-:W-:Y:S01]  /*15460*/  LDGSTS.E.BYPASS.LTC128B.128 [R3+0x6000], desc[UR40][R12.64], !P1 ;  /* 0x060000000c037fae */ /* 0x000fe2000c901d68 */
[----:B0-----:R-:W-:-:S05]  /*15470*/  IADD3 R10, P1, R15, R10, RZ ;  /* 0x0000000a0f0a7210 */ /* 0x001fca0007f3e0ff */
[----:B-1----:R-:W-:Y:S01]  /*15480*/  IMAD.X R11, RZ, RZ, R19, P1 ;  /* 0x000000ffff0b7224 */ /* 0x002fe200008e0613 */
[----:B------:R-:W-:Y:S01]  /*15490*/  ISETP.LT.OR P1, PT, R7, 0x21, P0 ;  /* 0x000000210700780c */ /* 0x000fe20000721670 */
[----:B------:R-:W-:-:S12]  /*154a0*/  SHFL.IDX PT, R19, R2, 0x2, 0x1c1f ;  /* 0x005c1f0002137f89 */ /* 0x000fd800000e0000 */
[----:B------:R0:W-:Y:S04]  /*154b0*/  LDGSTS.E.BYPASS.LTC128B.128 [R3+0x6800], desc[UR40][R10.64], !P1 ;  /* 0x068000000a037fae */ /* 0x0001e8000c901d68 */
[----:B0-----:R-:W0:Y:S04]  /*154c0*/  SHFL.IDX PT, R10, R0, 0x2, 0x1c1f ;  /* 0x005c1f00000a7f89 */ /* 0x001e2800000e0000 */
[----:B------:R-:W1:Y:S04]  /*154d0*/  SHFL.IDX PT, R0, R0, 0x3, 0x1c1f ;  /* 0x007c1f0000007f89 */ /* 0x000e6800000e0000 */
[----:B------:R-:W3:Y:S01]  /*154e0*/  SHFL.IDX PT, R2, R2, 0x3, 0x1c1f ;  /* 0x007c1f0002027f89 */ /* 0x000ee200000e0000 */
[----:B0-----:R-:W-:-:S05]  /*154f0*/  IADD3 R10, P1, R15, R10, RZ ;  /* 0x0000000a0f0a7210 */ /* 0x001fca0007f3e0ff */
[----:B------:R-:W-:Y:S01]  /*15500*/  IMAD.X R11, RZ, RZ, R19, P1 ;  /* 0x000000ffff0b7224 */ /* 0x000fe200008e0613 */
[C---:B------:R-:W-:Y:S02]  /*15510*/  ISETP.LT.OR P1, PT, R7.reuse, 0x41, P0 ;  /* 0x000000410700780c */ /* 0x040fe40000721670 */
[----:B------:R-:W-:-:S11]  /*15520*/  ISETP.GE.AND P3, PT, R7, 0x81, PT ;  /* 0x000000810700780c */ /* 0x000fd60003f66270 */
[----:B------:R1:W-:Y:S02]  /*15530*/  LDGSTS.E.BYPASS.LTC128B.128 [R3+0x7000], desc[UR40][R10.64], !P1 ;  /* 0x070000000a037fae */ /* 0x0003e4000c901d68 */
[----:B-1----:R-:W-:-:S04]  /*15540*/  IADD3 R10, P1, R15, R0, RZ ;  /* 0x000000000f0a7210 */ /* 0x002fc80007f3e0ff */
[----:B---3--:R-:W-:Y:S02]  /*15550*/  IADD3.X R11, RZ, R2, RZ, P1, !PT ;  /* 0x00000002ff0b7210 */ /* 0x008fe40000ffe4ff */
[----:B------:R-:W-:Y:S01]  /*15560*/  ISETP.LT.OR P1, PT, R7, 0x61, P0 ;  /* 0x000000610700780c */ /* 0x000fe20000721670 */
[----:B------:R0:W1:-:S12]  /*15570*/  SHFL.IDX PT, R0, R22, RZ, 0x1c1f ;  /* 0x001c1fff16007589 */ /* 0x00005800000e0000 */
[----:B------:R3:W-:Y:S04]  /*15580*/  LDGSTS.E.BYPASS.LTC128B.128 [R3+0x7800], desc[UR40][R10.64], !P1 ;  /* 0x078000000a037fae */ /* 0x0007e8000c901d68 */
[----:B---3--:R0:W3:Y:S01]  /*15590*/  SHFL.IDX PT, R10, R23, RZ, 0x1c1f ;  /* 0x001c1fff170a7589 */ /* 0x0080e200000e0000 */
[C---:B------:R-:W-:Y:S02]  /*155a0*/  ISETP.GE.AND P4, PT, R7.reuse, 0x21, PT ;  /* 0x000000210700780c */ /* 0x040fe40003f86270 */
[C---:B------:R-:W-:Y:S02]  /*155b0*/  ISETP.GE.AND P1, PT, R7.reuse, 0x41, PT ;  /* 0x000000410700780c */ /* 0x040fe40003f26270 */
[----:B------:R-:W-:Y:S02]  /*155c0*/  ISETP.GE.AND P2, PT, R7, 0x61, PT ;  /* 0x000000610700780c */ /* 0x000fe40003f46270 */
[----:B--2---:R-:W-:-:S04]  /*155d0*/  LOP3.LUT R14, R14, 0xfffffff7, RZ, 0xc0, !PT ;  /* 0xfffffff70e0e7812 */ /* 0x004fc800078ec0ff */
[----:B------:R-:W-:-:S05]  /*155e0*/  @P3 LOP3.LUT R14, R14, 0x8, RZ, 0xfc, !PT ;  /* 0x000000080e0e3812 */ /* 0x000fca00078efcff */
[----:B-1-3--:R0:W-:Y:S02]  /*155f0*/  STL [R1+0x24], R14 ;  /* 0x0000240e01007387 */ /* 0x00a1e40000100800 */
.L_x_714:
[----:B------:R-:W2:Y:S01]  /*15600*/  S2R R2, SR_TID.X ;  /* 0x0000000000027919 */ /* 0x000ea20000002100 */
[----:B------:R-:W-:Y:S01]  /*15610*/  ISETP.LT.OR P0, PT, R7, 0x81, P0 ;  /* 0x000000810700780c */ /* 0x000fe20000701670 */
[----:B--2---:R-:W-:-:S05]  /*15620*/  IMAD.SHL.U32 R2, R2, 0x10, RZ ;  /* 0x0000001002027824 */ /* 0x004fca00078e00ff */
        /* <DEDUP_REMOVED lines=9> */
.L_x_586:
[----:B------:R-:W-:Y:S02]  /*156c0*/  PLOP3.LUT P3, PT, P3, P0, PT, 0xa2, 0x0 ;  /* 0x000000000000781c */ /* 0x000fe40001f61472 */
[----:B------:R-:W-:-:S08]  /*156d0*/  @P0 R2UR P3, UR4, R6 ;  /* 0x00000000060402ca */ /* 0x000fd00000060000 */
[----:B------:R-:W-:-:S05]  /*156e0*/  @P0 PLOP3.LUT P0, PT, P3, PT, PT, 0x80, 0x0 ;  /* 0x000000000000081c */ /* 0x000fca0001f0f070 */
[----:B------:R-:W-:Y:S01]  /*156f0*/  @!P3 SYNCS.ARRIVE.TRANS64.RED.A0T1 RZ, [UR4+0x13270], RZ ;  /* 0x013270ffffffb9a7 */ /* 0x000fe20008200404 */
[----:B------:R-:W-:Y:S07]  /*15700*/  @!P3 ARRIVES.LDGSTSBAR.64.TRANSCNT [UR4+0x13270] ;  /* 0x01327000ff00b9b0 */ /* 0x000fee0008000a84 */
[----:B------:R-:W-:Y:S05]  /*15710*/  @P0 BRA.U.ANY `(.L_x_586) ;  /* 0xfffffffd00e80947 */ /* 0x000fea000393ffff */
[----:B------:R-:W-:Y:S01]  /*15720*/  NOP ;  /* 0x0000000000007918 */ /* 0x000fe20000000000 */
[----:B------:R-:W3:Y:S02]  /*15730*/  LDL R0, [R1+0x6c] ;  /* 0x00006c0001007983 */ /* 0x000ee40000100800 */
[----:B---3--:R-:W-:-:S13]  /*15740*/  ISETP.NE.AND P6, PT, R0, 0x3, PT ;  /* 0x000000030000780c */ /* 0x008fda0003fc5270 */
[----:B------:R-:W-:Y:S05]  /*15750*/  @!P6 BRA `(.L_x_587) ;  /* 0x000000000004e947 */ /* 0x000fea0003800000 */
[----:B------:R-:W-:Y:S01]  /*15760*/  BPT.TRAP 0x1 ;  /* 0x000000040000795c */ /* 0x000fe20000300000 */
.L_x_587:
[----:B------:R3:W-:Y:S01]  /*15770*/  SYNCS.ARRIVE.TRANS64.A1T0 RZ, [R6+URZ+0x13270], RZ ;  /* 0x013270ff06ff79a7 */ /* 0x0007e2000810003f */
[----:B------:R-:W-:Y:S05]  /*15780*/  @!P6 BRA `(.L_x_588) ;  /* 0x000000000004e947 */ /* 0x000fea0003800000 */
[----:B------:R-:W-:Y:S01]  /*15790*/  BPT.TRAP 0x1 ;  /* 0x000000040000795c */ /* 0x000fe20000300000 */
.L_x_588:
[----:B------:R-:W4:Y:S01]  /*157a0*/  LDL R0, [R1+0x44] ;  /* 0x0000440001007983 */ /* 0x000f220000100800 */
[----:B------:R-:W-:Y:S01]  /*157b0*/  BSSY B0, `(.L_x_589) ;  /* 0x0000003000007945 */ /* 0x000fe20003800000 */
[----:B----4-:R-:W4:Y:S03]  /*157c0*/  SYNCS.PHASECHK.TRANS64.TRYWAIT P0, [R6+URZ+0x13240], R0 ;  /* 0x01324000060075a7 */ /* 0x010f26000800017f */
[----:B----4-:R-:W-:Y:S05]  /*157d0*/  @!P0 BRA `(.L_x_590) ;  /* 0x0000005000948947 */ /* 0x010fea0003800000 */
.L_x_715:
[----:B------:R-:W-:Y:S05]  /*157e0*/  BSYNC B0 ;  /* 0x0000000000007941 */ /* 0x000fea0003800000 */
.L_x_589:
[----:B----4-:R-:W4:Y:S01]  /*157f0*/  LDL.LU R0, [R1+0x3c] ;  /* 0x00003c0001007983 */ /* 0x010f220000300800 */
[----:B------:R-:W-:Y:S01]  /*15800*/  ULDC.64 UR4, c[0x0][0x300] ;  /* 0x0000c00000047ab9 */ /* 0x000fe20000000a00 */
[----:B------:R-:W-:Y:S02]  /*15810*/  ULDC.64 UR6, c[0x0][0x310] ;  /* 0x0000c40000067ab9 */ /* 0x000fe40000000a00 */
[----:B------:R-:W5:Y:S04]  /*15820*/  LDL.LU R7, [R1] ;  /* 0x0000000001077983 */ /* 0x000f680000300800 */
[----:B------:R-:W3:Y:S01]  /*15830*/  LDL.LU R2, [R1+0x40] ;  /* 0x0000400001027983 */ /* 0x000ee20000300800 */
[----:B------:R-:W-:Y:S02]  /*15840*/  IMAD R28, R28, UR4, RZ ;  /* 0x000000041c1c7c24 */ /* 0x000fe4000f8e02ff */
[----:B--2---:R-:W-:-:S04]  /*15850*/  IMAD.WIDE.U32 R10, R8, UR4, RZ ;  /* 0x00000004080a7c25 */ /* 0x004fc8000f8e00ff */
[----:B------:R-:W-:-:S04]  /*15860*/  IMAD R28, R8, UR5, R28 ;  /* 0x00000005081c7c24 */ /* 0x000fc8000f8e021c */
[----:B------:R-:W-:Y:S02]  /*15870*/  IMAD.IADD R11, R11, 0x1, R28 ;  /* 0x000000010b0b7824 */ /* 0x000fe400078e021c */
[----:B------:R-:W-:-:S04]  /*15880*/  IMAD.WIDE.U32 R10, R4, UR6, R10 ;  /* 0x00000006040a7c25 */ /* 0x000fc8000f8e000a */
[----:B----4-:R-:W-:-:S04]  /*15890*/  IMAD R0, R0, UR6, RZ ;  /* 0x0000000600007c24 */ /* 0x010fc8000f8e02ff */
[----:B------:R-:W-:Y:S02]  /*158a0*/  IMAD R4, R4, UR7, R0 ;  /* 0x0000000704047c24 */ /* 0x000fe4000f8e0200 */
[----:B-----5:R-:W-:Y:S02]  /*158b0*/  IMAD R0, R7, UR4, RZ ;  /* 0x0000000407007c24 */ /* 0x020fe4000f8e02ff */
[----:B------:R-:W-:Y:S02]  /*158c0*/  IMAD.IADD R11, R11, 0x1, R4 ;  /* 0x000000010b0b7824 */ /* 0x000fe400078e0204 */
[C---:B------:R-:W-:Y:S02]  /*158d0*/  IMAD R0, R9.reuse, UR5, R0 ;  /* 0x0000000509007c24 */ /* 0x040fe4000f8e0200 */
[----:B------:R-:W-:Y:S01]  /*158e0*/  IMAD.WIDE.U32 R8, R9, UR4, RZ ;  /* 0x0000000409087c25 */ /* 0x000fe2000f8e00ff */
[----:B------:R-:W-:-:S03]  /*158f0*/  ULDC.64 UR4, c[0x0][0x308] ;  /* 0x0000c20000047ab9 */ /* 0x000fc60000000a00 */
[----:B------:R-:W-:Y:S02]  /*15900*/  IMAD.IADD R9, R9, 0x1, R0 ;  /* 0x0000000109097824 */ /* 0x000fe400078e0200 */
[----:B---3--:R-:W-:Y:S02]  /*15910*/  IMAD R0, R2, UR6, RZ ;  /* 0x0000000602007c24 */ /* 0x008fe4000f8e02ff */
[----:B------:R-:W-:-:S04]  /*15920*/  IMAD.WIDE.U32 R10, R16, UR4, R10 ;  /* 0x00000004100a7c25 */ /* 0x000fc8000f8e000a */
[C---:B------:R-:W-:Y:S02]  /*15930*/  IMAD R12, R5.reuse, UR7, R0 ;  /* 0x00000007050c7c24 */ /* 0x040fe4000f8e0200 */
[----:B------:R-:W-:Y:S01]  /*15940*/  IMAD.WIDE.U32 R4, R5, UR6, R8 ;  /* 0x0000000605047c25 */ /* 0x000fe2000f8e0008 */
[----:B------:R-:W-:Y:S02]  /*15950*/  ULDC.64 UR6, c[0x0][0x2e8] ;  /* 0x0000ba0000067ab9 */ /* 0x000fe40000000a00 */
[----:B------:R-:W-:Y:S01]  /*15960*/  IADD3 R0, P0, R10, UR6, RZ ;  /* 0x000000060a007c10 */ /* 0x000fe2000ff1e0ff */
[----:B------:R-:W-:Y:S01]  /*15970*/  IMAD R7, R16, UR5, RZ ;  /* 0x0000000510077c24 */ /* 0x000fe2000f8e02ff */
[----:B------:R-:W-:-:S04]  /*15980*/  IADD3 R5, R5, R12, RZ ;  /* 0x0000000c05057210 */ /* 0x000fc80007ffe0ff */
[----:B------:R-:W-:Y:S01]  /*15990*/  IADD3.X R2, R11, UR7, R7, P0, !PT ;  /* 0x000000070b027c10 */ /* 0x000fe200087fe407 */
[----:B------:R-:W-:Y:S01]  /*159a0*/  IMAD.WIDE.U32 R4, R16, UR4, R4 ;  /* 0x0000000410047c25 */ /* 0x000fe2000f8e0004 */
[----:B------:R-:W-:Y:S02]  /*159b0*/  UMOV UR4, 0xffffffff ;  /* 0xffffffff00047882 */ /* 0x000fe40000000000 */
[----:B------:R-:W-:-:S04]  /*159c0*/  IADD3 R8, P0, R4, UR6, RZ ;  /* 0x0000000604087c10 */ /* 0x000fc8000ff1e0ff */
[----:B------:R-:W-:Y:S01]  /*159d0*/  IADD3.X R7, R7, UR7, R5, P0, !PT ;  /* 0x0000000707077c10 */ /* 0x000fe200087fe405 */
[----:B------:R-:W-:Y:S08]  /*159e0*/  BRA.DIV UR4, `(.L_x_591) ;  /* 0x0000005204287947 */ /* 0x000ff0000b800000 */
[----:B------:R-:W2:Y:S01]  /*159f0*/  S2R R5, SR_TID.X ;  /* 0x0000000000057919 */ /* 0x000ea20000002100 */
[----:B------:R-:W3:Y:S01]  /*15a00*/  LDC R10, c[0x0][0x2f4] ;  /* 0x0000bd00ff0a7b82 */ /* 0x000ee20000000800 */
[----:B------:R-:W-:Y:S01]  /*15a10*/  SHFL.IDX PT, R4, R2, RZ, 0x1c1f ;  /* 0x001c1fff02047589 */ /* 0x000fe200000e0000 */
[----:B--2---:R-:W-:-:S03]  /*15a20*/  IMAD.SHL.U32 R9, R5, 0x10, RZ ;  /* 0x0000001005097824 */ /* 0x004fc600078e00ff */
[----:B------:R-:W2:Y:S02]  /*15a30*/  SHFL.IDX PT, R5, R0, RZ, 0x1c1f ;  /* 0x001c1fff00057589 */ /* 0x000ea400000e0000 */
[----:B------:R-:W-:-:S04]  /*15a40*/  LOP3.LUT R9, R9, 0x30, RZ, 0xc0, !PT ;  /* 0x0000003009097812 */ /* 0x000fc800078ec0ff */
[C---:B---3--:R-:W-:Y:S02]  /*15a50*/  ISETP.GE.AND P3, PT, R9.reuse, R10, PT ;  /* 0x0000000a0900720c */ /* 0x048fe40003f66270 */
[----:B--2---:R-:W-:-:S05]  /*15a60*/  @P5 IADD3 R5, P0, R9, R5, RZ ;  /* 0x0000000509055210 */ /* 0x004fca0007f1e0ff */
[----:B------:R-:W-:-:S05]  /*15a70*/  @P5 IMAD.X R4, RZ, RZ, R4, P0 ;  /* 0x000000ffff045224 */ /* 0x000fca00000e0604 */
[----:B------:R-:W-:-:S04]  /*15a80*/  @P5 LOP3.LUT R5, R5, R4, RZ, 0x3c, !PT ;  /* 0x0000000405055212 */ /* 0x000fc800078e3cff */
[----:B------:R-:W-:-:S04]  /*15a90*/  @P5 LOP3.LUT R4, R5, R4, RZ, 0x3c, !PT ;  /* 0x0000000405045212 */ /* 0x000fc800078e3cff */
[----:B------:R-:W-:-:S05]  /*15aa0*/  @P5 LOP3.LUT R5, R5, R4, RZ, 0x3c, !PT ;  /* 0x0000000405055212 */ /* 0x000fca00078e3cff */
[----:B------:R-:W-:Y:S01]  /*15ab0*/  @!PT LDS RZ, [RZ] ;  /* 0x00000000fffff984 */ /* 0x000fe20000000800 */
[----:B------:R2:W-:Y:S04]  /*15ac0*/  @P5 LDGSTS.E.BYPASS.LTC128B.128 [R3+0xe000], desc[UR40][R4.64], !P3 ;  /* 0x0e00000004035fae */ /* 0x0005e8000d901d68 */
[----:B--2---:R-:W2:Y:S04]  /*15ad0*/  SHFL.IDX PT, R5, R0, 0x1, 0x1c1f ;  /* 0x003c1f0000057f89 */ /* 0x004ea800000e0000 */
[----:B------:R-:W3:Y:S01]  /*15ae0*/  SHFL.IDX PT, R4, R2, 0x1, 0x1c1f ;  /* 0x003c1f0002047f89 */ /* 0x000ee200000e0000 */
[----:B--2---:R-:W-:-:S05]  /*15af0*/  @P4 IADD3 R5, P0, R9, R5, RZ ;  /* 0x0000000509054210 */ /* 0x004fca0007f1e0ff */
[----:B---3--:R-:W-:-:S05]  /*15b00*/  @P4 IMAD.X R4, RZ, RZ, R4, P0 ;  /* 0x000000ffff044224 */ /* 0x008fca00000e0604 */
[----:B------:R-:W-:-:S04]  /*15b10*/  @P4 LOP3.LUT R5, R5, R4, RZ, 0x3c, !PT ;  /* 0x0000000405054212 */ /* 0x000fc800078e3cff */
[----:B------:R-:W-:-:S04]  /*15b20*/  @P4 LOP3.LUT R4, R5, R4, RZ, 0x3c, !PT ;  /* 0x0000000405044212 */ /* 0x000fc800078e3cff */
[----:B------:R-:W-:-:S05]  /*15b30*/  @P4 LOP3.LUT R5, R5, R4, RZ, 0x3c, !PT ;  /* 0x0000000405054212 */ /* 0x000fca00078e3cff */
[----:B------:R2:W-:Y:S04]  /*15b40*/  @P4 LDGSTS.E.BYPASS.LTC128B.128 [R3+0xe800], desc[UR40][R4.64], !P3 ;  /* 0x0e80000004034fae */ /* 0x0005e8000d901d68 */
[----:B--2---:R-:W2:Y:S04]  /*15b50*/  SHFL.IDX PT, R5, R0, 0x2, 0x1c1f ;  /* 0x005c1f0000057f89 */ /* 0x004ea800000e0000 */
[----:B------:R-:W3:Y:S04]  /*15b60*/  SHFL.IDX PT, R4, R2, 0x2, 0x1c1f ;  /* 0x005c1f0002047f89 */ /* 0x000ee800000e0000 */
[----:B------:R-:W4:Y:S04]  /*15b70*/  SHFL.IDX PT, R0, R0, 0x3, 0x1c1f ;  /* 0x007c1f0000007f89 */ /* 0x000f2800000e0000 */
[----:B------:R-:W5:Y:S01]  /*15b80*/  SHFL.IDX PT, R2, R2, 0x3, 0x1c1f ;  /* 0x007c1f0002027f89 */ /* 0x000f6200000e0000 */
[----:B--2---:R-:W-:-:S05]  /*15b90*/  @P1 IADD3 R5, P0, R9, R5, RZ ;  /* 0x0000000509051210 */ /* 0x004fca0007f1e0ff */
[----:B---3--:R-:W-:Y:S01]  /*15ba0*/  @P1 IMAD.X R4, RZ, RZ, R4, P0 ;  /* 0x000000ffff041224 */ /* 0x008fe200000e0604 */
[----:B----4-:R-:W-:-:S04]  /*15bb0*/  @P2 IADD3 R0, P0, R9, R0, RZ ;  /* 0x0000000009002210 */ /* 0x010fc80007f1e0ff */
[----:B------:R-:W-:Y:S01]  /*15bc0*/  @P1 LOP3.LUT R5, R5, R4, RZ, 0x3c, !PT ;  /* 0x0000000405051212 */ /* 0x000fe200078e3cff */
[----:B-----5:R-:W-:-:S03]  /*15bd0*/  @P2 IMAD.X R2, RZ, RZ, R2, P0 ;  /* 0x000000ffff022224 */ /* 0x020fc600000e0602 */
[----:B------:R-:W-:-:S04]  /*15be0*/  @P1 LOP3.LUT R4, R5, R4, RZ, 0x3c, !PT ;  /* 0x0000000405041212 */ /* 0x000fc800078e3cff */
[----:B------:R-:W-:-:S05]  /*15bf0*/  @P1 LOP3.LUT R5, R5, R4, RZ, 0x3c, !PT ;  /* 0x0000000405051212 */ /* 0x000fca00078e3cff */
[----:B------:R2:W-:Y:S02]  /*15c00*/  @P1 LDGSTS.E.BYPASS.LTC128B.128 [R3+0xf000], desc[UR40][R4.64], !P3 ;  /* 0x0f00000004031fae */ /* 0x0005e4000d901d68 */
[----:B--2---:R-:W-:Y:S01]  /*15c10*/  @P2 MOV R4, R0 ;  /* 0x0000000000042202 */ /* 0x004fe20000000f00 */
[----:B------:R-:W-:Y:S01]  /*15c20*/  @P2 IMAD.MOV.U32 R5, RZ, RZ, R2 ;  /* 0x000000ffff052224 */ /* 0x000fe200078e0002 */
[----:B------:R2:W3:Y:S04]  /*15c30*/  SHFL.IDX PT, R0, R7, RZ, 0x1c1f ;  /* 0x001c1fff07007589 */ /* 0x0004e800000e0000 */
[----:B------:R4:W-:Y:S04]  /*15c40*/  @P2 LDGSTS.E.BYPASS.LTC128B.128 [R3+0xf800], desc[UR40][R4.64], !P3 ;  /* 0x0f80000004032fae */ /* 0x0009e8000d901d68 */
[----:B----4-:R2:W4:Y:S02]  /*15c50*/  SHFL.IDX PT, R4, R8, RZ, 0x1c1f ;  /* 0x001c1fff08047589 */ /* 0x01052400000e0000 */
.L_x_727:
[----:B------:R-:W5:Y:S01]  /*15c60*/  LDL R2, [R1+0x24] ;  /* 0x0000240001027983 */ /* 0x000f620000100800 */
[----:B------:R-:W-:Y:S01]  /*15c70*/  BSSY B0, `(.L_x_592) ;  /* 0x000000e000007945 */ /* 0x000fe20003800000 */
[----:B-----5:R-:W-:-:S13]  /*15c80*/  LOP3.LUT P0, RZ, R2, 0x8, RZ, 0xc0, !PT ;  /* 0x0000000802ff7812 */ /* 0x020fda000780c0ff */
[----:B------:R-:W-:Y:S05]  /*15c90*/  @!P0 BRA `(.L_x_593) ;  /* 0x00000000002c8947 */ /* 0x000fea0003800000 */
[----:B------:R-:W5:Y:S01]  /*15ca0*/  S2R R2, SR_TID.X ;  /* 0x0000000000027919 */ /* 0x000f620000002100 */
[----:B------:R-:W0:Y:S01]  /*15cb0*/  LDC R5, c[0x0][0x2f4] ;  /* 0x0000bd00ff057b82 */ /* 0x000e220000000800 */
[----:B-----5:R-:W-:-:S05]  /*15cc0*/  IMAD.SHL.U32 R2, R2, 0x10, RZ ;  /* 0x0000001002027824 */ /* 0x020fca00078e00ff */
[----:B------:R-:W-:-:S04]  /*15cd0*/  LOP3.LUT R2, R2, 0x30, RZ, 0xc0, !PT ;  /* 0x0000003002027812 */ /* 0x000fc800078ec0ff */
[C---:B0-----:R-:W-:Y:S02]  /*15ce0*/  ISETP.GE.AND P1, PT, R2.reuse, R5, PT ;  /* 0x000000050200720c */ /* 0x041fe40003f26270 */
[----:B----4-:R-:W-:-:S05]  /*15cf0*/  IADD3 R4, P0, R2, R4, RZ ;  /* 0x0000000402047210 */ /* 0x010fca0007f1e0ff */
[----:B---3--:R-:W-:-:S06]  /*15d00*/  IMAD.X R5, RZ, RZ, R0, P0 ;  /* 0x000000ffff057224 */ /* 0x008fcc00000e0600 */
[----:B------:R-:W-:Y:S01]  /*15d10*/  @!PT LDS RZ, [RZ] ;  /* 0x00000000fffff984 */ /* 0x000fe20000000800 */
[----:B------:R-:W-:Y:S01]  /*15d20*/  @!PT LDS RZ, [RZ] ;  /* 0x00000000fffff984 */ /* 0x000fe20000000800 */
[----:B------:R-:W-:Y:S01]  /*15d30*/  @!PT LDS RZ, [RZ] ;  /* 0x00000000fffff984 */ /* 0x000fe20000000800 */
[----:B------:R0:W-:Y:S02]  /*15d40*/  LDGSTS.E.BYPASS.LTC128B.128 [R3+0x10000], desc[UR40][R4.64], !P1 ;  /* 0x1000000004037fae */ /* 0x0001e4000c901d68 */
.L_x_593:
[----:B------:R-:W-:Y:S05]  /*15d50*/  BSYNC B0 ;  /* 0x0000000000007941 */ /* 0x000fea0003800000 */
.L_x_592:
[----:B------:R-:W-:Y:S01]  /*15d60*/  NOP ;  /* 0x0000000000007918 */ /* 0x000fe20000000000 */
[----:B------:R-:W-:-:S13]  /*15d70*/  PLOP3.LUT P0, PT, PT, PT, PT, 0x80, 0x0 ;  /* 0x000000000000781c */ /* 0x000fda0003f0f070 */
.L_x_594:
[----:B------:R-:W-:Y:S02]  /*15d80*/  PLOP3.LUT P1, PT, P1, P0, PT, 0xa2, 0x0 ;  /* 0x000000000000781c */ /* 0x000fe40000f21472 */
[----:B------:R-:W-:-:S08]  /*15d90*/  @P0 R2UR P1, UR4, R6 ;  /* 0x00000000060402ca */ /* 0x000fd00000020000 */
[----:B------:R-:W-:-:S05]  /*15da0*/  @P0 PLOP3.LUT P0, PT, P1, PT, PT, 0x80, 0x0 ;  /* 0x000000000000081c */ /* 0x000fca0000f0f070 */
[----:B------:R-:W-:Y:S01]  /*15db0*/  @!P1 SYNCS.ARRIVE.TRANS64.RED.A0T1 RZ, [UR4+0x13230], RZ ;  /* 0x013230ffffff99a7 */ /* 0x000fe20008200404 */
[----:B------:R-:W-:Y:S07]  /*15dc0*/  @!P1 ARRIVES.LDGSTSBAR.64.TRANSCNT [UR4+0x13230] ;  /* 0x01323000ff0099b0 */ /* 0x000fee0008000a84 */
[----:B------:R-:W-:Y:S05]  /*15dd0*/  @P0 BRA.U.ANY `(.L_x_594) ;  /* 0xfffffffd00e80947 */ /* 0x000fea000393ffff */
[----:B------:R-:W-:Y:S01]  /*15de0*/  NOP ;  /* 0x0000000000007918 */ /* 0x000fe20000000000 */
[----:B---3--:R-:W3:Y:S02]  /*15df0*/  LDL R0, [R1+0x6c] ;  /* 0x00006c0001007983 */ /* 0x008ee40000100800 */
[----:B---3--:R-:W-:-:S13]  /*15e00*/  ISETP.NE.AND P2, PT, R0, 0x3, PT ;  /* 0x000000030000780c */ /* 0x008fda0003f45270 */
[----:B------:R-:W-:Y:S05]  /*15e10*/  @!P2 BRA `(.L_x_595) ;  /* 0x000000000004a947 */ /* 0x000fea0003800000 */
[----:B------:R-:W-:Y:S01]  /*15e20*/  BPT.TRAP 0x1 ;  /* 0x000000040000795c */ /* 0x000fe20000300000 */
.L_x_595:
[----:B0---4-:R0:W5:Y:S01]  /*15e30*/  LDL.LU R4, [R1+0x48] ;  /* 0x0000480001047983 */ /* 0x0111620000300800 */
[----:B------:R0:W-:Y:S03]  /*15e40*/  SYNCS.ARRIVE.TRANS64.A1T0 RZ, [R6+URZ+0x13230], RZ ;  /* 0x013230ff06ff79a7 */ /* 0x0001e6000810003f */
[----:B------:R0:W5:Y:S01]  /*15e50*/  LDL.LU R3, [R1+0x50] ;  /* 0x0000500001037983 */ /* 0x0001620000300800 */
[----:B------:R-:W-:-:S07]  /*15e60*/  VIADD R0, R17, 0xb000 ;  /* 0x0000b00011007836 */ /* 0x000fce0000000000 */
[----:B------:R-:W-:Y:S05]  /*15e70*/  WARPSYNC.ALL ;  /* 0x0000000000007948 */ /* 0x000fea0003800000 */
[----:B------:R-:W-:Y:S01]  /*15e80*/  BAR.SYNC.DEFER_BLOCKING 0x8, 0x200 ;  /* 0x0208000000007b1d */ /* 0x000fe20000010000 */
[----:B------:R-:W-:-:S05]  /*15e90*/  LOP3.LUT P1, RZ, R0, 0x1bf, RZ, 0xc0, !PT ;  /* 0x000001bf00ff7812 */ /* 0x000fca000782c0ff */
[----:B------:R-:W-:Y:S01]  /*15ea0*/  ULDC.64 UR4, c[0x0][0x298] ;  /* 0x0000a60000047ab9 */ /* 0x000fe20000000a00 */
[----:B------:R-:W-:Y:S01]  /*15eb0*/  ULDC.64 UR6, c[0x0][0xa00] ;  /* 0x0002800000067ab9 */ /* 0x000fe20000000a00 */
[----:B------:R-:W-:Y:S01]  /*15ec0*/  BSSY B6, `(.L_x_596) ;  /* 0x000001b000067945 */ /* 0x000fe20003800000 */
[----:B------:R-:W-:-:S04]  /*15ed0*/  ISETP.NE.U32.AND P0, PT, RZ, UR6, PT ;  /* 0x00000006ff007c0c */ /* 0x000fc8000bf05070 */
[----:B------:R-:W-:-:S04]  /*15ee0*/  ISETP.NE.AND.EX P0, PT, RZ, UR7, PT, P0 ;  /* 0x00000007ff007c0c */ /* 0x000fc8000bf05300 */
[----:B------:R-:W-:Y:S02]  /*15ef0*/  SEL R18, R18, RZ, !P0 ;  /* 0x000000ff12127207 */ /* 0x000fe40004000000 */
[----:B-----5:R-:W-:Y:S01]  /*15f00*/  SHF.R.S32.HI R2, RZ, 0x1f, R4 ;  /* 0x0000001fff027819 */ /* 0x020fe20000011404 */
[----:B------:R-:W-:Y:S01]  /*15f10*/  IMAD.WIDE.U32 R22, R4, UR4, RZ ;  /* 0x0000000404167c25 */ /* 0x000fe2000f8e00ff */
[----:B------:R-:W-:-:S03]  /*15f20*/  SEL R28, R3, RZ, !P0 ;  /* 0x000000ff031c7207 */ /* 0x000fc60004000000 */
[----:B------:R-:W-:-:S04]  /*15f30*/  IMAD R2, R2, UR4, RZ ;  /* 0x0000000402027c24 */ /* 0x000fc8000f8e02ff */
[----:B-1----:R-:W-:-:S04]  /*15f40*/  IMAD R19, R4, UR5, R2 ;  /* 0x0000000504137c24 */ /* 0x002fc8000f8e0202 */
[----:B------:R-:W-:Y:S01]  /*15f50*/  IMAD.IADD R19, R23, 0x1, R19 ;  /* 0x0000000117137824 */ /* 0x000fe200078e0213 */
[----:B------:R-:W-:Y:S06]  /*15f60*/  @!P1 BRA `(.L_x_597) ;  /* 0x0000000000409947 */ /* 0x000fec0003800000 */
[----:B------:R-:W-:Y:S01]  /*15f70*/  MOV R2, 0x0 ;  /* 0x0000000000027802 */ /* 0x000fe20000000f00 */
[----:B------:R-:W-:Y:S01]  /*15f80*/  ULDC.64 UR4, c[0x4][0x98] ;  /* 0x0100260000047ab9 */ /* 0x000fe20000000a00 */
[----:B------:R-:W-:Y:S01]  /*15f90*/  ULDC.64 UR6, c[0x4][0xa0] ;  /* 0x0100280000067ab9 */ /* 0x000fe20000000a00 */
[----:B------:R-:W-:Y:S01]  /*15fa0*/  ULDC.64 UR8, c[0x4][0x28] ;  /* 0x01000a0000087ab9 */ /* 0x000fe20000000a00 */
[----:B------:R-:W-:Y:S01]  /*15fb0*/  MOV R4, UR4 ;  /* 0x0000000400047c02 */ /* 0x000fe20008000f00 */
[----:B------:R-:W-:Y:S01]  /*15fc0*/  IMAD.U32 R5, RZ, RZ, UR5 ;  /* 0x00000005ff057e24 */ /* 0x000fe2000f8e00ff */
[----:B------:R-:W1:Y:S01]  /*15fd0*/  LDC.64 R2, c[0x4][R2] ;  /* 0x0100000002027b82 */ /* 0x000e620000000a00 */
[----:B0-----:R-:W-:Y:S01]  /*15fe0*/  IMAD.U32 R6, RZ, RZ, UR6 ;  /* 0x00000006ff067e24 */ /* 0x001fe2000f8e00ff */
[----:B--2---:R-:W-:Y:S01]  /*15ff0*/  MOV R8, 0x70 ;  /* 0x0000007000087802 */ /* 0x004fe20000000f00 */
[----:B------:R-:W-:Y:S02]  /*16000*/  IMAD.U32 R7, RZ, RZ, UR7 ;  /* 0x00000007ff077e24 */ /* 0x000fe4000f8e00ff */
[----:B------:R-:W-:-:S02]  /*16010*/  IMAD.U32 R10, RZ, RZ, UR8 ;  /* 0x00000008ff0a7e24 */ /* 0x000fc4000f8e00ff */
[----:B------:R-:W-:Y:S02]  /*16020*/  IMAD.U32 R11, RZ, RZ, UR9 ;  /* 0x00000009ff0b7e24 */ /* 0x000fe4000f8e00ff */
[----:B------:R-:W-:Y:S02]  /*16030*/  IMAD.MOV.U32 R12, RZ, RZ, 0x1 ;  /* 0x00000001ff0c7424 */ /* 0x000fe400078e00ff */
[----:B------:R-:W-:-:S07]  /*16040*/  IMAD.MOV.U32 R13, RZ, RZ, RZ ;  /* 0x000000ffff0d7224 */ /* 0x000fce00078e00ff */
[----:B------:R-:W-:-:S07]  /*16050*/  LEPC R20, `(.L_x_597) ;  /* 0x000000001014794e */ /* 0x000fce0000000000 */
[----:B-1----:R-:W-:Y:S05]  /*16060*/  CALL.ABS.NOINC R2 ;  /* 0x0000000002007343 */ /* 0x002fea0003c00000 */
.L_x_597:
[----:B------:R-:W-:Y:S05]  /*16070*/  BSYNC B6 ;  /* 0x0000000000067941 */ /* 0x000fea0003800000 */
.L_x_596:
[----:B------:R-:W1:Y:S01]  /*16080*/  S2R R20, SR_TID.X ;  /* 0x0000000000147919 */ /* 0x000e620000002100 */
[----:B------:R-:W3:Y:S01]  /*16090*/  LDC R9, c[0x0][0x448] ;  /* 0x00011200ff097b82 */ /* 0x000ee20000000800 */
[----:B------:R-:W-:Y:S01]  /*160a0*/  IMAD.MOV.U32 R2, RZ, RZ, R22 ;  /* 0x000000ffff027224 */ /* 0x000fe200078e0016 */
[----:B------:R-:W-:Y:S01]  /*160b0*/  ULDC.64 UR4, c[0x0][0x2d8] ;  /* 0x0000b60000047ab9 */ /* 0x000fe20000000a00 */
[----:B------:R4:W5:Y:S01]  /*160c0*/  LDL R10, [R1+0x58] ;  /* 0x00005800010a7983 */ /* 0x0009620000100800 */
[----:B------:R-:W-:Y:S01]  /*160d0*/  IMAD.MOV.U32 R3, RZ, RZ, R19 ;  /* 0x000000ffff037224 */ /* 0x000fe200078e0013 */
[----:B------:R-:W-:Y:S01]  /*160e0*/  ULDC.64 UR6, c[0x0][0x2e0] ;  /* 0x0000b80000067ab9 */ /* 0x000fe20000000a00 */
[----:B------:R-:W-:Y:S01]  /*160f0*/  ULDC.64 UR8, c[0x0][0x280] ;  /* 0x0000a00000087ab9 */ /* 0x000fe20000000a00 */
[----:B------:R-:W-:Y:S02]  /*16100*/  IMAD R28, R28, UR6, RZ ;  /* 0x000000061c1c7c24 */ /* 0x000fe4000f8e02ff */
[----:B------:R-:W-:-:S04]  /*16110*/  IMAD.WIDE.U32 R2, R16, UR4, R2 ;  /* 0x0000000410027c25 */ /* 0x000fc8000f8e0002 */
[----:B------:R-:W-:Y:S01]  /*16120*/  IMAD R3, R16, UR5, R3 ;  /* 0x0000000510037c24 */ /* 0x000fe2000f8e0203 */
[----:B------:R-:W-:Y:S01]  /*16130*/  ULDC.64 UR4, c[0x0][0x2d0] ;  /* 0x0000b40000047ab9 */ /* 0x000fe20000000a00 */
[C---:B------:R-:W-:Y:S02]  /*16140*/  IMAD R28, R18.reuse, UR7, R28 ;  /* 0x00000007121c7c24 */ /* 0x040fe4000f8e021c */
[----:B------:R-:W-:Y:S01]  /*16150*/  IMAD.WIDE.U32 R2, R18, UR6, R2 ;  /* 0x0000000612027c25 */ /* 0x000fe2000f8e0002 */
[----:B------:R-:W-:-:S04]  /*16160*/  ULDC.64 UR6, c[0x0][0x2c8] ;  /* 0x0000b20000067ab9 */ /* 0x000fc80000000a00 */
[----:B------:R-:W-:Y:S02]  /*16170*/  IADD3 R3, R3, R28, RZ ;  /* 0x0000001c03037210 */ /* 0x000fe40007ffe0ff */
[----:B---3--:R-:W-:Y:S02]  /*16180*/  ISETP.NE.AND P0, PT, R9, 0x1, PT ;  /* 0x000000010900780c */ /* 0x008fe40003f05270 */
[C---:B-1----:R-:W-:Y:S01]  /*16190*/  LOP3.LUT R21, R20.reuse, 0x7f, RZ, 0xc0, !PT ;  /* 0x0000007f14157812 */ /* 0x042fe200078ec0ff */
[----:B------:R-:W-:-:S03]  /*161a0*/  IMAD.SHL.U32 R20, R20, 0x20, RZ ;  /* 0x0000002014147824 */ /* 0x000fc600078e00ff */
[----:B------:R-:W-:-:S07]  /*161b0*/  SHF.R.U32.HI R21, RZ, 0x2, R21 ;  /* 0x00000002ff157819 */ /* 0x000fce0000011615 */
[----:B------:R-:W1:Y:S01]  /*161c0*/  @P0 LDC R0, c[0x0][0x44c] ;  /* 0x00011300ff000b82 */ /* 0x000e620000000800 */
[----:B------:R-:W-:-:S05]  /*161d0*/  LOP3.LUT R20, R21, 0x60, R20, 0xf8, !PT ;  /* 0x0000006015147812 */ /* 0x000fca00078ef814 */
[----:B0-----:R-:W-:Y:S02]  /*161e0*/  IMAD R6, R25, 0xc0, R20 ;  /* 0x000000c019067824 */ /* 0x001fe400078e0214 */
[----:B------:R-:W0:Y:S01]  /*161f0*/  @P0 LDC R5, c[0x0][0x450] ;  /* 0x00011400ff050b82 */ /* 0x000e220000000800 */
[----:B------:R4:W5:Y:S01]  /*16200*/  LDL R20, [R1+0x54] ;  /* 0x0000540001147983 */ /* 0x0009620000100800 */
[----:B------:R-:W-:-:S06]  /*16210*/  IMAD.MOV.U32 R4, RZ, RZ, R6 ;  /* 0x000000ffff047224 */ /* 0x000fcc00078e0006 */
[----:B--2---:R-:W2:Y:S01]  /*16220*/  @P0 LDC R8, c[0x0][0x450] ;  /* 0x00011400ff080b82 */ /* 0x004ea20000000800 */
[----:B-1----:R-:W-:-:S05]  /*16230*/  @P0 IMAD.HI.U32 R0, R6, R0, RZ ;  /* 0x0000000006000227 */ /* 0x002fca00078e00ff */
[----:B0-----:R-:W-:-:S04]  /*16240*/  @P0 SHF.R.U32.HI R4, RZ, R5, R0 ;  /* 0x00000005ff040219 */ /* 0x001fc80000011600 */
[----:B------:R-:W-:-:S05]  /*16250*/  SHF.R.S32.HI R0, RZ, 0x1f, R4 ;  /* 0x0000001fff007819 */ /* 0x000fca0000011404 */
[----:B------:R-:W-:-:S04]  /*16260*/  IMAD R0, R0, UR4, RZ ;  /* 0x0000000400007c24 */ /* 0x000fc8000f8e02ff */
[C---:B------:R-:W-:Y:S02]  /*16270*/  IMAD R7, R4.reuse, UR5, R0 ;  /* 0x0000000504077c24 */ /* 0x040fe4000f8e0200 */
[----:B------:R-:W-:Y:S02]  /*16280*/  IMAD.MOV R0, RZ, RZ, -R4 ;  /* 0x000000ffff007224 */ /* 0x000fe400078e0a04 */
[----:B------:R-:W-:-:S04]  /*16290*/  IMAD.WIDE.U32 R4, R4, UR4, R2 ;  /* 0x0000000404047c25 */ /* 0x000fc8000f8e0002 */
[----:B------:R-:W-:Y:S02]  /*162a0*/  IMAD R0, R9, R0, R6 ;  /* 0x0000000009007224 */ /* 0x000fe400078e0206 */
[----:B------:R-:W-:-:S03]  /*162b0*/  IMAD.IADD R5, R5, 0x1, R7 ;  /* 0x0000000105057824 */ /* 0x000fc600078e0207 */
[----:B------:R-:W-:Y:S01]  /*162c0*/  SHF.R.S32.HI R7, RZ, 0x1f, R0 ;  /* 0x0000001fff077819 */ /* 0x000fe20000011400 */
[----:B------:R-:W-:-:S04]  /*162d0*/  IMAD.WIDE.U32 R4, R0, UR6, R4 ;  /* 0x0000000600047c25 */ /* 0x000fc8000f8e0004 */
[----:B------:R-:W-:-:S04]  /*162e0*/  IMAD R7, R7, UR6, RZ ;  /* 0x0000000607077c24 */ /* 0x000fc8000f8e02ff */
[----:B------:R-:W-:Y:S01]  /*162f0*/  IMAD R7, R0, UR7, R7 ;  /* 0x0000000700077c24 */ /* 0x000fe2000f8e0207 */
[----:B------:R-:W-:-:S04]  /*16300*/  IADD3 R0, P1, R4, UR8, RZ ;  /* 0x0000000804007c10 */ /* 0x000fc8000ff3e0ff */
[----:B------:R-:W-:Y:S02]  /*16310*/  IADD3.X R4, R5, UR9, R7, P1, !PT ;  /* 0x0000000905047c10 */ /* 0x000fe40008ffe407 */
[----:B------:R-:W0:Y:S01]  /*16320*/  @P0 LDC R7, c[0x0][0x44c] ;  /* 0x00011300ff070b82 */ /* 0x000e220000000800 */
[----:B------:R-:W-:Y:S01]  /*16330*/  VIADD R5, R6, 0x80 ;  /* 0x0000008006057836 */ /* 0x000fe20000000000 */
[----:B------:R-:W1:Y:S03]  /*16340*/  S2R R21, SR_TID.X ;  /* 0x0000000000157919 */ /* 0x000e660000002100 */
[----:B------:R-:W-:Y:S02]  /*16350*/  IMAD.MOV.U32 R6, RZ, RZ, R5 ;  /* 0x000000ffff067224 */ /* 0x000fe400078e0005 */
[----:B0-----:R-:W-:-:S05]  /*16360*/  @P0 IMAD.HI.U32 R7, R5, R7, RZ ;  /* 0x0000000705070227 */ /* 0x001fca00078e00ff */
[----:B--2---:R-:W-:-:S04]  /*16370*/  @P0 SHF.R.U32.HI R6, RZ, R8, R7 ;  /* 0x00000008ff060219 */ /* 0x004fc80000011607 */
[----:B------:R-:W-:-:S05]  /*16380*/  IADD3 R7, -R6, RZ, RZ ;  /* 0x000000ff06077210 */ /* 0x000fca0007ffe1ff */
[----:B------:R-:W-:Y:S01]  /*16390*/  IMAD R5, R9, R7, R5 ;  /* 0x0000000709057224 */ /* 0x000fe200078e0205 */
[----:B------:R-:W-:Y:S01]  /*163a0*/  SHF.R.S32.HI R7, RZ, 0x1f, R6 ;  /* 0x0000001fff077819 */ /* 0x000fe20000011406 */
[----:B------:R-:W-:-:S04]  /*163b0*/  IMAD.WIDE.U32 R2, R6, UR4, R2 ;  /* 0x0000000406027c25 */ /* 0x000fc8000f8e0002 */
[----:B------:R-:W-:Y:S01]  /*163c0*/  IMAD R7, R7, UR4, RZ ;  /* 0x0000000407077c24 */ /* 0x000fe2000f8e02ff */
[----:B------:R-:W-:-:S03]  /*163d0*/  ULDC UR4, c[0x0][0x2b8] ;  /* 0x0000ae0000047ab9 */ /* 0x000fc60000000800 */
[----:B------:R-:W-:Y:S01]  /*163e0*/  IMAD R7, R6, UR5, R7 ;  /* 0x0000000506077c24 */ /* 0x000fe2000f8e0207 */
[----:B------:R-:W-:Y:S01]  /*163f0*/  SHF.R.S32.HI R6, RZ, 0x1f, R5 ;  /* 0x0000001fff067819 */ /* 0x000fe20000011405 */
[----:B-1----:R-:W-:Y:S02]  /*16400*/  IMAD.SHL.U32 R18, R21, 0x10, RZ ;  /* 0x0000001015127824 */ /* 0x002fe400078e00ff */
[----:B------:R-:W-:Y:S02]  /*16410*/  IMAD.IADD R3, R3, 0x1, R7 ;  /* 0x0000000103037824 */ /* 0x000fe400078e0207 */
[----:B------:R-:W-:Y:S02]  /*16420*/  IMAD R6, R6, UR6, RZ ;  /* 0x0000000606067c24 */ /* 0x000fe4000f8e02ff */
[----:B------:R-:W-:Y:S01]  /*16430*/  IMAD.WIDE.U32 R2, R5, UR6, R2 ;  /* 0x0000000605027c25 */ /* 0x000fe2000f8e0002 */
[----:B------:R-:W-:-:S03]  /*16440*/  LOP3.LUT R18, R18, 0x30, RZ, 0xc0, !PT ;  /* 0x0000003012127812 */ /* 0x000fc600078ec0ff */
[----:B------:R-:W-:Y:S01]  /*16450*/  IMAD R6, R5, UR7, R6 ;  /* 0x0000000705067c24 */ /* 0x000fe2000f8e0206 */
[----:B------:R-:W-:Y:S02]  /*16460*/  IADD3 R5, P1, R2, UR8, RZ ;  /* 0x0000000802057c10 */ /* 0x000fe4000ff3e0ff */
[----:B------:R-:W-:Y:S01]  /*16470*/  ISETP.GE.AND P0, PT, R18, UR4, PT ;  /* 0x0000000412007c0c */ /* 0x000fe2000bf06270 */
[----:B------:R-:W-:Y:S01]  /*16480*/  UMOV UR4, 0xffffffff ;  /* 0xffffffff00047882 */ /* 0x000fe20000000000 */
[----:B------:R-:W-:Y:S02]  /*16490*/  LOP3.LUT R21, R21, 0x7f, RZ, 0xc0, !PT ;  /* 0x0000007f15157812 */ /* 0x000fe400078ec0ff */
[----:B------:R-:W-:Y:S02]  /*164a0*/  IADD3.X R2, R3, UR9, R6, P1, !PT ;  /* 0x0000000903027c10 */ /* 0x000fe40008ffe406 */
[----:B------:R-:W-:Y:S01]  /*164b0*/  SHF.R.U32.HI R19, RZ, 0x2, R21 ;  /* 0x00000002ff137819 */ /* 0x000fe20000011615 */
[----:B----4-:R-:W-:Y:S06]  /*164c0*/  BRA.DIV UR4, `(.L_x_598) ;  /* 0x0000004e040c7947 */ /* 0x010fec000b800000 */
[----:B------:R-:W0:Y:S01]  /*164d0*/  SHFL.IDX PT, R6, R0, RZ, 0x1c1f ;  /* 0x001c1fff00067589 */ /* 0x000e2200000e0000 */
[----:B-----5:R-:W-:Y:S02]  /*164e0*/  IMAD R3, R20, R9, RZ ;  /* 0x0000000914037224 */ /* 0x020fe400078e02ff */
[----:B------:R-:W-:Y:S01]  /*164f0*/  IMAD R25, R25, 0xc0, R19 ;  /* 0x000000c019197824 */ /* 0x000fe200078e0213 */
[----:B------:R-:W1:Y:S04]  /*16500*/  SHFL.IDX PT, R7, R4, RZ, 0x1c1f ;  /* 0x001c1fff04077589 */ /* 0x000e6800000e0000 */
[----:B------:R-:W-:-:S13]  /*16510*/  ISETP.GE.AND P2, PT, R25, R3, PT ;  /* 0x000000031900720c */ /* 0x000fda0003f46270 */
[----:B0-----:R-:W-:-:S05]  /*16520*/  @!P2 IADD3 R6, P1, R18, R6, RZ ;  /* 0x000000061206a210 */ /* 0x001fca0007f3e0ff */
[----:B-1----:R-:W-:-:S05]  /*16530*/  @!P2 IMAD.X R7, RZ, RZ, R7, P1 ;  /* 0x000000ffff07a224 */ /* 0x002fca00008e0607 */
[----:B------:R-:W-:Y:S01]  /*16540*/  @!PT LDS RZ, [RZ] ;  /* 0x00000000fffff984 */ /* 0x000fe20000000800 */
[----:B------:R0:W-:Y:S02]  /*16550*/  @!P2 LDGSTS.E.BYPASS.LTC128B.128 [R10+0xb000], desc[UR40][R6.64], !P0 ;  /* 0x0b000000060aafae */ /* 0x0001e4000c101d68 */
        /* <DEDUP_REMOVED lines=13> */
[----:B------:R-:W1:Y:S04]  /*16630*/  SHFL.IDX PT, R6, R4, 0x2, 0x1c1f ;  /* 0x005c1f0004067f89 */ /* 0x000e6800000e0000 */
[----:B------:R-:W-:Y:S07]  /*16640*/  SHFL.IDX PT, R4, R4, 0x3, 0x1c1f ;  /* 0x007c1f0004047f89 */ /* 0x000fee00000e0000 */
[----:B0-----:R-:W-:-:S05]  /*16650*/  @!P1 IADD3 R7, P2, R18, R7, RZ ;  /* 0x0000000712079210 */ /* 0x001fca0007f5e0ff */
[----:B-1----:R-:W-:-:S05]  /*16660*/  @!P1 IMAD.X R6, RZ, RZ, R6, P2 ;  /* 0x000000ffff069224 */ /* 0x002fca00010e0606 */
[----:B------:R-:W-:-:S04]  /*16670*/  @!P1 LOP3.LUT R7, R7, R6, RZ, 0x3c, !PT ;  /* 0x0000000607079212 */ /* 0x000fc800078e3cff */
[----:B------:R-:W-:-:S04]  /*16680*/  @!P1 LOP3.LUT R6, R7, R6, RZ, 0x3c, !PT ;  /* 0x0000000607069212 */ /* 0x000fc800078e3cff */
[----:B------:R-:W-:-:S05]  /*16690*/  @!P1 LOP3.LUT R7, R7, R6, RZ, 0x3c, !PT ;  /* 0x0000000607079212 */ /* 0x000fca00078e3cff */
[----:B------:R0:W-:Y:S04]  /*166a0*/  @!P1 LDGSTS.E.BYPASS.LTC128B.128 [R10+0xc000], desc[UR40][R6.64], !P0 ;  /* 0x0c000000060a9fae */ /* 0x0001e8000c101d68 */
[----:B0-----:R0:W1:Y:S02]  /*166b0*/  SHFL.IDX PT, R6, R0, 0x3, 0x1c1f ;  /* 0x007c1f0000067f89 */ /* 0x00106400000e0000 */
[----:B0-----:R-:W-:-:S05]  /*166c0*/  VIADD R0, R25, 0x80 ;  /* 0x0000008019007836 */ /* 0x001fca0000000000 */
[----:B------:R-:W-:Y:S01]  /*166d0*/  ISETP.GE.AND P1, PT, R0, R3, PT ;  /* 0x000000030000720c */ /* 0x000fe20003f26270 */
[----:B------:R-:W-:-:S05]  /*166e0*/  VIADD R0, R25, 0x60 ;  /* 0x0000006019007836 */ /* 0x000fca0000000000 */
[----:B------:R-:W-:Y:S02]  /*166f0*/  ISETP.GE.AND P2, PT, R0, R3, PT ;  /* 0x000000030000720c */ /* 0x000fe40003f46270 */
[----:B------:R-:W0:Y:S11]  /*16700*/  SHFL.IDX PT, R0, R5, RZ, 0x1c1f ;  /* 0x001c1fff05007589 */ /* 0x000e3600000e0000 */
[----:B-1----:R-:W-:-:S05]  /*16710*/  @!P2 IADD3 R6, P3, R18, R6, RZ ;  /* 0x000000061206a210 */ /* 0x002fca0007f7e0ff */
[----:B------:R-:W-:Y:S02]  /*16720*/  @!P2 IMAD.X R7, RZ, RZ, R4, P3 ;  /* 0x000000ffff07a224 */ /* 0x000fe400018e0604 */
[----:B------:R-:W1:Y:S04]  /*16730*/  SHFL.IDX PT, R4, R2, RZ, 0x1c1f ;  /* 0x001c1fff02047589 */ /* 0x000e6800000e0000 */
[----:B------:R2:W-:Y:S01]  /*16740*/  @!P2 LDGSTS.E.BYPASS.LTC128B.128 [R10+0xc800], desc[UR40][R6.64], !P0 ;  /* 0x0c800000060aafae */ /* 0x0005e2000c101d68 */
[----:B0-----:R-:W-:-:S04]  /*16750*/  @!P1 IADD3 R0, P3, R18, R0, RZ ;  /* 0x0000000012009210 */ /* 0x001fc80007f7e0ff */
[----:B--2---:R-:W-:Y:S02]  /*16760*/  @!P1 MOV R6, R0 ;  /* 0x0000000000069202 */ /* 0x004fe40000000f00 */
[----:B------:R0:W2:Y:S04]  /*16770*/  SHFL.IDX PT, R0, R2, 0x1, 0x1c1f ;  /* 0x003c1f0002007f89 */ /* 0x0000a800000e0000 */
[----:B------:R0:W3:Y:S01]  /*16780*/  SHFL.IDX PT, R2, R5, 0x1, 0x1c1f ;  /* 0x003c1f0005027f89 */ /* 0x0000e200000e0000 */
[----:B-1----:R-:W-:-:S04]  /*16790*/  @!P1 IMAD.X R4, RZ, RZ, R4, P3 ;  /* 0x000000ffff049224 */ /* 0x002fc800018e0604 */
[----:B------:R-:W-:-:S05]  /*167a0*/  @!P1 IMAD.MOV.U32 R7, RZ, RZ, R4 ;  /* 0x000000ffff079224 */ /* 0x000fca00078e0004 */
[----:B------:R0:W-:Y:S02]  /*167b0*/  @!P1 LDGSTS.E.BYPASS.LTC128B.128 [R10+0xd000], desc[UR40][R6.64], !P0 ;  /* 0x0d000000060a9fae */ /* 0x0001e4000c101d68 */
.L_x_740:
[----:B------:R-:W-:-:S05]  /*167c0*/  VIADD R25, R25, 0xa0 ;  /* 0x000000a019197836 */ /* 0x000fca0000000000 */
[----:B------:R-:W-:-:S13]  /*167d0*/  ISETP.GE.AND P1, PT, R25, R3, PT ;  /* 0x000000031900720c */ /* 0x000fda0003f26270 */
[----:B0--3--:R-:W-:-:S05]  /*167e0*/  @!P1 IADD3 R2, P2, R18, R2, RZ ;  /* 0x0000000212029210 */ /* 0x009fca0007f5e0ff */
[----:B--2---:R-:W-:-:S05]  /*167f0*/  @!P1 IMAD.X R3, RZ, RZ, R0, P2 ;  /* 0x000000ffff039224 */ /* 0x004fca00010e0600 */
[----:B------:R-:W-:Y:S01]  /*16800*/  @!PT LDS RZ, [RZ] ;  /* 0x00000000fffff984 */ /* 0x000fe20000000800 */
[----:B------:R-:W-:Y:S01]  /*16810*/  @!PT LDS RZ, [RZ] ;  /* 0x00000000fffff984 */ /* 0x000fe20000000800 */
[----:B------:R-:W-:Y:S01]  /*16820*/  @!PT LDS RZ, [RZ] ;  /* 0x00000000fffff984 */ /* 0x000fe20000000800 */
[----:B------:R0:W-:Y:S01]  /*16830*/  @!P1 LDGSTS.E.BYPASS.LTC128B.128 [R10+0xd800], desc[UR40][R2.64], !P0 ;  /* 0x0d800000020a9fae */ /* 0x0001e2000c101d68 */
[----:B------:R-:W-:Y:S01]  /*16840*/  PLOP3.LUT P0, PT, PT, PT, PT, 0x80, 0x0 ;  /* 0x000000000000781c */ /* 0x000fe20003f0f070 */
[----:B------:R-:W-:-:S12]  /*16850*/  NOP ;  /* 0x0000000000007918 */ /* 0x000fd80000000000 */
.L_x_599:
[----:B------:R-:W-:Y:S02]  /*16860*/  PLOP3.LUT P1, PT, P1, P0, PT, 0xa2, 0x0 ;  /* 0x000000000000781c */ /* 0x000fe40000f21472 */
[----:B------:R-:W-:-:S08]  /*16870*/  @P0 R2UR P1, UR4, R17 ;  /* 0x00000000110402ca */ /* 0x000fd00000020000 */
[----:B------:R-:W-:-:S05]  /*16880*/  @P0 PLOP3.LUT P0, PT, P1, PT, PT, 0x80, 0x0 ;  /* 0x000000000000081c */ /* 0x000fca0000f0f070 */
[----:B------:R-:W-:Y:S01]  /*16890*/  @!P1 SYNCS.ARRIVE.TRANS64.RED.A0T1 RZ, [UR4+0x13200], RZ ;  /* 0x013200ffffff99a7 */ /* 0x000fe20008200404 */
[----:B------:R-:W-:Y:S07]  /*168a0*/  @!P1 ARRIVES.LDGSTSBAR.64.TRANSCNT [UR4+0x13200] ;  /* 0x01320000ff0099b0 */ /* 0x000fee0008000a84 */
[----:B------:R-:W-:Y:S05]  /*168b0*/  @P0 BRA.U.ANY `(.L_x_599) ;  /* 0xfffffffd00e80947 */ /* 0x000fea000393ffff */
[----:B0-----:R-:W2:Y:S02]  /*168c0*/  LDL.LU R2, [R1+0x5c] ;  /* 0x00005c0001027983 */ /* 0x001ea40000300800 */
        /* <DEDUP_REMOVED lines=9> */
[----:B------:R-:W1:Y:S03]  /*16960*/  SYNCS.PHASECHK.TRANS64.TRYWAIT P0, [R17+URZ+0x13220], R0 ;  /* 0x01322000110075a7 */ /* 0x000e66000800017f */
[----:B01----:R-:W-:Y:S05]  /*16970*/  @!P0 BRA `(.L_x_601) ;  /* 0x0000004c00b88947 */ /* 0x003fea0003800000 */
.L_x_741:
[----:B------:R-:W-:Y:S05]  /*16980*/  BSYNC B0 ;  /* 0x0000000000007941 */ /* 0x000fea0003800000 */
.L_x_600:
[----:B------:R-:W2:Y:S01]  /*16990*/  LDL R2, [R1+0x20] ;  /* 0x0000200001027983 */ /* 0x000ea20000100800 */
[----:B------:R-:W-:-:S04]  /*169a0*/  IADD3 R26, R26, -0x2, RZ ;  /* 0xfffffffe1a1a7810 */ /* 0x000fc80007ffe0ff */
[----:B--2---:R-:W-:-:S13]  /*169b0*/  ISETP.GE.AND P0, PT, R26, R2, PT ;  /* 0x000000021a00720c */ /* 0x004fda0003f06270 */
[----:B------:R-:W-:Y:S05]  /*169c0*/  @!P0 BRA `(.L_x_602) ;  /* 0x0000001400288947 */ /* 0x000fea0003800000 */
[----:B------:R1:W-:Y:S01]  /*169d0*/  STL [R1], R26 ;  /* 0x0000001a01007387 */ /* 0x0003e20000100800 */
[----:B------:R-:W-:-:S03]  /*169e0*/  IMAD.MOV.U32 R20, RZ, RZ, R29 ;  /* 0x000000ffff147224 */ /* 0x000fc600078e001d */
[----:B------:R1:W5:Y:S04]  /*169f0*/  LDL.LU R21, [R1+0xc] ;  /* 0x00000c0001157983 */ /* 0x0003680000300800 */
.L_x_622:
[----:B0-2---:R-:W2:Y:S04]  /*16a00*/  LDL R3, [R1+0x18] ;  /* 0x0000180001037983 */ /* 0x005ea80000100800 */
[----:B------:R-:W3:Y:S04]  /*16a10*/  LDL R11, [R1+0x1c] ;  /* 0x00001c00010b7983 */ /* 0x000ee80000100800 */
[----:B------:R-:W4:Y:S04]  /*16a20*/  LDL R9, [R1+0x8] ;  /* 0x0000080001097983 */ /* 0x000f280000100800 */
[----:B------:R-:W2:Y:S01]  /*16a30*/  LDL.LU R13, [R1] ;  /* 0x00000000010d7983 */ /* 0x000ea20000300800 */
[----:B0-----:R-:W0:Y:S01]  /*16a40*/  S2R R0, SR_TID.X ;  /* 0x0000000000007919 */ /* 0x001e220000002100 */
[----:B-1----:R-:W1:Y:S01]  /*16a50*/  S2R R4, SR_TID.X ;  /* 0x0000000000047919 */ /* 0x002e620000002100 */
[----:B------:R-:W1:Y:S01]  /*16a60*/  S2R R8, SR_TID.X ;  /* 0x0000000000087919 */ /* 0x000e620000002100 */
[----:B------:R-:W4:Y:S01]  /*16a70*/  LDL R14, [R1+0x20] ;  /* 0x00002000010e7983 */ /* 0x000f220000100800 */
[----:B------:R-:W-:Y:S05]  /*16a80*/  YIELD ;  /* 0x0000000000007946 */ /* 0x000fea0003800000 */
[----:B------:R-:W-:Y:S01]  /*16a90*/  ULDC.64 UR4, c[0x0][0x428] ;  /* 0x00010a0000047ab9 */ /* 0x000fe20000000a00 */
[----:B------:R-:W4:Y:S01]  /*16aa0*/  LDL R12, [R1+0x6c] ;  /* 0x00006c00010c7983 */ /* 0x000f220000100800 */
[----:B------:R-:W-:Y:S01]  /*16ab0*/  ULDC.64 UR6, c[0x0][0x418] ;  /* 0x0001060000067ab9 */ /* 0x000fe20000000a00 */
[----:B0-----:R-:W-:-:S02]  /*16ac0*/  LOP3.LUT R2, R0, 0x7f, RZ, 0xc0, !PT ;  /* 0x0000007f00027812 */ /* 0x001fc400078ec0ff */
[----:B------:R-:W0:Y:S02]  /*16ad0*/  LDC R0, c[0x0][0x430] ;  /* 0x00010c00ff007b82 */ /* 0x000e240000000800 */
[----:B------:R-:W-:Y:S01]  /*16ae0*/  SHF.R.U32.HI R2, RZ, 0x2, R2 ;  /* 0x00000002ff027819 */ /* 0x000fe20000011602 */
[----:B-1----:R-:W-:-:S05]  /*16af0*/  IMAD.SHL.U32 R6, R4, 0x20, RZ ;  /* 0x0000002004067824 */ /* 0x002fca00078e00ff */
[----:B------:R-:W-:Y:S02]  /*16b00*/  LOP3.LUT R6, R2, 0x60, R6, 0xf8, !PT ;  /* 0x0000006002067812 */ /* 0x000fe400078ef806 */
[----:B------:R-:W1:Y:S01]  /*16b10*/  S2R R2, SR_TID.X ;  /* 0x0000000000027919 */ /* 0x000e620000002100 */
[----:B0-----:R-:W-:-:S13]  /*16b20*/  ISETP.NE.AND P0, PT, R0, 0x1, PT ;  /* 0x000000010000780c */ /* 0x001fda0003f05270 */
[----:B------:R-:W0:Y:S08]  /*16b30*/  @P0 LDC R5, c[0x0][0x434] ;  /* 0x00010d00ff050b82 */ /* 0x000e300000000800 */
[----:B------:R-:W0:Y:S01]  /*16b40*/  @P0 LDC R4, c[0x0][0x438] ;  /* 0x00010e00ff040b82 */ /* 0x000e220000000800 */
[----:B-1----:R-:W-:Y:S01]  /*16b50*/  LOP3.LUT R2, R2, 0x7f, RZ, 0xc0, !PT ;  /* 0x0000007f02027812 */ /* 0x002fe200078ec0ff */
[----:B------:R-:W-:-:S03]  /*16b60*/  IMAD.SHL.U32 R10, R8, 0x20, RZ ;  /* 0x00000020080a7824 */ /* 0x000fc600078e00ff */
[----:B------:R-:W-:-:S04]  /*16b70*/  SHF.R.U32.HI R7, RZ, 0x2, R2 ;  /* 0x00000002ff077819 */ /* 0x000fc80000011602 */
[----:B------:R-:W-:Y:S02]  /*16b80*/  LOP3.LUT R10, R7, 0x60, R10, 0xf8, !PT ;  /* 0x00000060070a7812 */ /* 0x000fe400078ef80a */
[----:B------:R-:W1:Y:S02]  /*16b90*/  @P0 LDC R7, c[0x0][0x434] ;  /* 0x00010d00ff070b82 */ /* 0x000e640000000800 */
[----:B------:R-:W-:-:S04]  /*16ba0*/  LOP3.LUT R10, R10, 0x80, RZ, 0xfc, !PT ;  /* 0x000000800a0a7812 */ /* 0x000fc800078efcff */
[----:B------:R-:W-:Y:S01]  /*16bb0*/  ISETP.GT.U32.AND P1, PT, R10, 0x9f, PT ;  /* 0x0000009f0a00780c */ /* 0x000fe20003f24070 */
[----:B--2---:R-:W-:-:S04]  /*16bc0*/  IMAD R3, R13, 0xa0, R3 ;  /* 0x000000a00d037824 */ /* 0x004fc800078e0203 */
[----:B------:R-:W-:-:S04]  /*16bd0*/  IMAD.IADD R6, R6, 0x1, R3 ;  /* 0x0000000106067824 */ /* 0x000fc800078e0203 */
[----:B0-----:R-:W-:-:S04]  /*16be0*/  @P0 IMAD.HI.U32 R5, R6, R5, RZ ;  /* 0x0000000506050227 */ /* 0x001fc800078e00ff */
[----:B------:R-:W-:Y:S01]  /*16bf0*/  IMAD.MOV.U32 R2, RZ, RZ, R6 ;  /* 0x000000ffff027224 */ /* 0x000fe200078e0006 */
[----:B------:R-:W-:Y:S02]  /*16c00*/  @P0 SHF.R.U32.HI R2, RZ, R4, R5 ;  /* 0x00000004ff020219 */ /* 0x000fe40000011605 */
[----:B------:R-:W0:Y:S01]  /*16c10*/  @P0 LDC R4, c[0x0][0x438] ;  /* 0x00010e00ff040b82 */ /* 0x000e220000000800 */
[----:B------:R-:W-:-:S05]  /*16c20*/  IADD3 R3, R10, R3, RZ ;  /* 0x000000030a037210 */ /* 0x000fca0007ffe0ff */
[----:B-1----:R-:W-:-:S04]  /*16c30*/  @P0 IMAD.HI.U32 R7, R3, R7, RZ ;  /* 0x0000000703070227 */ /* 0x002fc800078e00ff */
[----:B------:R-:W-:Y:S02]  /*16c40*/  IMAD.MOV.U32 R5, RZ, RZ, R3 ;  /* 0x000000ffff057224 */ /* 0x000fe400078e0003 */
[----:B------:R-:W-:-:S04]  /*16c50*/  IMAD.MOV R8, RZ, RZ, -R2 ;  /* 0x000000ffff087224 */ /* 0x000fc800078e0a02 */
[----:B------:R-:W-:Y:S01]  /*16c60*/  IMAD R8, R0, R8, R6 ;  /* 0x0000000800087224 */ /* 0x000fe200078e0206 */
[----:B0-----:R-:W-:-:S05]  /*16c70*/  @P0 SHF.R.U32.HI R5, RZ, R4, R7 ;  /* 0x00000004ff050219 */ /* 0x001fca0000011607 */
[----:B------:R-:W-:-:S04]  /*16c80*/  IMAD.MOV R4, RZ, RZ, -R5 ;  /* 0x000000ffff047224 */ /* 0x000fc800078e0a05 */
[----:B------:R-:W-:Y:S01]  /*16c90*/  IMAD R0, R0, R4, R3 ;  /* 0x0000000400007224 */ /* 0x000fe200078e0203 */
[----:B------:R-:W-:Y:S01]  /*16ca0*/  SHF.R.S32.HI R3, RZ, 0x1f, R2 ;  /* 0x0000001fff037819 */ /* 0x000fe20000011402 */
[----:B---3--:R-:W-:-:S04]  /*16cb0*/  IMAD R4, R11, UR4, RZ ;  /* 0x000000040b047c24 */ /* 0x008fc8000f8e02ff */
[C---:B----4-:R-:W-:Y:S02]  /*16cc0*/  IMAD R4, R9.reuse, UR5, R4 ;  /* 0x0000000509047c24 */ /* 0x050fe4000f8e0204 */
[----:B------:R-:W-:-:S04]  /*16cd0*/  IMAD.WIDE.U32 R2, R9, UR4, R2 ;  /* 0x0000000409027c25 */ /* 0x000fc8000f8e0002 */
[----:B------:R-:W-:Y:S01]  /*16ce0*/  IMAD.IADD R3, R4, 0x1, R3 ;  /* 0x0000000104037824 */ /* 0x000fe200078e0203 */
[----:B------:R-:W-:-:S04]  /*16cf0*/  LEA R10, P0, R2, UR6, 0x2 ;  /* 0x00000006020a7c11 */ /* 0x000fc8000f8010ff */
[----:B------:R-:W-:-:S05]  /*16d00*/  LEA.HI.X R11, R2, UR7, R3, 0x2, P0 ;  /* 0x00000007020b7c11 */ /* 0x000fca00080f1403 */
[----:B------:R-:W2:Y:S01]  /*16d10*/  LDG.E R10, desc[UR40][R10.64] ;  /* 0x000000280a0a7981 */ /* 0x000ea2000c1e1900 */
[--C-:B------:R-:W-:Y:S01]  /*16d20*/  @!P1 SHF.R.S32.HI R3, RZ, 0x1f, R5.reuse ;  /* 0x0000001fff039819 */ /* 0x100fe20000011405 */
[----:B------:R-:W-:-:S04]  /*16d30*/  @!P1 IMAD.MOV.U32 R2, RZ, RZ, R5 ;  /* 0x000000ffff029224 */ /* 0x000fc800078e0005 */
[----:B------:R-:W-:-:S05]  /*16d40*/  @!P1 IMAD.WIDE.U32 R2, R9, UR4, R2 ;  /* 0x0000000409029c25 */ /* 0x000fca000f8e0002 */
[----:B------:R-:W-:Y:S02]  /*16d50*/  @!P1 IADD3 R3, R4, R3, RZ ;  /* 0x0000000304039210 */ /* 0x000fe40007ffe0ff */
[----:B------:R-:W-:Y:S01]  /*16d60*/  @!P1 LEA R4, P0, R2, UR6, 0x2 ;  /* 0x0000000602049c11 */ /* 0x000fe2000f8010ff */
[----:B------:R-:W-:Y:S02]  /*16d70*/  VIADD R29, R20, 0x1 ;  /* 0x00000001141d7836 */ /* 0x000fe40000000000 */
[----:B------:R-:W-:Y:S01]  /*16d80*/  IMAD.MOV.U32 R9, RZ, RZ, RZ ;  /* 0x000000ffff097224 */ /* 0x000fe200078e00ff */
[----:B------:R-:W-:Y:S01]  /*16d90*/  @!P1 LEA.HI.X R5, R2, UR7, R3, 0x2, P0 ;  /* 0x0000000702059c11 */ /* 0x000fe200080f1403 */
[----:B------:R-:W-:Y:S01]  /*16da0*/  IMAD.MOV.U32 R2, RZ, RZ, R13 ;  /* 0x000000ffff027224 */ /* 0x000fe200078e000d */
[----:B------:R-:W-:-:S03]  /*16db0*/  ISETP.NE.AND P0, PT, R29, 0x2, PT ;  /* 0x000000021d00780c */ /* 0x000fc60003f05270 */
[----:B-----5:R0:W5:Y:S01]  /*16dc0*/  @!P1 LDG.E R9, desc[UR40][R4.64] ;  /* 0x0000002804099981 */ /* 0x020162000c1e1900 */
[----:B------:R-:W-:Y:S02]  /*16dd0*/  ISETP.GT.AND P1, PT, R2, R14, PT ;  /* 0x0000000e0200720c */ /* 0x000fe40003f24270 */
[----:B------:R-:W-:Y:S01]  /*16de0*/  SEL R2, RZ, 0x1, P0 ;  /* 0x00000001ff027807 */ /* 0x000fe20000000000 */
[----:B------:R-:W-:-:S03]  /*16df0*/  VIADD R13, R13, 0xffffffff ;  /* 0xffffffff0d0d7836 */ /* 0x000fc60000000000 */
[----:B------:R-:W-:Y:S02]  /*16e00*/  LOP3.LUT R2, R21, R2, RZ, 0x3c, !PT ;  /* 0x0000000215027212 */ /* 0x000fe400078e3cff */
[----:B------:R0:W-:Y:S04]  /*16e10*/  STL [R1], R13 ;  /* 0x0000000d01007387 */ /* 0x0001e80000100800 */
[----:B------:R0:W-:Y:S01]  /*16e20*/  STL [R1+0xc], R2 ;  /* 0x00000c0201007387 */ /* 0x0001e20000100800 */
[----:B------:R-:W-:Y:S02]  /*16e30*/  ISETP.NE.AND P2, PT, R12, 0x3, PT ;  /* 0x000000030c00780c */ /* 0x000fe40003f45270 */
[----:B------:R-:W-:Y:S02]  /*16e40*/  SEL R29, R29, RZ, P0 ;  /* 0x000000ff1d1d7207 */ /* 0x000fe40000000000 */
[----:B--2---:R-:W-:-:S09]  /*16e50*/  SHF.R.S32.HI R26, RZ, 0x1f, R10 ;  /* 0x0000001fff1a7819 */ /* 0x004fd2000001140a */
[----:B0-----:R-:W-:Y:S05]  /*16e60*/  @!P2 BRA `(.L_x_603) ;  /* 0x000000000004a947 */ /* 0x001fea0003800000 */
[----:B------:R-:W-:Y:S01]  /*16e70*/  BPT.TRAP 0x1 ;  /* 0x000000040000795c */ /* 0x000fe20000300000 */
.L_x_603:
[----:B------:R-:W-:Y:S01]  /*16e80*/  IMAD R6, R29, 0x8, R17 ;  /* 0x000000081d067824 */ /* 0x000fe200078e0211 */
[----:B------:R-:W-:Y:S01]  /*16e90*/  SHF.L.U32 R28, R2, 0x1f, RZ ;  /* 0x0000001f021c7819 */ /* 0x000fe200000006ff */
[----:B------:R-:W-:Y:S01]  /*16ea0*/  BSSY B0, `(.L_x_604) ;  /* 0x0000004000007945 */ /* 0x000fe20003800000 */
[----:B------:R-:W-:Y:S02]  /*16eb0*/  SHF.R.S32.HI R22, RZ, 0x1f, R8 ;  /* 0x0000001fff167819 */ /* 0x000fe40000011408 */
[----:B------:R-:W0:Y:S02]  /*16ec0*/  SYNCS.PHASECHK.TRANS64.TRYWAIT P0, [R6+URZ+0x13280], R28 ;  /* 0x0132801c060075a7 */ /* 0x000e24000800017f */
[----:B0-----:R-:W-:Y:S05]  /*16ed0*/  @!P0 BRA `(.L_x_605) ;  /* 0x0000004800748947 */ /* 0x001fea0003800000 */
.L_x_742:
[----:B------:R-:W-:Y:S05]  /*16ee0*/  BSYNC B0 ;  /* 0x0000000000007941 */ /* 0x000fea0003800000 */
.L_x_604:
        /* <DEDUP_REMOVED lines=10> */
[----:B------:R-:W-:-:S03]  /*16f90*/  IMAD R7, R23, UR4, RZ ;  /* 0x0000000417077c24 */ /* 0x000fc6000f8e02ff */
[----:B------:R-:W-:Y:S01]  /*16fa0*/  IADD3 R3, R3, R4, RZ ;  /* 0x0000000403037210 */ /* 0x000fe20007ffe0ff */
[----:B------:R-:W-:Y:S02]  /*16fb0*/  IMAD R4, R26, UR6, RZ ;  /* 0x000000061a047c24 */ /* 0x000fe4000f8e02ff */
[----:B------:R-:W-:Y:S02]  /*16fc0*/  IMAD R7, R0, UR5, R7 ;  /* 0x0000000500077c24 */ /* 0x000fe4000f8e0207 */
[C---:B------:R-:W-:Y:S02]  /*16fd0*/  IMAD R4, R10.reuse, UR7, R4 ;  /* 0x000000070a047c24 */ /* 0x040fe4000f8e0204 */
[----:B------:R-:W-:-:S04]  /*16fe0*/  IMAD.WIDE.U32 R2, R10, UR6, R2 ;  /* 0x000000060a027c25 */ /* 0x000fc8000f8e0002 */
[----:B------:R-:W-:Y:S02]  /*16ff0*/  IMAD.IADD R5, R3, 0x1, R4 ;  /* 0x0000000103057824 */ /* 0x000fe400078e0204 */
[----:B------:R-:W-:Y:S02]  /*17000*/  IMAD.MOV.U32 R4, RZ, RZ, R2 ;  /* 0x000000ffff047224 */ /* 0x000fe400078e0002 */
[----:B------:R-:W-:Y:S01]  /*17010*/  IMAD.WIDE.U32 R2, R0, UR4, RZ ;  /* 0x0000000400027c25 */ /* 0x000fe2000f8e00ff */
[----:B------:R-:W-:-:S03]  /*17020*/  ULDC.64 UR4, c[0x0][0x330] ;  /* 0x0000cc0000047ab9 */ /* 0x000fc60000000a00 */
[----:B------:R-:W-:Y:S02]  /*17030*/  IMAD.IADD R3, R3, 0x1, R7 ;  /* 0x0000000103037824 */ /* 0x000fe400078e0207 */
[----:B------:R-:W-:Y:S02]  /*17040*/  IMAD R7, R25, UR6, RZ ;  /* 0x0000000619077c24 */ /* 0x000fe4000f8e02ff */
[----:B------:R-:W-:-:S04]  /*17050*/  IMAD.WIDE.U32 R2, R9, UR6, R2 ;  /* 0x0000000609027c25 */ /* 0x000fc8000f8e0002 */
        /* <DEDUP_REMOVED lines=8> */
[----:B------:R-:W-:Y:S01]  /*170e0*/  IADD3.X R5, R18, UR7, R5, P0, !PT ;  /* 0x0000000712057c10 */ /* 0x000fe200087fe405 */
[----:B-1----:R-:W-:Y:S01]  /*170f0*/  IMAD.SHL.U32 R11, R11, 0x10, RZ ;  /* 0x000000100b0b7824 */ /* 0x002fe200078e00ff */
[----:B------:R-:W-:-:S04]  /*17100*/  IADD3 R19, P0, R2, UR6, RZ ;  /* 0x0000000602137c10 */ /* 0x000fc8000ff1e0ff */
[----:B------:R-:W-:Y:S02]  /*17110*/  LOP3.LUT R11, R11, 0x30, RZ, 0xc0, !PT ;  /* 0x000000300b0b7812 */ /* 0x000fe400078ec0ff */
[----:B------:R-:W-:Y:S02]  /*17120*/  IADD3.X R18, R18, UR7, R3, P0, !PT ;  /* 0x0000000712127c10 */ /* 0x000fe400087fe403 */
[----:B---3--:R-:W-:Y:S01]  /*17130*/  ISETP.GE.AND P2, PT, R11, R12, PT ;  /* 0x0000000c0b00720c */ /* 0x008fe20003f46270 */
[----:B--2---:R-:W-:Y:S01]  /*17140*/  IMAD R7, R29, 0x2800, R13 ;  /* 0x000028001d077824 */ /* 0x004fe200078e020d */
[----:B------:R-:W-:Y:S11]  /*17150*/  BRA.DIV UR4, `(.L_x_606) ;  /* 0x0000004604e87947 */ /* 0x000ff6000b800000 */
[----:B------:R-:W1:Y:S01]  /*17160*/  S2R R3, SR_TID.X ;  /* 0x0000000000037919 */ /* 0x000e620000002100 */
[----:B------:R-:W-:Y:S01]  /*17170*/  IMAD.IADD R7, R17, 0x1, R7 ;  /* 0x0000000111077824 */ /* 0x000fe200078e0207 */
[----:B------:R-:W2:Y:S04]  /*17180*/  SHFL.IDX PT, R2, R4, RZ, 0x1c1f ;  /* 0x001c1fff04027589 */ /* 0x000ea800000e0000 */
[----:B------:R-:W-:Y:S01]  /*17190*/  SHFL.IDX PT, R18, R18, RZ, 0x1c1f ;  /* 0x001c1fff12127589 */ /* 0x000fe200000e0000 */
[----:B-1----:R-:W-:-:S03]  /*171a0*/  SHF.L.U32 R11, R3, 0x4, RZ ;  /* 0x00000004030b7819 */ /* 0x002fc600000006ff */
[----:B------:R-:W1:Y:S01]  /*171b0*/  SHFL.IDX PT, R3, R5, RZ, 0x1c1f ;  /* 0x001c1fff05037589 */ /* 0x000e6200000e0000 */
[----:B------:R-:W-:-:S04]  /*171c0*/  LOP3.LUT R11, R11, 0x30, RZ, 0xc0, !PT ;  /* 0x000000300b0b7812 */ /* 0x000fc800078ec0ff */
[----:B--2---:R-:W-:-:S05]  /*171d0*/  IADD3 R2, P0, R11, R2, RZ ;  /* 0x000000020b027210 */ /* 0x004fca0007f1e0ff */
[----:B-1----:R-:W-:-:S05]  /*171e0*/  IMAD.X R3, RZ, RZ, R3, P0 ;  /* 0x000000ffff037224 */ /* 0x002fca00000e0603 */
        /* <DEDUP_REMOVED lines=9> */
[----:B-1----:R-:W-:-:S05]  /*17280*/  IADD3 R2, P0, R11, R2, RZ ;  /* 0x000000020b027210 */ /* 0x002fca0007f1e0ff */
[----:B--2---:R-:W-:-:S05]  /*17290*/  IMAD.X R3, RZ, RZ, R3, P0 ;  /* 0x000000ffff037224 */ /* 0x004fca00000e0603 */
[----:B------:R1:W-:Y:S04]  /*172a0*/  LDGSTS.E.BYPASS.LTC128B.128 [R7+0x7000], desc[UR40][R2.64], !P2 ;  /* 0x0700000002077fae */ /* 0x0003e8000d101d68 */
[----:B-1----:R-:W1:Y:S02]  /*172b0*/  SHFL.IDX PT, R2, R4, 0x3, 0x1c1f ;  /* 0x007c1f0004027f89 */ /* 0x002e6400000e0000 */
[----:B-1----:R-:W-:-:S05]  /*172c0*/  IADD3 R2, P0, R11, R2, RZ ;  /* 0x000000020b027210 */ /* 0x002fca0007f1e0ff */
[----:B------:R-:W-:-:S05]  /*172d0*/  IMAD.X R3, RZ, RZ, R5, P0 ;  /* 0x000000ffff037224 */ /* 0x000fca00000e0605 */
[----:B------:R1:W-:Y:S04]  /*172e0*/  LDGSTS.E.BYPASS.LTC128B.128 [R7+0x7800], desc[UR40][R2.64], !P2 ;  /* 0x0780000002077fae */ /* 0x0003e8000d101d68 */
[----:B-1----:R1:W2:Y:S02]  /*172f0*/  SHFL.IDX PT, R2, R19, RZ, 0x1c1f ;  /* 0x001c1fff13027589 */ /* 0x0022a400000e0000 */
.L_x_754:
[----:B------:R-:W3:Y:S02]  /*17300*/  S2R R3, SR_TID.X ;  /* 0x0000000000037919 */ /* 0x000ee40000002100 */
[----:B---3--:R-:W-:-:S04]  /*17310*/  SHF.L.U32 R3, R3, 0x4, RZ ;  /* 0x0000000403037819 */ /* 0x008fc800000006ff */
[----:B------:R-:W-:-:S04]  /*17320*/  LOP3.LUT R3, R3, 0x30, RZ, 0xc0, !PT ;  /* 0x0000003003037812 */ /* 0x000fc800078ec0ff */
[----:B--2---:R-:W-:-:S05]  /*17330*/  IADD3 R2, P0, R3, R2, RZ ;  /* 0x0000000203027210 */ /* 0x004fca0007f1e0ff */
[----:B------:R-:W-:Y:S01]  /*17340*/  IMAD.X R3, RZ, RZ, R18, P0 ;  /* 0x000000ffff037224 */ /* 0x000fe200000e0612 */
[----:B------:R-:W-:-:S04]  /*17350*/  PLOP3.LUT P0, PT, PT, PT, PT, 0x80, 0x0 ;  /* 0x000000000000781c */ /* 0x000fc80003f0f070 */
[----:B------:R-:W-:Y:S01]  /*17360*/  @!PT LDS RZ, [RZ] ;  /* 0x00000000fffff984 */ /* 0x000fe20000000800 */
[----:B------:R-:W-:Y:S01]  /*17370*/  @!PT LDS RZ, [RZ] ;  /* 0x00000000fffff984 */ /* 0x000fe20000000800 */
[----:B------:R-:W-:Y:S01]  /*17380*/  @!PT LDS RZ, [RZ] ;  /* 0x00000000fffff984 */ /* 0x000fe20000000800 */
[----:B------:R2:W-:Y:S01]  /*17390*/  LDGSTS.E.BYPASS.LTC128B.128 [R7+0x8000], desc[UR40][R2.64], !P2 ;  /* 0x0800000002077fae */ /* 0x0005e2000d101d68 */
[----:B------:R-:W-:-:S08]  /*173a0*/  NOP ;  /* 0x0000000000007918 */ /* 0x000fd00000000000 */
.L_x_607:
[----:B------:R-:W-:Y:S02]  /*173b0*/  PLOP3.LUT P2, PT, P2, P0, PT, 0xa2, 0x0 ;  /* 0x000000000000781c */ /* 0x000fe40001741472 */
[----:B------:R-:W-:-:S08]  /*173c0*/  @P0 R2UR P2, UR4, R6 ;  /* 0x00000000060402ca */ /* 0x000fd00000040000 */
[----:B------:R-:W-:-:S05]  /*173d0*/  @P0 PLOP3.LUT P0, PT, P2, PT, PT, 0x80, 0x0 ;  /* 0x000000000000081c */ /* 0x000fca000170f070 */
[----:B------:R-:W-:Y:S01]  /*173e0*/  @!P2 SYNCS.ARRIVE.TRANS64.RED.A0T1 RZ, [UR4+0x13270], RZ ;  /* 0x013270ffffffa9a7 */ /* 0x000fe20008200404 */
[----:B------:R-:W-:Y:S07]  /*173f0*/  @!P2 ARRIVES.LDGSTSBAR.64.TRANSCNT [UR4+0x13270] ;  /* 0x01327000ff00a9b0 */ /* 0x000fee0008000a84 */
[----:B------:R-:W-:Y:S05]  /*17400*/  @P0 BRA.U.ANY `(.L_x_607) ;  /* 0xfffffffd00e80947 */ /* 0x000fea000393ffff */
[----:B------:R-:W-:Y:S01]  /*17410*/  NOP ;  /* 0x0000000000007918 */ /* 0x000fe20000000000 */
[----:B--2---:R-:W2:Y:S02]  /*17420*/  LDL R2, [R1+0x6c] ;  /* 0x00006c0001027983 */ /* 0x004ea40000100800 */
[----:B--2---:R-:W-:-:S13]  /*17430*/  ISETP.NE.AND P3, PT, R2, 0x3, PT ;  /* 0x000000030200780c */ /* 0x004fda0003f65270 */
[----:B------:R-:W-:Y:S05]  /*17440*/  @!P3 BRA `(.L_x_608) ;  /* 0x000000000004b947 */ /* 0x000fea0003800000 */
[----:B------:R-:W-:Y:S01]  /*17450*/  BPT.TRAP 0x1 ;  /* 0x000000040000795c */ /* 0x000fe20000300000 */
.L_x_608:
[----:B------:R2:W-:Y:S01]  /*17460*/  SYNCS.ARRIVE.TRANS64.A1T0 RZ, [R6+URZ+0x13270], RZ ;  /* 0x013270ff06ff79a7 */ /* 0x0005e2000810003f */
[----:B------:R-:W-:Y:S05]  /*17470*/  @!P3 BRA `(.L_x_609) ;  /* 0x000000000004b947 */ /* 0x000fea0003800000 */
[----:B------:R-:W-:Y:S01]  /*17480*/  BPT.TRAP 0x1 ;  /* 0x000000040000795c */ /* 0x000fe20000300000 */
.L_x_609:
[----:B------:R-:W3:Y:S01]  /*17490*/  SYNCS.PHASECHK.TRANS64.TRYWAIT P0, [R6+URZ+0x13240], R28 ;  /* 0x0132401c060075a7 */ /* 0x000ee2000800017f */
[----:B------:R-:W-:Y:S04]  /*174a0*/  BSSY B0, `(.L_x_610) ;  /* 0x0000002000007945 */ /* 0x000fe80003800000 */
[----:B---3--:R-:W-:Y:S05]  /*174b0*/  @!P0 BRA `(.L_x_611) ;  /* 0x0000004800ac8947 */ /* 0x008fea0003800000 */
.L_x_755:
[----:B------:R-:W-:Y:S05]  /*174c0*/  BSYNC B0 ;  /* 0x0000000000007941 */ /* 0x000fea0003800000 */
.L_x_610:
[----:B------:R-:W4:Y:S01]  /*174d0*/  S2R R11, SR_TID.X ;  /* 0x00000000000b7919 */ /* 0x000f220000002100 */
        /* <DEDUP_REMOVED lines=9> */
[----:B------:R-:W-:Y:S02]  /*17570*/  IMAD R8, R23, UR4, RZ ;  /* 0x0000000417087c24 */ /* 0x000fe4000f8e02ff */
[----:B------:R-:W-:Y:S02]  /*17580*/  IMAD.IADD R5, R3, 0x1, R26 ;  /* 0x0000000103057824 */ /* 0x000fe400078e021a */
[----:B------:R-:W-:Y:S02]  /*17590*/  IMAD.MOV.U32 R4, RZ, RZ, R2 ;  /* 0x000000ffff047224 */ /* 0x000fe400078e0002 */
[C---:B------:R-:W-:Y:S02]  /*175a0*/  IMAD R8, R0.reuse, UR5, R8 ;  /* 0x0000000500087c24 */ /* 0x040fe4000f8e0208 */
[----:B------:R-:W-:Y:S01]  /*175b0*/  IMAD.WIDE.U32 R2, R0, UR4, RZ ;  /* 0x0000000400027c25 */ /* 0x000fe2000f8e00ff */
[----:B------:R-:W-:-:S03]  /*175c0*/  ULDC.64 UR4, c[0x0][0x308] ;  /* 0x0000c20000047ab9 */ /* 0x000fc60000000a00 */
[----:B------:R-:W-:Y:S02]  /*175d0*/  IMAD.IADD R3, R3, 0x1, R8 ;  /* 0x0000000103037824 */ /* 0x000fe400078e0208 */
[----:B------:R-:W-:Y:S02]  /*175e0*/  IMAD R0, R25, UR6, RZ ;  /* 0x0000000619007c24 */ /* 0x000fe4000f8e02ff */
[----:B----4-:R-:W-:Y:S02]  /*175f0*/  IMAD.SHL.U32 R18, R11, 0x10, RZ ;  /* 0x000000100b127824 */ /* 0x010fe400078e00ff */
[----:B------:R-:W4:Y:S01]  /*17600*/  LDC R11, c[0x0][0x2f4] ;  /* 0x0000bd00ff0b7b82 */ /* 0x000f220000000800 */
[C---:B------:R-:W-:Y:S02]  /*17610*/  IMAD R0, R9.reuse, UR7, R0 ;  /* 0x0000000709007c24 */ /* 0x040fe4000f8e0200 */
[----:B------:R-:W-:Y:S01]  /*17620*/  IMAD.WIDE.U32 R2, R9, UR6, R2 ;  /* 0x0000000609027c25 */ /* 0x000fe2000f8e0002 */
[----:B------:R-:W-:Y:S01]  /*17630*/  ULDC.64 UR6, c[0x0][0x2e8] ;  /* 0x0000ba0000067ab9 */ /* 0x000fe20000000a00 */
[----:B------:R-:W-:-:S02]  /*17640*/  LOP3.LUT R18, R18, 0x30, RZ, 0xc0, !PT ;  /* 0x0000003012127812 */ /* 0x000fc400078ec0ff */
[----:B------:R-:W-:Y:S01]  /*17650*/  IMAD.WIDE.U32 R4, R16, UR4, R4 ;  /* 0x0000000410047c25 */ /* 0x000fe2000f8e0004 */
[----:B------:R-:W-:-:S03]  /*17660*/  IADD3 R3, R3, R0, RZ ;  /* 0x0000000003037210 */ /* 0x000fc60007ffe0ff */
[----:B------:R-:W-:Y:S01]  /*17670*/  IMAD R9, R16, UR5, RZ ;  /* 0x0000000510097c24 */ /* 0x000fe2000f8e02ff */
[----:B------:R-:W-:Y:S01]  /*17680*/  IADD3 R0, P0, R4, UR6, RZ ;  /* 0x0000000604007c10 */ /* 0x000fe2000ff1e0ff */
[----:B------:R-:W-:Y:S01]  /*17690*/  IMAD.WIDE.U32 R2, R16, UR4, R2 ;  /* 0x0000000410027c25 */ /* 0x000fe2000f8e0002 */
[----:B------:R-:W-:Y:S02]  /*176a0*/  UMOV UR4, 0xffffffff ;  /* 0xffffffff00047882 */ /* 0x000fe40000000000 */
[----:B------:R-:W-:Y:S02]  /*176b0*/  IADD3.X R8, R9, UR7, R5, P0, !PT ;  /* 0x0000000709087c10 */ /* 0x000fe400087fe405 */
[----:B------:R-:W-:-:S04]  /*176c0*/  IADD3 R5, P0, R2, UR6, RZ ;  /* 0x0000000602057c10 */ /* 0x000fc8000ff1e0ff */
[----:B------:R-:W-:Y:S02]  /*176d0*/  IADD3.X R4, R9, UR7, R3, P0, !PT ;  /* 0x0000000709047c10 */ /* 0x000fe400087fe403 */
[----:B----4-:R-:W-:Y:S01]  /*176e0*/  ISETP.GE.AND P2, PT, R18, R11, PT ;  /* 0x0000000b1200720c */ /* 0x010fe20003f46270 */
[----:B------:R-:W-:-:S12]  /*176f0*/  BRA.DIV UR4, `(.L_x_612) ;  /* 0x0000004a04307947 */ /* 0x000fd8000b800000 */
[----:B------:R-:W4:Y:S04]  /*17700*/  SHFL.IDX PT, R2, R0, RZ, 0x1c1f ;  /* 0x001c1fff00027589 */ /* 0x000f2800000e0000 */
[----:B------:R-:W5:Y:S04]  /*17710*/  SHFL.IDX PT, R3, R8, RZ, 0x1c1f ;  /* 0x001c1fff08037589 */ /* 0x000f6800000e0000 */
[----:B------:R-:W-:Y:S01]  /*17720*/  SHFL.IDX PT, R4, R4, RZ, 0x1c1f ;  /* 0x001c1fff04047589 */ /* 0x000fe200000e0000 */
[----:B----4-:R-:W-:-:S05]  /*17730*/  IADD3 R2, P0, R18, R2, RZ ;  /* 0x0000000212027210 */ /* 0x010fca0007f1e0ff */
[----:B-----5:R-:W-:-:S05]  /*17740*/  IMAD.X R3, RZ, RZ, R3, P0 ;  /* 0x000000ffff037224 */ /* 0x020fca00000e0603 */
[----:B------:R4:W-:Y:S04]  /*17750*/  LDGSTS.E.BYPASS.LTC128B.128 [R7+0xe000], desc[UR40][R2.64], !P2 ;  /* 0x0e00000002077fae */ /* 0x0009e8000d101d68 */
[----:B----4-:R-:W4:Y:S04]  /*17760*/  SHFL.IDX PT, R2, R0, 0x1, 0x1c1f ;  /* 0x003c1f0000027f89 */ /* 0x010f2800000e0000 */
[----:B------:R-:W5:Y:S01]  /*17770*/  SHFL.IDX PT, R3, R8, 0x1, 0x1c1f ;  /* 0x003c1f0008037f89 */ /* 0x000f6200000e0000 */
[----:B----4-:R-:W-:-:S05]  /*17780*/  IADD3 R2, P0, R18, R2, RZ ;  /* 0x0000000212027210 */ /* 0x010fca0007f1e0ff */
[----:B-----5:R-:W-:-:S05]  /*17790*/  IMAD.X R3, RZ, RZ, R3, P0 ;  /* 0x000000ffff037224 */ /* 0x020fca00000e0603 */
[----:B------:R4:W-:Y:S04]  /*177a0*/  LDGSTS.E.BYPASS.LTC128B.128 [R7+0xe800], desc[UR40][R2.64], !P2 ;  /* 0x0e80000002077fae */ /* 0x0009e8000d101d68 */
[----:B----4-:R-:W4:Y:S04]  /*177b0*/  SHFL.IDX PT, R2, R0, 0x2, 0x1c1f ;  /* 0x005c1f0000027f89 */ /* 0x010f2800000e0000 */
[----:B------:R-:W5:Y:S04]  /*177c0*/  SHFL.IDX PT, R3, R8, 0x2, 0x1c1f ;  /* 0x005c1f0008037f89 */ /* 0x000f6800000e0000 */
[----:B------:R-:W-:Y:S01]  /*177d0*/  SHFL.IDX PT, R8, R8, 0x3, 0x1c1f ;  /* 0x007c1f0008087f89 */ /* 0x000fe200000e0000 */
[----:B----4-:R-:W-:-:S05]  /*177e0*/  IADD3 R2, P0, R18, R2, RZ ;  /* 0x0000000212027210 */ /* 0x010fca0007f1e0ff */
[----:B-----5:R-:W-:-:S05]  /*177f0*/  IMAD.X R3, RZ, RZ, R3, P0 ;  /* 0x000000ffff037224 */ /* 0x020fca00000e0603 */
[----:B------:R4:W-:Y:S04]  /*17800*/  LDGSTS.E.BYPASS.LTC128B.128 [R7+0xf000], desc[UR40][R2.64], !P2 ;  /* 0x0f00000002077fae */ /* 0x0009e8000d101d68 */
[----:B----4-:R-:W4:Y:S02]  /*17810*/  SHFL.IDX PT, R2, R0, 0x3, 0x1c1f ;  /* 0x007c1f0000027f89 */ /* 0x010f2400000e0000 */
[----:B----4-:R-:W-:-:S05]  /*17820*/  IADD3 R2, P0, R18, R2, RZ ;  /* 0x0000000212027210 */ /* 0x010fca0007f1e0ff */
[----:B------:R-:W-:-:S05]  /*17830*/  IMAD.X R3, RZ, RZ, R8, P0 ;  /* 0x000000ffff037224 */ /* 0x000fca00000e0608 */
[----:B------:R4:W-:Y:S04]  /*17840*/  LDGSTS.E.BYPASS.LTC128B.128 [R7+0xf800], desc[UR40][R2.64], !P2 ;  /* 0x0f80000002077fae */ /* 0x0009e8000d101d68 */
[----:B----4-:R4:W0:Y:S02]  /*17850*/  SHFL.IDX PT, R2, R5, RZ, 0x1c1f ;  /* 0x001c1fff05027589 */ /* 0x01082400000e0000 */
.L_x_767:
[----:B0-----:R-:W-:-:S04]  /*17860*/  IADD3 R2, P0, R18, R2, RZ ;  /* 0x0000000212027210 */ /* 0x001fc80007f1e0ff */
[----:B------:R-:W-:Y:S02]  /*17870*/  IADD3.X R3, RZ, R4, RZ, P0, !PT ;  /* 0x00000004ff037210 */ /* 0x000fe400007fe4ff */
[----:B------:R-:W-:-:S03]  /*17880*/  PLOP3.LUT P0, PT, PT, PT, PT, 0x80, 0x0 ;  /* 0x000000000000781c */ /* 0x000fc60003f0f070 */
[----:B------:R-:W-:Y:S01]  /*17890*/  @!PT LDS RZ, [RZ] ;  /* 0x00000000fffff984 */ /* 0x000fe20000000800 */
[----:B------:R-:W-:Y:S01]  /*178a0*/  @!PT LDS RZ, [RZ] ;  /* 0x00000000fffff984 */ /* 0x000fe20000000800 */
[----:B------:R-:W-:Y:S01]  /*178b0*/  @!PT LDS RZ, [RZ] ;  /* 0x00000000fffff984 */ /* 0x000fe20000000800 */
[----:B------:R0:W-:Y:S01]  /*178c0*/  LDGSTS.E.BYPASS.LTC128B.128 [R7+0x10000], desc[UR40][R2.64], !P2 ;  /* 0x1000000002077fae */ /* 0x0001e2000d101d68 */
[----:B------:R-:W-:-:S09]  /*178d0*/  NOP ;  /* 0x0000000000007918 */ /* 0x000fd20000000000 */
.L_x_613:
[----:B------:R-:W-:Y:S02]  /*178e0*/  PLOP3.LUT P2, PT, P2, P0, PT, 0xa2, 0x0 ;  /* 0x000000000000781c */ /* 0x000fe40001741472 */
[----:B------:R-:W-:-:S08]  /*178f0*/  @P0 R2UR P2, UR4, R6 ;  /* 0x00000000060402ca */ /* 0x000fd00000040000 */
[----:B------:R-:W-:-:S05]  /*17900*/  @P0 PLOP3.LUT P0, PT, P2, PT, PT, 0x80, 0x0 ;  /* 0x000000000000081c */ /* 0x000fca000170f070 */
[----:B------:R-:W-:Y:S01]  /*17910*/  @!P2 SYNCS.ARRIVE.TRANS64.RED.A0T1 RZ, [UR4+0x13230], RZ ;  /* 0x013230ffffffa9a7 */ /* 0x000fe20008200404 */
[----:B------:R-:W-:Y:S07]  /*17920*/  @!P2 ARRIVES.LDGSTSBAR.64.TRANSCNT [UR4+0x13230] ;  /* 0x01323000ff00a9b0 */ /* 0x000fee0008000a84 */
[----:B------:R-:W-:Y:S05]  /*17930*/  @P0 BRA.U.ANY `(.L_x_613) ;  /* 0xfffffffd00e80947 */ /* 0x000fea000393ffff */
[----:B------:R-:W-:Y:S01]  /*17940*/  NOP ;  /* 0x0000000000007918 */ /* 0x000fe20000000000 */
[----:B------:R-:W5:Y:S02]  /*17950*/  LDL R0, [R1+0x6c] ;  /* 0x00006c0001007983 */ /* 0x000f640000100800 */
[----:B-----5:R-:W-:-:S13]  /*17960*/  ISETP.NE.AND P3, PT, R0, 0x3, PT ;  /* 0x000000030000780c */ /* 0x020fda0003f65270 */
[----:B------:R-:W-:Y:S05]  /*17970*/  @!P3 BRA `(.L_x_614) ;  /* 0x000000000004b947 */ /* 0x000fea0003800000 */
[----:B------:R-:W-:Y:S01]  /*17980*/  BPT.TRAP 0x1 ;  /* 0x000000040000795c */ /* 0x000fe20000300000 */
.L_x_614:
[----:B------:R-:W5:Y:S01]  /*17990*/  LDL R0, [R1+0x4c] ;  /* 0x00004c0001007983 */ /* 0x000f620000100800 */
[----:B------:R0:W-:Y:S01]  /*179a0*/  SYNCS.ARRIVE.TRANS64.A1T0 RZ, [R6+URZ+0x13230], RZ ;  /* 0x013230ff06ff79a7 */ /* 0x0001e2000810003f */
[----:B-----5:R-:W-:-:S13]  /*179b0*/  ISETP.NE.AND P0, PT, R0, 0x3, PT ;  /* 0x000000030000780c */ /* 0x020fda0003f05270 */
[----:B0-----:R-:W-:Y:S05]  /*179c0*/  @!P0 BRA `(.L_x_615) ;  /* 0x0000000000048947 */ /* 0x001fea0003800000 */
[----:B------:R-:W-:Y:S01]  /*179d0*/  BPT.TRAP 0x1 ;  /* 0x000000040000795c */ /* 0x000fe20000300000 */
.L_x_615:
[----:B------:R-:W-:Y:S01]  /*179e0*/  LOP3.LUT R0, R21, 0x1, RZ, 0x3c, !PT ;  /* 0x0000000115007812 */ /* 0x000fe200078e3cff */
[----:B------:R-:W-:Y:S01]  /*179f0*/  IMAD R2, R20, 0x8, R17 ;  /* 0x0000000814027824 */ /* 0x000fe200078e0211 */
[----:B------:R-:W-:Y:S02]  /*17a00*/  BSSY B0, `(.L_x_616) ;  /* 0x0000004000007945 */ /* 0x000fe40003800000 */
[----:B------:R-:W-:-:S04]  /*17a10*/  SHF.L.U32 R0, R0, 0x1f, RZ ;  /* 0x0000001f00007819 */ /* 0x000fc800000006ff */
[----:B------:R-:W0:Y:S02]  /*17a20*/  SYNCS.PHASECHK.TRANS64.TRYWAIT P2, [R2+URZ+0x13270], R0 ;  /* 0x01327000020075a7 */ /* 0x000e24000804017f */
[----:B0-----:R-:W-:Y:S05]  /*17a30*/  @!P2 BRA `(.L_x_617) ;  /* 0x0000004800bca947 */ /* 0x001fea0003800000 */
.L_x_768:
[----:B------:R-:W-:Y:S05]  /*17a40*/  BSYNC B0 ;  /* 0x0000000000007941 */ /* 0x000fea0003800000 */
.L_x_616:
[----:B------:R-:W5:Y:S02]  /*17a50*/  LDL R3, [R1+0x6c] ;  /* 0x00006c0001037983 */ /* 0x000f640000100800 */
[----:B-----5:R-:W-:-:S13]  /*17a60*/  ISETP.NE.AND P2, PT, R3, 0x3, PT ;  /* 0x000000030300780c */ /* 0x020fda0003f45270 */
[----:B------:R-:W-:Y:S05]  /*17a70*/  @!P2 BRA `(.L_x_618) ;  /* 0x000000000004a947 */ /* 0x000fea0003800000 */
[----:B------:R-:W-:Y:S01]  /*17a80*/  BPT.TRAP 0x1 ;  /* 0x000000040000795c */ /* 0x000fe20000300000 */
.L_x_618:
[----:B------:R-:W-:Y:S01]  /*17a90*/  SHF.L.U32 R0, R21, 0x1f, RZ ;  /* 0x0000001f15007819 */ /* 0x000fe200000006ff */
[----:B------:R-:W-:-:S03]  /*17aa0*/  IMAD R3, R20, 0x2800, RZ ;  /* 0x0000280014037824 */ /* 0x000fc600078e02ff */
[----:B------:R-:W0:Y:S02]  /*17ab0*/  SYNCS.PHASECHK.TRANS64.TRYWAIT P2, [R2+URZ+0x13260], R0 ;  /* 0x01326000020075a7 */ /* 0x000e24000804017f */
[----:B0-----:R-:W-:Y:S05]  /*17ac0*/  @!P2 BRA `(.L_x_619) ;  /* 0x0000004800aca947 */ /* 0x001fea0003800000 */
.L_x_769:
[----:B------:R-:W5:Y:S04]  /*17ad0*/  LDL R4, [R1+0x38] ;  /* 0x0000380001047983 */ /* 0x000f680000100800 */
[----:B------:R-:W2:Y:S04]  /*17ae0*/  LDL R10, [R1+0x34] ;  /* 0x00003400010a7983 */ /* 0x000ea80000100800 */
[----:B------:R-:W2:Y:S01]  /*17af0*/  LDL R12, [R1+0x6c] ;  /* 0x00006c00010c7983 */ /* 0x000ea20000100800 */
[----:B------:R-:W-:Y:S05]  /*17b00*/  WARPSYNC.ALL ;  /* 0x0000000000007948 */ /* 0x000fea0003800000 */
[----:B-----5:R-:W-:-:S05]  /*17b10*/  LOP3.LUT R0, R3, R4, RZ, 0xfc, !PT ;  /* 0x0000000403007212 */ /* 0x020fca00078efcff */
[----:B------:R-:W-:-:S05]  /*17b20*/  IMAD.IADD R0, R17, 0x1, R0 ;  /* 0x0000000111007824 */ /* 0x000fca00078e0200 */
[----:B--234-:R-:W0:Y:S01]  /*17b30*/  LDSM.16.MT88.4 R4, [R0+0x6000] ;  /* 0x006000000004783b */ /* 0x01ce220000004200 */
[----:B------:R-:W-:-:S05]  /*17b40*/  LOP3.LUT R3, R3, R10, RZ, 0xfc, !PT ;  /* 0x0000000a03037212 */ /* 0x000fca00078efcff */
[----:B------:R-:W-:Y:S01]  /*17b50*/  IMAD.IADD R3, R17, 0x1, R3 ;  /* 0x0000000111037824 */ /* 0x000fe200078e0203 */
        /* <DEDUP_REMOVED lines=23> */
[----:B------:R-:W0:Y:S01]  /*17cd0*/  LDSM.16.MT88.4 R4, [R0+0x8000] ;  /* 0x008000000004783b */ /* 0x000e220000004200 */
[----:B------:R-:W-:Y:S02]  /*17ce0*/  ISETP.NE.AND P2, PT, R12, 0x3, PT ;  /* 0x000000030c00780c */ /* 0x000fe40003f45270 */
        /* <DEDUP_REMOVED lines=10> */
[----:B--2---:R-:W2:Y:S01]  /*17d90*/  FENCE.VIEW.ASYNC.S ;  /* 0x00000000000073c6 */ /* 0x004ea20000000000 */
[----:B------:R-:W-:Y:S05]  /*17da0*/  @!P2 BRA `(.L_x_620) ;  /* 0x000000000004a947 */ /* 0x000fea0003800000 */
[----:B------:R-:W-:Y:S01]  /*17db0*/  BPT.TRAP 0x1 ;  /* 0x000000040000795c */ /* 0x000fe20000300000 */
.L_x_620:
[----:B--2---:R2:W-:Y:S01]  /*17dc0*/  SYNCS.ARRIVE.TRANS64.A1T0 RZ, [R2+URZ+0x13250], RZ ;  /* 0x013250ff02ff79a7 */ /* 0x0045e2000810003f */
[----:B------:R-:W-:Y:S06]  /*17dd0*/  BAR.SYNC.DEFER_BLOCKING 0x2, 0x80 ;  /* 0x0082000000007b1d */ /* 0x000fec0000010000 */
[----:B------:R-:W-:Y:S05]  /*17de0*/  @!P0 BRA `(.L_x_621) ;  /* 0x0000000000048947 */ /* 0x000fea0003800000 */
[----:B------:R-:W-:Y:S01]  /*17df0*/  BPT.TRAP 0x1 ;  /* 0x000000040000795c */ /* 0x000fe20000300000 */
.L_x_621:
[----:B------:R-:W3:Y:S01]  /*17e00*/  LDL R0, [R1+0x28] ;  /* 0x0000280001007983 */ /* 0x000ee20000100800 */
[----:B--2---:R-:W-:Y:S02]  /*17e10*/  VIADD R2, R2, 0x13280 ;  /* 0x0001328002027836 */ /* 0x004fe40000000000 */
[----:B------:R-:W-:Y:S01]  /*17e20*/  IMAD.MOV.U32 R20, RZ, RZ, R29 ;  /* 0x000000ffff147224 */ /* 0x000fe200078e001d */
[----:B------:R2:W5:Y:S02]  /*17e30*/  LDL R21, [R1+0xc] ;  /* 0x00000c0001157983 */ /* 0x0005640000100800 */
[----:B---3--:R-:W-:-:S04]  /*17e40*/  PRMT R2, R0, 0x654, R2 ;  /* 0x0000065400027816 */ /* 0x008fc80000000002 */
[----:B------:R2:W-:Y:S01]  /*17e50*/  SYNCS.ARRIVE.TRANS64.RED.A1T0 RZ, [R2+URZ], RZ ;  /* 0x000000ff02ff79a7 */ /* 0x0005e2000810043f */
[----:B------:R-:W-:Y:S05]  /*17e60*/  @P1 BRA `(.L_x_622) ;  /* 0xffffffe800e41947 */ /* 0x000fea000383ffff */
.L_x_602:
[----:B0-----:R-:W2:Y:S02]  /*17e70*/  S2R R0, SR_TID.X ;  /* 0x0000000000007919 */ /* 0x001ea40000002100 */
[----:B--2---:R-:W-:Y:S02]  /*17e80*/  LOP3.LUT R2, R0, 0x7f, RZ, 0xc0, !PT ;  /* 0x0000007f00027812 */ /* 0x004fe400078ec0ff */
[----:B------:R-:W2:Y:S01]  /*17e90*/  LDL R0, [R1+0x4c] ;  /* 0x00004c0001007983 */ /* 0x000ea20000100800 */
[----:B------:R-:W-:Y:S01]  /*17ea0*/  BSSY B0, `(.L_x_623) ;  /* 0x0000010000007945 */ /* 0x000fe20003800000 */
[----:B------:R-:W-:Y:S02]  /*17eb0*/  ISETP.NE.AND P1, PT, R2, RZ, PT ;  /* 0x000000ff0200720c */ /* 0x000fe40003f25270 */
[----:B--2---:R-:W-:-:S11]  /*17ec0*/  ISETP.NE.AND P0, PT, R0, 0x3, PT ;  /* 0x000000030000780c */ /* 0x004fd60003f05270 */
[----:B------:R-:W-:Y:S05]  /*17ed0*/  @P1 BRA `(.L_x_624) ;  /* 0x0000000000301947 */ /* 0x000fea0003800000 */
[----:B------:R-:W0:Y:S01]  /*17ee0*/  S2R R5, SR_LANEID ;  /* 0x0000000000057919 */ /* 0x000e220000000000 */
[----:B------:R-:W-:Y:S01]  /*17ef0*/  VOTEU.ANY UR4, UPT, PT ;  /* 0x0000000000047886 */ /* 0x000fe200038e0100 */
[----:B------:R-:W2:Y:S01]  /*17f00*/  LDC.64 R2, c[0x0][0xc60] ;  /* 0x00031800ff027b82 */ /* 0x000ea20000000a00 */
[----:B------:R-:W0:Y:S02]  /*17f10*/  FLO.U32 R0, UR4 ;  /* 0x0000000400007d00 */ /* 0x000e2400080e0000 */
[----:B0-----:R-:W-:-:S06]  /*17f20*/  ISETP.EQ.U32.AND P1, PT, R0, R5, PT ;  /* 0x000000050000720c */ /* 0x001fcc0003f22070 */
[----:B------:R-:W2:Y:S07]  /*17f30*/  POPC R5, UR4 ;  /* 0x0000000400057d09 */ /* 0x000eae0008000000 */
[----:B--2---:R-:W2:Y:S01]  /*17f40*/  @P1 ATOMG.E.ADD.STRONG.GPU PT, R3, desc[UR40][R2.64], R5 ;  /* 0x00000005020319a8 */ /* 0x004ea200081ee1e8 */
[----:B------:R-:W0:Y:S02]  /*17f50*/  S2R R4, SR_LTMASK ;  /* 0x0000000000047919 */ /* 0x000e240000003900 */
[----:B0-----:R-:W-:-:S04]  /*17f60*/  LOP3.LUT R4, R4, UR4, RZ, 0xc0, !PT ;  /* 0x0000000404047c12 */ /* 0x001fc8000f8ec0ff */
[----:B------:R-:W0:Y:S01]  /*17f70*/  POPC R7, R4 ;  /* 0x0000000400077309 */ /* 0x000e220000000000 */
[----:B--2---:R-:W0:Y:S02]  /*17f80*/  SHFL.IDX PT, R0, R3, R0, 0x1f ;  /* 0x00001f0003007589 */ /* 0x004e2400000e0000 */
[----:B0-----:R-:W-:-:S07]  /*17f90*/  IADD3 R24, R0, UR36, R7 ;  /* 0x0000002400187c10 */ /* 0x001fce000fffe007 */
.L_x_624:
[----:B------:R-:W-:Y:S05]  /*17fa0*/  BSYNC B0 ;  /* 0x0000000000007941 */ /* 0x000fea0003800000 */
.L_x_623:
[----:B------:R-:W-:Y:S05]  /*17fb0*/  @!P0 BRA `(.L_x_625) ;  /* 0x0000000000048947 */ /* 0x000fea0003800000 */
[----:B------:R-:W-:Y:S01]  /*17fc0*/  BPT.TRAP 0x1 ;  /* 0x000000040000795c */ /* 0x000fe20000300000 */
.L_x_625:
[----:B------:R-:W2:Y:S01]  /*17fd0*/  LDL R0, [R1+0xc] ;  /* 0x00000c0001007983 */ /* 0x000ea20000100800 */
[----:B------:R-:W-:Y:S01]  /*17fe0*/  LEA R3, R29, R17, 0x3 ;  /* 0x000000111d037211 */ /* 0x000fe200078e18ff */
[----:B------:R-:W-:Y:S01]  /*17ff0*/  BSSY B0, `(.L_x_626) ;  /* 0x0000005000007945 */ /* 0x000fe20003800000 */
[----:B--2---:R-:W-:-:S04]  /*18000*/  LOP3.LUT R0, R0, 0x1, RZ, 0x3c, !PT ;  /* 0x0000000100007812 */ /* 0x004fc800078e3cff */
[----:B------:R-:W-:-:S04]  /*18010*/  SHF.L.U32 R0, R0, 0x1f, RZ ;  /* 0x0000001f00007819 */ /* 0x000fc800000006ff */
[----:B------:R-:W0:Y:S02]  /*18020*/  SYNCS.PHASECHK.TRANS64.TRYWAIT P1, [R3+URZ+0x13270], R0 ;  /* 0x01327000030075a7 */ /* 0x000e24000802017f */
[----:B0-----:R-:W-:Y:S05]  /*18030*/  @!P1 BRA `(.L_x_627) ;  /* 0x0000004400649947 */ /* 0x001fea0003800000 */
.L_x_770:
[----:B------:R-:W-:Y:S05]  /*18040*/  BSYNC B0 ;  /* 0x0000000000007941 */ /* 0x000fea0003800000 */
.L_x_626:
[----:B------:R-:W2:Y:S02]  /*18050*/  LDL R2, [R1+0x6c] ;  /* 0x00006c0001027983 */ /* 0x000ea40000100800 */
[----:B--2---:R-:W-:-:S13]  /*18060*/  ISETP.NE.AND P1, PT, R2, 0x3, PT ;  /* 0x000000030200780c */ /* 0x004fda0003f25270 */
[----:B------:R-:W-:Y:S05]  /*18070*/  @!P1 BRA `(.L_x_628) ;  /* 0x0000000000049947 */ /* 0x000fea0003800000 */
[----:B------:R-:W-:Y:S01]  /*18080*/  BPT.TRAP 0x1 ;  /* 0x000000040000795c */ /* 0x000fe20000300000 */
.L_x_628:
[----:B0-----:R-:W2:Y:S02]  /*18090*/  LDL R0, [R1+0xc] ;  /* 0x00000c0001007983 */ /* 0x001ea40000100800 */
[----:B--2---:R-:W-:-:S04]  /*180a0*/  SHF.L.U32 R0, R0, 0x1f, RZ ;  /* 0x0000001f00007819 */ /* 0x004fc800000006ff */
[----:B------:R-:W0:Y:S02]  /*180b0*/  SYNCS.PHASECHK.TRANS64.TRYWAIT P1, [R3+URZ+0x13260], R0 ;  /* 0x01326000030075a7 */ /* 0x000e24000802017f */
[----:B0-----:R-:W-:Y:S05]  /*180c0*/  @!P1 BRA `(.L_x_629) ;  /* 0x0000004400549947 */ /* 0x001fea0003800000 */
.L_x_771:
[----:B------:R-:W0:Y:S04]  /*180d0*/  LDL R4, [R1+0x38] ;  /* 0x0000380001047983 */ /* 0x000e280000100800 */
[----:B------:R-:W2:Y:S01]  /*180e0*/  LDL R10, [R1+0x34] ;  /* 0x00003400010a7983 */ /* 0x000ea20000100800 */
[----:B------:R-:W-:-:S03]  /*180f0*/  IMAD R2, R29, 0x2800, RZ ;  /* 0x000028001d027824 */ /* 0x000fc600078e02ff */
[----:B------:R-:W3:Y:S01]  /*18100*/  LDL R12, [R1+0x6c] ;  /* 0x00006c00010c7983 */ /* 0x000ee20000100800 */
[----:B------:R-:W-:Y:S05]  /*18110*/  WARPSYNC.ALL ;  /* 0x0000000000007948 */ /* 0x000fea0003800000 */
[----:B0-----:R-:W-:-:S05]  /*18120*/  LOP3.LUT R0, R2, R4, RZ, 0xfc, !PT ;  /* 0x0000000402007212 */ /* 0x001fca00078efcff */
[----:B------:R-:W-:-:S05]  /*18130*/  IMAD.IADD R0, R17, 0x1, R0 ;  /* 0x0000000111007824 */ /* 0x000fca00078e0200 */
[----:B------:R-:W0:Y:S01]  /*18140*/  LDSM.16.MT88.4 R4, [R0+0x6000] ;  /* 0x006000000004783b */ /* 0x000e220000004200 */
[----:B--2---:R-:W-:-:S05]  /*18150*/  LOP3.LUT R2, R2, R10, RZ, 0xfc, !PT ;  /* 0x0000000a02027212 */ /* 0x004fca00078efcff */
        /* <DEDUP_REMOVED lines=25> */
[----:B---3--:R-:W-:Y:S02]  /*182f0*/  ISETP.NE.AND P1, PT, R12, 0x3, PT ;  /* 0x000000030c00780c */ /* 0x008fe40003f25270 */
        /* <DEDUP_REMOVED lines=13> */
.L_x_630:
[----:B--2---:R2:W-:Y:S01]  /*183d0*/  SYNCS.ARRIVE.TRANS64.A1T0 RZ, [R3+URZ+0x13250], RZ ;  /* 0x013250ff03ff79a7 */ /* 0x0045e2000810003f */
[----:B------:R-:W-:Y:S06]  /*183e0*/  BAR.SYNC.DEFER_BLOCKING 0x2, 0x80 ;  /* 0x0082000000007b1d */ /* 0x000fec0000010000 */
[----:B------:R-:W-:Y:S05]  /*183f0*/  @!P0 BRA `(.L_x_631) ;  /* 0x0000000000048947 */ /* 0x000fea0003800000 */
[----:B------:R-:W-:Y:S01]  /*18400*/  BPT.TRAP 0x1 ;  /* 0x000000040000795c */ /* 0x000fe20000300000 */
.L_x_631:
[----:B------:R-:W3:Y:S04]  /*18410*/  LDL R0, [R1+0x28] ;  /* 0x0000280001007983 */ /* 0x000ee80000100800 */
[----:B0-----:R-:W4:Y:S01]  /*18420*/  LDL.LU R2, [R1+0xc] ;  /* 0x00000c0001027983 */ /* 0x001f220000300800 */
[----:B------:R-:W-:Y:S02]  /*18430*/  VIADD R29, R29, 0x1 ;  /* 0x000000011d1d7836 */ /* 0x000fe40000000000 */
[----:B--2---:R-:W-:-:S03]  /*18440*/  VIADD R3, R3, 0x13280 ;  /* 0x0001328003037836 */ /* 0x004fc60000000000 */
[----:B------:R-:W-:-:S04]  /*18450*/  ISETP.NE.AND P0, PT, R29, 0x2, PT ;  /* 0x000000021d00780c */ /* 0x000fc80003f05270 */
[----:B------:R-:W-:Y:S02]  /*18460*/  SEL R29, R29, RZ, P0 ;  /* 0x000000ff1d1d7207 */ /* 0x000fe40000000000 */
[----:B---3--:R-:W-:Y:S02]  /*18470*/  PRMT R3, R0, 0x654, R3 ;  /* 0x0000065400037816 */ /* 0x008fe40000000003 */
[----:B------:R-:W-:Y:S02]  /*18480*/  SEL R0, RZ, 0x1, P0 ;  /* 0x00000001ff007807 */ /* 0x000fe40000000000 */
[----:B------:R0:W-:Y:S02]  /*18490*/  SYNCS.ARRIVE.TRANS64.RED.A1T0 RZ, [R3+URZ], RZ ;  /* 0x000000ff03ff79a7 */ /* 0x0001e4000810043f */
[----:B----4-:R-:W-:-:S05]  /*184a0*/  LOP3.LUT R2, R2, R0, RZ, 0x3c, !PT ;  /* 0x0000000002027212 */ /* 0x010fca00078e3cff */
[----:B------:R0:W-:Y:S02]  /*184b0*/  STL [R1+0xc], R2 ;  /* 0x00000c0201007387 */ /* 0x0001e40000100800 */
.L_x_572:
[----:B------:R-:W3:Y:S02]  /*184c0*/  LDL R0, [R1+0x24] ;  /* 0x0000240001007983 */ /* 0x000ee40000100800 */
[----:B---3--:R-:W-:-:S13]  /*184d0*/  LOP3.LUT P0, RZ, R0, 0x10, RZ, 0xc0, !PT ;  /* 0x0000001000ff7812 */ /* 0x008fda000780c0ff */
[----:B------:R-:W-:Y:S05]  /*184e0*/  @!P0 BRA `(.L_x_632) ;  /* 0x0000000000288947 */ /* 0x000fea0003800000 */
[----:B------:R-:W-:Y:S05]  /*184f0*/  WARPSYNC.ALL ;  /* 0x0000000000007948 */ /* 0x000fea0003800000 */
[----:B------:R-:W3:Y:S08]  /*18500*/  S2UR UR4, SR_CgaCtaId ;  /* 0x00000000000479c3 */ /* 0x000ef00000008800 */
[----:B------:R-:W-:Y:S01]  /*18510*/  BAR.SYNC.DEFER_BLOCKING 0x5, 0x200 ;  /* 0x0148000000007b1d */ /* 0x000fe20000010000 */
[----:B------:R-:W-:Y:S01]  /*18520*/  MOV R17, 0x400 ;  /* 0x0000040000117802 */ /* 0x000fe20000000f00 */
[----:B---3--:R-:W-:-:S05]  /*18530*/  IMAD.U32 R0, RZ, RZ, UR4 ;  /* 0x00000004ff007e24 */ /* 0x008fca000f8e00ff */
[----:B------:R-:W-:Y:S01]  /*18540*/  LEA R17, R0, R17, 0x18 ;  /* 0x0000001100117211 */ /* 0x000fe200078ec0ff */
[----:B------:R3:W-:Y:S04]  /*18550*/  STL [R1+0x28], R0 ;  /* 0x0000280001007387 */ /* 0x0007e80000100800 */
[----:B------:R3:W4:Y:S01]  /*18560*/  LDS.128 R24, [R17+0x132d0] ;  /* 0x0132d00011187984 */ /* 0x0007220000000c00 */
[----:B------:R-:W-:Y:S06]  /*18570*/  BAR.ARV 0x4, 0x200 ;  /* 0x0108000000007b1d */ /* 0x000fec0000002000 */
[----:B------:R-:W-:Y:S05]  /*18580*/  BRA `(.L_x_633) ;  /* 0x0000000800dc7947 */ /* 0x000fea0003800000 */
.L_x_632:
[----:B------:R-:W2:Y:S01]  /*18590*/  S2R R0, SR_TID.X ;  /* 0x0000000000007919 */ /* 0x000ea20000002100 */
[----:B------:R-:W-:Y:S01]  /*185a0*/  UMOV UR4, 0xffffffff ;  /* 0xffffffff00047882 */ /* 0x000fe20000000000 */
[----:B--2---:R-:W-:-:S04]  /*185b0*/  LOP3.LUT R10, R0, 0x1f, RZ, 0xc0, !PT ;  /* 0x0000001f000a7812 */ /* 0x004fc800078ec0ff */
[----:B------:R-:W-:Y:S01]  /*185c0*/  ISETP.NE.AND P0, PT, R10, 0x1f, PT ;  /* 0x0000001f0a00780c */ /* 0x000fe20003f05270 */
[----:B------:R-:W-:-:S12]  /*185d0*/  BRA.DIV UR4, `(.L_x_634) ;  /* 0x0000004204247947 */ /* 0x000fd8000b800000 */
[----:B------:R-:W-:Y:S01]  /*185e0*/  IADD3 R0, R27, R10, RZ ;  /* 0x0000000a1b007210 */ /* 0x000fe20007ffe0ff */
[----:B------:R-:W-:-:S03]  /*185f0*/  ULDC UR4, c[0x0][0xc3c] ;  /* 0x00030f0000047ab9 */ /* 0x000fc60000000800 */
[----:B------:R-:W-:-:S13]  /*18600*/  ISETP.GE.OR P1, PT, R0, UR4, !P0 ;  /* 0x0000000400007c0c */ /* 0x000fda000c726670 */
[----:B0-----:R-:W0:Y:S08]  /*18610*/  @!P1 LDC.64 R2, c[0x0][0xc80] ;  /* 0x00032000ff029b82 */ /* 0x001e300000000a00 */
[----:B------:R-:W2:Y:S01]  /*18620*/  @!P1 LDC.64 R4, c[0x0][0xc78] ;  /* 0x00031e00ff049b82 */ /* 0x000ea20000000a00 */
[----:B0-----:R-:W-:-:S05]  /*18630*/  @!P1 IMAD.WIDE R2, R0, 0x4, R2 ;  /* 0x0000000400029825 */ /* 0x001fca00078e0202 */
[----:B------:R2:W3:Y:S02]  /*18640*/  @!P1 LDG.E R7, desc[UR40][R2.64] ;  /* 0x0000002802079981 */ /* 0x0004e4000c1e1900 */
[----:B--2---:R-:W-:-:S06]  /*18650*/  @!P1 IMAD.WIDE R2, R0, 0x4, R4 ;  /* 0x0000000400029825 */ /* 0x004fcc00078e0204 */
[----:B------:R-:W2:Y:S01]  /*18660*/  @!P1 LDG.E R2, desc[UR40][R2.64] ;  /* 0x0000002802029981 */ /* 0x000ea2000c1e1900 */
[----:B------:R-:W-:Y:S01]  /*18670*/  IMAD.MOV.U32 R5, RZ, RZ, RZ ;  /* 0x000000ffff057224 */ /* 0x000fe200078e00ff */
[C---:B------:R-:W-:Y:S02]  /*18680*/  ISETP.GE.U32.AND P2, PT, R10.reuse, 0x2, PT ;  /* 0x000000020a00780c */ /* 0x040fe40003f46070 */
[C---:B------:R-:W-:Y:S01]  /*18690*/  ISETP.GE.U32.AND P3, PT, R10.reuse, 0x4, PT ;  /* 0x000000040a00780c */ /* 0x040fe20003f66070 */
[----:B------:R-:W-:Y:S01]  /*186a0*/  SHFL.IDX PT, R0, R24, RZ, 0x1f ;  /* 0x00001fff18007589 */ /* 0x000fe200000e0000 */
[C---:B------:R-:W-:Y:S02]  /*186b0*/  ISETP.GE.U32.AND P4, PT, R10.reuse, 0x8, PT ;  /* 0x000000080a00780c */ /* 0x040fe40003f86070 */
[----:B------:R-:W-:Y:S01]  /*186c0*/  ISETP.GE.U32.AND P5, PT, R10, 0x10, PT ;  /* 0x000000100a00780c */ /* 0x000fe20003fa6070 */
[----:B------:R0:W-:Y:S02]  /*186d0*/  SHFL.IDX PT, R6, R24, 0x1, 0x1f ;  /* 0x00201f0018067f89 */ /* 0x0001e400000e0000 */
[----:B0-----:R-:W-:-:S02]  /*186e0*/  IMAD.MOV.U32 R24, RZ, RZ, RZ ;  /* 0x000000ffff187224 */ /* 0x001fc400078e00ff */
[----:B---3--:R-:W-:Y:S02]  /*186f0*/  @!P1 IMAD.MOV.U32 R5, RZ, RZ, R7 ;  /* 0x000000ffff059224 */ /* 0x008fe400078e0007 */
[----:B------:R-:W-:Y:S02]  /*18700*/  IMAD.MOV.U32 R7, RZ, RZ, RZ ;  /* 0x000000ffff077224 */ /* 0x000fe400078e00ff */
[----:B--2---:R-:W-:Y:S01]  /*18710*/  @!P1 IMAD.MOV.U32 R7, RZ, RZ, R2 ;  /* 0x000000ffff079224 */ /* 0x004fe200078e0002 */
[----:B------:R-:W-:-:S03]  /*18720*/  ISETP.NE.AND P1, PT, R10, RZ, PT ;  /* 0x000000ff0a00720c */ /* 0x000fc60003f25270 */
[----:B------:R-:W-:-:S05]  /*18730*/  IMAD R2, R7, R5, RZ ;  /* 0x0000000507027224 */ /* 0x000fca00078e02ff */
[----:B------:R-:W1:Y:S02]  /*18740*/  SHFL.UP PT, R3, R2, 0x1, RZ ;  /* 0x0420000002037989 */ /* 0x000e6400000e00ff */
[----:B-1----:R-:W-:-:S05]  /*18750*/  SEL R9, R3, RZ, P1 ;  /* 0x000000ff03097207 */ /* 0x002fca0000800000 */
        /* <DEDUP_REMOVED lines=13> */
[----:B------:R0:W1:Y:S02]  /*18830*/  SHFL.IDX PT, R8, R2, 0x1f, 0x1f ;  /* 0x03e01f0002087f89 */ /* 0x00006400000e0000 */
.L_x_781:
[----:B------:R-:W-:Y:S02]  /*18840*/  ULDC UR4, c[0x0][0xc38] ;  /* 0x00030e0000047ab9 */ /* 0x000fe40000000800 */
[----:B------:R-:W-:-:S04]  /*18850*/  IMAD.U32 R3, RZ, RZ, UR4 ;  /* 0x00000004ff037e24 */ /* 0x000fc8000f8e00ff */
[----:B-1----:R-:W-:-:S05]  /*18860*/  IMAD R8, R8, R3, RZ ;  /* 0x0000000308087224 */ /* 0x002fca00078e02ff */
[----:B------:R-:W-:-:S04]  /*18870*/  IADD3 R4, R6, R8, RZ ;  /* 0x0000000806047210 */ /* 0x000fc80007ffe0ff */
[----:B------:R-:W-:-:S13]  /*18880*/  ISETP.GT.AND P6, PT, R4, R0, PT ;  /* 0x000000000400720c */ /* 0x000fda0003fc4270 */
[----:B------:R-:W-:Y:S05]  /*18890*/  @P6 BRA `(.L_x_635) ;  /* 0x0000000000a46947 */ /* 0x000fea0003800000 */
.L_x_638:
[----:B0-----:R-:W0:Y:S01]  /*188a0*/  LDC R2, c[0x0][0xc3c] ;  /* 0x00030f00ff027b82 */ /* 0x001e220000000800 */
[----:B------:R-:W-:-:S05]  /*188b0*/  VIADD R27, R27, 0x1f ;  /* 0x0000001f1b1b7836 */ /* 0x000fca0000000000 */
[----:B0-----:R-:W-:-:S13]  /*188c0*/  ISETP.GE.AND P6, PT, R27, R2, PT ;  /* 0x000000021b00720c */ /* 0x001fda0003fc6270 */
[----:B------:R-:W-:Y:S05]  /*188d0*/  @P6 BRA `(.L_x_636) ;  /* 0x0000000400bc6947 */ /* 0x000fea0003800000 */
[----:B------:R-:W0:Y:S01]  /*188e0*/  S2R R3, SR_TID.X ;  /* 0x0000000000037919 */ /* 0x000e220000002100 */
[----:B------:R-:W-:Y:S01]  /*188f0*/  IMAD.MOV.U32 R5, RZ, RZ, RZ ;  /* 0x000000ffff057224 */ /* 0x000fe200078e00ff */
[----:B0-----:R-:W-:-:S05]  /*18900*/  LOP3.LUT R3, R3, 0x1f, RZ, 0xc0, !PT ;  /* 0x0000001f03037812 */ /* 0x001fca00078ec0ff */
[----:B------:R-:W-:-:S05]  /*18910*/  IMAD.IADD R6, R27, 0x1, R3 ;  /* 0x000000011b067824 */ /* 0x000fca00078e0203 */
[----:B------:R-:W-:-:S13]  /*18920*/  ISETP.GE.OR P6, PT, R6, R2, !P0 ;  /* 0x000000020600720c */ /* 0x000fda00047c6670 */
[----:B------:R-:W0:Y:S02]  /*18930*/  @!P6 LDC.64 R2, c[0x0][0xc80] ;  /* 0x00032000ff02eb82 */ /* 0x000e240000000a00 */
[----:B0-----:R-:W-:-:S05]  /*18940*/  @!P6 IMAD.WIDE R2, R6, 0x4, R2 ;  /* 0x000000040602e825 */ /* 0x001fca00078e0202 */
[----:B------:R0:W2:Y:S01]  /*18950*/  @!P6 LDG.E R5, desc[UR40][R2.64] ;  /* 0x000000280205e981 */ /* 0x0000a2000c1e1900 */
[----:B------:R-:W-:Y:S01]  /*18960*/  IMAD.MOV.U32 R7, RZ, RZ, RZ ;  /* 0x000000ffff077224 */ /* 0x000fe200078e00ff */
[----:B0-----:R-:W0:Y:S02]  /*18970*/  @!P6 LDC.64 R2, c[0x0][0xc78] ;  /* 0x00031e00ff02eb82 */ /* 0x001e240000000a00 */
[----:B0-----:R-:W-:-:S05]  /*18980*/  @!P6 IMAD.WIDE R2, R6, 0x4, R2 ;  /* 0x000000040602e825 */ /* 0x001fca00078e0202 */
[----:B------:R-:W2:Y:S01]  /*18990*/  @!P6 LDG.E R7, desc[UR40][R2.64] ;  /* 0x000000280207e981 */ /* 0x000ea2000c1e1900 */
[----:B------:R-:W-:Y:S01]  /*189a0*/  UMOV UR4, 0xffffffff ;  /* 0xffffffff00047882 */ /* 0x000fe20000000000 */
[----:B--2---:R-:W-:Y:S02]  /*189b0*/  IMAD R2, R7, R5, RZ ;  /* 0x0000000507027224 */ /* 0x004fe400078e02ff */
[----:B------:R-:W-:Y:S05]  /*189c0*/  BRA.DIV UR4, `(.L_x_637) ;  /* 0x0000004204807947 */ /* 0x000fea000b800000 */
        /* <DEDUP_REMOVED lines=16> */
.L_x_789:
[----:B------:R-:W-:Y:S02]  /*18ad0*/  ULDC UR4, c[0x0][0xc38] ;  /* 0x00030e0000047ab9 */ /* 0x000fe40000000800 */
[----:B------:R-:W-:-:S04]  /*18ae0*/  IMAD.U32 R3, RZ, RZ, UR4 ;  /* 0x00000004ff037e24 */ /* 0x000fc8000f8e00ff */
[----:B-1----:R-:W-:-:S04]  /*18af0*/  IMAD R8, R8, R3, RZ ;  /* 0x0000000308087224 */ /* 0x002fc800078e02ff */
[----:B------:R-:W-:-:S05]  /*18b00*/  IMAD.IADD R4, R8, 0x1, R4 ;  /* 0x0000000108047824 */ /* 0x000fca00078e0204 */
[----:B------:R-:W-:-:S13]  /*18b10*/  ISETP.GT.AND P6, PT, R4, R0, PT ;  /* 0x000000000400720c */ /* 0x000fda0003fc4270 */
[----:B------:R-:W-:Y:S05]  /*18b20*/  @!P6 BRA `(.L_x_638) ;  /* 0xfffffffc005ce947 */ /* 0x000fea000383ffff */
.L_x_635:
[----:B------:R-:W-:Y:S01]  /*18b30*/  IADD3 R8, -R8, R4, RZ ;  /* 0x0000000408087210 */ /* 0x000fe20007ffe1ff */
[----:B------:R-:W-:-:S04]  /*18b40*/  UMOV UR4, 0xffffffff ;  /* 0xffffffff00047882 */ /* 0x000fc80000000000 */
[----:B------:R-:W-:-:S05]  /*18b50*/  IMAD R4, R2, R3, R8 ;  /* 0x0000000302047224 */ /* 0x000fca00078e0208 */
[----:B------:R-:W-:Y:S01]  /*18b60*/  ISETP.GT.AND P6, PT, R4, R0, PT ;  /* 0x000000000400720c */ /* 0x000fe20003fc4270 */
[----:B------:R-:W-:-:S12]  /*18b70*/  BRA.DIV UR4, `(.L_x_639) ;  /* 0x0000004204ec7947 */ /* 0x000fd8000b800000 */
[----:B------:R-:W-:-:S04]  /*18b80*/  VOTE.ANY R6, PT, !P6 ;  /* 0x0000000000067806 */ /* 0x000fc800070e0100 */
[----:B------:R-:W1:Y:S02]  /*18b90*/  POPC R4, R6 ;  /* 0x0000000600047309 */ /* 0x000e640000000000 */
[----:B-1----:R1:W2:Y:S04]  /*18ba0*/  SHFL.IDX PT, R5, R5, R4, 0x1f ;  /* 0x00001f0405057589 */ /* 0x0022a800000e0000 */
[----:B------:R1:W3:Y:S02]  /*18bb0*/  SHFL.IDX PT, R7, R7, R4, 0x1f ;  /* 0x00001f0407077589 */ /* 0x0002e400000e0000 */
.L_x_794:
[----:B------:R-:W-:-:S13]  /*18bc0*/  ISETP.NE.AND P0, PT, R6, RZ, PT ;  /* 0x000000ff0600720c */ /* 0x000fda0003f05270 */
[----:B------:R-:W-:Y:S05]  /*18bd0*/  @!P0 BRA `(.L_x_640) ;  /* 0x0000000000148947 */ /* 0x000fea0003800000 */
[----:B------:R-:W-:Y:S01]  /*18be0*/  UMOV UR4, 0xffffffff ;  /* 0xffffffff00047882 */ /* 0x000fe20000000000 */
[----:B------:R-:W-:Y:S02]  /*18bf0*/  VIADD R12, R4, 0xffffffff ;  /* 0xffffffff040c7836 */ /* 0x000fe40000000000 */
[----:B------:R-:W-:Y:S05]  /*18c00*/  BRA.DIV UR4, `(.L_x_641) ;  /* 0x0000004604247947 */ /* 0x000fea000b800000 */
[----:B0-----:R0:W4:Y:S02]  /*18c10*/  SHFL.IDX PT, R2, R2, R12, 0x1f ;  /* 0x00001f0c02027589 */ /* 0x00112400000e0000 */
.L_x_797:
[----:B----4-:R-:W-:-:S07]  /*18c20*/  IMAD.MOV.U32 R24, RZ, RZ, R2 ;  /* 0x000000ffff187224 */ /* 0x010fce00078e0002 */
.L_x_640:
[----:B------:R-:W-:Y:S01]  /*18c30*/  IMAD R24, R24, R3, R8 ;  /* 0x0000000318187224 */ /* 0x000fe200078e0208 */
[----:B--2---:R-:W-:Y:S01]  /*18c40*/  IABS R8, R5 ;  /* 0x0000000500087213 */ /* 0x004fe20000000000 */
[----:B------:R-:W-:-:S03]  /*18c50*/  IMAD.IADD R27, R4, 0x1, R27 ;  /* 0x00000001041b7824 */ /* 0x000fc600078e021b */
[----:B0-----:R-:W0:Y:S01]  /*18c60*/  I2F.RP R2, R8 ;  /* 0x0000000800027306 */ /* 0x001e220000209400 */
[----:B------:R-:W-:-:S04]  /*18c70*/  IADD3 R25, R0, -R24, RZ ;  /* 0x8000001800197210 */ /* 0x000fc80007ffe0ff */
[----:B------:R-:W-:-:S03]  /*18c80*/  IABS R0, R25 ;  /* 0x0000001900007213 */ /* 0x000fc60000000000 */
[----:B0-----:R-:W0:Y:S02]  /*18c90*/  MUFU.RCP R2, R2 ;  /* 0x0000000200027308 */ /* 0x001e240000001000 */
[----:B0-----:R-:W-:-:S06]  /*18ca0*/  VIADD R2, R2, 0xffffffe ;  /* 0x0ffffffe02027836 */ /* 0x001fcc0000000000 */
[----:B------:R-:W0:Y:S02]  /*18cb0*/  F2I.FTZ.U32.TRUNC.NTZ R3, R2 ;  /* 0x0000000200037305 */ /* 0x000e24000021f000 */
[----:B0-----:R-:W-:-:S04]  /*18cc0*/  IMAD.MOV R2, RZ, RZ, -R3 ;  /* 0x000000ffff027224 */ /* 0x001fc800078e0a03 */
[----:B------:R-:W-:Y:S02]  /*18cd0*/  IMAD R6, R2, R8, RZ ;  /* 0x0000000802067224 */ /* 0x000fe400078e02ff */
[----:B------:R-:W-:-:S04]  /*18ce0*/  IMAD.MOV.U32 R2, RZ, RZ, RZ ;  /* 0x000000ffff027224 */ /* 0x000fc800078e00ff */
[----:B------:R-:W-:Y:S01]  /*18cf0*/  IMAD.HI.U32 R2, R3, R6, R2 ;  /* 0x0000000603027227 */ /* 0x000fe200078e0002 */
[----:B------:R-:W-:-:S05]  /*18d00*/  IABS R3, R5 ;  /* 0x0000000500037213 */ /* 0x000fca0000000000 */
[----:B------:R-:W-:Y:S02]  /*18d10*/  IMAD.MOV R3, RZ, RZ, -R3 ;  /* 0x000000ffff037224 */ /* 0x000fe400078e0a03 */
[----:B------:R-:W-:-:S04]  /*18d20*/  IMAD.HI.U32 R6, R2, R0, RZ ;  /* 0x0000000002067227 */ /* 0x000fc800078e00ff */
[----:B------:R-:W-:-:S05]  /*18d30*/  IMAD R0, R6, R3, R0 ;  /* 0x0000000306007224 */ /* 0x000fca00078e0200 */
[----:B------:R-:W-:-:S13]  /*18d40*/  ISETP.GT.U32.AND P1, PT, R8, R0, PT ;  /* 0x000000000800720c */ /* 0x000fda0003f24070 */
[----:B------:R-:W-:Y:S01]  /*18d50*/  @!P1 IMAD.IADD R0, R0, 0x1, -R8 ;  /* 0x0000000100009824 */ /* 0x000fe200078e0a08 */
[----:B------:R-:W-:Y:S02]  /*18d60*/  @!P1 IADD3 R6, R6, 0x1, RZ ;  /* 0x0000000106069810 */ /* 0x000fe40007ffe0ff */
[----:B------:R-:W-:Y:S02]  /*18d70*/  ISETP.NE.AND P1, PT, R5, RZ, PT ;  /* 0x000000ff0500720c */ /* 0x000fe40003f25270 */
[----:B------:R-:W-:Y:S02]  /*18d80*/  ISETP.GE.U32.AND P0, PT, R0, R8, PT ;  /* 0x000000080000720c */ /* 0x000fe40003f06070 */
[----:B---3--:R-:W-:-:S04]  /*18d90*/  IABS R0, R7 ;  /* 0x0000000700007213 */ /* 0x008fc80000000000 */
[----:B------:R-:W0:Y:S07]  /*18da0*/  I2F.RP R2, R0 ;  /* 0x0000000000027306 */ /* 0x000e2e0000209400 */
[----:B------:R-:W-:Y:S01]  /*18db0*/  @P0 VIADD R6, R6, 0x1 ;  /* 0x0000000106060836 */ /* 0x000fe20000000000 */
[----:B0-----:R-:W0:Y:S02]  /*18dc0*/  MUFU.RCP R2, R2 ;  /* 0x0000000200027308 */ /* 0x001e240000001000 */
[----:B0-----:R-:W-:-:S06]  /*18dd0*/  VIADD R2, R2, 0xffffffe ;  /* 0x0ffffffe02027836 */ /* 0x001fcc0000000000 */
[----:B------:R-:W0:Y:S02]  /*18de0*/  F2I.FTZ.U32.TRUNC.NTZ R3, R2 ;  /* 0x0000000200037305 */ /* 0x000e24000021f000 */
[----:B0-----:R-:W-:-:S04]  /*18df0*/  IMAD.MOV R2, RZ, RZ, -R3 ;  /* 0x000000ffff027224 */ /* 0x001fc800078e0a03 */
[----:B------:R-:W-:Y:S02]  /*18e00*/  IMAD R8, R2, R0, RZ ;  /* 0x0000000002087224 */ /* 0x000fe400078e02ff */
[----:B------:R-:W-:-:S04]  /*18e10*/  IMAD.MOV.U32 R2, RZ, RZ, RZ ;  /* 0x000000ffff027224 */ /* 0x000fc800078e00ff */
[----:B------:R-:W-:Y:S01]  /*18e20*/  IMAD.HI.U32 R2, R3, R8, R2 ;  /* 0x0000000803027227 */ /* 0x000fe200078e0002 */
[----:B------:R-:W-:Y:S02]  /*18e30*/  LOP3.LUT R3, R25, R5, RZ, 0x3c, !PT ;  /* 0x0000000519037212 */ /* 0x000fe400078e3cff */
[----:B------:R-:W-:Y:S02]  /*18e40*/  IABS R8, R7 ;  /* 0x0000000700087213 */ /* 0x000fe40000000000 */
[----:B------:R-:W-:-:S03]  /*18e50*/  ISETP.GE.AND P2, PT, R3, RZ, PT ;  /* 0x000000ff0300720c */ /* 0x000fc60003f46270 */
[----:B------:R-:W-:-:S10]  /*18e60*/  IMAD.MOV R8, RZ, RZ, -R8 ;  /* 0x000000ffff087224 */ /* 0x000fd400078e0a08 */
[----:B------:R-:W-:Y:S01]  /*18e70*/  @!P2 IMAD.MOV R6, RZ, RZ, -R6 ;  /* 0x000000ffff06a224 */ /* 0x000fe200078e0a06 */
[----:B------:R-:W-:-:S04]  /*18e80*/  @!P1 LOP3.LUT R6, RZ, R5, RZ, 0x33, !PT ;  /* 0x00000005ff069212 */ /* 0x000fc800078e33ff */
[-C--:B------:R-:W-:Y:S01]  /*18e90*/  IABS R3, R6.reuse ;  /* 0x0000000600037213 */ /* 0x080fe20000000000 */
[----:B------:R-:W-:-:S04]  /*18ea0*/  IMAD R5, R5, R6, RZ ;  /* 0x0000000605057224 */ /* 0x000fc800078e02ff */
[----:B------:R-:W-:-:S04]  /*18eb0*/  IMAD.HI.U32 R2, R2, R3, RZ ;  /* 0x0000000302027227 */ /* 0x000fc800078e00ff */
[----:B------:R-:W-:Y:S02]  /*18ec0*/  IMAD R3, R2, R8, R3 ;  /* 0x0000000802037224 */ /* 0x000fe400078e0203 */
[----:B------:R-:W-:-:S03]  /*18ed0*/  IMAD.IADD R25, R25, 0x1, -R5 ;  /* 0x0000000119197824 */ /* 0x000fc600078e0a05 */
[----:B------:R-:W-:-:S13]  /*18ee0*/  ISETP.GT.U32.AND P1, PT, R0, R3, PT ;  /* 0x000000030000720c */ /* 0x000fda0003f24070 */
[----:B------:R-:W-:Y:S02]  /*18ef0*/  @!P1 IMAD.IADD R3, R3, 0x1, -R0 ;  /* 0x0000000103039824 */ /* 0x000fe400078e0a00 */
[----:B------:R-:W-:Y:S01]  /*18f00*/  @!P1 VIADD R2, R2, 0x1 ;  /* 0x0000000102029836 */ /* 0x000fe20000000000 */
[----:B------:R-:W-:Y:S02]  /*18f10*/  ISETP.NE.AND P1, PT, R7, RZ, PT ;  /* 0x000000ff0700720c */ /* 0x000fe40003f25270 */
[----:B------:R-:W-:Y:S02]  /*18f20*/  ISETP.GE.U32.AND P0, PT, R3, R0, PT ;  /* 0x000000000300720c */ /* 0x000fe40003f06070 */
[----:B------:R-:W-:-:S04]  /*18f30*/  LOP3.LUT R0, R6, R7, RZ, 0x3c, !PT ;  /* 0x0000000706007212 */ /* 0x000fc800078e3cff */
[----:B------:R-:W-:-:S07]  /*18f40*/  ISETP.GE.AND P2, PT, R0, RZ, PT ;  /* 0x000000ff0000720c */ /* 0x000fce0003f46270 */
[----:B------:R-:W-:-:S06]  /*18f50*/  @P0 IADD3 R2, R2, 0x1, RZ ;  /* 0x0000000102020810 */ /* 0x000fcc0007ffe0ff */
[----:B------:R-:W-:Y:S01]  /*18f60*/  @!P2 IMAD.MOV R2, RZ, RZ, -R2 ;  /* 0x000000ffff02a224 */ /* 0x000fe200078e0a02 */
[----:B------:R-:W-:-:S05]  /*18f70*/  @!P1 LOP3.LUT R2, RZ, R7, RZ, 0x33, !PT ;  /* 0x00000007ff029212 */ /* 0x000fca00078e33ff */
[--C-:B------:R-:W-:Y:S02]  /*18f80*/  IMAD.MOV R0, RZ, RZ, -R2.reuse ;  /* 0x000000ffff007224 */ /* 0x100fe400078e0a02 */
[C---:B------:R-:W-:Y:S02]  /*18f90*/  IMAD R2, R7.reuse, 0x1000000, R2 ;  /* 0x0100000007027824 */ /* 0x040fe400078e0202 */
[----:B------:R-:W-:-:S05]  /*18fa0*/  IMAD R0, R7, R0, R6 ;  /* 0x0000000007007224 */ /* 0x000fca00078e0206 */
[----:B------:R-:W-:Y:S01]  /*18fb0*/  LEA R26, R0, R2, 0x10 ;  /* 0x00000002001a7211 */ /* 0x000fe200078e80ff */
[----:B------:R-:W-:Y:S06]  /*18fc0*/  BRA `(.L_x_642) ;  /* 0x00000000001c7947 */ /* 0x000fec0003800000 */
.L_x_636:
[----:B------:R-:W-:Y:S01]  /*18fd0*/  UMOV UR4, URZ ;  /* 0x0000003f00047c82 */ /* 0x000fe20008000000 */
[----:B------:R-:W-:Y:S01]  /*18fe0*/  UMOV UR5, URZ ;  /* 0x0000003f00057c82 */ /* 0x000fe20008000000 */
[----:B------:R-:W-:Y:S01]  /*18ff0*/  ULDC UR6, c[0x0][0xc3c] ;  /* 0x00030f0000067ab9 */ /* 0x000fe20000000800 */
[----:B------:R-:W-:Y:S02]  /*19000*/  IMAD.MOV.U32 R24, RZ, RZ, R0 ;  /* 0x000000ffff187224 */ /* 0x000fe400078e0000 */
[----:B------:R-:W-:Y:S02]  /*19010*/  IMAD.U32 R25, RZ, RZ, UR4 ;  /* 0x00000004ff197e24 */ /* 0x000fe4000f8e00ff */
[----:B------:R-:W-:Y:S02]  /*19020*/  IMAD.U32 R26, RZ, RZ, UR5 ;  /* 0x00000005ff1a7e24 */ /* 0x000fe4000f8e00ff */
[----:B------:R-:W-:-:S07]  /*19030*/  IMAD.U32 R27, RZ, RZ, UR6 ;  /* 0x00000006ff1b7e24 */ /* 0x000fce000f8e00ff */
.L_x_642:
[----:B------:R0:W2:Y:S01]  /*19040*/  LDL R2, [R1+0x28] ;  /* 0x0000280001027983 */ /* 0x0000a20000100800 */
[----:B------:R-:W3:Y:S01]  /*19050*/  S2R R0, SR_TID.X ;  /* 0x0000000000007919 */ /* 0x000ee20000002100 */
[----:B------:R-:W-:Y:S05]  /*19060*/  WARPSYNC.ALL ;  /* 0x0000000000007948 */ /* 0x000fea0003800000 */
[----:B---3--:R-:W-:Y:S01]  /*19070*/  LOP3.LUT R0, R0, 0x1f, RZ, 0xc0, !PT ;  /* 0x0000001f00007812 */ /* 0x008fe200078ec0ff */
[----:B------:R-:W-:Y:S03]  /*19080*/  BAR.SYNC.DEFER_BLOCKING 0x4, 0x200 ;  /* 0x0108000000007b1d */ /* 0x000fe60000010000 */
[----:B------:R-:W-:-:S13]  /*19090*/  ISETP.NE.AND P0, PT, R0, RZ, PT ;  /* 0x000000ff0000720c */ /* 0x000fda0003f05270 */
[----:B------:R-:W-:Y:S01]  /*190a0*/  @!P0 MOV R0, 0x400 ;  /* 0x0000040000008802 */ /* 0x000fe20000000f00 */
[----:B--2---:R-:W2:Y:S03]  /*190b0*/  @!P0 S2R R2, SR_CgaCtaId ;  /* 0x0000000000028919 */ /* 0x004ea60000008800 */
[----:B--2---:R-:W-:Y:S01]  /*190c0*/  @!P0 LEA R17, R2, R0, 0x18 ;  /* 0x0000000002118211 */ /* 0x004fe200078ec0ff */
[----:B------:R0:W-:Y:S04]  /*190d0*/  @!P0 STL [R1+0x28], R2 ;  /* 0x0000280201008387 */ /* 0x0001e80000100800 */
[----:B------:R0:W-:Y:S01]  /*190e0*/  @!P0 STS.128 [R17+0x132d0], R24 ;  /* 0x0132d01811008388 */ /* 0x0001e20000000c00 */
[----:B------:R-:W-:Y:S06]  /*190f0*/  BAR.ARV 0x5, 0x200 ;  /* 0x0148000000007b1d */ /* 0x000fec0000002000 */
.L_x_633:
[----:B------:R-:W-:Y:S02]  /*19100*/  ULDC UR4, c[0x0][0xc3c] ;  /* 0x00030f0000047ab9 */ /* 0x000fe40000000800 */
[----:B----4-:R-:W-:-:S13]  /*19110*/  ISETP.GE.AND P0, PT, R27, UR4, PT ;  /* 0x000000041b007c0c */ /* 0x010fda000bf06270 */
[----:B------:R-:W-:Y:S05]  /*19120*/  @!P0 BRA `(.L_x_643) ;  /* 0xffffff98007c8947 */ /* 0x000fea000383ffff */
[----:B------:R-:W-:Y:S05]  /*19130*/  BSYNC B7 ;  /* 0x0000000000077941 */ /* 0x000fea0003800000 */
.L_x_531:
[----:B0--3--:R-:W3:Y:S01]  /*19140*/  LDL.LU R0, [R1+0x5c] ;  /* 0x00005c0001007983 */ /* 0x009ee20000300800 */
[----:B------:R-:W-:Y:S01]  /*19150*/  BSSY B0, `(.L_x_644) ;  /* 0x000000b000007945 */ /* 0x000fe20003800000 */
[----:B------:R-:W0:Y:S01]  /*19160*/  S2R R5, SR_CgaCtaId ;  /* 0x0000000000057919 */ /* 0x000e220000008800 */
[----:B---3--:R-:W-:-:S05]  /*19170*/  VIADD R0, R0, 0x1 ;  /* 0x0000000100007836 */ /* 0x008fca0000000000 */
[----:B------:R-:W-:-:S04]  /*19180*/  LEA.HI R2, R0, R0, RZ, 0x1 ;  /* 0x0000000000027211 */ /* 0x000fc800078f08ff */
[----:B------:R-:W-:Y:S02]  /*19190*/  LOP3.LUT R3, R2, 0xfffffffe, RZ, 0xc0, !PT ;  /* 0xfffffffe02037812 */ /* 0x000fe400078ec0ff */
[----:B------:R-:W-:Y:S02]  /*191a0*/  MOV R2, 0x400 ;  /* 0x0000040000027802 */ /* 0x000fe40000000f00 */
[----:B------:R-:W-:Y:S02]  /*191b0*/  IADD3 R0, R0, -R3, RZ ;  /* 0x8000000300007210 */ /* 0x000fe40007ffe0ff */
[----:B0-----:R-:W-:Y:S02]  /*191c0*/  LEA R5, R5, R2, 0x18 ;  /* 0x0000000205057211 */ /* 0x001fe400078ec0ff */
[----:B------:R-:W-:-:S04]  /*191d0*/  SHF.L.U32 R0, R0, 0x1f, RZ ;  /* 0x0000001f00007819 */ /* 0x000fc800000006ff */
[----:B------:R-:W0:Y:S02]  /*191e0*/  SYNCS.PHASECHK.TRANS64.TRYWAIT P0, [R5+URZ+0x13220], R0 ;  /* 0x01322000050075a7 */ /* 0x000e24000800017f */
[----:B0-----:R-:W-:Y:S05]  /*191f0*/  @!P0 BRA `(.L_x_645) ;  /* 0x0000003c00d08947 */ /* 0x001fea0003800000 */
.L_x_798:
[----:B------:R-:W-:Y:S05]  /*19200*/  BSYNC B0 ;  /* 0x0000000000007941 */ /* 0x000fea0003800000 */
.L_x_644:
[----:B------:R-:W-:-:S03]  /*19210*/  UMOV UR4, 0xffffffff ;  /* 0xffffffff00047882 */ /* 0x000fc60000000000 */
[----:B------:R-:W-:Y:S05]  /*19220*/  BRA.DIV UR4, `(.L_x_646) ;  /* 0x0000003e04d87947 */ /* 0x000fea000b800000 */
[----:B0-----:R-:W0:Y:S02]  /*19230*/  S2R R0, SR_TID.X ;  /* 0x0000000000007919 */ /* 0x001e240000002100 */
[----:B0-----:R-:W-:-:S04]  /*19240*/  SHF.R.U32.HI R0, RZ, 0x5, R0 ;  /* 0x00000005ff007819 */ /* 0x001fc80000011600 */
[----:B------:R-:W-:-:S05]  /*19250*/  LOP3.LUT R0, R0, 0x3, RZ, 0xc0, !PT ;  /* 0x0000000300007812 */ /* 0x000fca00078ec0ff */
[----:B------:R0:W3:Y:S02]  /*19260*/  SHFL.IDX PT, R14, R0, RZ, 0x1f ;  /* 0x00001fff000e7589 */ /* 0x0000e400000e0000 */
.L_x_801:
[----:B---3--:R-:W-:-:S13]  /*19270*/  ISETP.NE.AND P0, PT, R14, RZ, PT ;  /* 0x000000ff0e00720c */ /* 0x008fda0003f05270 */
[----:B------:R-:W-:Y:S05]  /*19280*/  @P0 BRA `(.L_x_415) ;  /* 0x0000000000b00947 */ /* 0x000fea0003800000 */
[----:B------:R-:W-:-:S03]  /*19290*/  UMOV UR4, 0xffffffff ;  /* 0xffffffff00047882 */ /* 0x000fc60000000000 */
[----:B------:R-:W-:Y:S05]  /*192a0*/  BRA.DIV UR4, `(.L_x_647) ;  /* 0x0000003e04ec7947 */ /* 0x000fea000b800000 */
[----:B------:R-:W-:-:S13]  /*192b0*/  ELECT P6, URZ, PT ;  /* 0x00000000003f782f */ /* 0x000fda00038c0000 */
.L_x_804:
[----:B------:R-:W-:Y:S05]  /*192c0*/  @!P6 BRA `(.L_x_415) ;  /* 0x0000000000a0e947 */ /* 0x000fea0003800000 */
[----:B0-----:R-:W3:Y:S02]  /*192d0*/  LDL.LU R0, [R1+0x2c] ;  /* 0x00002c0001007983 */ /* 0x001ee40000300800 */
[----:B---3--:R-:W-:-:S04]  /*192e0*/  LOP3.LUT R0, R0, 0x2, RZ, 0xfc, !PT ;  /* 0x0000000200007812 */ /* 0x008fc800078efcff */
[----:B------:R-:W-:-:S13]  /*192f0*/  ISETP.NE.AND P0, PT, R0, 0x3, PT ;  /* 0x000000030000780c */ /* 0x000fda0003f05270 */
[----:B------:R-:W-:Y:S05]  /*19300*/  @!P0 BRA `(.L_x_648) ;  /* 0x0000000000048947 */ /* 0x000fea0003800000 */
[----:B------:R-:W-:Y:S01]  /*19310*/  BPT.TRAP 0x1 ;  /* 0x000000040000795c */ /* 0x000fe20000300000 */
.L_x_648:
[----:B------:R-:W3:Y:S01]  /*19320*/  LDL R0, [R1+0xc] ;  /* 0x00000c0001007983 */ /* 0x000ee20000100800 */
[C---:B------:R-:W-:Y:S02]  /*19330*/  IMAD R3, R29.reuse, 0x8, R5 ;  /* 0x000000081d037824 */ /* 0x040fe400078e0205 */
[----:B------:R-:W-:-:S05]  /*19340*/  VIADD R29, R29, 0x1 ;  /* 0x000000011d1d7836 */ /* 0x000fca0000000000 */
[----:B------:R-:W-:Y:S02]  /*19350*/  ISETP.NE.AND P2, PT, R29, 0x2, PT ;  /* 0x000000021d00780c */ /* 0x000fe40003f45270 */
[----:B---3--:R-:W-:Y:S02]  /*19360*/  SHF.L.U32 R2, R0, 0x1f, RZ ;  /* 0x0000001f00027819 */ /* 0x008fe400000006ff */
[----:B------:R-:W-:Y:S02]  /*19370*/  SEL R0, RZ, 0x1, P2 ;  /* 0x00000001ff007807 */ /* 0x000fe40001000000 */
[----:B------:R-:W0:Y:S02]  /*19380*/  SYNCS.PHASECHK.TRANS64.TRYWAIT P1, [R3+URZ+0x13240], R2 ;  /* 0x01324002030075a7 */ /* 0x000e24000802017f */
[----:B0-----:R-:W-:Y:S05]  /*19390*/  @!P1 BRA `(.L_x_649) ;  /* 0x0000003c00d09947 */ /* 0x001fea0003800000 */
.L_x_805:
[----:B-1----:R-:W3:Y:S01]  /*193a0*/  LDL.LU R4, [R1+0xc] ;  /* 0x00000c0001047983 */ /* 0x002ee20000300800 */
[----:B------:R-:W-:Y:S02]  /*193b0*/  SEL R29, R29, RZ, P2 ;  /* 0x000000ff1d1d7207 */ /* 0x000fe40001000000 */
[----:B---3--:R-:W-:Y:S01]  /*193c0*/  LOP3.LUT R0, R4, R0, RZ, 0x3c, !PT ;  /* 0x0000000004007212 */ /* 0x008fe200078e3cff */
[----:B------:R-:W-:Y:S06]  /*193d0*/  @!P0 BRA `(.L_x_650) ;  /* 0x0000000000048947 */ /* 0x000fec0003800000 */
[----:B------:R-:W-:Y:S01]  /*193e0*/  BPT.TRAP 0x1 ;  /* 0x000000040000795c */ /* 0x000fe20000300000 */
.L_x_650:
[----:B------:R-:W-:Y:S01]  /*193f0*/  IMAD R29, R29, 0x8, R5 ;  /* 0x000000081d1d7824 */ /* 0x000fe200078e0205 */
[----:B------:R-:W-:-:S04]  /*19400*/  SHF.L.U32 R0, R0, 0x1f, RZ ;  /* 0x0000001f00007819 */ /* 0x000fc800000006ff */
[----:B------:R-:W1:Y:S02]  /*19410*/  SYNCS.PHASECHK.TRANS64.TRYWAIT P1, [R29+URZ+0x13240], R0 ;  /* 0x013240001d0075a7 */ /* 0x000e64000802017f */
[----:B-1----:R-:W-:Y:S05]  /*19420*/  @!P1 BRA `(.L_x_651) ;  /* 0x0000003c00c09947 */ /* 0x002fea0003800000 */
.L_x_806:
[----:B------:R-:W-:Y:S05]  /*19430*/  @!P0 BRA `(.L_x_652) ;  /* 0x0000000000048947 */ /* 0x000fea0003800000 */
[----:B------:R-:W-:Y:S01]  /*19440*/  BPT.TRAP 0x1 ;  /* 0x000000040000795c */ /* 0x000fe20000300000 */
.L_x_652:
[----:B------:R-:W3:Y:S02]  /*19450*/  SYNCS.PHASECHK.TRANS64.TRYWAIT P1, [R3+URZ+0x13260], R2 ;  /* 0x01326002030075a7 */ /* 0x000ee4000802017f */
[----:B---3--:R-:W-:Y:S05]  /*19460*/  @!P1 BRA `(.L_x_653) ;  /* 0x0000003c00c49947 */ /* 0x008fea0003800000 */
.L_x_807:
[----:B------:R-:W-:Y:S05]  /*19470*/  @!P0 BRA `(.L_x_654) ;  /* 0x0000000000048947 */ /* 0x000fea0003800000 */
[----:B------:R-:W-:Y:S01]  /*19480*/  BPT.TRAP 0x1 ;  /* 0x000000040000795c */ /* 0x000fe20000300000 */
.L_x_654:
[----:B------:R-:W4:Y:S02]  /*19490*/  SYNCS.PHASECHK.TRANS64.TRYWAIT P1, [R29+URZ+0x13260], R0 ;  /* 0x013260001d0075a7 */ /* 0x000f24000802017f */
[----:B----4-:R-:W-:Y:S05]  /*194a0*/  @!P1 BRA `(.L_x_655) ;  /* 0x0000003c00c89947 */ /* 0x010fea0003800000 */
.L_x_808:
[----:B------:R-:W-:Y:S05]  /*194b0*/  @!P0 BRA `(.L_x_656) ;  /* 0x0000000000048947 */ /* 0x000fea0003800000 */
[----:B------:R-:W-:Y:S01]  /*194c0*/  BPT.TRAP 0x1 ;  /* 0x000000040000795c */ /* 0x000fe20000300000 */
.L_x_656:
[----:B------:R-:W0:Y:S02]  /*194d0*/  SYNCS.PHASECHK.TRANS64.TRYWAIT P1, [R3+URZ+0x13280], R2 ;  /* 0x01328002030075a7 */ /* 0x000e24000802017f */
[----:B0-----:R-:W-:Y:S05]  /*194e0*/  @!P1 BRA `(.L_x_657) ;  /* 0x0000003c00cc9947 */ /* 0x001fea0003800000 */
.L_x_809:
[----:B------:R-:W-:Y:S05]  /*194f0*/  @!P0 BRA `(.L_x_658) ;  /* 0x0000000000048947 */ /* 0x000fea0003800000 */
[----:B------:R-:W-:Y:S01]  /*19500*/  BPT.TRAP 0x1 ;  /* 0x000000040000795c */ /* 0x000fe20000300000 */
.L_x_658:
[----:B------:R0:W0:Y:S02]  /*19510*/  SYNCS.PHASECHK.TRANS64.TRYWAIT P0, [R29+URZ+0x13280], R0 ;  /* 0x013280001d0075a7 */ /* 0x000024000800017f */
[----:B0-----:R-:W-:Y:S05]  /*19520*/  @!P0 NANOSLEEP.SYNCS 0x989680 ;  /* 0x009896800000895d */ /* 0x001fea0003900000 */
[----:B------:R-:W0:Y:S02]  /*19530*/  @!P0 SYNCS.PHASECHK.TRANS64 P0, [R29+URZ+0x13280], R0 ;  /* 0x013280001d0085a7 */ /* 0x000e24000800007f */
[----:B0-----:R-:W-:Y:S05]  /*19540*/  @!P0 BRA `(.L_x_658) ;  /* 0xfffffffc00f08947 */ /* 0x001fea000383ffff */
.L_x_415:
[----:B------:R-:W-:Y:S05]  /*19550*/  BSYNC B8 ;  /* 0x0000000000087941 */ /* 0x000fea0003800000 */
.L_x_412:
[----:B------:R-:W-:Y:S05]  /*19560*/  EXIT ;  /* 0x000000000000794d */ /* 0x000fea0003800000 */
.L_x_433:
[----:B0-----:R0:W1:Y:S02]  /*19570*/  SYNCS.PHASECHK.TRANS64.TRYWAIT P5, [R67+URZ+0x13290], R68 ;  /* 0x01329044430075a7 */ /* 0x00106400080a017f */
[----:B-1----:R-:W-:Y:S05]  /*19580*/  @!P5 NANOSLEEP.SYNCS 0x989680 ;  /* 0x009896800000d95d */ /* 0x002fea0003900000 */
[----:B------:R-:W1:Y:S02]  /*19590*/  @!P5 SYNCS.PHASECHK.TRANS64 P5, [R67+URZ+0x13290], R68 ;  /* 0x013290444300d5a7 */ /* 0x000e6400080a007f */
[----:B-1----:R-:W-:Y:S05]  /*195a0*/  @!P5 BRA `(.L_x_433) ;  /* 0xfffffffc00f0d947 */ /* 0x002fea000383ffff */
[----:B------:R-:W-:Y:S05]  /*195b0*/  BRA `(.L_x_659) ;  /* 0xfffffe9000f87947 */ /* 0x000fea000383ffff */
.L_x_434:
[----:B------:R-:W-:Y:S01]  /*195c0*/  BSSY B1, `(.L_x_660) ;  /* 0x0000007000017945 */ /* 0x000fe20003800000 */
[----:B------:R-:W-:Y:S01]  /*195d0*/  IMAD.MOV.U32 R12, RZ, RZ, RZ ;  /* 0x000000ffff0c7224 */ /* 0x000fe200078e00ff */
[----:B------:R-:W-:Y:S01]  /*195e0*/  MOV R15, 0xffffffff ;  /* 0xffffffff000f7802 */ /* 0x000fe20000000f00 */
[----:B------:R-:W-:-:S07]  /*195f0*/  IMAD.MOV.U32 R11, RZ, RZ, 0x1e1f ;  /* 0x00001e1fff0b7424 */ /* 0x000fce00078e00ff */
[----:B0-----:R-:W-:Y:S05]  /*19600*/  WARPSYNC.COLLECTIVE R15, `(.L_x_661) ;  /* 0x000000000f087348 */ /* 0x001fea0003c00000 */
[----:B------:R1:W2:Y:S02]  /*19610*/  SHFL.IDX P6, R14, R13, R12, R11 ;  /* 0x0000000c0d0e7389 */ /* 0x0002a400000c000b */
[----:B012---:R-:W-:Y:S01]  /*19620*/  ENDCOLLECTIVE ;  /* 0x000000000000791b */ /* 0x007fe20003800000 */
.L_x_661:
[----:B------:R-:W-:Y:S05]  /*19630*/  BSYNC B1 ;  /* 0x0000000000017941 */ /* 0x000fea0003800000 */
.L_x_660:
[----:B------:R-:W-:Y:S02]  /*19640*/  IMAD.MOV.U32 R13, RZ, RZ, R72 ;  /* 0x000000ffff0d7224 */ /* 0x000fe400078e0048 */
[----:B------:R-:W-:Y:S02]  /*19650*/  IMAD.MOV.U32 R12, RZ, RZ, RZ ;  /* 0x000000ffff0c7224 */ /* 0x000fe400078e00ff */
[----:B------:R-:W-:Y:S02]  /*19660*/  IMAD.MOV.U32 R11, RZ, RZ, 0x1e1f ;  /* 0x00001e1fff0b7424 */ /* 0x000fe400078e00ff */
[----:B------:R-:W-:Y:S02]  /*19670*/  IMAD.MOV.U32 R15, RZ, RZ, -0x1 ;  /* 0xffffffffff0f7424 */ /* 0x000fe400078e00ff */
[----:B------:R-:W-:-:S07]  /*19680*/  IMAD.MOV.U32 R71, RZ, RZ, R14 ;  /* 0x000000ffff477224 */ /* 0x000fce00078e000e */
[----:B------:R-:W-:Y:S05]  /*19690*/  WARPSYNC.COLLECTIVE R15, `(.L_x_662) ;  /* 0x000000000f087348 */ /* 0x000fea0003c00000 */
[----:B------:R0:W1:Y:S02]  /*196a0*/  SHFL.IDX P6, R14, R13, R12, R11 ;  /* 0x0000000c0d0e7389 */ /* 0x00006400000c000b */
[----:B01----:R-:W-:Y:S01]  /*196b0*/  ENDCOLLECTIVE ;  /* 0x000000000000791b */ /* 0x003fe20003800000 */
.L_x_662:
[----:B------:R-:W-:Y:S05]  /*196c0*/  BRA `(.L_x_663) ;  /* 0xfffffe9000c87947 */ /* 0x000fea000383ffff */
.L_x_444:
[----:B0-----:R0:W1:Y:S02]  /*196d0*/  SYNCS.PHASECHK.TRANS64.TRYWAIT P6, [R67+URZ+0x13290], R68 ;  /* 0x01329044430075a7 */ /* 0x00106400080c017f */
[----:B-1----:R-:W-:Y:S05]  /*196e0*/  @!P6 NANOSLEEP.SYNCS 0x989680 ;  /* 0x009896800000e95d */ /* 0x002fea0003900000 */
[----:B------:R-:W1:Y:S02]  /*196f0*/  @!P6 SYNCS.PHASECHK.TRANS64 P6, [R67+URZ+0x13290], R68 ;  /* 0x013290444300e5a7 */ /* 0x000e6400080c007f */
[----:B-1----:R-:W-:Y:S05]  /*19700*/  @!P6 BRA `(.L_x_444) ;  /* 0xfffffffc00f0e947 */ /* 0x002fea000383ffff */
[----:B------:R-:W-:Y:S05]  /*19710*/  BRA `(.L_x_664) ;  /* 0xfffffea400007947 */ /* 0x000fea000383ffff */
.L_x_445:
[----:B------:R-:W-:Y:S01]  /*19720*/  BSSY B1, `(.L_x_665) ;  /* 0x0000007000017945 */ /* 0x000fe20003800000 */
[----:B------:R-:W-:Y:S01]  /*19730*/  MOV R12, RZ ;  /* 0x000000ff000c7202 */ /* 0x000fe20000000f00 */
[----:B------:R-:W-:Y:S02]  /*19740*/  IMAD.MOV.U32 R11, RZ, RZ, 0x1e1f ;  /* 0x00001e1fff0b7424 */ /* 0x000fe400078e00ff */
[----:B------:R-:W-:-:S07]  /*19750*/  IMAD.MOV.U32 R15, RZ, RZ, -0x1 ;  /* 0xffffffffff0f7424 */ /* 0x000fce00078e00ff */
[----:B0-----:R-:W-:Y:S05]  /*19760*/  WARPSYNC.COLLECTIVE R15, `(.L_x_666) ;  /* 0x000000000f087348 */ /* 0x001fea0003c00000 */
[----:B------:R1:W2:Y:S02]  /*19770*/  SHFL.IDX P6, R14, R13, R12, R11 ;  /* 0x0000000c0d0e7389 */ /* 0x0002a400000c000b */
[----:B012---:R-:W-:Y:S01]  /*19780*/  ENDCOLLECTIVE ;  /* 0x000000000000791b */ /* 0x007fe20003800000 */
.L_x_666:
[----:B------:R-:W-:Y:S05]  /*19790*/  BSYNC B1 ;  /* 0x0000000000017941 */ /* 0x000fea0003800000 */
.L_x_665:
[----:B------:R-:W-:Y:S01]  /*197a0*/  IMAD.MOV.U32 R13, RZ, RZ, R72 ;  /* 0x000000ffff0d7224 */ /* 0x000fe200078e0048 */
[----:B------:R-:W-:Y:S01]  /*197b0*/  MOV R11, 0x1e1f ;  /* 0x00001e1f000b7802 */ /* 0x000fe20000000f00 */
[----:B------:R-:W-:Y:S02]  /*197c0*/  IMAD.MOV.U32 R12, RZ, RZ, RZ ;  /* 0x000000ffff0c7224 */ /* 0x000fe400078e00ff */
[----:B------:R-:W-:Y:S02]  /*197d0*/  IMAD.MOV.U32 R15, RZ, RZ, -0x1 ;  /* 0xffffffffff0f7424 */ /* 0x000fe400078e00ff */
[----:B------:R-:W-:-:S07]  /*197e0*/  IMAD.MOV.U32 R70, RZ, RZ, R14 ;  /* 0x000000ffff467224 */ /* 0x000fce00078e000e */
[----:B------:R-:W-:Y:S05]  /*197f0*/  WARPSYNC.COLLECTIVE R15, `(.L_x_667) ;  /* 0x000000000f087348 */ /* 0x000fea0003c00000 */
[----:B------:R0:W1:Y:S02]  /*19800*/  SHFL.IDX P6, R14, R13, R12, R11 ;  /* 0x0000000c0d0e7389 */ /* 0x00006400000c000b */
[----:B01----:R-:W-:Y:S01]  /*19810*/  ENDCOLLECTIVE ;  /* 0x000000000000791b */ /* 0x003fe20003800000 */
.L_x_667:
[----:B------:R-:W-:Y:S01]  /*19820*/  IMAD.MOV.U32 R72, RZ, RZ, R14 ;  /* 0x000000ffff487224 */ /* 0x000fe200078e000e */
[----:B------:R-:W-:Y:S06]  /*19830*/  BRA `(.L_x_668) ;  /* 0xfffffea000cc7947 */ /* 0x000fec000383ffff */
.L_x_450:
[----:B0-----:R0:W1:Y:S02]  /*19840*/  SYNCS.PHASECHK.TRANS64.TRYWAIT P3, [R67+URZ+0x13290], R68 ;  /* 0x01329044430075a7 */ /* 0x001064000806017f */
[----:B-1----:R-:W-:Y:S05]  /*19850*/  @!P3 NANOSLEEP.SYNCS 0x989680 ;  /* 0x009896800000b95d */ /* 0x002fea0003900000 */
[----:B------:R-:W1:Y:S02]  /*19860*/  @!P3 SYNCS.PHASECHK.TRANS64 P3, [R67+URZ+0x13290], R68 ;  /* 0x013290444300b5a7 */ /* 0x000e64000806007f */
[----:B-1----:R-:W-:Y:S05]  /*19870*/  @!P3 BRA `(.L_x_450) ;  /* 0xfffffffc00f0b947 */ /* 0x002fea000383ffff */
[----:B------:R-:W-:Y:S05]  /*19880*/  BRA `(.L_x_669) ;  /* 0xfffffeb000a47947 */ /* 0x000fea000383ffff */
.L_x_451:
[----:B------:R-:W-:Y:S01]  /*19890*/  BSSY B1, `(.L_x_670) ;  /* 0x0000007000017945 */ /* 0x000fe20003800000 */
[----:B------:R-:W-:Y:S02]  /*198a0*/  IMAD.MOV.U32 R12, RZ, RZ, RZ ;  /* 0x000000ffff0c7224 */ /* 0x000fe400078e00ff */
[----:B------:R-:W-:Y:S02]  /*198b0*/  IMAD.MOV.U32 R11, RZ, RZ, 0x1e1f ;  /* 0x00001e1fff0b7424 */ /* 0x000fe400078e00ff */
[----:B------:R-:W-:-:S07]  /*198c0*/  IMAD.MOV.U32 R15, RZ, RZ, -0x1 ;  /* 0xffffffffff0f7424 */ /* 0x000fce00078e00ff */
[----:B0-----:R-:W-:Y:S05]  /*198d0*/  WARPSYNC.COLLECTIVE R15, `(.L_x_671) ;  /* 0x000000000f087348 */ /* 0x001fea0003c00000 */
[----:B------:R1:W2:Y:S02]  /*198e0*/  SHFL.IDX P6, R14, R13, R12, R11 ;  /* 0x0000000c0d0e7389 */ /* 0x0002a400000c000b */
[----:B012---:R-:W-:Y:S01]  /*198f0*/  ENDCOLLECTIVE ;  /* 0x000000000000791b */ /* 0x007fe20003800000 */
.L_x_671:
[----:B------:R-:W-:Y:S05]  /*19900*/  BSYNC B1 ;  /* 0x0000000000017941 */ /* 0x000fea0003800000 */
.L_x_670:
[----:B------:R-:W-:Y:S01]  /*19910*/  IMAD.MOV.U32 R13, RZ, RZ, R4 ;  /* 0x000000ffff0d7224 */ /* 0x000fe200078e0004 */
[----:B------:R-:W-:Y:S01]  /*19920*/  MOV R5, R14 ;  /* 0x0000000e00057202 */ /* 0x000fe20000000f00 */
[----:B------:R-:W-:Y:S02]  /*19930*/  IMAD.MOV.U32 R12, RZ, RZ, RZ ;  /* 0x000000ffff0c7224 */ /* 0x000fe400078e00ff */
[----:B------:R-:W-:Y:S02]  /*19940*/  IMAD.MOV.U32 R11, RZ, RZ, 0x1e1f ;  /* 0x00001e1fff0b7424 */ /* 0x000fe400078e00ff */
[----:B------:R-:W-:-:S07]  /*19950*/  IMAD.MOV.U32 R15, RZ, RZ, -0x1 ;  /* 0xffffffffff0f7424 */ /* 0x000fce00078e00ff */
[----:B------:R-:W-:Y:S05]  /*19960*/  WARPSYNC.COLLECTIVE R15, `(.L_x_672) ;  /* 0x000000000f087348 */ /* 0x000fea0003c00000 */
[----:B------:R0:W1:Y:S02]  /*19970*/  SHFL.IDX P6, R14, R13, R12, R11 ;  /* 0x0000000c0d0e7389 */ /* 0x00006400000c000b */
[----:B01----:R-:W-:Y:S01]  /*19980*/  ENDCOLLECTIVE ;  /* 0x000000000000791b */ /* 0x003fe20003800000 */
.L_x_672:
[----:B------:R-:W-:Y:S05]  /*19990*/  BRA `(.L_x_673) ;  /* 0xfffffeb000d47947 */ /* 0x000fea000383ffff */
.L_x_455:
[----:B-1----:R1:W4:Y:S02]  /*199a0*/  SYNCS.PHASECHK.TRANS64.TRYWAIT P4, [R67+URZ+0x132b0], R68 ;  /* 0x0132b044430075a7 */ /* 0x002324000808017f */
[----:B----4-:R-:W-:Y:S05]  /*199b0*/  @!P4 NANOSLEEP.SYNCS 0x989680 ;  /* 0x009896800000c95d */ /* 0x010fea0003900000 */
[----:B------:R-:W4:Y:S02]  /*199c0*/  @!P4 SYNCS.PHASECHK.TRANS64 P4, [R67+URZ+0x132b0], R68 ;  /* 0x0132b0444300c5a7 */ /* 0x000f24000808007f */
[----:B----4-:R-:W-:Y:S05]  /*199d0*/  @!P4 BRA `(.L_x_455) ;  /* 0xfffffffc00f0c947 */ /* 0x010fea000383ffff */
[----:B------:R-:W-:Y:S05]  /*199e0*/  BRA `(.L_x_674) ;  /* 0xfffffeb400487947 */ /* 0x000fea000383ffff */
.L_x_475:
        /* <DEDUP_REMOVED lines=8> */
.L_x_676:
[----:B------:R-:W-:Y:S05]  /*19a70*/  BSYNC B1 ;  /* 0x0000000000017941 */ /* 0x000fea0003800000 */
.L_x_675:
        /* <DEDUP_REMOVED lines=8> */
.L_x_677:
[----:B------:R-:W-:Y:S02]  /*19b00*/  IMAD.MOV.U32 R13, RZ, RZ, R31 ;  /* 0x000000ffff0d7224 */ /* 0x000fe400078e001f */
[----:B------:R-:W-:-:S07]  /*19b10*/  IMAD.MOV.U32 R29, RZ, RZ, R14 ;  /* 0x000000ffff1d7224 */ /* 0x000fce00078e000e */
[----:B------:R-:W-:Y:S05]  /*19b20*/  WARPSYNC.COLLECTIVE R15, `(.L_x_678) ;  /* 0x000000000f087348 */ /* 0x000fea0003c00000 */
[----:B------:R0:W1:Y:S02]  /*19b30*/  SHFL.IDX P6, R14, R13, R12, R11 ;  /* 0x0000000c0d0e7389 */ /* 0x00006400000c000b */
[----:B01----:R-:W-:Y:S01]  /*19b40*/  ENDCOLLECTIVE ;  /* 0x000000000000791b */ /* 0x003fe20003800000 */
.L_x_678:
[----:B------:R-:W-:Y:S02]  /*19b50*/  IMAD.MOV.U32 R13, RZ, RZ, R32 ;  /* 0x000000ffff0d7224 */ /* 0x000fe400078e0020 */
[----:B------:R-:W-:-:S07]  /*19b60*/  IMAD.MOV.U32 R3, RZ, RZ, R14 ;  /* 0x000000ffff037224 */ /* 0x000fce00078e000e */
[----:B------:R-:W-:Y:S05]  /*19b70*/  WARPSYNC.COLLECTIVE R15, `(.L_x_679) ;  /* 0x000000000f087348 */ /* 0x000fea0003c00000 */
[----:B------:R0:W1:Y:S02]  /*19b80*/  SHFL.IDX P6, R14, R13, R12, R11 ;  /* 0x0000000c0d0e7389 */ /* 0x00006400000c000b */
[----:B01----:R-:W-:Y:S01]  /*19b90*/  ENDCOLLECTIVE ;  /* 0x000000000000791b */ /* 0x003fe20003800000 */
.L_x_679:
[----:B------:R-:W-:Y:S05]  /*19ba0*/  BRA `(.L_x_680) ;  /* 0xfffffec000ec7947 */ /* 0x000fea000383ffff */
.L_x_479:
[----:B-1----:R1:W3:Y:S02]  /*19bb0*/  SYNCS.PHASECHK.TRANS64.TRYWAIT P0, [R18+URZ+0x13200], R27 ;  /* 0x0132001b120075a7 */ /* 0x0022e4000800017f */
[----:B---3--:R-:W-:Y:S05]  /*19bc0*/  @!P0 NANOSLEEP.SYNCS 0x989680 ;  /* 0x009896800000895d */ /* 0x008fea0003900000 */
[----:B------:R-:W3:Y:S02]  /*19bd0*/  @!P0 SYNCS.PHASECHK.TRANS64 P0, [R18+URZ+0x13200], R27 ;  /* 0x0132001b120085a7 */ /* 0x000ee4000800007f */
[----:B---3--:R-:W-:Y:S05]  /*19be0*/  @!P0 BRA `(.L_x_479) ;  /* 0xfffffffc00f08947 */ /* 0x008fea000383ffff */
[----:B------:R-:W-:Y:S05]  /*19bf0*/  BRA `(.L_x_681) ;  /* 0xfffffec4007c7947 */ /* 0x000fea000383ffff */
.L_x_483:
[----:B------:R-:W-:Y:S01]  /*19c00*/  BSSY B1, `(.L_x_682) ;  /* 0x0000008000017945 */ /* 0x000fe20003800000 */
[----:B------:R-:W-:Y:S01]  /*19c10*/  MOV R13, R30 ;  /* 0x0000001e000d7202 */ /* 0x000fe20000000f00 */
[----:B------:R-:W-:Y:S02]  /*19c20*/  IMAD.MOV.U32 R12, RZ, RZ, RZ ;  /* 0x000000ffff0c7224 */ /* 0x000fe400078e00ff */
[----:B------:R-:W-:Y:S02]  /*19c30*/  IMAD.MOV.U32 R11, RZ, RZ, 0x1e1f ;  /* 0x00001e1fff0b7424 */ /* 0x000fe400078e00ff */
[----:B------:R-:W-:-:S07]  /*19c40*/  IMAD.MOV.U32 R15, RZ, RZ, -0x1 ;  /* 0xffffffffff0f7424 */ /* 0x000fce00078e00ff */
[----:B------:R-:W-:Y:S05]  /*19c50*/  WARPSYNC.COLLECTIVE R15, `(.L_x_683) ;  /* 0x000000000f087348 */ /* 0x000fea0003c00000 */
[----:B------:R0:W1:Y:S02]  /*19c60*/  SHFL.IDX P6, R14, R13, R12, R11 ;  /* 0x0000000c0d0e7389 */ /* 0x00006400000c000b */
[----:B01----:R-:W-:Y:S01]  /*19c70*/  ENDCOLLECTIVE ;  /* 0x000000000000791b */ /* 0x003fe20003800000 */
.L_x_683:
[----:B------:R-:W-:Y:S05]  /*19c80*/  BSYNC B1 ;  /* 0x0000000000017941 */ /* 0x000fea0003800000 */
.L_x_682:
        /* <DEDUP_REMOVED lines=8> */
.L_x_684:
[----:B------:R-:W-:Y:S02]  /*19d10*/  IMAD.MOV.U32 R13, RZ, RZ, R31 ;  /* 0x000000ffff0d7224 */ /* 0x000fe400078e001f */
[----:B------:R-:W-:-:S07]  /*19d20*/  IMAD.MOV.U32 R29, RZ, RZ, R14 ;  /* 0x000000ffff1d7224 */ /* 0x000fce00078e000e */
[----:B------:R-:W-:Y:S05]  /*19d30*/  WARPSYNC.COLLECTIVE R15, `(.L_x_685) ;  /* 0x000000000f087348 */ /* 0x000fea0003c00000 */
[----:B------:R0:W1:Y:S02]  /*19d40*/  SHFL.IDX P6, R14, R13, R12, R11 ;  /* 0x0000000c0d0e7389 */ /* 0x00006400000c000b */
[----:B01----:R-:W-:Y:S01]  /*19d50*/  ENDCOLLECTIVE ;  /* 0x000000000000791b */ /* 0x003fe20003800000 */
.L_x_685:
[----:B------:R-:W-:Y:S01]  /*19d60*/  MOV R13, R32 ;  /* 0x00000020000d7202 */ /* 0x000fe20000000f00 */
[----:B------:R-:W-:-:S07]  /*19d70*/  IMAD.MOV.U32 R21, RZ, RZ, R14 ;  /* 0x000000ffff157224 */ /* 0x000fce00078e000e */
[----:B------:R-:W-:Y:S05]  /*19d80*/  WARPSYNC.COLLECTIVE R15, `(.L_x_686) ;  /* 0x000000000f087348 */ /* 0x000fea0003c00000 */
[----:B------:R0:W1:Y:S02]  /*19d90*/  SHFL.IDX P6, R14, R13, R12, R11 ;  /* 0x0000000c0d0e7389 */ /* 0x00006400000c000b */
[----:B01----:R-:W-:Y:S01]  /*19da0*/  ENDCOLLECTIVE ;  /* 0x000000000000791b */ /* 0x003fe20003800000 */
.L_x_686:
[----:B------:R-:W-:Y:S05]  /*19db0*/  BRA `(.L_x_687) ;  /* 0xfffffed4002c7947 */ /* 0x000fea000383ffff */
.L_x_487:
[----:B-1----:R1:W3:Y:S02]  /*19dc0*/  SYNCS.PHASECHK.TRANS64.TRYWAIT P1, [R18+URZ+0x13200], R27 ;  /* 0x0132001b120075a7 */ /* 0x0022e4000802017f */
[----:B---3--:R-:W-:Y:S05]  /*19dd0*/  @!P1 NANOSLEEP.SYNCS 0x989680 ;  /* 0x009896800000995d */ /* 0x008fea0003900000 */
[----:B------:R-:W3:Y:S02]  /*19de0*/  @!P1 SYNCS.PHASECHK.TRANS64 P1, [R18+URZ+0x13200], R27 ;  /* 0x0132001b120095a7 */ /* 0x000ee4000802007f */
[----:B---3--:R-:W-:Y:S05]  /*19df0*/  @!P1 BRA `(.L_x_487) ;  /* 0xfffffffc00f09947 */ /* 0x008fea000383ffff */
[----:B------:R-:W-:Y:S05]  /*19e00*/  BRA `(.L_x_688) ;  /* 0xfffffed400ac7947 */ /* 0x000fea000383ffff */
.L_x_491:
[----:B-1----:R1:W3:Y:S02]  /*19e10*/  SYNCS.PHASECHK.TRANS64.TRYWAIT P1, [R0+URZ+0x13230], R5 ;  /* 0x01323005000075a7 */ /* 0x0022e4000802017f */
[----:B---3--:R-:W-:Y:S05]  /*19e20*/  @!P1 NANOSLEEP.SYNCS 0x989680 ;  /* 0x009896800000995d */ /* 0x008fea0003900000 */
[----:B------:R-:W3:Y:S02]  /*19e30*/  @!P1 SYNCS.PHASECHK.TRANS64 P1, [R0+URZ+0x13230], R5 ;  /* 0x01323005000095a7 */ /* 0x000ee4000802007f */
[----:B---3--:R-:W-:Y:S05]  /*19e40*/  @!P1 BRA `(.L_x_491) ;  /* 0xfffffffc00f09947 */ /* 0x008fea000383ffff */
[----:B------:R-:W-:Y:S05]  /*19e50*/  BRA `(.L_x_490) ;  /* 0xfffffee800007947 */ /* 0x000fea000383ffff */
.L_x_499:
[----:B-1----:R1:W2:Y:S02]  /*19e60*/  SYNCS.PHASECHK.TRANS64.TRYWAIT P1, [R13+URZ+0x13230], R10 ;  /* 0x0132300a0d0075a7 */ /* 0x0022a4000802017f */
[----:B--2---:R-:W-:Y:S05]  /*19e70*/  @!P1 NANOSLEEP.SYNCS 0x989680 ;  /* 0x009896800000995d */ /* 0x004fea0003900000 */
[----:B------:R-:W2:Y:S02]  /*19e80*/  @!P1 SYNCS.PHASECHK.TRANS64 P1, [R13+URZ+0x13230], R10 ;  /* 0x0132300a0d0095a7 */ /* 0x000ea4000802007f */
[----:B--2---:R-:W-:Y:S05]  /*19e90*/  @!P1 BRA `(.L_x_499) ;  /* 0xfffffffc00f09947 */ /* 0x004fea000383ffff */
[----:B------:R-:W-:Y:S05]  /*19ea0*/  BRA `(.L_x_498) ;  /* 0xffffff1c00007947 */ /* 0x000fea000383ffff */
.L_x_504:
[----:B-1----:R1:W2:Y:S02]  /*19eb0*/  SYNCS.PHASECHK.TRANS64.TRYWAIT P1, [R14+URZ+0x13250], R9 ;  /* 0x013250090e0075a7 */ /* 0x0022a4000802017f */
[----:B--2---:R-:W-:Y:S05]  /*19ec0*/  @!P1 NANOSLEEP.SYNCS 0x989680 ;  /* 0x009896800000995d */ /* 0x004fea0003900000 */
[----:B------:R-:W2:Y:S02]  /*19ed0*/  @!P1 SYNCS.PHASECHK.TRANS64 P1, [R14+URZ+0x13250], R9 ;  /* 0x013250090e0095a7 */ /* 0x000ea4000802007f */
[----:B--2---:R-:W-:Y:S05]  /*19ee0*/  @!P1 BRA `(.L_x_504) ;  /* 0xfffffffc00f09947 */ /* 0x004fea000383ffff */
[----:B------:R-:W-:Y:S05]  /*19ef0*/  BRA `(.L_x_503) ;  /* 0xffffff2000707947 */ /* 0x000fea000383ffff */
.L_x_512:
[----:B-1----:R1:W2:Y:S02]  /*19f00*/  SYNCS.PHASECHK.TRANS64.TRYWAIT P1, [R8+URZ+0x13250], R3 ;  /* 0x01325003080075a7 */ /* 0x0022a4000802017f */
[----:B--2---:R-:W-:Y:S05]  /*19f10*/  @!P1 NANOSLEEP.SYNCS 0x989680 ;  /* 0x009896800000995d */ /* 0x004fea0003900000 */
[----:B------:R-:W2:Y:S02]  /*19f20*/  @!P1 SYNCS.PHASECHK.TRANS64 P1, [R8+URZ+0x13250], R3 ;  /* 0x01325003080095a7 */ /* 0x000ea4000802007f */
[----:B--2---:R-:W-:Y:S05]  /*19f30*/  @!P1 BRA `(.L_x_512) ;  /* 0xfffffffc00f09947 */ /* 0x004fea000383ffff */
[----:B------:R-:W-:Y:S05]  /*19f40*/  BRA `(.L_x_511) ;  /* 0xffffff4800807947 */ /* 0x000fea000383ffff */
.L_x_539:
[----:B-1----:R-:W0:Y:S01]  /*19f50*/  S2R R9, SR_TID.X ;  /* 0x0000000000097919 */ /* 0x002e220000002100 */
[----:B------:R-:W-:Y:S01]  /*19f60*/  BSSY B1, `(.L_x_689) ;  /* 0x000000a000017945 */ /* 0x000fe20003800000 */
[----:B------:R-:W-:Y:S02]  /*19f70*/  IMAD.MOV.U32 R12, RZ, RZ, RZ ;  /* 0x000000ffff0c7224 */ /* 0x000fe400078e00ff */
[----:B------:R-:W-:Y:S02]  /*19f80*/  IMAD.MOV.U32 R11, RZ, RZ, 0x1f ;  /* 0x0000001fff0b7424 */ /* 0x000fe400078e00ff */
[----:B------:R-:W-:Y:S01]  /*19f90*/  IMAD.MOV.U32 R15, RZ, RZ, -0x1 ;  /* 0xffffffffff0f7424 */ /* 0x000fe200078e00ff */
[----:B0-----:R-:W-:-:S04]  /*19fa0*/  SHF.R.U32.HI R9, RZ, 0x5, R9 ;  /* 0x00000005ff097819 */ /* 0x001fc80000011609 */
[----:B------:R-:W-:-:S05]  /*19fb0*/  LOP3.LUT R9, R9, 0x3, RZ, 0xc0, !PT ;  /* 0x0000000309097812 */ /* 0x000fca00078ec0ff */
[----:B------:R-:W-:-:S07]  /*19fc0*/  IMAD.MOV.U32 R13, RZ, RZ, R9 ;  /* 0x000000ffff0d7224 */ /* 0x000fce00078e0009 */
[----:B------:R-:W-:Y:S05]  /*19fd0*/  WARPSYNC.COLLECTIVE R15, `(.L_x_690) ;  /* 0x000000000f087348 */ /* 0x000fea0003c00000 */
[----:B------:R0:W1:Y:S02]  /*19fe0*/  SHFL.IDX P6, R14, R13, R12, R11 ;  /* 0x0000000c0d0e7389 */ /* 0x00006400000c000b */
[----:B01----:R-:W-:Y:S01]  /*19ff0*/  ENDCOLLECTIVE ;  /* 0x000000000000791b */ /* 0x003fe20003800000 */
.L_x_690:
[----:B------:R-:W-:Y:S05]  /*1a000*/  BSYNC B1 ;  /* 0x0000000000017941 */ /* 0x000fea0003800000 */
.L_x_689:
[----:B------:R-:W-:Y:S05]  /*1a010*/  BRA `(.L_x_691) ;  /* 0xffffff9400187947 */ /* 0x000fea000383ffff */
.L_x_541:
[----:B------:R-:W-:Y:S01]  /*1a020*/  BSSY B1, `(.L_x_692) ;  /* 0x0000006000017945 */ /* 0x000fe20003800000 */
[----:B------:R-:W-:-:S07]  /*1a030*/  IMAD.MOV.U32 R15, RZ, RZ, -0x1 ;  /* 0xffffffffff0f7424 */ /* 0x000fce00078e00ff */
[----:B01----:R-:W-:Y:S05]  /*1a040*/  WARPSYNC.COLLECTIVE R15, `(.L_x_693) ;  /* 0x000000000f0c7348 */ /* 0x003fea0003c00000 */
[----:B------:R-:W-:Y:S02]  /*1a050*/  ELECT P6, UR62, PT ;  /* 0x00000000003e782f */ /* 0x000fe400038c0000 */
[----:B------:R-:W-:Y:S01]  /*1a060*/  MOV R14, UR62 ;  /* 0x0000003e000e7c02 */ /* 0x000fe20008000f00 */
[----:B01----:R-:W-:Y:S10]  /*1a070*/  ENDCOLLECTIVE ;  /* 0x000000000000791b */ /* 0x003ff40003800000 */
.L_x_693:
[----:B------:R-:W-:Y:S05]  /*1a080*/  BSYNC B1 ;  /* 0x0000000000017941 */ /* 0x000fea0003800000 */
.L_x_692:
[----:B------:R-:W-:Y:S05]  /*1a090*/  BRA `(.L_x_540) ;  /* 0xffffff9400107947 */ /* 0x000fea000383ffff */
.L_x_543:
[----:B0-----:R0:W2:Y:S02]  /*1a0a0*/  SYNCS.PHASECHK.TRANS64.TRYWAIT P0, [R17+URZ+0x13220], R6 ;  /* 0x01322006110075a7 */ /* 0x0010a4000800017f */
[----:B--2---:R-:W-:Y:S05]  /*1a0b0*/  @!P0 NANOSLEEP.SYNCS 0x989680 ;  /* 0x009896800000895d */ /* 0x004fea0003900000 */
[----:B------:R-:W2:Y:S02]  /*1a0c0*/  @!P0 SYNCS.PHASECHK.TRANS64 P0, [R17+URZ+0x13220], R6 ;  /* 0x01322006110085a7 */ /* 0x000ea4000800007f */
[----:B--2---:R-:W-:Y:S05]  /*1a0d0*/  @!P0 BRA `(.L_x_543) ;  /* 0xfffffffc00f08947 */ /* 0x004fea000383ffff */
[----:B------:R-:W-:Y:S05]  /*1a0e0*/  BRA `(.L_x_694) ;  /* 0xffffff9400207947 */ /* 0x000fea000383ffff */
.L_x_547:
[----:B0-----:R0:W1:Y:S02]  /*1a0f0*/  SYNCS.PHASECHK.TRANS64.TRYWAIT P0, [R6+URZ+0x132a0], R10 ;  /* 0x0132a00a060075a7 */ /* 0x001064000800017f */
[----:B-1----:R-:W-:Y:S05]  /*1a100*/  @!P0 NANOSLEEP.SYNCS 0x989680 ;  /* 0x009896800000895d */ /* 0x002fea0003900000 */
[----:B------:R-:W1:Y:S02]  /*1a110*/  @!P0 SYNCS.PHASECHK.TRANS64 P0, [R6+URZ+0x132a0], R10 ;  /* 0x0132a00a060085a7 */ /* 0x000e64000800007f */
[----:B-1----:R-:W-:Y:S05]  /*1a120*/  @!P0 BRA `(.L_x_547) ;  /* 0xfffffffc00f08947 */ /* 0x002fea000383ffff */
[----:B------:R-:W-:Y:S05]  /*1a130*/  BRA `(.L_x_695) ;  /* 0xffffff9400407947 */ /* 0x000fea000383ffff */
.L_x_552:
[----:B-1----:R1:W2:Y:S02]  /*1a140*/  SYNCS.PHASECHK.TRANS64.TRYWAIT P0, [R6+URZ+0x132c0], R10 ;  /* 0x0132c00a060075a7 */ /* 0x0022a4000800017f */
[----:B--2---:R-:W-:Y:S05]  /*1a150*/  @!P0 NANOSLEEP.SYNCS 0x989680 ;  /* 0x009896800000895d */ /* 0x004fea0003900000 */
[----:B------:R-:W2:Y:S02]  /*1a160*/  @!P0 SYNCS.PHASECHK.TRANS64 P0, [R6+URZ+0x132c0], R10 ;  /* 0x0132c00a060085a7 */ /* 0x000ea4000800007f */
[----:B--2---:R-:W-:Y:S05]  /*1a170*/  @!P0 BRA `(.L_x_552) ;  /* 0xfffffffc00f08947 */ /* 0x004fea000383ffff */
[----:B------:R-:W-:Y:S05]  /*1a180*/  BRA `(.L_x_696) ;  /* 0xffffff9400c07947 */ /* 0x000fea000383ffff */
.L_x_559:
[----:B0-----:R0:W1:Y:S02]  /*1a190*/  SYNCS.PHASECHK.TRANS64.TRYWAIT P2, [R6+URZ+0x132a0], R7 ;  /* 0x0132a007060075a7 */ /* 0x001064000804017f */
[----:B-1----:R-:W-:Y:S05]  /*1a1a0*/  @!P2 NANOSLEEP.SYNCS 0x989680 ;  /* 0x009896800000a95d */ /* 0x002fea0003900000 */
[----:B------:R-:W1:Y:S02]  /*1a1b0*/  @!P2 SYNCS.PHASECHK.TRANS64 P2, [R6+URZ+0x132a0], R7 ;  /* 0x0132a0070600a5a7 */ /* 0x000e64000804007f */
[----:B-1----:R-:W-:Y:S05]  /*1a1c0*/  @!P2 BRA `(.L_x_559) ;  /* 0xfffffffc00f0a947 */ /* 0x002fea000383ffff */
[----:B------:R-:W-:Y:S05]  /*1a1d0*/  BRA `(.L_x_697) ;  /* 0xffffff9800947947 */ /* 0x000fea000383ffff */
.L_x_564:
[----:B-1----:R1:W2:Y:S02]  /*1a1e0*/  SYNCS.PHASECHK.TRANS64.TRYWAIT P2, [R6+URZ+0x132c0], R7 ;  /* 0x0132c007060075a7 */ /* 0x0022a4000804017f */
[----:B--2---:R-:W-:Y:S05]  /*1a1f0*/  @!P2 NANOSLEEP.SYNCS 0x989680 ;  /* 0x009896800000a95d */ /* 0x004fea0003900000 */
[----:B------:R-:W2:Y:S02]  /*1a200*/  @!P2 SYNCS.PHASECHK.TRANS64 P2, [R6+URZ+0x132c0], R7 ;  /* 0x0132c0070600a5a7 */ /* 0x000ea4000804007f */
[----:B--2---:R-:W-:Y:S05]  /*1a210*/  @!P2 BRA `(.L_x_564) ;  /* 0xfffffffc00f0a947 */ /* 0x004fea000383ffff */
[----:B------:R-:W-:Y:S05]  /*1a220*/  BRA `(.L_x_698) ;  /* 0xffffff9c00107947 */ /* 0x000fea000383ffff */
.L_x_581:
[----:B--2---:R-:W0:Y:S01]  /*1a230*/  S2R R20, SR_TID.X ;  /* 0x0000000000147919 */ /* 0x004e220000002100 */
[----:B------:R-:W-:Y:S01]  /*1a240*/  BSSY B0, `(.L_x_699) ;  /* 0x000000a000007945 */ /* 0x000fe20003800000 */
[----:B------:R-:W-:Y:S02]  /*1a250*/  IMAD.MOV.U32 R11, RZ, RZ, 0x1f ;  /* 0x0000001fff0b7424 */ /* 0x000fe400078e00ff */
[----:B------:R-:W-:Y:S01]  /*1a260*/  IMAD.MOV.U32 R15, RZ, RZ, -0x1 ;  /* 0xffffffffff0f7424 */ /* 0x000fe200078e00ff */
[----:B0-----:R-:W-:-:S04]  /*1a270*/  SHF.R.U32.HI R12, RZ, 0x5, R20 ;  /* 0x00000005ff0c7819 */ /* 0x001fc80000011614 */
[----:B------:R-:W-:-:S04]  /*1a280*/  LOP3.LUT R12, R12, 0x3, RZ, 0xc0, !PT ;  /* 0x000000030c0c7812 */ /* 0x000fc800078ec0ff */
[----:B------:R-:W-:Y:S01]  /*1a290*/  MOV R13, R12 ;  /* 0x0000000c000d7202 */ /* 0x000fe20000000f00 */
[----:B------:R-:W-:-:S07]  /*1a2a0*/  IMAD.MOV.U32 R12, RZ, RZ, RZ ;  /* 0x000000ffff0c7224 */ /* 0x000fce00078e00ff */
[----:B-----5:R-:W-:Y:S05]  /*1a2b0*/  WARPSYNC.COLLECTIVE R15, `(.L_x_700) ;  /* 0x000000000f087348 */ /* 0x020fea0003c00000 */
[----:B------:R0:W1:Y:S02]  /*1a2c0*/  SHFL.IDX P6, R14, R13, R12, R11 ;  /* 0x0000000c0d0e7389 */ /* 0x00006400000c000b */
[----:B01---5:R-:W-:Y:S01]  /*1a2d0*/  ENDCOLLECTIVE ;  /* 0x000000000000791b */ /* 0x023fe20003800000 */
.L_x_700:
[----:B------:R-:W-:Y:S05]  /*1a2e0*/  BSYNC B0 ;  /* 0x0000000000007941 */ /* 0x000fea0003800000 */
.L_x_699:
[----:B------:R-:W-:Y:S05]  /*1a2f0*/  BRA `(.L_x_701) ;  /* 0xffffffac00207947 */ /* 0x000fea000383ffff */
.L_x_584:
[----:B0-----:R-:W2:Y:S02]  /*1a300*/  LDL R0, [R1+0x44] ;  /* 0x0000440001007983 */ /* 0x001ea40000100800 */
[----:B--2---:R0:W1:Y:S02]  /*1a310*/  SYNCS.PHASECHK.TRANS64.TRYWAIT P0, [R6+URZ+0x13280], R0 ;  /* 0x01328000060075a7 */ /* 0x004064000800017f */
[----:B-1----:R-:W-:Y:S05]  /*1a320*/  @!P0 NANOSLEEP.SYNCS 0x989680 ;  /* 0x009896800000895d */ /* 0x002fea0003900000 */
[----:B------:R-:W1:Y:S02]  /*1a330*/  @!P0 SYNCS.PHASECHK.TRANS64 P0, [R6+URZ+0x13280], R0 ;  /* 0x01328000060085a7 */ /* 0x000e64000800007f */
[----:B-1----:R-:W-:Y:S05]  /*1a340*/  @!P0 BRA `(.L_x_584) ;  /* 0xfffffffc00ec8947 */ /* 0x002fea000383ffff */
[----:B------:R-:W-:Y:S05]  /*1a350*/  BRA `(.L_x_702) ;  /* 0xffffffac00347947 */ /* 0x000fea000383ffff */
.L_x_585:
[----:B------:R-:W-:Y:S01]  /*1a360*/  BSSY B0, `(.L_x_703) ;  /* 0x0000008000007945 */ /* 0x000fe20003800000 */
[----:B------:R-:W-:Y:S01]  /*1a370*/  IMAD.MOV.U32 R13, RZ, RZ, R2 ;  /* 0x000000ffff0d7224 */ /* 0x000fe200078e0002 */
[----:B------:R-:W-:Y:S01]  /*1a380*/  MOV R11, 0x1c1f ;  /* 0x00001c1f000b7802 */ /* 0x000fe20000000f00 */
[----:B------:R-:W-:Y:S02]  /*1a390*/  IMAD.MOV.U32 R12, RZ, RZ, RZ ;  /* 0x000000ffff0c7224 */ /* 0x000fe400078e00ff */
[----:B------:R-:W-:-:S07]  /*1a3a0*/  IMAD.MOV.U32 R15, RZ, RZ, -0x1 ;  /* 0xffffffffff0f7424 */ /* 0x000fce00078e00ff */
[----:B------:R-:W-:Y:S05]  /*1a3b0*/  WARPSYNC.COLLECTIVE R15, `(.L_x_704) ;  /* 0x000000000f087348 */ /* 0x000fea0003c00000 */
[----:B------:R0:W1:Y:S02]  /*1a3c0*/  SHFL.IDX P6, R14, R13, R12, R11 ;  /* 0x0000000c0d0e7389 */ /* 0x00006400000c000b */
[----:B01----:R-:W-:Y:S01]  /*1a3d0*/  ENDCOLLECTIVE ;  /* 0x000000000000791b */ /* 0x003fe20003800000 */
.L_x_704:
[----:B------:R-:W-:Y:S05]  /*1a3e0*/  BSYNC B0 ;  /* 0x0000000000007941 */ /* 0x000fea0003800000 */
.L_x_703:
[----:B------:R-:W-:Y:S01]  /*1a3f0*/  IMAD.MOV.U32 R13, RZ, RZ, R0 ;  /* 0x000000ffff0d7224 */ /* 0x000fe200078e0000 */
[----:B------:R-:W-:Y:S01]  /*1a400*/  MOV R15, 0xffffffff ;  /* 0xffffffff000f7802 */ /* 0x000fe20000000f00 */
[----:B------:R-:W-:Y:S02]  /*1a410*/  IMAD.MOV.U32 R12, RZ, RZ, RZ ;  /* 0x000000ffff0c7224 */ /* 0x000fe400078e00ff */
[----:B------:R-:W-:Y:S02]  /*1a420*/  IMAD.MOV.U32 R11, RZ, RZ, 0x1c1f ;  /* 0x00001c1fff0b7424 */ /* 0x000fe400078e00ff */
[----:B------:R-:W-:-:S07]  /*1a430*/  IMAD.MOV.U32 R10, RZ, RZ, R14 ;  /* 0x000000ffff0a7224 */ /* 0x000fce00078e000e */
[----:B------:R-:W-:Y:S05]  /*1a440*/  WARPSYNC.COLLECTIVE R15, `(.L_x_705) ;  /* 0x000000000f087348 */ /* 0x000fea0003c00000 */
[----:B------:R0:W1:Y:S02]  /*1a450*/  SHFL.IDX P6, R14, R13, R12, R11 ;  /* 0x0000000c0d0e7389 */ /* 0x00006400000c000b */
[----:B01----:R-:W-:Y:S01]  /*1a460*/  ENDCOLLECTIVE ;  /* 0x000000000000791b */ /* 0x003fe20003800000 */
.L_x_705:
[----:B------:R-:W-:Y:S02]  /*1a470*/  IMAD.MOV.U32 R13, RZ, RZ, R2 ;  /* 0x000000ffff0d7224 */ /* 0x000fe400078e0002 */
[----:B------:R-:W-:Y:S02]  /*1a480*/  IMAD.MOV.U32 R12, RZ, RZ, 0x1 ;  /* 0x00000001ff0c7424 */ /* 0x000fe400078e00ff */
[----:B------:R-:W-:-:S07]  /*1a490*/  IMAD.MOV.U32 R3, RZ, RZ, R14 ;  /* 0x000000ffff037224 */ /* 0x000fce00078e000e */
[----:B------:R-:W-:Y:S05]  /*1a4a0*/  WARPSYNC.COLLECTIVE R15, `(.L_x_706) ;  /* 0x000000000f087348 */ /* 0x000fea0003c00000 */
[----:B------:R0:W1:Y:S02]  /*1a4b0*/  SHFL.IDX P6, R14, R13, R12, R11 ;  /* 0x0000000c0d0e7389 */ /* 0x00006400000c000b */
[----:B01----:R-:W-:Y:S01]  /*1a4c0*/  ENDCOLLECTIVE ;  /* 0x000000000000791b */ /* 0x003fe20003800000 */
.L_x_706:
[----:B------:R-:W-:Y:S01]  /*1a4d0*/  IADD3 R20, P1, R20, R3, RZ ;  /* 0x0000000314147210 */ /* 0x000fe20007f3e0ff */
[----:B------:R-:W-:-:S04]  /*1a4e0*/  IMAD.IADD R3, R17, 0x1, R19 ;  /* 0x0000000111037824 */ /* 0x000fc800078e0213 */
[----:B------:R-:W-:Y:S01]  /*1a4f0*/  IMAD.X R21, RZ, RZ, R10, P1 ;  /* 0x000000ffff157224 */ /* 0x000fe200008e060a */
[----:B------:R-:W-:Y:S01]  /*1a500*/  ISETP.LT.OR P1, PT, R7, 0x1, P0 ;  /* 0x000000010700780c */ /* 0x000fe20000721670 */
[----:B------:R-:W0:Y:S01]  /*1a510*/  S2R R10, SR_TID.X ;  /* 0x00000000000a7919 */ /* 0x000e220000002100 */
[----:B------:R-:W-:-:S11]  /*1a520*/  IMAD.MOV.U32 R13, RZ, RZ, R0 ;  /* 0x000000ffff0d7224 */ /* 0x000fd600078e0000 */
[----:B------:R-:W-:Y:S01]  /*1a530*/  @!PT LDS RZ, [RZ] ;  /* 0x00000000fffff984 */ /* 0x000fe20000000800 */
[----:B------:R-:W-:Y:S01]  /*1a540*/  @!PT LDS RZ, [RZ] ;  /* 0x00000000fffff984 */ /* 0x000fe20000000800 */
[----:B------:R-:W-:Y:S01]  /*1a550*/  @!PT LDS RZ, [RZ] ;  /* 0x00000000fffff984 */ /* 0x000fe20000000800 */
[----:B------:R1:W-:Y:S01]  /*1a560*/  LDGSTS.E.BYPASS.LTC128B.128 [R3+0x6000], desc[UR40][R20.64], !P1 ;  /* 0x0600000014037fae */ /* 0x0003e2000c901d68 */
[----:B------:R-:W-:-:S07]  /*1a570*/  MOV R19, R14 ;  /* 0x0000000e00137202 */ /* 0x000fce0000000f00 */
[----:B01----:R-:W-:Y:S05]  /*1a580*/  WARPSYNC.COLLECTIVE R15, `(.L_x_707) ;  /* 0x000000000f087348 */ /* 0x003fea0003c00000 */
[----:B------:R2:W3:Y:S02]  /*1a590*/  SHFL.IDX P6, R14, R13, R12, R11 ;  /* 0x0000000c0d0e7389 */ /* 0x0004e400000c000b */
[----:B0123--:R-:W-:Y:S01]  /*1a5a0*/  ENDCOLLECTIVE ;  /* 0x000000000000791b */ /* 0x00ffe20003800000 */
.L_x_707:
[----:B------:R-:W-:Y:S01]  /*1a5b0*/  IMAD.MOV.U32 R13, RZ, RZ, R2 ;  /* 0x000000ffff0d7224 */ /* 0x000fe200078e0002 */
[----:B------:R-:W-:Y:S01]  /*1a5c0*/  MOV R12, 0x2 ;  /* 0x00000002000c7802 */ /* 0x000fe20000000f00 */
[----:B------:R-:W-:-:S05]  /*1a5d0*/  IMAD.SHL.U32 R21, R10, 0x10, RZ ;  /* 0x000000100a157824 */ /* 0x000fca00078e00ff */
[----:B------:R-:W-:Y:S01]  /*1a5e0*/  LOP3.LUT R21, R21, 0x30, RZ, 0xc0, !PT ;  /* 0x0000003015157812 */ /* 0x000fe200078ec0ff */
[----:B------:R-:W-:-:S07]  /*1a5f0*/  IMAD.MOV.U32 R10, RZ, RZ, R14 ;  /* 0x000000ffff0a7224 */ /* 0x000fce00078e000e */
[----:B------:R-:W-:Y:S05]  /*1a600*/  WARPSYNC.COLLECTIVE R15, `(.L_x_708) ;  /* 0x000000000f087348 */ /* 0x000fea0003c00000 */
[----:B------:R0:W1:Y:S02]  /*1a610*/  SHFL.IDX P6, R14, R13, R12, R11 ;  /* 0x0000000c0d0e7389 */ /* 0x00006400000c000b */
[----:B01----:R-:W-:Y:S01]  /*1a620*/  ENDCOLLECTIVE ;  /* 0x000000000000791b */ /* 0x003fe20003800000 */
.L_x_708:
[----:B------:R-:W-:Y:S02]  /*1a630*/  IADD3 R20, P1, R21, R10, RZ ;  /* 0x0000000a15147210 */ /* 0x000fe40007f3e0ff */
[----:B------:R-:W0:Y:S03]  /*1a640*/  S2R R10, SR_TID.X ;  /* 0x00000000000a7919 */ /* 0x000e260000002100 */
[----:B------:R-:W-:Y:S01]  /*1a650*/  IMAD.X R21, RZ, RZ, R19, P1 ;  /* 0x000000ffff157224 */ /* 0x000fe200008e0613 */
[----:B------:R-:W-:Y:S01]  /*1a660*/  ISETP.LT.OR P1, PT, R7, 0x21, P0 ;  /* 0x000000210700780c */ /* 0x000fe20000721670 */
[----:B------:R-:W-:-:S12]  /*1a670*/  IMAD.MOV.U32 R13, RZ, RZ, R0 ;  /* 0x000000ffff0d7224 */ /* 0x000fd800078e0000 */
        /* <DEDUP_REMOVED lines=8> */
.L_x_709:
[----:B------:R-:W-:-:S05]  /*1a700*/  IMAD.SHL.U32 R21, R10, 0x10, RZ ;  /* 0x000000100a157824 */ /* 0x000fca00078e00ff */
[----:B------:R-:W-:Y:S01]  /*1a710*/  LOP3.LUT R21, R21, 0x30, RZ, 0xc0, !PT ;  /* 0x0000003015157812 */ /* 0x000fe200078ec0ff */
[----:B------:R-:W-:-:S05]  /*1a720*/  IMAD.MOV.U32 R10, RZ, RZ, R14 ;  /* 0x000000ffff0a7224 */ /* 0x000fca00078e000e */
[----:B------:R-:W-:-:S05]  /*1a730*/  IADD3 R20, P1, R21, R10, RZ ;  /* 0x0000000a15147210 */ /* 0x000fca0007f3e0ff */
[----:B------:R-:W-:Y:S02]  /*1a740*/  IMAD.X R21, RZ, RZ, R19, P1 ;  /* 0x000000ffff157224 */ /* 0x000fe400008e0613 */
[----:B------:R0:W5:Y:S01]  /*1a750*/  LDL.LU R19, [R1+0x24] ;  /* 0x0000240001137983 */ /* 0x0001620000300800 */
[----:B------:R-:W-:Y:S01]  /*1a760*/  MOV R13, R2 ;  /* 0x00000002000d7202 */ /* 0x000fe20000000f00 */
[----:B------:R-:W-:Y:S01]  /*1a770*/  IMAD.MOV.U32 R12, RZ, RZ, 0x3 ;  /* 0x00000003ff0c7424 */ /* 0x000fe200078e00ff */
[C---:B------:R-:W-:Y:S01]  /*1a780*/  ISETP.LT.OR P1, PT, R7.reuse, 0x41, P0 ;  /* 0x000000410700780c */ /* 0x040fe20000721670 */
[----:B------:R-:W1:Y:S01]  /*1a790*/  S2R R10, SR_TID.X ;  /* 0x00000000000a7919 */ /* 0x000e620000002100 */
[C---:B------:R-:W-:Y:S02]  /*1a7a0*/  ISETP.GE.AND P3, PT, R7.reuse, 0x81, PT ;  /* 0x000000810700780c */ /* 0x040fe40003f66270 */
[----:B------:R-:W-:-:S13]  /*1a7b0*/  ISETP.GE.AND P4, PT, R7, 0x21, PT ;  /* 0x000000210700780c */ /* 0x000fda0003f86270 */
[----:B01---5:R-:W-:Y:S05]  /*1a7c0*/  WARPSYNC.COLLECTIVE R15, `(.L_x_710) ;  /* 0x000000000f087348 */ /* 0x023fea0003c00000 */
[----:B------:R2:W3:Y:S02]  /*1a7d0*/  SHFL.IDX P6, R14, R13, R12, R11 ;  /* 0x0000000c0d0e7389 */ /* 0x0004e400000c000b */
[----:B0123-5:R-:W-:Y:S01]  /*1a7e0*/  ENDCOLLECTIVE ;  /* 0x000000000000791b */ /* 0x02ffe20003800000 */
.L_x_710:
[----:B------:R-:W-:Y:S01]  /*1a7f0*/  ISETP.GE.AND P2, PT, R7, 0x61, PT ;  /* 0x000000610700780c */ /* 0x000fe20003f46270 */
[----:B------:R-:W-:Y:S01]  /*1a800*/  @!PT LDS RZ, [RZ] ;  /* 0x00000000fffff984 */ /* 0x000fe20000000800 */
[----:B------:R-:W-:Y:S01]  /*1a810*/  @!PT LDS RZ, [RZ] ;  /* 0x00000000fffff984 */ /* 0x000fe20000000800 */
[----:B------:R-:W-:Y:S01]  /*1a820*/  @!PT LDS RZ, [RZ] ;  /* 0x00000000fffff984 */ /* 0x000fe20000000800 */
[----:B------:R0:W-:Y:S01]  /*1a830*/  LDGSTS.E.BYPASS.LTC128B.128 [R3+0x7000], desc[UR40][R20.64], !P1 ;  /* 0x0700000014037fae */ /* 0x0001e2000c901d68 */
[----:B------:R-:W-:Y:S02]  /*1a840*/  IMAD.MOV.U32 R13, RZ, RZ, R0 ;  /* 0x000000ffff0d7224 */ /* 0x000fe400078e0000 */
[----:B------:R-:W-:-:S09]  /*1a850*/  IMAD.MOV.U32 R2, RZ, RZ, R14 ;  /* 0x000000ffff027224 */ /* 0x000fd200078e000e */
[----:B0-----:R-:W-:Y:S05]  /*1a860*/  WARPSYNC.COLLECTIVE R15, `(.L_x_711) ;  /* 0x000000000f087348 */ /* 0x001fea0003c00000 */
[----:B------:R1:W2:Y:S02]  /*1a870*/  SHFL.IDX P6, R14, R13, R12, R11 ;  /* 0x0000000c0d0e7389 */ /* 0x0002a400000c000b */
[----:B012---:R-:W-:Y:S01]  /*1a880*/  ENDCOLLECTIVE ;  /* 0x000000000000791b */ /* 0x007fe20003800000 */
.L_x_711:
[----:B------:R-:W-:-:S05]  /*1a890*/  IMAD.SHL.U32 R10, R10, 0x10, RZ ;  /* 0x000000100a0a7824 */ /* 0x000fca00078e00ff */
[----:B------:R-:W-:Y:S01]  /*1a8a0*/  LOP3.LUT R10, R10, 0x30, RZ, 0xc0, !PT ;  /* 0x000000300a0a7812 */ /* 0x000fe200078ec0ff */
[----:B------:R-:W-:Y:S02]  /*1a8b0*/  IMAD.MOV.U32 R13, RZ, RZ, R22 ;  /* 0x000000ffff0d7224 */ /* 0x000fe400078e0016 */
[----:B------:R-:W-:Y:S02]  /*1a8c0*/  IMAD.MOV.U32 R12, RZ, RZ, RZ ;  /* 0x000000ffff0c7224 */ /* 0x000fe400078e00ff */
[----:B------:R-:W-:-:S07]  /*1a8d0*/  IMAD.MOV.U32 R0, RZ, RZ, R14 ;  /* 0x000000ffff007224 */ /* 0x000fce00078e000e */
[----:B------:R-:W-:Y:S05]  /*1a8e0*/  WARPSYNC.COLLECTIVE R15, `(.L_x_712) ;  /* 0x000000000f087348 */ /* 0x000fea0003c00000 */
[----:B------:R0:W1:Y:S02]  /*1a8f0*/  SHFL.IDX P6, R14, R13, R12, R11 ;  /* 0x0000000c0d0e7389 */ /* 0x00006400000c000b */
[----:B01----:R-:W-:Y:S01]  /*1a900*/  ENDCOLLECTIVE ;  /* 0x000000000000791b */ /* 0x003fe20003800000 */
.L_x_712:
[----:B------:R-:W-:-:S04]  /*1a910*/  IADD3 R20, P1, R10, R0, RZ ;  /* 0x000000000a147210 */ /* 0x000fc80007f3e0ff */
[----:B------:R-:W-:Y:S02]  /*1a920*/  IADD3.X R21, RZ, R2, RZ, P1, !PT ;  /* 0x00000002ff157210 */ /* 0x000fe40000ffe4ff */
        /* <DEDUP_REMOVED lines=11> */
.L_x_713:
[----:B------:R-:W-:Y:S01]  /*1a9e0*/  IMAD.MOV.U32 R10, RZ, RZ, R14 ;  /* 0x000000ffff0a7224 */ /* 0x000fe200078e000e */
[----:B------:R-:W-:-:S04]  /*1a9f0*/  LOP3.LUT R19, R19, 0xfffffff7, RZ, 0xc0, !PT ;  /* 0xfffffff713137812 */ /* 0x000fc800078ec0ff */
[----:B------:R-:W-:-:S05]  /*1aa00*/  @P3 LOP3.LUT R19, R19, 0x8, RZ, 0xfc, !PT ;  /* 0x0000000813133812 */ /* 0x000fca00078efcff */
[----:B------:R1:W-:Y:S01]  /*1aa10*/  STL [R1+0x24], R19 ;  /* 0x0000241301007387 */ /* 0x0003e20000100800 */
[----:B------:R-:W-:Y:S05]  /*1aa20*/  BRA `(.L_x_714) ;  /* 0xffffffa800f47947 */ /* 0x000fea000383ffff */
.L_x_590:
[----:B----4-:R-:W4:Y:S02]  /*1aa30*/  LDL R0, [R1+0x44] ;  /* 0x0000440001007983 */ /* 0x010f240000100800 */
[----:B----4-:R4:W0:Y:S02]  /*1aa40*/  SYNCS.PHASECHK.TRANS64.TRYWAIT P0, [R6+URZ+0x13240], R0 ;  /* 0x01324000060075a7 */ /* 0x010824000800017f */
[----:B0-----:R-:W-:Y:S05]  /*1aa50*/  @!P0 NANOSLEEP.SYNCS 0x989680 ;  /* 0x009896800000895d */ /* 0x001fea0003900000 */
[----:B------:R-:W0:Y:S02]  /*1aa60*/  @!P0 SYNCS.PHASECHK.TRANS64 P0, [R6+URZ+0x13240], R0 ;  /* 0x01324000060085a7 */ /* 0x000e24000800007f */
[----:B0-----:R-:W-:Y:S05]  /*1aa70*/  @!P0 BRA `(.L_x_590) ;  /* 0xfffffffc00ec8947 */ /* 0x001fea000383ffff */
[----:B------:R-:W-:Y:S05]  /*1aa80*/  BRA `(.L_x_715) ;  /* 0xffffffac00547947 */ /* 0x000fea000383ffff */
.L_x_591:
[----:B------:R-:W-:Y:S01]  /*1aa90*/  BSSY B0, `(.L_x_716) ;  /* 0x0000008000007945 */ /* 0x000fe20003800000 */
[----:B------:R-:W-:Y:S01]  /*1aaa0*/  MOV R13, R2 ;  /* 0x00000002000d7202 */ /* 0x000fe20000000f00 */
[----:B------:R-:W-:Y:S02]  /*1aab0*/  IMAD.MOV.U32 R12, RZ, RZ, RZ ;  /* 0x000000ffff0c7224 */ /* 0x000fe400078e00ff */
[----:B------:R-:W-:Y:S02]  /*1aac0*/  IMAD.MOV.U32 R11, RZ, RZ, 0x1c1f ;  /* 0x00001c1fff0b7424 */ /* 0x000fe400078e00ff */
[----:B------:R-:W-:-:S07]  /*1aad0*/  IMAD.MOV.U32 R15, RZ, RZ, -0x1 ;  /* 0xffffffffff0f7424 */ /* 0x000fce00078e00ff */
[----:B01----:R-:W-:Y:S05]  /*1aae0*/  WARPSYNC.COLLECTIVE R15, `(.L_x_717) ;  /* 0x000000000f087348 */ /* 0x003fea0003c00000 */
[----:B0-----:R0:W2:Y:S02]  /*1aaf0*/  SHFL.IDX P6, R14, R13, R12, R11 ;  /* 0x0000000c0d0e7389 */ /* 0x0010a400000c000b */
[----:B012---:R-:W-:Y:S01]  /*1ab00*/  ENDCOLLECTIVE ;  /* 0x000000000000791b */ /* 0x007fe20003800000 */
.L_x_717:
[----:B------:R-:W-:Y:S05]  /*1ab10*/  BSYNC B0 ;  /* 0x0000000000007941 */ /* 0x000fea0003800000 */
.L_x_716:
[----:B------:R-:W0:Y:S01]  /*1ab20*/  S2R R19, SR_TID.X ;  /* 0x0000000000137919 */ /* 0x000e220000002100 */
[----:B------:R-:W-:Y:S01]  /*1ab30*/  IMAD.MOV.U32 R13, RZ, RZ, R0 ;  /* 0x000000ffff0d7224 */ /* 0x000fe200078e0000 */
[----:B------:R-:W-:Y:S01]  /*1ab40*/  MOV R12, RZ ;  /* 0x000000ff000c7202 */ /* 0x000fe20000000f00 */
[----:B------:R-:W-:Y:S01]  /*1ab50*/  IMAD.MOV.U32 R11, RZ, RZ, 0x1c1f ;  /* 0x00001c1fff0b7424 */ /* 0x000fe200078e00ff */
[----:B------:R-:W1:Y:S01]  /*1ab60*/  LDC R20, c[0x0][0x2f4] ;  /* 0x0000bd00ff147b82 */ /* 0x000e620000000800 */
[----:B------:R-:W-:Y:S02]  /*1ab70*/  IMAD.MOV.U32 R15, RZ, RZ, -0x1 ;  /* 0xffffffffff0f7424 */ /* 0x000fe400078e00ff */
[----:B------:R-:W-:-:S07]  /*1ab80*/  IMAD.MOV.U32 R4, RZ, RZ, R14 ;  /* 0x000000ffff047224 */ /* 0x000fce00078e000e */
[----:B01----:R-:W-:Y:S05]  /*1ab90*/  WARPSYNC.COLLECTIVE R15, `(.L_x_718) ;  /* 0x000000000f087348 */ /* 0x003fea0003c00000 */
[----:B------:R2:W3:Y:S02]  /*1aba0*/  SHFL.IDX P6, R14, R13, R12, R11 ;  /* 0x0000000c0d0e7389 */ /* 0x0004e400000c000b */
[----:B0123--:R-:W-:Y:S01]  /*1abb0*/  ENDCOLLECTIVE ;  /* 0x000000000000791b */ /* 0x00ffe20003800000 */
.L_x_718:
[----:B------:R-:W-:Y:S01]  /*1abc0*/  MOV R13, R2 ;  /* 0x00000002000d7202 */ /* 0x000fe20000000f00 */
[----:B------:R-:W-:Y:S02]  /*1abd0*/  IMAD.MOV.U32 R12, RZ, RZ, 0x1 ;  /* 0x00000001ff0c7424 */ /* 0x000fe400078e00ff */
[----:B------:R-:W-:Y:S02]  /*1abe0*/  IMAD.SHL.U32 R19, R19, 0x10, RZ ;  /* 0x0000001013137824 */ /* 0x000fe400078e00ff */
[----:B------:R-:W-:-:S07]  /*1abf0*/  IMAD.MOV.U32 R5, RZ, RZ, R14 ;  /* 0x000000ffff057224 */ /* 0x000fce00078e000e */
[----:B------:R-:W-:Y:S05]  /*1ac00*/  WARPSYNC.COLLECTIVE R15, `(.L_x_719) ;  /* 0x000000000f087348 */ /* 0x000fea0003c00000 */
[----:B------:R0:W1:Y:S02]  /*1ac10*/  SHFL.IDX P6, R14, R13, R12, R11 ;  /* 0x0000000c0d0e7389 */ /* 0x00006400000c000b */
[----:B01----:R-:W-:Y:S01]  /*1ac20*/  ENDCOLLECTIVE ;  /* 0x000000000000791b */ /* 0x003fe20003800000 */
.L_x_719:
        /* <DEDUP_REMOVED lines=16> */
.L_x_720:
[----:B------:R-:W-:Y:S01]  /*1ad30*/  MOV R13, R2 ;  /* 0x00000002000d7202 */ /* 0x000fe20000000f00 */
[----:B------:R-:W-:Y:S02]  /*1ad40*/  IMAD.MOV.U32 R12, RZ, RZ, 0x2 ;  /* 0x00000002ff0c7424 */ /* 0x000fe400078e00ff */
[----:B------:R-:W-:-:S07]  /*1ad50*/  IMAD.MOV.U32 R5, RZ, RZ, R14 ;  /* 0x000000ffff057224 */ /* 0x000fce00078e000e */
[----:B------:R-:W-:Y:S05]  /*1ad60*/  WARPSYNC.COLLECTIVE R15, `(.L_x_721) ;  /* 0x000000000f087348 */ /* 0x000fea0003c00000 */
[----:B------:R0:W1:Y:S02]  /*1ad70*/  SHFL.IDX P6, R14, R13, R12, R11 ;  /* 0x0000000c0d0e7389 */ /* 0x00006400000c000b */
[----:B01----:R-:W-:Y:S01]  /*1ad80*/  ENDCOLLECTIVE ;  /* 0x000000000000791b */ /* 0x003fe20003800000 */
.L_x_721:
        /* <DEDUP_REMOVED lines=14> */
.L_x_722:
[----:B------:R-:W-:Y:S01]  /*1ae70*/  MOV R13, R2 ;  /* 0x00000002000d7202 */ /* 0x000fe20000000f00 */
[----:B------:R-:W-:Y:S02]  /*1ae80*/  IMAD.MOV.U32 R12, RZ, RZ, 0x3 ;  /* 0x00000003ff0c7424 */ /* 0x000fe400078e00ff */
[----:B------:R-:W-:-:S07]  /*1ae90*/  IMAD.MOV.U32 R5, RZ, RZ, R14 ;  /* 0x000000ffff057224 */ /* 0x000fce00078e000e */
[----:B------:R-:W-:Y:S05]  /*1aea0*/  WARPSYNC.COLLECTIVE R15, `(.L_x_723) ;  /* 0x000000000f087348 */ /* 0x000fea0003c00000 */
[----:B------:R0:W1:Y:S02]  /*1aeb0*/  SHFL.IDX P6, R14, R13, R12, R11 ;  /* 0x0000000c0d0e7389 */ /* 0x00006400000c000b */
[----:B01----:R-:W-:Y:S01]  /*1aec0*/  ENDCOLLECTIVE ;  /* 0x000000000000791b */ /* 0x003fe20003800000 */
.L_x_723:
[----:B------:R-:W-:-:S05]  /*1aed0*/  @P1 IADD3 R5, P0, R19, R5, RZ ;  /* 0x0000000513051210 */ /* 0x000fca0007f1e0ff */
[----:B------:R-:W-:-:S05]  /*1aee0*/  @P1 IMAD.X R4, RZ, RZ, R4, P0 ;  /* 0x000000ffff041224 */ /* 0x000fca00000e0604 */
[----:B------:R-:W-:Y:S01]  /*1aef0*/  @P1 LOP3.LUT R5, R5, R4, RZ, 0x3c, !PT ;  /* 0x0000000405051212 */ /* 0x000fe200078e3cff */
[----:B------:R-:W-:-:S03]  /*1af00*/  IMAD.MOV.U32 R13, RZ, RZ, R0 ;  /* 0x000000ffff0d7224 */ /* 0x000fc600078e0000 */
[----:B------:R-:W-:-:S04]  /*1af10*/  @P1 LOP3.LUT R4, R5, R4, RZ, 0x3c, !PT ;  /* 0x0000000405041212 */ /* 0x000fc800078e3cff */
[----:B------:R-:W-:Y:S01]  /*1af20*/  @P1 LOP3.LUT R5, R5, R4, RZ, 0x3c, !PT ;  /* 0x0000000405051212 */ /* 0x000fe200078e3cff */
[----:B------:R-:W-:-:S07]  /*1af30*/  IMAD.MOV.U32 R2, RZ, RZ, R14 ;  /* 0x000000ffff027224 */ /* 0x000fce00078e000e */
[----:B------:R-:W-:Y:S05]  /*1af40*/  WARPSYNC.COLLECTIVE R15, `(.L_x_724) ;  /* 0x000000000f087348 */ /* 0x000fea0003c00000 */
[----:B------:R0:W1:Y:S02]  /*1af50*/  SHFL.IDX P6, R14, R13, R12, R11 ;  /* 0x0000000c0d0e7389 */ /* 0x00006400000c000b */
[----:B01----:R-:W-:Y:S01]  /*1af60*/  ENDCOLLECTIVE ;  /* 0x000000000000791b */ /* 0x003fe20003800000 */
.L_x_724:
[----:B------:R-:W-:Y:S01]  /*1af70*/  @!PT LDS RZ, [RZ] ;  /* 0x00000000fffff984 */ /* 0x000fe20000000800 */
[----:B------:R-:W-:Y:S01]  /*1af80*/  @!PT LDS RZ, [RZ] ;  /* 0x00000000fffff984 */ /* 0x000fe20000000800 */
[----:B------:R-:W-:Y:S01]  /*1af90*/  @!PT LDS RZ, [RZ] ;  /* 0x00000000fffff984 */ /* 0x000fe20000000800 */
[----:B------:R0:W-:Y:S01]  /*1afa0*/  @P1 LDGSTS.E.BYPASS.LTC128B.128 [R3+0xf000], desc[UR40][R4.64], !P3 ;  /* 0x0f00000004031fae */ /* 0x0001e2000d901d68 */
[----:B------:R-:W-:Y:S02]  /*1afb0*/  IMAD.MOV.U32 R13, RZ, RZ, R7 ;  /* 0x000000ffff0d7224 */ /* 0x000fe400078e0007 */
[----:B------:R-:W-:Y:S02]  /*1afc0*/  IMAD.MOV.U32 R12, RZ, RZ, RZ ;  /* 0x000000ffff0c7224 */ /* 0x000fe400078e00ff */
[----:B------:R-:W-:-:S07]  /*1afd0*/  IMAD.MOV.U32 R0, RZ, RZ, R14 ;  /* 0x000000ffff007224 */ /* 0x000fce00078e000e */
[----:B0-----:R-:W-:Y:S05]  /*1afe0*/  WARPSYNC.COLLECTIVE R15, `(.L_x_725) ;  /* 0x000000000f087348 */ /* 0x001fea0003c00000 */
[----:B------:R1:W2:Y:S02]  /*1aff0*/  SHFL.IDX P6, R14, R13, R12, R11 ;  /* 0x0000000c0d0e7389 */ /* 0x0002a400000c000b */
[----:B012---:R-:W-:Y:S01]  /*1b000*/  ENDCOLLECTIVE ;  /* 0x000000000000791b */ /* 0x007fe20003800000 */
.L_x_725:
        /* <DEDUP_REMOVED lines=13> */
.L_x_726:
[----:B------:R-:W-:Y:S01]  /*1b0e0*/  MOV R4, R14 ;  /* 0x0000000e00047202 */ /* 0x000fe20000000f00 */
[----:B------:R-:W-:Y:S06]  /*1b0f0*/  BRA `(.L_x_727) ;  /* 0xffffffa800d87947 */ /* 0x000fec000383ffff */
.L_x_598:
[----:B------:R-:W-:Y:S02]  /*1b100*/  IMAD.MOV.U32 R13, RZ, RZ, R4 ;  /* 0x000000ffff0d7224 */ /* 0x000fe400078e0004 */
[----:B------:R-:W-:Y:S02]  /*1b110*/  IMAD.MOV.U32 R12, RZ, RZ, RZ ;  /* 0x000000ffff0c7224 */ /* 0x000fe400078e00ff */
[----:B------:R-:W-:Y:S02]  /*1b120*/  IMAD.MOV.U32 R11, RZ, RZ, 0x1c1f ;  /* 0x00001c1fff0b7424 */ /* 0x000fe400078e00ff */
[----:B------:R-:W-:Y:S02]  /*1b130*/  IMAD.MOV.U32 R15, RZ, RZ, -0x1 ;  /* 0xffffffffff0f7424 */ /* 0x000fe400078e00ff */
[----:B-----5:R-:W-:Y:S02]  /*1b140*/  IMAD R3, R20, R9, RZ ;  /* 0x0000000914037224 */ /* 0x020fe400078e02ff */
[----:B------:R-:W-:-:S07]  /*1b150*/  IMAD R25, R25, 0xc0, R19 ;  /* 0x000000c019197824 */ /* 0x000fce00078e0213 */
[----:B------:R-:W-:Y:S05]  /*1b160*/  WARPSYNC.COLLECTIVE R15, `(.L_x_728) ;  /* 0x000000000f087348 */ /* 0x000fea0003c00000 */
[----:B------:R0:W1:Y:S02]  /*1b170*/  SHFL.IDX P6, R14, R13, R12, R11 ;  /* 0x0000000c0d0e7389 */ /* 0x00006400000c000b */
[----:B01----:R-:W-:Y:S01]  /*1b180*/  ENDCOLLECTIVE ;  /* 0x000000000000791b */ /* 0x003fe20003800000 */
.L_x_728:
[C---:B------:R-:W-:Y:S01]  /*1b190*/  VIADD R8, R25.reuse, 0x20 ;  /* 0x0000002019087836 */ /* 0x040fe20000000000 */
[----:B------:R-:W-:Y:S02]  /*1b1a0*/  ISETP.GE.AND P2, PT, R25, R3, PT ;  /* 0x000000031900720c */ /* 0x000fe40003f46270 */
[----:B------:R-:W-:Y:S01]  /*1b1b0*/  MOV R13, R0 ;  /* 0x00000000000d7202 */ /* 0x000fe20000000f00 */
[----:B------:R-:W-:-:S10]  /*1b1c0*/  IMAD.MOV.U32 R7, RZ, RZ, R14 ;  /* 0x000000ffff077224 */ /* 0x000fd400078e000e */
[----:B------:R-:W-:Y:S05]  /*1b1d0*/  WARPSYNC.COLLECTIVE R15, `(.L_x_729) ;  /* 0x000000000f087348 */ /* 0x000fea0003c00000 */
[----:B------:R0:W1:Y:S02]  /*1b1e0*/  SHFL.IDX P6, R14, R13, R12, R11 ;  /* 0x0000000c0d0e7389 */ /* 0x00006400000c000b */
[----:B01----:R-:W-:Y:S01]  /*1b1f0*/  ENDCOLLECTIVE ;  /* 0x000000000000791b */ /* 0x003fe20003800000 */
.L_x_729:
[----:B------:R-:W-:Y:S02]  /*1b200*/  IMAD.MOV.U32 R13, RZ, RZ, R4 ;  /* 0x000000ffff0d7224 */ /* 0x000fe400078e0004 */
[----:B------:R-:W-:Y:S02]  /*1b210*/  IMAD.MOV.U32 R12, RZ, RZ, 0x1 ;  /* 0x00000001ff0c7424 */ /* 0x000fe400078e00ff */
[----:B------:R-:W-:-:S07]  /*1b220*/  IMAD.MOV.U32 R6, RZ, RZ, R14 ;  /* 0x000000ffff067224 */ /* 0x000fce00078e000e */
[----:B------:R-:W-:Y:S05]  /*1b230*/  WARPSYNC.COLLECTIVE R15, `(.L_x_730) ;  /* 0x000000000f087348 */ /* 0x000fea0003c00000 */
[----:B------:R0:W1:Y:S02]  /*1b240*/  SHFL.IDX P6, R14, R13, R12, R11 ;  /* 0x0000000c0d0e7389 */ /* 0x00006400000c000b */
[----:B01----:R-:W-:Y:S01]  /*1b250*/  ENDCOLLECTIVE ;  /* 0x000000000000791b */ /* 0x003fe20003800000 */
.L_x_730:
[----:B------:R-:W-:-:S05]  /*1b260*/  @!P2 IADD3 R6, P1, R18, R6, RZ ;  /* 0x000000061206a210 */ /* 0x000fca0007f3e0ff */
[----:B------:R-:W-:Y:S01]  /*1b270*/  @!P2 IMAD.X R7, RZ, RZ, R7, P1 ;  /* 0x000000ffff07a224 */ /* 0x000fe200008e0607 */
[----:B------:R-:W-:-:S04]  /*1b280*/  ISETP.GE.AND P1, PT, R8, R3, PT ;  /* 0x000000030800720c */ /* 0x000fc80003f26270 */
[----:B------:R-:W-:Y:S01]  /*1b290*/  @!PT LDS RZ, [RZ] ;  /* 0x00000000fffff984 */ /* 0x000fe20000000800 */
[----:B------:R-:W-:Y:S01]  /*1b2a0*/  @!PT LDS RZ, [RZ] ;  /* 0x00000000fffff984 */ /* 0x000fe20000000800 */
[----:B------:R-:W-:Y:S01]  /*1b2b0*/  @!PT LDS RZ, [RZ] ;  /* 0x00000000fffff984 */ /* 0x000fe20000000800 */
[----:B------:R0:W-:Y:S01]  /*1b2c0*/  @!P2 LDGSTS.E.BYPASS.LTC128B.128 [R10+0xb000], desc[UR40][R6.64], !P0 ;  /* 0x0b000000060aafae */ /* 0x0001e2000c101d68 */
[----:B------:R-:W-:Y:S01]  /*1b2d0*/  IMAD.MOV.U32 R13, RZ, RZ, R0 ;  /* 0x000000ffff0d7224 */ /* 0x000fe200078e0000 */
[----:B0-----:R-:W-:-:S07]  /*1b2e0*/  MOV R6, R14 ;  /* 0x0000000e00067202 */ /* 0x001fce0000000f00 */
[----:B------:R-:W-:Y:S05]  /*1b2f0*/  WARPSYNC.COLLECTIVE R15, `(.L_x_731) ;  /* 0x000000000f087348 */ /* 0x000fea0003c00000 */
[----:B------:R0:W1:Y:S02]  /*1b300*/  SHFL.IDX P6, R14, R13, R12, R11 ;  /* 0x0000000c0d0e7389 */ /* 0x00006400000c000b */
[----:B01----:R-:W-:Y:S01]  /*1b310*/  ENDCOLLECTIVE ;  /* 0x000000000000791b */ /* 0x003fe20003800000 */
.L_x_731:
[----:B------:R-:W-:Y:S01]  /*1b320*/  IMAD.MOV.U32 R13, RZ, RZ, R4 ;  /* 0x000000ffff0d7224 */ /* 0x000fe200078e0004 */
[----:B------:R-:W-:Y:S01]  /*1b330*/  MOV R12, 0x2 ;  /* 0x00000002000c7802 */ /* 0x000fe20000000f00 */
[----:B------:R-:W-:-:S07]  /*1b340*/  IMAD.MOV.U32 R7, RZ, RZ, R14 ;  /* 0x000000ffff077224 */ /* 0x000fce00078e000e */
[----:B------:R-:W-:Y:S05]  /*1b350*/  WARPSYNC.COLLECTIVE R15, `(.L_x_732) ;  /* 0x000000000f087348 */ /* 0x000fea0003c00000 */
[----:B------:R0:W1:Y:S02]  /*1b360*/  SHFL.IDX P6, R14, R13, R12, R11 ;  /* 0x0000000c0d0e7389 */ /* 0x00006400000c000b */
[----:B01----:R-:W-:Y:S01]  /*1b370*/  ENDCOLLECTIVE ;  /* 0x000000000000791b */ /* 0x003fe20003800000 */
.L_x_732:
[----:B------:R-:W-:-:S05]  /*1b380*/  @!P1 IADD3 R7, P2, R18, R7, RZ ;  /* 0x0000000712079210 */ /* 0x000fca0007f5e0ff */
[----:B------:R-:W-:-:S05]  /*1b390*/  @!P1 IMAD.X R6, RZ, RZ, R6, P2 ;  /* 0x000000ffff069224 */ /* 0x000fca00010e0606 */
        /* <DEDUP_REMOVED lines=14> */
.L_x_733:
[----:B------:R-:W-:Y:S01]  /*1b480*/  IMAD.MOV.U32 R13, RZ, RZ, R4 ;  /* 0x000000ffff0d7224 */ /* 0x000fe200078e0004 */
[----:B------:R-:W-:Y:S01]  /*1b490*/  MOV R12, 0x3 ;  /* 0x00000003000c7802 */ /* 0x000fe20000000f00 */
[----:B------:R-:W-:-:S07]  /*1b4a0*/  IMAD.MOV.U32 R7, RZ, RZ, R14 ;  /* 0x000000ffff077224 */ /* 0x000fce00078e000e */
[----:B------:R-:W-:Y:S05]  /*1b4b0*/  WARPSYNC.COLLECTIVE R15, `(.L_x_734) ;  /* 0x000000000f087348 */ /* 0x000fea0003c00000 */
[----:B------:R0:W1:Y:S02]  /*1b4c0*/  SHFL.IDX P6, R14, R13, R12, R11 ;  /* 0x0000000c0d0e7389 */ /* 0x00006400000c000b */
[----:B01----:R-:W-:Y:S01]  /*1b4d0*/  ENDCOLLECTIVE ;  /* 0x000000000000791b */ /* 0x003fe20003800000 */
.L_x_734:
[----:B------:R-:W-:-:S05]  /*1b4e0*/  @!P1 IADD3 R7, P2, R18, R7, RZ ;  /* 0x0000000712079210 */ /* 0x000fca0007f5e0ff */
[----:B------:R-:W-:-:S05]  /*1b4f0*/  @!P1 IMAD.X R6, RZ, RZ, R6, P2 ;  /* 0x000000ffff069224 */ /* 0x000fca00010e0606 */
[-C--:B------:R-:W-:Y:S01]  /*1b500*/  @!P1 LOP3.LUT R7, R7, R6.reuse, RZ, 0x3c, !PT ;  /* 0x0000000607079212 */ /* 0x080fe200078e3cff */
[----:B------:R-:W-:Y:S02]  /*1b510*/  IMAD.MOV.U32 R13, RZ, RZ, R0 ;  /* 0x000000ffff0d7224 */ /* 0x000fe400078e0000 */
[----:B------:R-:W-:Y:S01]  /*1b520*/  VIADD R0, R25, 0x60 ;  /* 0x0000006019007836 */ /* 0x000fe20000000000 */
[----:B------:R-:W-:-:S04]  /*1b530*/  @!P1 LOP3.LUT R6, R7, R6, RZ, 0x3c, !PT ;  /* 0x0000000607069212 */ /* 0x000fc800078e3cff */
[----:B------:R-:W-:Y:S01]  /*1b540*/  @!P1 LOP3.LUT R7, R7, R6, RZ, 0x3c, !PT ;  /* 0x0000000607079212 */ /* 0x000fe200078e3cff */
[----:B------:R-:W-:-:S07]  /*1b550*/  IMAD.MOV.U32 R4, RZ, RZ, R14 ;  /* 0x000000ffff047224 */ /* 0x000fce00078e000e */
[----:B------:R-:W-:Y:S05]  /*1b560*/  WARPSYNC.COLLECTIVE R15, `(.L_x_735) ;  /* 0x000000000f087348 */ /* 0x000fea0003c00000 */
[----:B------:R0:W1:Y:S02]  /*1b570*/  SHFL.IDX P6, R14, R13, R12, R11 ;  /* 0x0000000c0d0e7389 */ /* 0x00006400000c000b */
[----:B01----:R-:W-:Y:S01]  /*1b580*/  ENDCOLLECTIVE ;  /* 0x000000000000791b */ /* 0x003fe20003800000 */
.L_x_735:
[----:B------:R-:W-:Y:S01]  /*1b590*/  @!PT LDS RZ, [RZ] ;  /* 0x00000000fffff984 */ /* 0x000fe20000000800 */
[----:B------:R-:W-:Y:S01]  /*1b5a0*/  @!PT LDS RZ, [RZ] ;  /* 0x00000000fffff984 */ /* 0x000fe20000000800 */
[----:B------:R-:W-:Y:S01]  /*1b5b0*/  @!PT LDS RZ, [RZ] ;  /* 0x00000000fffff984 */ /* 0x000fe20000000800 */
[----:B------:R0:W-:Y:S01]  /*1b5c0*/  @!P1 LDGSTS.E.BYPASS.LTC128B.128 [R10+0xc000], desc[UR40][R6.64], !P0 ;  /* 0x0c000000060a9fae */ /* 0x0001e2000c101d68 */
[----:B------:R-:W-:Y:S02]  /*1b5d0*/  ISETP.GE.AND P1, PT, R0, R3, PT ;  /* 0x000000030000720c */ /* 0x000fe40003f26270 */
[----:B------:R-:W-:Y:S01]  /*1b5e0*/  MOV R13, R2 ;  /* 0x00000002000d7202 */ /* 0x000fe20000000f00 */
[----:B------:R-:W-:Y:S02]  /*1b5f0*/  IMAD.MOV.U32 R12, RZ, RZ, RZ ;  /* 0x000000ffff0c7224 */ /* 0x000fe400078e00ff */
[----:B0-----:R-:W-:-:S08]  /*1b600*/  IMAD.MOV.U32 R6, RZ, RZ, R14 ;  /* 0x000000ffff067224 */ /* 0x001fd000078e000e */
[----:B------:R-:W-:Y:S05]  /*1b610*/  WARPSYNC.COLLECTIVE R15, `(.L_x_736) ;  /* 0x000000000f087348 */ /* 0x000fea0003c00000 */
[----:B------:R0:W1:Y:S02]  /*1b620*/  SHFL.IDX P6, R14, R13, R12, R11 ;  /* 0x0000000c0d0e7389 */ /* 0x00006400000c000b */
[----:B01----:R-:W-:Y:S01]  /*1b630*/  ENDCOLLECTIVE ;  /* 0x000000000000791b */ /* 0x003fe20003800000 */
.L_x_736:
[----:B------:R-:W-:-:S05]  /*1b640*/  @!P1 IADD3 R6, P3, R18, R6, RZ ;  /* 0x0000000612069210 */ /* 0x000fca0007f7e0ff */
[----:B------:R-:W-:-:S05]  /*1b650*/  @!P1 IMAD.X R7, RZ, RZ, R4, P3 ;  /* 0x000000ffff079224 */ /* 0x000fca00018e0604 */
[----:B------:R-:W-:Y:S01]  /*1b660*/  @!PT LDS RZ, [RZ] ;  /* 0x00000000fffff984 */ /* 0x000fe20000000800 */
[----:B------:R-:W-:Y:S01]  /*1b670*/  @!PT LDS RZ, [RZ] ;  /* 0x00000000fffff984 */ /* 0x000fe20000000800 */
[----:B------:R-:W-:Y:S01]  /*1b680*/  @!PT LDS RZ, [RZ] ;  /* 0x00000000fffff984 */ /* 0x000fe20000000800 */
[----:B------:R0:W-:Y:S01]  /*1b690*/  @!P1 LDGSTS.E.BYPASS.LTC128B.128 [R10+0xc800], desc[UR40][R6.64], !P0 ;  /* 0x0c800000060a9fae */ /* 0x0001e2000c101d68 */
[----:B------:R-:W-:Y:S02]  /*1b6a0*/  IMAD.MOV.U32 R13, RZ, RZ, R5 ;  /* 0x000000ffff0d7224 */ /* 0x000fe400078e0005 */
[----:B------:R-:W-:-:S07]  /*1b6b0*/  IMAD.MOV.U32 R4, RZ, RZ, R14 ;  /* 0x000000ffff047224 */ /* 0x000fce00078e000e */
[----:B0-----:R-:W-:Y:S05]  /*1b6c0*/  WARPSYNC.COLLECTIVE R15, `(.L_x_737) ;  /* 0x000000000f087348 */ /* 0x001fea0003c00000 */
[----:B------:R1:W2:Y:S02]  /*1b6d0*/  SHFL.IDX P6, R14, R13, R12, R11 ;  /* 0x0000000c0d0e7389 */ /* 0x0002a400000c000b */
[----:B012---:R-:W-:Y:S01]  /*1b6e0*/  ENDCOLLECTIVE ;  /* 0x000000000000791b */ /* 0x007fe20003800000 */
.L_x_737:
[----:B------:R-:W-:-:S05]  /*1b6f0*/  VIADD R6, R25, 0x80 ;  /* 0x0000008019067836 */ /* 0x000fca0000000000 */
[----:B------:R-:W-:Y:S01]  /*1b700*/  ISETP.GE.AND P1, PT, R6, R3, PT ;  /* 0x000000030600720c */ /* 0x000fe20003f26270 */
[----:B------:R-:W-:Y:S02]  /*1b710*/  IMAD.MOV.U32 R13, RZ, RZ, R2 ;  /* 0x000000ffff0d7224 */ /* 0x000fe400078e0002 */
[----:B------:R-:W-:Y:S02]  /*1b720*/  IMAD.MOV.U32 R12, RZ, RZ, 0x1 ;  /* 0x00000001ff0c7424 */ /* 0x000fe400078e00ff */
[----:B------:R-:W-:-:S08]  /*1b730*/  IMAD.MOV.U32 R0, RZ, RZ, R14 ;  /* 0x000000ffff007224 */ /* 0x000fd000078e000e */
[----:B------:R-:W-:Y:S05]  /*1b740*/  WARPSYNC.COLLECTIVE R15, `(.L_x_738) ;  /* 0x000000000f087348 */ /* 0x000fea0003c00000 */
[----:B------:R0:W1:Y:S02]  /*1b750*/  SHFL.IDX P6, R14, R13, R12, R11 ;  /* 0x0000000c0d0e7389 */ /* 0x00006400000c000b */
[----:B01----:R-:W-:Y:S01]  /*1b760*/  ENDCOLLECTIVE ;  /* 0x000000000000791b */ /* 0x003fe20003800000 */
.L_x_738:
[----:B------:R-:W-:-:S04]  /*1b770*/  @!P1 IADD3 R0, P3, R18, R0, RZ ;  /* 0x0000000012009210 */ /* 0x000fc80007f7e0ff */
[----:B------:R-:W-:Y:S01]  /*1b780*/  @!P1 IADD3.X R4, RZ, R4, RZ, P3, !PT ;  /* 0x00000004ff049210 */ /* 0x000fe20001ffe4ff */
[----:B------:R-:W-:-:S04]  /*1b790*/  @!P1 IMAD.MOV.U32 R6, RZ, RZ, R0 ;  /* 0x000000ffff069224 */ /* 0x000fc800078e0000 */
        /* <DEDUP_REMOVED lines=10> */
.L_x_739:
[----:B------:R-:W-:Y:S01]  /*1b840*/  IMAD.MOV.U32 R2, RZ, RZ, R14 ;  /* 0x000000ffff027224 */ /* 0x000fe200078e000e */
[----:B------:R-:W-:Y:S06]  /*1b850*/  BRA `(.L_x_740) ;  /* 0xffffffac00d87947 */ /* 0x000fec000383ffff */
.L_x_601:
[----:B0-----:R0:W1:Y:S02]  /*1b860*/  SYNCS.PHASECHK.TRANS64.TRYWAIT P0, [R17+URZ+0x13220], R0 ;  /* 0x01322000110075a7 */ /* 0x001064000800017f */
[----:B-1----:R-:W-:Y:S05]  /*1b870*/  @!P0 NANOSLEEP.SYNCS 0x989680 ;  /* 0x009896800000895d */ /* 0x002fea0003900000 */
[----:B------:R-:W1:Y:S02]  /*1b880*/  @!P0 SYNCS.PHASECHK.TRANS64 P0, [R17+URZ+0x13220], R0 ;  /* 0x01322000110085a7 */ /* 0x000e64000800007f */
[----:B-1----:R-:W-:Y:S05]  /*1b890*/  @!P0 BRA `(.L_x_601) ;  /* 0xfffffffc00f08947 */ /* 0x002fea000383ffff */
[----:B------:R-:W-:Y:S05]  /*1b8a0*/  BRA `(.L_x_741) ;  /* 0xffffffb000347947 */ /* 0x000fea000383ffff */
.L_x_605:
[----:B0-----:R0:W1:Y:S02]  /*1b8b0*/  SYNCS.PHASECHK.TRANS64.TRYWAIT P0, [R6+URZ+0x13280], R28 ;  /* 0x0132801c060075a7 */ /* 0x001064000800017f */
[----:B-1----:R-:W-:Y:S05]  /*1b8c0*/  @!P0 NANOSLEEP.SYNCS 0x989680 ;  /* 0x009896800000895d */ /* 0x002fea0003900000 */
[----:B------:R-:W1:Y:S02]  /*1b8d0*/  @!P0 SYNCS.PHASECHK.TRANS64 P0, [R6+URZ+0x13280], R28 ;  /* 0x0132801c060085a7 */ /* 0x000e64000800007f */
[----:B-1----:R-:W-:Y:S05]  /*1b8e0*/  @!P0 BRA `(.L_x_605) ;  /* 0xfffffffc00f08947 */ /* 0x002fea000383ffff */
[----:B------:R-:W-:Y:S05]  /*1b8f0*/  BRA `(.L_x_742) ;  /* 0xffffffb400787947 */ /* 0x000fea000383ffff */
.L_x_606:
        /* <DEDUP_REMOVED lines=8> */
.L_x_744:
[----:B------:R-:W-:Y:S05]  /*1b980*/  BSYNC B0 ;  /* 0x0000000000007941 */ /* 0x000fea0003800000 */
.L_x_743:
[----:B------:R-:W0:Y:S01]  /*1b990*/  S2R R2, SR_TID.X ;  /* 0x0000000000027919 */ /* 0x000e220000002100 */
[----:B------:R-:W-:Y:S01]  /*1b9a0*/  IMAD.MOV.U32 R13, RZ, RZ, R4 ;  /* 0x000000ffff0d7224 */ /* 0x000fe200078e0004 */
[----:B------:R-:W-:Y:S01]  /*1b9b0*/  MOV R3, R14 ;  /* 0x0000000e00037202 */ /* 0x000fe20000000f00 */
[----:B------:R-:W-:Y:S02]  /*1b9c0*/  IMAD.MOV.U32 R12, RZ, RZ, RZ ;  /* 0x000000ffff0c7224 */ /* 0x000fe400078e00ff */
[----:B------:R-:W-:Y:S02]  /*1b9d0*/  IMAD.MOV.U32 R11, RZ, RZ, 0x1c1f ;  /* 0x00001c1fff0b7424 */ /* 0x000fe400078e00ff */
[----:B------:R-:W-:Y:S02]  /*1b9e0*/  IMAD.MOV.U32 R15, RZ, RZ, -0x1 ;  /* 0xffffffffff0f7424 */ /* 0x000fe400078e00ff */
[----:B------:R-:W-:-:S07]  /*1b9f0*/  IMAD.IADD R7, R17, 0x1, R7 ;  /* 0x0000000111077824 */ /* 0x000fce00078e0207 */
[----:B0-----:R-:W-:Y:S05]  /*1ba00*/  WARPSYNC.COLLECTIVE R15, `(.L_x_745) ;  /* 0x000000000f087348 */ /* 0x001fea0003c00000 */
[----:B------:R1:W2:Y:S02]  /*1ba10*/  SHFL.IDX P6, R14, R13, R12, R11 ;  /* 0x0000000c0d0e7389 */ /* 0x0002a400000c000b */
[----:B012---:R-:W-:Y:S01]  /*1ba20*/  ENDCOLLECTIVE ;  /* 0x000000000000791b */ /* 0x007fe20003800000 */
.L_x_745:
        /* <DEDUP_REMOVED lines=11> */
.L_x_746:
[----:B------:R-:W-:Y:S01]  /*1bae0*/  @!PT LDS RZ, [RZ] ;  /* 0x00000000fffff984 */ /* 0x000fe20000000800 */
[----:B------:R-:W-:Y:S01]  /*1baf0*/  @!PT LDS RZ, [RZ] ;  /* 0x00000000fffff984 */ /* 0x000fe20000000800 */
[----:B------:R-:W-:Y:S01]  /*1bb00*/  @!PT LDS RZ, [RZ] ;  /* 0x00000000fffff984 */ /* 0x000fe20000000800 */
[----:B------:R0:W-:Y:S01]  /*1bb10*/  LDGSTS.E.BYPASS.LTC128B.128 [R7+0x6000], desc[UR40][R2.64], !P2 ;  /* 0x0600000002077fae */ /* 0x0001e2000d101d68 */
[----:B------:R-:W-:Y:S01]  /*1bb20*/  IMAD.MOV.U32 R13, RZ, RZ, R4 ;  /* 0x000000ffff0d7224 */ /* 0x000fe200078e0004 */
[----:B0-----:R-:W0:Y:S01]  /*1bb30*/  S2R R2, SR_TID.X ;  /* 0x0000000000027919 */ /* 0x001e220000002100 */
[----:B------:R-:W-:-:S07]  /*1bb40*/  MOV R3, R14 ;  /* 0x0000000e00037202 */ /* 0x000fce0000000f00 */
[----:B0-----:R-:W-:Y:S05]  /*1bb50*/  WARPSYNC.COLLECTIVE R15, `(.L_x_747) ;  /* 0x000000000f087348 */ /* 0x001fea0003c00000 */
[----:B------:R1:W2:Y:S02]  /*1bb60*/  SHFL.IDX P6, R14, R13, R12, R11 ;  /* 0x0000000c0d0e7389 */ /* 0x0002a400000c000b */
[----:B012---:R-:W-:Y:S01]  /*1bb70*/  ENDCOLLECTIVE ;  /* 0x000000000000791b */ /* 0x007fe20003800000 */
.L_x_747:
[----:B------:R-:W-:Y:S01]  /*1bb80*/  IMAD.MOV.U32 R13, RZ, RZ, R5 ;  /* 0x000000ffff0d7224 */ /* 0x000fe200078e0005 */
[----:B------:R-:W-:Y:S01]  /*1bb90*/  MOV R12, 0x2 ;  /* 0x00000002000c7802 */ /* 0x000fe20000000f00 */
        /* <DEDUP_REMOVED lines=9> */
.L_x_748:
        /* <DEDUP_REMOVED lines=10> */
.L_x_749:
[----:B------:R-:W-:Y:S02]  /*1bcd0*/  IMAD.MOV.U32 R13, RZ, RZ, R5 ;  /* 0x000000ffff0d7224 */ /* 0x000fe400078e0005 */
[----:B------:R-:W-:Y:S02]  /*1bce0*/  IMAD.MOV.U32 R12, RZ, RZ, 0x3 ;  /* 0x00000003ff0c7424 */ /* 0x000fe400078e00ff */
[----:B------:R-:W-:Y:S02]  /*1bcf0*/  IMAD.SHL.U32 R15, R2, 0x10, RZ ;  /* 0x00000010020f7824 */ /* 0x000fe400078e00ff */
[----:B------:R-:W-:-:S03]  /*1bd00*/  IMAD.MOV.U32 R2, RZ, RZ, R14 ;  /* 0x000000ffff027224 */ /* 0x000fc600078e000e */
[----:B------:R-:W-:-:S04]  /*1bd10*/  LOP3.LUT R15, R15, 0x30, RZ, 0xc0, !PT ;  /* 0x000000300f0f7812 */ /* 0x000fc800078ec0ff */
[----:B------:R-:W-:Y:S01]  /*1bd20*/  IADD3 R2, P0, R15, R2, RZ ;  /* 0x000000020f027210 */ /* 0x000fe20007f1e0ff */
[----:B------:R-:W-:-:S03]  /*1bd30*/  IMAD.MOV.U32 R15, RZ, RZ, -0x1 ;  /* 0xffffffffff0f7424 */ /* 0x000fc600078e00ff */
[----:B------:R-:W-:-:S09]  /*1bd40*/  IADD3.X R3, RZ, R3, RZ, P0, !PT ;  /* 0x00000003ff037210 */ /* 0x000fd200007fe4ff */
[----:B------:R-:W-:Y:S05]  /*1bd50*/  WARPSYNC.COLLECTIVE R15, `(.L_x_750) ;  /* 0x000000000f087348 */ /* 0x000fea0003c00000 */
[----:B------:R0:W1:Y:S02]  /*1bd60*/  SHFL.IDX P6, R14, R13, R12, R11 ;  /* 0x0000000c0d0e7389 */ /* 0x00006400000c000b */
[----:B01----:R-:W-:Y:S01]  /*1bd70*/  ENDCOLLECTIVE ;  /* 0x000000000000791b */ /* 0x003fe20003800000 */
.L_x_750:
        /* <DEDUP_REMOVED lines=10> */
.L_x_751:
[----:B------:R-:W-:Y:S02]  /*1be20*/  IMAD.MOV.U32 R13, RZ, RZ, R18 ;  /* 0x000000ffff0d7224 */ /* 0x000fe400078e0012 */
[----:B------:R-:W-:Y:S01]  /*1be30*/  IMAD.MOV.U32 R12, RZ, RZ, RZ ;  /* 0x000000ffff0c7224 */ /* 0x000fe200078e00ff */
[----:B------:R-:W-:Y:S01]  /*1be40*/  SHF.L.U32 R3, R3, 0x4, RZ ;  /* 0x0000000403037819 */ /* 0x000fe200000006ff */
[----:B------:R-:W-:-:S07]  /*1be50*/  IMAD.MOV.U32 R2, RZ, RZ, R14 ;  /* 0x000000ffff027224 */ /* 0x000fce00078e000e */
[----:B------:R-:W-:Y:S05]  /*1be60*/  WARPSYNC.COLLECTIVE R15, `(.L_x_752) ;  /* 0x000000000f087348 */ /* 0x000fea0003c00000 */
[----:B------:R0:W1:Y:S02]  /*1be70*/  SHFL.IDX P6, R14, R13, R12, R11 ;  /* 0x0000000c0d0e7389 */ /* 0x00006400000c000b */
[----:B01----:R-:W-:Y:S01]  /*1be80*/  ENDCOLLECTIVE ;  /* 0x000000000000791b */ /* 0x003fe20003800000 */
.L_x_752:
[----:B------:R-:W-:-:S04]  /*1be90*/  LOP3.LUT R3, R3, 0x30, RZ, 0xc0, !PT ;  /* 0x0000003003037812 */ /* 0x000fc800078ec0ff */
[----:B------:R-:W-:-:S05]  /*1bea0*/  IADD3 R2, P0, R3, R2, RZ ;  /* 0x0000000203027210 */ /* 0x000fca0007f1e0ff */
[----:B------:R-:W-:Y:S01]  /*1beb0*/  IMAD.X R3, RZ, RZ, R5, P0 ;  /* 0x000000ffff037224 */ /* 0x000fe200000e0605 */
[----:B------:R-:W-:-:S04]  /*1bec0*/  MOV R13, R19 ;  /* 0x00000013000d7202 */ /* 0x000fc80000000f00 */
[----:B------:R-:W-:Y:S01]  /*1bed0*/  @!PT LDS RZ, [RZ] ;  /* 0x00000000fffff984 */ /* 0x000fe20000000800 */
[----:B------:R-:W-:Y:S01]  /*1bee0*/  @!PT LDS RZ, [RZ] ;  /* 0x00000000fffff984 */ /* 0x000fe20000000800 */
[----:B------:R-:W-:Y:S01]  /*1bef0*/  @!PT LDS RZ, [RZ] ;  /* 0x00000000fffff984 */ /* 0x000fe20000000800 */
[----:B------:R0:W-:Y:S01]  /*1bf00*/  LDGSTS.E.BYPASS.LTC128B.128 [R7+0x7800], desc[UR40][R2.64], !P2 ;  /* 0x0780000002077fae */ /* 0x0001e2000d101d68 */
[----:B------:R-:W-:-:S07]  /*1bf10*/  IMAD.MOV.U32 R18, RZ, RZ, R14 ;  /* 0x000000ffff127224 */ /* 0x000fce00078e000e */
[----:B0-----:R-:W-:Y:S05]  /*1bf20*/  WARPSYNC.COLLECTIVE R15, `(.L_x_753) ;  /* 0x000000000f087348 */ /* 0x001fea0003c00000 */
[----:B------:R1:W2:Y:S02]  /*1bf30*/  SHFL.IDX P6, R14, R13, R12, R11 ;  /* 0x0000000c0d0e7389 */ /* 0x0002a400000c000b */
[----:B012---:R-:W-:Y:S01]  /*1bf40*/  ENDCOLLECTIVE ;  /* 0x000000000000791b */ /* 0x007fe20003800000 */
.L_x_753:
[----:B------:R-:W-:Y:S01]  /*1bf50*/  IMAD.MOV.U32 R2, RZ, RZ, R14 ;  /* 0x000000ffff027224 */ /* 0x000fe200078e000e */
[----:B------:R-:W-:Y:S06]  /*1bf60*/  BRA `(.L_x_754) ;  /* 0xffffffb000e47947 */ /* 0x000fec000383ffff */
.L_x_611:
[----:B---3--:R3:W4:Y:S02]  /*1bf70*/  SYNCS.PHASECHK.TRANS64.TRYWAIT P0, [R6+URZ+0x13240], R28 ;  /* 0x0132401c060075a7 */ /* 0x008724000800017f */
[----:B----4-:R-:W-:Y:S05]  /*1bf80*/  @!P0 NANOSLEEP.SYNCS 0x989680 ;  /* 0x009896800000895d */ /* 0x010fea0003900000 */
[----:B------:R-:W4:Y:S02]  /*1bf90*/  @!P0 SYNCS.PHASECHK.TRANS64 P0, [R6+URZ+0x13240], R28 ;  /* 0x0132401c060085a7 */ /* 0x000f24000800007f */
[----:B----4-:R-:W-:Y:S05]  /*1bfa0*/  @!P0 BRA `(.L_x_611) ;  /* 0xfffffffc00f08947 */ /* 0x010fea000383ffff */
[----:B------:R-:W-:Y:S05]  /*1bfb0*/  BRA `(.L_x_755) ;  /* 0xffffffb400407947 */ /* 0x000fea000383ffff */
.L_x_612:
[----:B------:R-:W-:Y:S01]  /*1bfc0*/  BSSY B0, `(.L_x_756) ;  /* 0x0000008000007945 */ /* 0x000fe20003800000 */
[----:B------:R-:W-:Y:S02]  /*1bfd0*/  IMAD.MOV.U32 R13, RZ, RZ, R8 ;  /* 0x000000ffff0d7224 */ /* 0x000fe400078e0008 */
[----:B------:R-:W-:Y:S02]  /*1bfe0*/  IMAD.MOV.U32 R12, RZ, RZ, RZ ;  /* 0x000000ffff0c7224 */ /* 0x000fe400078e00ff */
[----:B------:R-:W-:Y:S02]  /*1bff0*/  IMAD.MOV.U32 R11, RZ, RZ, 0x1c1f ;  /* 0x00001c1fff0b7424 */ /* 0x000fe400078e00ff */
[----:B------:R-:W-:-:S07]  /*1c000*/  IMAD.MOV.U32 R15, RZ, RZ, -0x1 ;  /* 0xffffffffff0f7424 */ /* 0x000fce00078e00ff */
[----:B0123--:R-:W-:Y:S05]  /*1c010*/  WARPSYNC.COLLECTIVE R15, `(.L_x_757) ;  /* 0x000000000f087348 */ /* 0x00ffea0003c00000 */
[----:B------:R4:W0:Y:S02]  /*1c020*/  SHFL.IDX P6, R14, R13, R12, R11 ;  /* 0x0000000c0d0e7389 */ /* 0x00082400000c000b */
[----:B01234-:R-:W-:Y:S01]  /*1c030*/  ENDCOLLECTIVE ;  /* 0x000000000000791b */ /* 0x01ffe20003800000 */
.L_x_757:
[----:B------:R-:W-:Y:S05]  /*1c040*/  BSYNC B0 ;  /* 0x0000000000007941 */ /* 0x000fea0003800000 */
.L_x_756:
        /* <DEDUP_REMOVED lines=8> */
.L_x_758:
[----:B------:R-:W-:Y:S02]  /*1c0d0*/  IMAD.MOV.U32 R13, RZ, RZ, R8 ;  /* 0x000000ffff0d7224 */ /* 0x000fe400078e0008 */
[----:B------:R-:W-:Y:S02]  /*1c0e0*/  IMAD.MOV.U32 R12, RZ, RZ, 0x1 ;  /* 0x00000001ff0c7424 */ /* 0x000fe400078e00ff */
[----:B------:R-:W-:-:S07]  /*1c0f0*/  IMAD.MOV.U32 R2, RZ, RZ, R14 ;  /* 0x000000ffff027224 */ /* 0x000fce00078e000e */
[----:B------:R-:W-:Y:S05]  /*1c100*/  WARPSYNC.COLLECTIVE R15, `(.L_x_759) ;  /* 0x000000000f087348 */ /* 0x000fea0003c00000 */
[----:B------:R0:W1:Y:S02]  /*1c110*/  SHFL.IDX P6, R14, R13, R12, R11 ;  /* 0x0000000c0d0e7389 */ /* 0x00006400000c000b */
[----:B01----:R-:W-:Y:S01]  /*1c120*/  ENDCOLLECTIVE ;  /* 0x000000000000791b */ /* 0x003fe20003800000 */
.L_x_759:
[----:B------:R-:W-:-:S04]  /*1c130*/  IADD3 R2, P0, R18, R2, RZ ;  /* 0x0000000212027210 */ /* 0x000fc80007f1e0ff */
[----:B------:R-:W-:-:S05]  /*1c140*/  IADD3.X R3, RZ, R3, RZ, P0, !PT ;  /* 0x00000003ff037210 */ /* 0x000fca00007fe4ff */
        /* <DEDUP_REMOVED lines=9> */
.L_x_760:
[----:B------:R-:W-:Y:S02]  /*1c1e0*/  IMAD.MOV.U32 R13, RZ, RZ, R8 ;  /* 0x000000ffff0d7224 */ /* 0x000fe400078e0008 */
[----:B------:R-:W-:Y:S02]  /*1c1f0*/  IMAD.MOV.U32 R12, RZ, RZ, 0x2 ;  /* 0x00000002ff0c7424 */ /* 0x000fe400078e00ff */
[----:B------:R-:W-:-:S07]  /*1c200*/  IMAD.MOV.U32 R2, RZ, RZ, R14 ;  /* 0x000000ffff027224 */ /* 0x000fce00078e000e */
[----:B------:R-:W-:Y:S05]  /*1c210*/  WARPSYNC.COLLECTIVE R15, `(.L_x_761) ;  /* 0x000000000f087348 */ /* 0x000fea0003c00000 */
[----:B------:R0:W1:Y:S02]  /*1c220*/  SHFL.IDX P6, R14, R13, R12, R11 ;  /* 0x0000000c0d0e7389 */ /* 0x00006400000c000b */
[----:B01----:R-:W-:Y:S01]  /*1c230*/  ENDCOLLECTIVE ;  /* 0x000000000000791b */ /* 0x003fe20003800000 */
.L_x_761:
        /* <DEDUP_REMOVED lines=11> */
.L_x_762:
[----:B------:R-:W-:Y:S02]  /*1c2f0*/  IMAD.MOV.U32 R13, RZ, RZ, R8 ;  /* 0x000000ffff0d7224 */ /* 0x000fe400078e0008 */
[----:B------:R-:W-:Y:S01]  /*1c300*/  IMAD.MOV.U32 R12, RZ, RZ, 0x3 ;  /* 0x00000003ff0c7424 */ /* 0x000fe200078e00ff */
[----:B------:R-:W-:-:S07]  /*1c310*/  MOV R2, R14 ;  /* 0x0000000e00027202 */ /* 0x000fce0000000f00 */
[----:B------:R-:W-:Y:S05]  /*1c320*/  WARPSYNC.COLLECTIVE R15, `(.L_x_763) ;  /* 0x000000000f087348 */ /* 0x000fea0003c00000 */
[----:B------:R0:W1:Y:S02]  /*1c330*/  SHFL.IDX P6, R14, R13, R12, R11 ;  /* 0x0000000c0d0e7389 */ /* 0x00006400000c000b */
[----:B01----:R-:W-:Y:S01]  /*1c340*/  ENDCOLLECTIVE ;  /* 0x000000000000791b */ /* 0x003fe20003800000 */
.L_x_763:
        /* <DEDUP_REMOVED lines=11> */
.L_x_764:
[----:B------:R-:W-:Y:S02]  /*1c400*/  IMAD.MOV.U32 R13, RZ, RZ, R4 ;  /* 0x000000ffff0d7224 */ /* 0x000fe400078e0004 */
[----:B------:R-:W-:Y:S02]  /*1c410*/  IMAD.MOV.U32 R12, RZ, RZ, RZ ;  /* 0x000000ffff0c7224 */ /* 0x000fe400078e00ff */
[----:B------:R-:W-:-:S07]  /*1c420*/  IMAD.MOV.U32 R2, RZ, RZ, R14 ;  /* 0x000000ffff027224 */ /* 0x000fce00078e000e */
[----:B------:R-:W-:Y:S05]  /*1c430*/  WARPSYNC.COLLECTIVE R15, `(.L_x_765) ;  /* 0x000000000f087348 */ /* 0x000fea0003c00000 */
[----:B------:R0:W1:Y:S02]  /*1c440*/  SHFL.IDX P6, R14, R13, R12, R11 ;  /* 0x0000000c0d0e7389 */ /* 0x00006400000c000b */
[----:B01----:R-:W-:Y:S01]  /*1c450*/  ENDCOLLECTIVE ;  /* 0x000000000000791b */ /* 0x003fe20003800000 */
.L_x_765:
[----:B------:R-:W-:-:S05]  /*1c460*/  IADD3 R2, P0, R18, R2, RZ ;  /* 0x0000000212027210 */ /* 0x000fca0007f1e0ff */
[----:B------:R-:W-:-:S05]  /*1c470*/  IMAD.X R3, RZ, RZ, R8, P0 ;  /* 0x000000ffff037224 */ /* 0x000fca00000e0608 */
        /* <DEDUP_REMOVED lines=9> */
.L_x_766:
[----:B------:R-:W-:Y:S01]  /*1c510*/  IMAD.MOV.U32 R2, RZ, RZ, R14 ;  /* 0x000000ffff027224 */ /* 0x000fe200078e000e */
[----:B------:R-:W-:Y:S06]  /*1c520*/  BRA `(.L_x_767) ;  /* 0xffffffb000cc7947 */ /* 0x000fec000383ffff */
.L_x_617:
[----:B------:R0:W0:Y:S02]  /*1c530*/  SYNCS.PHASECHK.TRANS64.TRYWAIT P2, [R2+URZ+0x13270], R0 ;  /* 0x01327000020075a7 */ /* 0x000024000804017f */
[----:B0-----:R-:W-:Y:S05]  /*1c540*/  @!P2 NANOSLEEP.SYNCS 0x989680 ;  /* 0x009896800000a95d */ /* 0x001fea0003900000 */
[----:B------:R-:W0:Y:S02]  /*1c550*/  @!P2 SYNCS.PHASECHK.TRANS64 P2, [R2+URZ+0x13270], R0 ;  /* 0x013270000200a5a7 */ /* 0x000e24000804007f */
[----:B0-----:R-:W-:Y:S05]  /*1c560*/  @!P2 BRA `(.L_x_617) ;  /* 0xfffffffc00f0a947 */ /* 0x001fea000383ffff */
[----:B------:R-:W-:Y:S05]  /*1c570*/  BRA `(.L_x_768) ;  /* 0xffffffb400307947 */ /* 0x000fea000383ffff */
.L_x_619:
[----:B------:R0:W0:Y:S02]  /*1c580*/  SYNCS.PHASECHK.TRANS64.TRYWAIT P2, [R2+URZ+0x13260], R0 ;  /* 0x01326000020075a7 */ /* 0x000024000804017f */
[----:B0-----:R-:W-:Y:S05]  /*1c590*/  @!P2 NANOSLEEP.SYNCS 0x989680 ;  /* 0x009896800000a95d */ /* 0x001fea0003900000 */
[----:B------:R-:W0:Y:S02]  /*1c5a0*/  @!P2 SYNCS.PHASECHK.TRANS64 P2, [R2+URZ+0x13260], R0 ;  /* 0x013260000200a5a7 */ /* 0x000e24000804007f */
[----:B0-----:R-:W-:Y:S05]  /*1c5b0*/  @!P2 BRA `(.L_x_619) ;  /* 0xfffffffc00f0a947 */ /* 0x001fea000383ffff */
[----:B------:R-:W-:Y:S05]  /*1c5c0*/  BRA `(.L_x_769) ;  /* 0xffffffb400407947 */ /* 0x000fea000383ffff */
.L_x_627:
[----:B0-----:R0:W2:Y:S02]  /*1c5d0*/  SYNCS.PHASECHK.TRANS64.TRYWAIT P1, [R3+URZ+0x13270], R0 ;  /* 0x01327000030075a7 */ /* 0x0010a4000802017f */
[----:B--2---:R-:W-:Y:S05]  /*1c5e0*/  @!P1 NANOSLEEP.SYNCS 0x989680 ;  /* 0x009896800000995d */ /* 0x004fea0003900000 */
[----:B------:R-:W2:Y:S02]  /*1c5f0*/  @!P1 SYNCS.PHASECHK.TRANS64 P1, [R3+URZ+0x13270], R0 ;  /* 0x01327000030095a7 */ /* 0x000ea4000802007f */
[----:B--2---:R-:W-:Y:S05]  /*1c600*/  @!P1 BRA `(.L_x_627) ;  /* 0xfffffffc00f09947 */ /* 0x004fea000383ffff */
[----:B------:R-:W-:Y:S05]  /*1c610*/  BRA `(.L_x_770) ;  /* 0xffffffb800887947 */ /* 0x000fea000383ffff */
.L_x_629:
[----:B0-----:R0:W2:Y:S02]  /*1c620*/  SYNCS.PHASECHK.TRANS64.TRYWAIT P1, [R3+URZ+0x13260], R0 ;  /* 0x01326000030075a7 */ /* 0x0010a4000802017f */
[----:B--2---:R-:W-:Y:S05]  /*1c630*/  @!P1 NANOSLEEP.SYNCS 0x989680 ;  /* 0x009896800000995d */ /* 0x004fea0003900000 */
[----:B------:R-:W2:Y:S02]  /*1c640*/  @!P1 SYNCS.PHASECHK.TRANS64 P1, [R3+URZ+0x13260], R0 ;  /* 0x01326000030095a7 */ /* 0x000ea4000802007f */
[----:B--2---:R-:W-:Y:S05]  /*1c650*/  @!P1 BRA `(.L_x_629) ;  /* 0xfffffffc00f09947 */ /* 0x004fea000383ffff */
[----:B------:R-:W-:Y:S05]  /*1c660*/  BRA `(.L_x_771) ;  /* 0xffffffb800987947 */ /* 0x000fea000383ffff */
.L_x_634:
[----:B------:R-:W-:Y:S01]  /*1c670*/  BSSY B0, `(.L_x_772) ;  /* 0x0000008000007945 */ /* 0x000fe20003800000 */
[----:B------:R-:W-:Y:S01]  /*1c680*/  IMAD.MOV.U32 R13, RZ, RZ, R24 ;  /* 0x000000ffff0d7224 */ /* 0x000fe200078e0018 */
[----:B------:R-:W-:Y:S01]  /*1c690*/  MOV R11, 0x1f ;  /* 0x0000001f000b7802 */ /* 0x000fe20000000f00 */
[----:B------:R-:W-:Y:S02]  /*1c6a0*/  IMAD.MOV.U32 R12, RZ, RZ, RZ ;  /* 0x000000ffff0c7224 */ /* 0x000fe400078e00ff */
[----:B------:R-:W-:-:S07]  /*1c6b0*/  IMAD.MOV.U32 R15, RZ, RZ, -0x1 ;  /* 0xffffffffff0f7424 */ /* 0x000fce00078e00ff */
[----:B01---5:R-:W-:Y:S05]  /*1c6c0*/  WARPSYNC.COLLECTIVE R15, `(.L_x_773) ;  /* 0x000000000f087348 */ /* 0x023fea0003c00000 */
[----:B------:R2:W3:Y:S02]  /*1c6d0*/  SHFL.IDX P6, R14, R13, R12, R11 ;  /* 0x0000000c0d0e7389 */ /* 0x0004e400000c000b */
[----:B0123-5:R-:W-:Y:S01]  /*1c6e0*/  ENDCOLLECTIVE ;  /* 0x000000000000791b */ /* 0x02ffe20003800000 */
.L_x_773:
[----:B------:R-:W-:Y:S05]  /*1c6f0*/  BSYNC B0 ;  /* 0x0000000000007941 */ /* 0x000fea0003800000 */
.L_x_772:
[----:B------:R-:W-:Y:S01]  /*1c700*/  IMAD.MOV.U32 R13, RZ, RZ, R24 ;  /* 0x000000ffff0d7224 */ /* 0x000fe200078e0018 */
[----:B------:R-:W-:Y:S01]  /*1c710*/  MOV R11, 0x1f ;  /* 0x0000001f000b7802 */ /* 0x000fe20000000f00 */
[----:B------:R-:W-:Y:S02]  /*1c720*/  IMAD.MOV.U32 R12, RZ, RZ, 0x1 ;  /* 0x00000001ff0c7424 */ /* 0x000fe400078e00ff */
[----:B------:R-:W-:Y:S02]  /*1c730*/  IMAD.MOV.U32 R15, RZ, RZ, -0x1 ;  /* 0xffffffffff0f7424 */ /* 0x000fe400078e00ff */
[----:B------:R-:W-:Y:S02]  /*1c740*/  IMAD.IADD R8, R27, 0x1, R10 ;  /* 0x000000011b087824 */ /* 0x000fe400078e020a */
[----:B------:R-:W-:-:S07]  /*1c750*/  IMAD.MOV.U32 R0, RZ, RZ, R14 ;  /* 0x000000ffff007224 */ /* 0x000fce00078e000e */
[----:B------:R-:W-:Y:S05]  /*1c760*/  WARPSYNC.COLLECTIVE R15, `(.L_x_774) ;  /* 0x000000000f087348 */ /* 0x000fea0003c00000 */
[----:B------:R0:W1:Y:S02]  /*1c770*/  SHFL.IDX P6, R14, R13, R12, R11 ;  /* 0x0000000c0d0e7389 */ /* 0x00006400000c000b */
[----:B01----:R-:W-:Y:S01]  /*1c780*/  ENDCOLLECTIVE ;  /* 0x000000000000791b */ /* 0x003fe20003800000 */
.L_x_774:
[----:B------:R-:W-:Y:S02]  /*1c790*/  ULDC UR4, c[0x0][0xc3c] ;  /* 0x00030f0000047ab9 */ /* 0x000fe40000000800 */
[----:B------:R-:W-:-:S13]  /*1c7a0*/  ISETP.GE.OR P1, PT, R8, UR4, !P0 ;  /* 0x0000000408007c0c */ /* 0x000fda000c726670 */
[----:B------:R-:W0:Y:S08]  /*1c7b0*/  @!P1 LDC.64 R2, c[0x0][0xc80] ;  /* 0x00032000ff029b82 */ /* 0x000e300000000a00 */
[----:B------:R-:W1:Y:S01]  /*1c7c0*/  @!P1 LDC.64 R4, c[0x0][0xc78] ;  /* 0x00031e00ff049b82 */ /* 0x000e620000000a00 */
[----:B------:R-:W-:Y:S02]  /*1c7d0*/  IMAD.MOV.U32 R11, RZ, RZ, RZ ;  /* 0x000000ffff0b7224 */ /* 0x000fe400078e00ff */
[----:B------:R-:W-:-:S02]  /*1c7e0*/  IMAD.MOV.U32 R6, RZ, RZ, R14 ;  /* 0x000000ffff067224 */ /* 0x000fc400078e000e */
[----:B0-----:R-:W-:-:S05]  /*1c7f0*/  @!P1 IMAD.WIDE R2, R8, 0x4, R2 ;  /* 0x0000000408029825 */ /* 0x001fca00078e0202 */
[----:B------:R1:W2:Y:S02]  /*1c800*/  @!P1 LDG.E R7, desc[UR40][R2.64] ;  /* 0x0000002802079981 */ /* 0x0002a4000c1e1900 */
[----:B-1----:R-:W-:-:S06]  /*1c810*/  @!P1 IMAD.WIDE R2, R8, 0x4, R4 ;  /* 0x0000000408029825 */ /* 0x002fcc00078e0204 */
[----:B------:R-:W3:Y:S01]  /*1c820*/  @!P1 LDG.E R2, desc[UR40][R2.64] ;  /* 0x0000002802029981 */ /* 0x000ee2000c1e1900 */
[----:B------:R-:W-:Y:S01]  /*1c830*/  IMAD.MOV.U32 R5, RZ, RZ, RZ ;  /* 0x000000ffff057224 */ /* 0x000fe200078e00ff */
[C---:B------:R-:W-:Y:S01]  /*1c840*/  ISETP.GE.U32.AND P2, PT, R10.reuse, 0x2, PT ;  /* 0x000000020a00780c */ /* 0x040fe20003f46070 */
[----:B------:R-:W-:Y:S01]  /*1c850*/  IMAD.MOV.U32 R24, RZ, RZ, RZ ;  /* 0x000000ffff187224 */ /* 0x000fe200078e00ff */
[C---:B------:R-:W-:Y:S02]  /*1c860*/  ISETP.GE.U32.AND P3, PT, R10.reuse, 0x4, PT ;  /* 0x000000040a00780c */ /* 0x040fe40003f66070 */
[C---:B------:R-:W-:Y:S02]  /*1c870*/  ISETP.GE.U32.AND P4, PT, R10.reuse, 0x8, PT ;  /* 0x000000080a00780c */ /* 0x040fe40003f86070 */
[----:B------:R-:W-:Y:S02]  /*1c880*/  ISETP.GE.U32.AND P5, PT, R10, 0x10, PT ;  /* 0x000000100a00780c */ /* 0x000fe40003fa6070 */
[----:B--2---:R-:W-:Y:S01]  /*1c890*/  @!P1 MOV R5, R7 ;  /* 0x0000000700059202 */ /* 0x004fe20000000f00 */
[----:B------:R-:W-:-:S02]  /*1c8a0*/  IMAD.MOV.U32 R7, RZ, RZ, RZ ;  /* 0x000000ffff077224 */ /* 0x000fc400078e00ff */
[----:B---3--:R-:W-:Y:S01]  /*1c8b0*/  @!P1 IMAD.MOV.U32 R7, RZ, RZ, R2 ;  /* 0x000000ffff079224 */ /* 0x008fe200078e0002 */
[----:B------:R-:W-:-:S03]  /*1c8c0*/  ISETP.NE.AND P1, PT, R10, RZ, PT ;  /* 0x000000ff0a00720c */ /* 0x000fc60003f25270 */
[----:B------:R-:W-:-:S04]  /*1c8d0*/  IMAD R2, R7, R5, RZ ;  /* 0x0000000507027224 */ /* 0x000fc800078e02ff */
[----:B------:R-:W-:-:S07]  /*1c8e0*/  IMAD.MOV.U32 R13, RZ, RZ, R2 ;  /* 0x000000ffff0d7224 */ /* 0x000fce00078e0002 */
[----:B------:R-:W-:Y:S05]  /*1c8f0*/  WARPSYNC.COLLECTIVE R15, `(.L_x_775) ;  /* 0x000000000f087348 */ /* 0x000fea0003c00000 */
[----:B------:R0:W1:Y:S02]  /*1c900*/  SHFL.UP P6, R14, R13, R12, R11 ;  /* 0x0400000c0d0e7389 */ /* 0x00006400000c000b */
[----:B01----:R-:W-:Y:S01]  /*1c910*/  ENDCOLLECTIVE ;  /* 0x000000000000791b */ /* 0x003fe20003800000 */
.L_x_775:
[----:B------:R-:W-:Y:S01]  /*1c920*/  IMAD.MOV.U32 R12, RZ, RZ, 0x2 ;  /* 0x00000002ff0c7424 */ /* 0x000fe200078e00ff */
[----:B------:R-:W-:-:S04]  /*1c930*/  MOV R3, R14 ;  /* 0x0000000e00037202 */ /* 0x000fc80000000f00 */
[----:B------:R-:W-:-:S05]  /*1c940*/  SEL R3, R3, RZ, P1 ;  /* 0x000000ff03037207 */ /* 0x000fca0000800000 */
[----:B------:R-:W-:-:S04]  /*1c950*/  IMAD.IADD R2, R2, 0x1, R3 ;  /* 0x0000000102027824 */ /* 0x000fc800078e0203 */
[----:B------:R-:W-:-:S07]  /*1c960*/  IMAD.MOV.U32 R13, RZ, RZ, R2 ;  /* 0x000000ffff0d7224 */ /* 0x000fce00078e0002 */
[----:B------:R-:W-:Y:S05]  /*1c970*/  WARPSYNC.COLLECTIVE R15, `(.L_x_776) ;  /* 0x000000000f087348 */ /* 0x000fea0003c00000 */
[----:B------:R0:W1:Y:S02]  /*1c980*/  SHFL.UP P6, R14, R13, R12, R11 ;  /* 0x0400000c0d0e7389 */ /* 0x00006400000c000b */
[----:B01----:R-:W-:Y:S01]  /*1c990*/  ENDCOLLECTIVE ;  /* 0x000000000000791b */ /* 0x003fe20003800000 */
.L_x_776:
[----:B------:R-:W-:Y:S02]  /*1c9a0*/  IMAD.MOV.U32 R12, RZ, RZ, 0x4 ;  /* 0x00000004ff0c7424 */ /* 0x000fe400078e00ff */
[----:B------:R-:W-:-:S05]  /*1c9b0*/  IMAD.MOV.U32 R3, RZ, RZ, R14 ;  /* 0x000000ffff037224 */ /* 0x000fca00078e000e */
[----:B------:R-:W-:-:S04]  /*1c9c0*/  SEL R3, R3, RZ, P2 ;  /* 0x000000ff03037207 */ /* 0x000fc80001000000 */
[----:B------:R-:W-:-:S05]  /*1c9d0*/  IADD3 R2, R2, R3, RZ ;  /* 0x0000000302027210 */ /* 0x000fca0007ffe0ff */
[----:B------:R-:W-:-:S07]  /*1c9e0*/  IMAD.MOV.U32 R13, RZ, RZ, R2 ;  /* 0x000000ffff0d7224 */ /* 0x000fce00078e0002 */
[----:B------:R-:W-:Y:S05]  /*1c9f0*/  WARPSYNC.COLLECTIVE R15, `(.L_x_777) ;  /* 0x000000000f087348 */ /* 0x000fea0003c00000 */
[----:B------:R0:W1:Y:S02]  /*1ca00*/  SHFL.UP P6, R14, R13, R12, R11 ;  /* 0x0400000c0d0e7389 */ /* 0x00006400000c000b */
[----:B01----:R-:W-:Y:S01]  /*1ca10*/  ENDCOLLECTIVE ;  /* 0x000000000000791b */ /* 0x003fe20003800000 */
.L_x_777:
[----:B------:R-:W-:Y:S02]  /*1ca20*/  IMAD.MOV.U32 R12, RZ, RZ, 0x8 ;  /* 0x00000008ff0c7424 */ /* 0x000fe400078e00ff */
[----:B------:R-:W-:-:S05]  /*1ca30*/  IMAD.MOV.U32 R3, RZ, RZ, R14 ;  /* 0x000000ffff037224 */ /* 0x000fca00078e000e */
[----:B------:R-:W-:-:S05]  /*1ca40*/  SEL R3, R3, RZ, P3 ;  /* 0x000000ff03037207 */ /* 0x000fca0001800000 */
[----:B------:R-:W-:-:S05]  /*1ca50*/  IMAD.IADD R2, R2, 0x1, R3 ;  /* 0x0000000102027824 */ /* 0x000fca00078e0203 */
[----:B------:R-:W-:-:S07]  /*1ca60*/  MOV R13, R2 ;  /* 0x00000002000d7202 */ /* 0x000fce0000000f00 */
[----:B------:R-:W-:Y:S05]  /*1ca70*/  WARPSYNC.COLLECTIVE R15, `(.L_x_778) ;  /* 0x000000000f087348 */ /* 0x000fea0003c00000 */
[----:B------:R0:W1:Y:S02]  /*1ca80*/  SHFL.UP P6, R14, R13, R12, R11 ;  /* 0x0400000c0d0e7389 */ /* 0x00006400000c000b */
[----:B01----:R-:W-:Y:S01]  /*1ca90*/  ENDCOLLECTIVE ;  /* 0x000000000000791b */ /* 0x003fe20003800000 */
.L_x_778:
[----:B------:R-:W-:Y:S01]  /*1caa0*/  MOV R12, 0x10 ;  /* 0x00000010000c7802 */ /* 0x000fe20000000f00 */
[----:B------:R-:W-:-:S05]  /*1cab0*/  IMAD.MOV.U32 R3, RZ, RZ, R14 ;  /* 0x000000ffff037224 */ /* 0x000fca00078e000e */
[----:B------:R-:W-:-:S05]  /*1cac0*/  SEL R3, R3, RZ, P4 ;  /* 0x000000ff03037207 */ /* 0x000fca0002000000 */
[----:B------:R-:W-:-:S04]  /*1cad0*/  IMAD.IADD R2, R2, 0x1, R3 ;  /* 0x0000000102027824 */ /* 0x000fc800078e0203 */
[----:B------:R-:W-:-:S07]  /*1cae0*/  IMAD.MOV.U32 R13, RZ, RZ, R2 ;  /* 0x000000ffff0d7224 */ /* 0x000fce00078e0002 */
[----:B------:R-:W-:Y:S05]  /*1caf0*/  WARPSYNC.COLLECTIVE R15, `(.L_x_779) ;  /* 0x000000000f087348 */ /* 0x000fea0003c00000 */
[----:B------:R0:W1:Y:S02]  /*1cb00*/  SHFL.UP P6, R14, R13, R12, R11 ;  /* 0x0400000c0d0e7389 */ /* 0x00006400000c000b */
[----:B01----:R-:W-:Y:S01]  /*1cb10*/  ENDCOLLECTIVE ;  /* 0x000000000000791b */ /* 0x003fe20003800000 */
.L_x_779:
[----:B------:R-:W-:Y:S01]  /*1cb20*/  IMAD.MOV.U32 R12, RZ, RZ, 0x1f ;  /* 0x0000001fff0c7424 */ /* 0x000fe200078e00ff */
[----:B------:R-:W-:Y:S01]  /*1cb30*/  MOV R11, 0x1f ;  /* 0x0000001f000b7802 */ /* 0x000fe20000000f00 */
[----:B------:R-:W-:-:S05]  /*1cb40*/  IMAD.MOV.U32 R3, RZ, RZ, R14 ;  /* 0x000000ffff037224 */ /* 0x000fca00078e000e */
[----:B------:R-:W-:-:S05]  /*1cb50*/  SEL R3, R3, RZ, P5 ;  /* 0x000000ff03037207 */ /* 0x000fca0002800000 */
[----:B------:R-:W-:-:S04]  /*1cb60*/  IMAD.IADD R2, R2, 0x1, R3 ;  /* 0x0000000102027824 */ /* 0x000fc800078e0203 */
[----:B------:R-:W-:-:S07]  /*1cb70*/  IMAD.MOV.U32 R13, RZ, RZ, R2 ;  /* 0x000000ffff0d7224 */ /* 0x000fce00078e0002 */
[----:B------:R-:W-:Y:S05]  /*1cb80*/  WARPSYNC.COLLECTIVE R15, `(.L_x_780) ;  /* 0x000000000f087348 */ /* 0x000fea0003c00000 */
[----:B------:R0:W1:Y:S02]  /*1cb90*/  SHFL.IDX P6, R14, R13, R12, R11 ;  /* 0x0000000c0d0e7389 */ /* 0x00006400000c000b */
[----:B01----:R-:W-:Y:S01]  /*1cba0*/  ENDCOLLECTIVE ;  /* 0x000000000000791b */ /* 0x003fe20003800000 */
.L_x_780:
[----:B------:R-:W-:Y:S01]  /*1cbb0*/  IMAD.MOV.U32 R8, RZ, RZ, R14 ;  /* 0x000000ffff087224 */ /* 0x000fe200078e000e */
[----:B------:R-:W-:Y:S06]  /*1cbc0*/  BRA `(.L_x_781) ;  /* 0xffffffbc001c7947 */ /* 0x000fec000383ffff */
.L_x_637:
[----:B------:R-:W-:Y:S01]  /*1cbd0*/  BSSY B0, `(.L_x_782) ;  /* 0x0000008000007945 */ /* 0x000fe20003800000 */
[----:B------:R-:W-:Y:S01]  /*1cbe0*/  IMAD.MOV.U32 R13, RZ, RZ, R2 ;  /* 0x000000ffff0d7224 */ /* 0x000fe200078e0002 */
[----:B------:R-:W-:Y:S01]  /*1cbf0*/  MOV R11, RZ ;  /* 0x000000ff000b7202 */ /* 0x000fe20000000f00 */
[----:B------:R-:W-:Y:S02]  /*1cc00*/  IMAD.MOV.U32 R12, RZ, RZ, 0x1 ;  /* 0x00000001ff0c7424 */ /* 0x000fe400078e00ff */
[----:B------:R-:W-:-:S07]  /*1cc10*/  IMAD.MOV.U32 R15, RZ, RZ, -0x1 ;  /* 0xffffffffff0f7424 */ /* 0x000fce00078e00ff */
[----:B-----5:R-:W-:Y:S05]  /*1cc20*/  WARPSYNC.COLLECTIVE R15, `(.L_x_783) ;  /* 0x000000000f087348 */ /* 0x020fea0003c00000 */
[----:B------:R0:W1:Y:S02]  /*1cc30*/  SHFL.UP P6, R14, R13, R12, R11 ;  /* 0x0400000c0d0e7389 */ /* 0x00006400000c000b */
[----:B01---5:R-:W-:Y:S01]  /*1cc40*/  ENDCOLLECTIVE ;  /* 0x000000000000791b */ /* 0x023fe20003800000 */
.L_x_783:
[----:B------:R-:W-:Y:S05]  /*1cc50*/  BSYNC B0 ;  /* 0x0000000000007941 */ /* 0x000fea0003800000 */
.L_x_782:
[----:B------:R-:W-:Y:S01]  /*1cc60*/  IMAD.MOV.U32 R3, RZ, RZ, R14 ;  /* 0x000000ffff037224 */ /* 0x000fe200078e000e */
[----:B------:R-:W-:Y:S01]  /*1cc70*/  MOV R12, 0x2 ;  /* 0x00000002000c7802 */ /* 0x000fe20000000f00 */
[----:B------:R-:W-:Y:S02]  /*1cc80*/  IMAD.MOV.U32 R11, RZ, RZ, RZ ;  /* 0x000000ffff0b7224 */ /* 0x000fe400078e00ff */
[----:B------:R-:W-:Y:S01]  /*1cc90*/  IMAD.MOV.U32 R15, RZ, RZ, -0x1 ;  /* 0xffffffffff0f7424 */ /* 0x000fe200078e00ff */
[----:B------:R-:W-:-:S05]  /*1cca0*/  SEL R3, R3, RZ, P1 ;  /* 0x000000ff03037207 */ /* 0x000fca0000800000 */
[----:B------:R-:W-:-:S04]  /*1ccb0*/  IMAD.IADD R2, R2, 0x1, R3 ;  /* 0x0000000102027824 */ /* 0x000fc800078e0203 */
[----:B------:R-:W-:-:S07]  /*1ccc0*/  IMAD.MOV.U32 R13, RZ, RZ, R2 ;  /* 0x000000ffff0d7224 */ /* 0x000fce00078e0002 */
[----:B------:R-:W-:Y:S05]  /*1ccd0*/  WARPSYNC.COLLECTIVE R15, `(.L_x_784) ;  /* 0x000000000f087348 */ /* 0x000fea0003c00000 */
[----:B------:R0:W1:Y:S02]  /*1cce0*/  SHFL.UP P6, R14, R13, R12, R11 ;  /* 0x0400000c0d0e7389 */ /* 0x00006400000c000b */
[----:B01----:R-:W-:Y:S01]  /*1ccf0*/  ENDCOLLECTIVE ;  /* 0x000000000000791b */ /* 0x003fe20003800000 */
.L_x_784:
        /* <DEDUP_REMOVED lines=8> */
.L_x_785:
        /* <DEDUP_REMOVED lines=8> */
.L_x_786:
[----:B------:R-:W-:Y:S02]  /*1ce00*/  IMAD.MOV.U32 R12, RZ, RZ, 0x10 ;  /* 0x00000010ff0c7424 */ /* 0x000fe400078e00ff */
[----:B------:R-:W-:-:S05]  /*1ce10*/  IMAD.MOV.U32 R3, RZ, RZ, R14 ;  /* 0x000000ffff037224 */ /* 0x000fca00078e000e */
[----:B------:R-:W-:-:S05]  /*1ce20*/  SEL R3, R3, RZ, P4 ;  /* 0x000000ff03037207 */ /* 0x000fca0002000000 */
[----:B------:R-:W-:-:S04]  /*1ce30*/  IMAD.IADD R2, R2, 0x1, R3 ;  /* 0x0000000102027824 */ /* 0x000fc800078e0203 */
[----:B------:R-:W-:-:S07]  /*1ce40*/  IMAD.MOV.U32 R13, RZ, RZ, R2 ;  /* 0x000000ffff0d7224 */ /* 0x000fce00078e0002 */
[----:B------:R-:W-:Y:S05]  /*1ce50*/  WARPSYNC.COLLECTIVE R15, `(.L_x_787) ;  /* 0x000000000f087348 */ /* 0x000fea0003c00000 */
[----:B------:R0:W1:Y:S02]  /*1ce60*/  SHFL.UP P6, R14, R13, R12, R11 ;  /* 0x0400000c0d0e7389 */ /* 0x00006400000c000b */
[----:B01----:R-:W-:Y:S01]  /*1ce70*/  ENDCOLLECTIVE ;  /* 0x000000000000791b */ /* 0x003fe20003800000 */
.L_x_787:
[----:B------:R-:W-:Y:S02]  /*1ce80*/  IMAD.MOV.U32 R12, RZ, RZ, 0x1f ;  /* 0x0000001fff0c7424 */ /* 0x000fe400078e00ff */
[----:B------:R-:W-:Y:S01]  /*1ce90*/  IMAD.MOV.U32 R11, RZ, RZ, 0x1f ;  /* 0x0000001fff0b7424 */ /* 0x000fe200078e00ff */
[----:B------:R-:W-:-:S04]  /*1cea0*/  MOV R3, R14 ;  /* 0x0000000e00037202 */ /* 0x000fc80000000f00 */
[----:B------:R-:W-:-:S05]  /*1ceb0*/  SEL R3, R3, RZ, P5 ;  /* 0x000000ff03037207 */ /* 0x000fca0002800000 */
[----:B------:R-:W-:-:S04]  /*1cec0*/  IMAD.IADD R2, R2, 0x1, R3 ;  /* 0x0000000102027824 */ /* 0x000fc800078e0203 */
[----:B------:R-:W-:-:S07]  /*1ced0*/  IMAD.MOV.U32 R13, RZ, RZ, R2 ;  /* 0x000000ffff0d7224 */ /* 0x000fce00078e0002 */
[----:B------:R-:W-:Y:S05]  /*1cee0*/  WARPSYNC.COLLECTIVE R15, `(.L_x_788) ;  /* 0x000000000f087348 */ /* 0x000fea0003c00000 */
[----:B------:R0:W1:Y:S02]  /*1cef0*/  SHFL.IDX P6, R14, R13, R12, R11 ;  /* 0x0000000c0d0e7389 */ /* 0x00006400000c000b */
[----:B01----:R-:W-:Y:S01]  /*1cf00*/  ENDCOLLECTIVE ;  /* 0x000000000000791b */ /* 0x003fe20003800000 */
.L_x_788:
[----:B------:R-:W-:Y:S01]  /*1cf10*/  MOV R8, R14 ;  /* 0x0000000e00087202 */ /* 0x000fe20000000f00 */
[----:B------:R-:W-:Y:S06]  /*1cf20*/  BRA `(.L_x_789) ;  /* 0xffffffb800e87947 */ /* 0x000fec000383ffff */
.L_x_639:
[----:B------:R-:W-:Y:S01]  /*1cf30*/  BSSY B0, `(.L_x_790) ;  /* 0x0000006000007945 */ /* 0x000fe20003800000 */
[----:B------:R-:W-:Y:S01]  /*1cf40*/  PLOP3.LUT P6, PT, P6, PT, PT, 0x8, 0x0 ;  /* 0x000000000000781c */ /* 0x000fe200037ce170 */
[----:B------:R-:W-:-:S12]  /*1cf50*/  IMAD.MOV.U32 R15, RZ, RZ, -0x1 ;  /* 0xffffffffff0f7424 */ /* 0x000fd800078e00ff */
[----:B0----5:R-:W-:Y:S05]  /*1cf60*/  WARPSYNC.COLLECTIVE R15, `(.L_x_791) ;  /* 0x000000000f087348 */ /* 0x021fea0003c00000 */
[----:B------:R-:W-:Y:S01]  /*1cf70*/  VOTE.ANY R14, PT, P6 ;  /* 0x00000000000e7806 */ /* 0x000fe200030e0100 */
[----:B0----5:R-:W-:Y:S06]  /*1cf80*/  ENDCOLLECTIVE ;  /* 0x000000000000791b */ /* 0x021fec0003800000 */
.L_x_791:
[----:B------:R-:W-:Y:S05]  /*1cf90*/  BSYNC B0 ;  /* 0x0000000000007941 */ /* 0x000fea0003800000 */
.L_x_790:
[----:B------:R-:W-:Y:S01]  /*1cfa0*/  IMAD.MOV.U32 R6, RZ, RZ, R14 ;  /* 0x000000ffff067224 */ /* 0x000fe200078e000e */
[----:B------:R-:W-:Y:S01]  /*1cfb0*/  MOV R11, 0x1f ;  /* 0x0000001f000b7802 */ /* 0x000fe20000000f00 */
[----:B------:R-:W-:Y:S02]  /*1cfc0*/  IMAD.MOV.U32 R13, RZ, RZ, R5 ;  /* 0x000000ffff0d7224 */ /* 0x000fe400078e0005 */
[----:B------:R-:W0:Y:S01]  /*1cfd0*/  POPC R4, R6 ;  /* 0x0000000600047309 */ /* 0x000e220000000000 */
[----:B------:R-:W-:Y:S02]  /*1cfe0*/  IMAD.MOV.U32 R15, RZ, RZ, -0x1 ;  /* 0xffffffffff0f7424 */ /* 0x000fe400078e00ff */
[----:B0-----:R-:W-:-:S07]  /*1cff0*/  IMAD.MOV.U32 R12, RZ, RZ, R4 ;  /* 0x000000ffff0c7224 */ /* 0x001fce00078e0004 */
[----:B------:R-:W-:Y:S05]  /*1d000*/  WARPSYNC.COLLECTIVE R15, `(.L_x_792) ;  /* 0x000000000f087348 */ /* 0x000fea0003c00000 */
[----:B------:R0:W1:Y:S02]  /*1d010*/  SHFL.IDX P6, R14, R13, R12, R11 ;  /* 0x0000000c0d0e7389 */ /* 0x00006400000c000b */
[----:B01----:R-:W-:Y:S01]  /*1d020*/  ENDCOLLECTIVE ;  /* 0x000000000000791b */ /* 0x003fe20003800000 */
.L_x_792:
[----:B------:R-:W-:Y:S02]  /*1d030*/  IMAD.MOV.U32 R13, RZ, RZ, R7 ;  /* 0x000000ffff0d7224 */ /* 0x000fe400078e0007 */
[----:B------:R-:W-:-:S07]  /*1d040*/  IMAD.MOV.U32 R5, RZ, RZ, R14 ;  /* 0x000000ffff057224 */ /* 0x000fce00078e000e */
[----:B------:R-:W-:Y:S05]  /*1d050*/  WARPSYNC.COLLECTIVE R15, `(.L_x_793) ;  /* 0x000000000f087348 */ /* 0x000fea0003c00000 */
[----:B------:R0:W1:Y:S02]  /*1d060*/  SHFL.IDX P6, R14, R13, R12, R11 ;  /* 0x0000000c0d0e7389 */ /* 0x00006400000c000b */
[----:B01----:R-:W-:Y:S01]  /*1d070*/  ENDCOLLECTIVE ;  /* 0x000000000000791b */ /* 0x003fe20003800000 */
.L_x_793:
[----:B------:R-:W-:Y:S01]  /*1d080*/  IMAD.MOV.U32 R7, RZ, RZ, R14 ;  /* 0x000000ffff077224 */ /* 0x000fe200078e000e */
[----:B------:R-:W-:Y:S06]  /*1d090*/  BRA `(.L_x_794) ;  /* 0xffffffb800c87947 */ /* 0x000fec000383ffff */
.L_x_641:
[----:B------:R-:W-:Y:S01]  /*1d0a0*/  BSSY B0, `(.L_x_795) ;  /* 0x0000007000007945 */ /* 0x000fe20003800000 */
[----:B------:R-:W-:Y:S01]  /*1d0b0*/  MOV R13, R2 ;  /* 0x00000002000d7202 */ /* 0x000fe20000000f00 */
[----:B------:R-:W-:Y:S02]  /*1d0c0*/  IMAD.MOV.U32 R11, RZ, RZ, 0x1f ;  /* 0x0000001fff0b7424 */ /* 0x000fe400078e00ff */
[----:B------:R-:W-:-:S07]  /*1d0d0*/  IMAD.MOV.U32 R15, RZ, RZ, -0x1 ;  /* 0xffffffffff0f7424 */ /* 0x000fce00078e00ff */
[----:B0123-5:R-:W-:Y:S05]  /*1d0e0*/  WARPSYNC.COLLECTIVE R15, `(.L_x_796) ;  /* 0x000000000f087348 */ /* 0x02ffea0003c00000 */
[----:B------:R4:W0:Y:S02]  /*1d0f0*/  SHFL.IDX P6, R14, R13, R12, R11 ;  /* 0x0000000c0d0e7389 */ /* 0x00082400000c000b */
[----:B012345:R-:W-:Y:S01]  /*1d100*/  ENDCOLLECTIVE ;  /* 0x000000000000791b */ /* 0x03ffe20003800000 */
.L_x_796:
[----:B------:R-:W-:Y:S05]  /*1d110*/  BSYNC B0 ;  /* 0x0000000000007941 */ /* 0x000fea0003800000 */
.L_x_795:
[----:B------:R-:W-:Y:S01]  /*1d120*/  IMAD.MOV.U32 R2, RZ, RZ, R14 ;  /* 0x000000ffff027224 */ /* 0x000fe200078e000e */
[----:B------:R-:W-:Y:S06]  /*1d130*/  BRA `(.L_x_797) ;  /* 0xffffffb800b87947 */ /* 0x000fec000383ffff */
.L_x_645:
[----:B0-----:R0:W3:Y:S02]  /*1d140*/  SYNCS.PHASECHK.TRANS64.TRYWAIT P0, [R5+URZ+0x13220], R0 ;  /* 0x01322000050075a7 */ /* 0x0010e4000800017f */
[----:B---3--:R-:W-:Y:S05]  /*1d150*/  @!P0 NANOSLEEP.SYNCS 0x989680 ;  /* 0x009896800000895d */ /* 0x008fea0003900000 */
[----:B------:R-:W3:Y:S02]  /*1d160*/  @!P0 SYNCS.PHASECHK.TRANS64 P0, [R5+URZ+0x13220], R0 ;  /* 0x01322000050085a7 */ /* 0x000ee4000800007f */
[----:B---3--:R-:W-:Y:S05]  /*1d170*/  @!P0 BRA `(.L_x_645) ;  /* 0xfffffffc00f08947 */ /* 0x008fea000383ffff */
[----:B------:R-:W-:Y:S05]  /*1d180*/  BRA `(.L_x_798) ;  /* 0xffffffc0001c7947 */ /* 0x000fea000383ffff */
.L_x_646:
[----:B------:R-:W3:Y:S01]  /*1d190*/  S2R R2, SR_TID.X ;  /* 0x0000000000027919 */ /* 0x000ee20000002100 */
[----:B------:R-:W-:Y:S01]  /*1d1a0*/  BSSY B0, `(.L_x_799) ;  /* 0x000000a000007945 */ /* 0x000fe20003800000 */
[----:B------:R-:W-:Y:S01]  /*1d1b0*/  MOV R12, RZ ;  /* 0x000000ff000c7202 */ /* 0x000fe20000000f00 */
[----:B------:R-:W-:Y:S02]  /*1d1c0*/  IMAD.MOV.U32 R11, RZ, RZ, 0x1f ;  /* 0x0000001fff0b7424 */ /* 0x000fe400078e00ff */
[----:B------:R-:W-:Y:S01]  /*1d1d0*/  IMAD.MOV.U32 R15, RZ, RZ, -0x1 ;  /* 0xffffffffff0f7424 */ /* 0x000fe200078e00ff */
[----:B---3--:R-:W-:-:S04]  /*1d1e0*/  SHF.R.U32.HI R2, RZ, 0x5, R2 ;  /* 0x00000005ff027819 */ /* 0x008fc80000011602 */
[----:B------:R-:W-:-:S05]  /*1d1f0*/  LOP3.LUT R2, R2, 0x3, RZ, 0xc0, !PT ;  /* 0x0000000302027812 */ /* 0x000fca00078ec0ff */
[----:B------:R-:W-:-:S07]  /*1d200*/  IMAD.MOV.U32 R13, RZ, RZ, R2 ;  /* 0x000000ffff0d7224 */ /* 0x000fce00078e0002 */
[----:B012--5:R-:W-:Y:S05]  /*1d210*/  WARPSYNC.COLLECTIVE R15, `(.L_x_800) ;  /* 0x000000000f087348 */ /* 0x027fea0003c00000 */
[----:B------:R3:W4:Y:S02]  /*1d220*/  SHFL.IDX P6, R14, R13, R12, R11 ;  /* 0x0000000c0d0e7389 */ /* 0x00072400000c000b */
[----:B012345:R-:W-:Y:S01]  /*1d230*/  ENDCOLLECTIVE ;  /* 0x000000000000791b */ /* 0x03ffe20003800000 */
.L_x_800:
[----:B------:R-:W-:Y:S05]  /*1d240*/  BSYNC B0 ;  /* 0x0000000000007941 */ /* 0x000fea0003800000 */
.L_x_799:
[----:B------:R-:W-:Y:S05]  /*1d250*/  BRA `(.L_x_801) ;  /* 0xffffffc000047947 */ /* 0x000fea000383ffff */
.L_x_647:
[----:B------:R-:W-:Y:S01]  /*1d260*/  BSSY B0, `(.L_x_802) ;  /* 0x0000006000007945 */ /* 0x000fe20003800000 */
[----:B------:R-:W-:-:S07]  /*1d270*/  IMAD.MOV.U32 R15, RZ, RZ, -0x1 ;  /* 0xffffffffff0f7424 */ /* 0x000fce00078e00ff */
[----:B012--5:R-:W-:Y:S05]  /*1d280*/  WARPSYNC.COLLECTIVE R15, `(.L_x_803) ;  /* 0x000000000f0c7348 */ /* 0x027fea0003c00000 */
[----:B------:R-:W-:Y:S02]  /*1d290*/  ELECT P6, UR62, PT ;  /* 0x00000000003e782f */ /* 0x000fe400038c0000 */
[----:B------:R-:W-:Y:S01]  /*1d2a0*/  MOV R14, UR62 ;  /* 0x0000003e000e7c02 */ /* 0x000fe20008000f00 */
[----:B012--5:R-:W-:Y:S10]  /*1d2b0*/  ENDCOLLECTIVE ;  /* 0x000000000000791b */ /* 0x027ff40003800000 */
.L_x_803:
[----:B------:R-:W-:Y:S05]  /*1d2c0*/  BSYNC B0 ;  /* 0x0000000000007941 */ /* 0x000fea0003800000 */
.L_x_802:
[----:B------:R-:W-:Y:S05]  /*1d2d0*/  BRA `(.L_x_804) ;  /* 0xffffffbc00f87947 */ /* 0x000fea000383ffff */
.L_x_649:
[----:B0-----:R0:W3:Y:S02]  /*1d2e0*/  SYNCS.PHASECHK.TRANS64.TRYWAIT P1, [R3+URZ+0x13240], R2 ;  /* 0x01324002030075a7 */ /* 0x0010e4000802017f */
[----:B---3--:R-:W-:Y:S05]  /*1d2f0*/  @!P1 NANOSLEEP.SYNCS 0x989680 ;  /* 0x009896800000995d */ /* 0x008fea0003900000 */
[----:B------:R-:W3:Y:S02]  /*1d300*/  @!P1 SYNCS.PHASECHK.TRANS64 P1, [R3+URZ+0x13240], R2 ;  /* 0x01324002030095a7 */ /* 0x000ee4000802007f */
[----:B---3--:R-:W-:Y:S05]  /*1d310*/  @!P1 BRA `(.L_x_649) ;  /* 0xfffffffc00f09947 */ /* 0x008fea000383ffff */
[----:B------:R-:W-:Y:S05]  /*1d320*/  BRA `(.L_x_805) ;  /* 0xffffffc0001c7947 */ /* 0x000fea000383ffff */
.L_x_651:
[----:B-1----:R1:W3:Y:S02]  /*1d330*/  SYNCS.PHASECHK.TRANS64.TRYWAIT P1, [R29+URZ+0x13240], R0 ;  /* 0x013240001d0075a7 */ /* 0x0022e4000802017f */
[----:B---3--:R-:W-:Y:S05]  /*1d340*/  @!P1 NANOSLEEP.SYNCS 0x989680 ;  /* 0x009896800000995d */ /* 0x008fea0003900000 */
[----:B------:R-:W3:Y:S02]  /*1d350*/  @!P1 SYNCS.PHASECHK.TRANS64 P1, [R29+URZ+0x13240], R0 ;  /* 0x013240001d0095a7 */ /* 0x000ee4000802007f */
[----:B---3--:R-:W-:Y:S05]  /*1d360*/  @!P1 BRA `(.L_x_651) ;  /* 0xfffffffc00f09947 */ /* 0x008fea000383ffff */
[----:B------:R-:W-:Y:S05]  /*1d370*/  BRA `(.L_x_806) ;  /* 0xffffffc0002c7947 */ /* 0x000fea000383ffff */
.L_x_653:
[----:B---3--:R3:W4:Y:S02]  /*1d380*/  SYNCS.PHASECHK.TRANS64.TRYWAIT P1, [R3+URZ+0x13260], R2 ;  /* 0x01326002030075a7 */ /* 0x008724000802017f */
[----:B----4-:R-:W-:Y:S05]  /*1d390*/  @!P1 NANOSLEEP.SYNCS 0x989680 ;  /* 0x009896800000995d */ /* 0x010fea0003900000 */
[----:B------:R-:W4:Y:S02]  /*1d3a0*/  @!P1 SYNCS.PHASECHK.TRANS64 P1, [R3+URZ+0x13260], R2 ;  /* 0x01326002030095a7 */ /* 0x000f24000802007f */
[----:B----4-:R-:W-:Y:S05]  /*1d3b0*/  @!P1 BRA `(.L_x_653) ;  /* 0xfffffffc00f09947 */ /* 0x010fea000383ffff */
[----:B------:R-:W-:Y:S05]  /*1d3c0*/  BRA `(.L_x_807) ;  /* 0xffffffc000287947 */ /* 0x000fea000383ffff */
.L_x_655:
[----:B----4-:R4:W0:Y:S02]  /*1d3d0*/  SYNCS.PHASECHK.TRANS64.TRYWAIT P1, [R29+URZ+0x13260], R0 ;  /* 0x013260001d0075a7 */ /* 0x010824000802017f */
[----:B0-----:R-:W-:Y:S05]  /*1d3e0*/  @!P1 NANOSLEEP.SYNCS 0x989680 ;  /* 0x009896800000995d */ /* 0x001fea0003900000 */
[----:B------:R-:W0:Y:S02]  /*1d3f0*/  @!P1 SYNCS.PHASECHK.TRANS64 P1, [R29+URZ+0x13260], R0 ;  /* 0x013260001d0095a7 */ /* 0x000e24000802007f */
[----:B0-----:R-:W-:Y:S05]  /*1d400*/  @!P1 BRA `(.L_x_655) ;  /* 0xfffffffc00f09947 */ /* 0x001fea000383ffff */
[----:B------:R-:W-:Y:S05]  /*1d410*/  BRA `(.L_x_808) ;  /* 0xffffffc000247947 */ /* 0x000fea000383ffff */
.L_x_657:
[----:B------:R0:W0:Y:S02]  /*1d420*/  SYNCS.PHASECHK.TRANS64.TRYWAIT P1, [R3+URZ+0x13280], R2 ;  /* 0x01328002030075a7 */ /* 0x000024000802017f */
[----:B0-----:R-:W-:Y:S05]  /*1d430*/  @!P1 NANOSLEEP.SYNCS 0x989680 ;  /* 0x009896800000995d */ /* 0x001fea0003900000 */
[----:B------:R-:W0:Y:S02]  /*1d440*/  @!P1 SYNCS.PHASECHK.TRANS64 P1, [R3+URZ+0x13280], R2 ;  /* 0x01328002030095a7 */ /* 0x000e24000802007f */
[----:B0-----:R-:W-:Y:S05]  /*1d450*/  @!P1 BRA `(.L_x_657) ;  /* 0xfffffffc00f09947 */ /* 0x001fea000383ffff */
[----:B------:R-:W-:Y:S05]  /*1d460*/  BRA `(.L_x_809) ;  /* 0xffffffc000207947 */ /* 0x000fea000383ffff */
.L_x_810:
        /* <DEDUP_REMOVED lines=9> */
.L_x_2721:


//--------------------- .text._ZN7cutlass13device_kernelIN5flash11enable_sm90INS1_16FlashAttnFwdSm90INS1_25CollectiveMainloopFwdSm90ILi2EN4cute5tupleIJNS5_1CILi1EEES8_S8_EEENS6_IJNS7_ILi192EEENS7_ILi160EEENS7_ILi64EEEEEELi64ENS_12float_e4m3_tEfNS_4arch4Sm90ELb0ELb1ELb1ELb0ELb1ELb0ELb0ELb1ELb1ELb1ELb1ELb0EEENS1_21CollectiveEpilogueFwdINS6_IJSA_SC_SB_EEES9_NS_10bfloat16_tESG_Li384ELb0ELb1ELb1ELb1EEENS1_19SingleTileSchedulerILb0ELb1ELb1ELi192EEEEEEEEEvNT_6ParamsE --------------------------
	.section	.text._ZN7cutlass13device_kernelIN5flash11enable_sm90INS1_16FlashAttnFwdSm90INS1_25CollectiveMainloopFwdSm90ILi2EN4cute5tupleIJNS5_1CILi1EEES8_S8_EEENS6_IJNS7_ILi192EEENS7_ILi160EEENS7_ILi64EEEEEELi64ENS_12float_e4m3_tEfNS_4arch4Sm90ELb0ELb1ELb1ELb0ELb1ELb0ELb0ELb1ELb1ELb1ELb1ELb0EEENS1_21CollectiveEpilogueFwdINS6_IJSA_SC_SB_EEES9_NS_10bfloat16_tESG_Li384ELb0ELb1ELb1ELb1EEENS1_19SingleTileSchedulerILb0ELb1ELb1ELi192EEEEEEEEEvNT_6ParamsE,"ax",@progbits
	.align	128
.text._ZN7cutlass13device_kernelIN5flash11enable_sm90INS1_16FlashAttnFwdSm90INS1_25CollectiveMainloopFwdSm90ILi2EN4cute5tupleIJNS5_1CILi1EEES8_S8_EEENS6_IJNS7_ILi192EEENS7_ILi160EEENS7_ILi64EEEEEELi64ENS_12float_e4m3_tEfNS_4arch4Sm90ELb0ELb1ELb1ELb0ELb1ELb0ELb0ELb1ELb1ELb1ELb1ELb0EEENS1_21CollectiveEpilogueFwdINS6_IJSA_SC_SB_EEES9_NS_10bfloat16_tESG_Li384ELb0ELb1ELb1ELb1EEENS1_19SingleTileSchedulerILb0ELb1ELb1ELi192EEEEEEEEEvNT_6ParamsE:
        .type           _ZN7cutlass13device_kernelIN5flash11enable_sm90INS1_16FlashAttnFwdSm90INS1_25CollectiveMainloopFwdSm90ILi2EN4cute5tupleIJNS5_1CILi1EEES8_S8_EEENS6_IJNS7_ILi192EEENS7_ILi160EEENS7_ILi64EEEEEELi64ENS_12float_e4m3_tEfNS_4arch4Sm90ELb0ELb1ELb1ELb0ELb1ELb0ELb0ELb1ELb1ELb1ELb1ELb0EEENS1_21CollectiveEpilogueFwdINS6_IJSA_SC_SB_EEES9_NS_10bfloat16_tESG_Li384ELb0ELb1ELb1ELb1EEENS1_19SingleTileSchedulerILb0ELb1ELb1ELi192EEEEEEEEEvNT_6ParamsE,@function
        .size           _ZN7cutlass13device_kernelIN5flash11enable_sm90INS1_16FlashAttnFwdSm90INS1_25CollectiveMainloopFwdSm90ILi2EN4cute5tupleIJNS5_1CILi1EEES8_S8_EEENS6_IJNS7_ILi192EEENS7_ILi160EEENS7_ILi64EEEEEELi64ENS_12float_e4m3_tEfNS_4arch4Sm90ELb0ELb1ELb1ELb0ELb1ELb0ELb0ELb1ELb1ELb1ELb1ELb0EEENS1_21CollectiveEpilogueFwdINS6_IJSA_SC_SB_EEES9_NS_10bfloat16_tESG_Li384ELb0ELb1ELb1ELb1EEENS1_19SingleTileSchedulerILb0ELb1ELb1ELi192EEEEEEEEEvNT_6ParamsE,(.L_x_2722 - _ZN7cutlass13device_kernelIN5flash11enable_sm90INS1_16FlashAttnFwdSm90INS1_25CollectiveMainloopFwdSm90ILi2EN4cute5tupleIJNS5_1CILi1EEES8_S8_EEENS6_IJNS7_ILi192EEENS7_ILi160EEENS7_ILi64EEEEEELi64ENS_12float_e4m3_tEfNS_4arch4Sm90ELb0ELb1ELb1ELb0ELb1ELb0ELb0ELb1ELb1ELb1ELb1ELb0EEENS1_21CollectiveEpilogueFwdINS6_IJSA_SC_SB_EEES9_NS_10bfloat16_tESG_Li384ELb0ELb1ELb1ELb1EEENS1_19SingleTileSchedulerILb0ELb1ELb1ELi192EEEEEEEEEvNT_6ParamsE)
        .other          _ZN7cutlass13device_kernelIN5flash11enable_sm90INS1_16FlashAttnFwdSm90INS1_25CollectiveMainloopFwdSm90ILi2EN4cute5tupleIJNS5_1CILi1EEES8_S8_EEENS6_IJNS7_ILi192EEENS7_ILi160EEENS7_ILi64EEEEEELi64ENS_12float_e4m3_tEfNS_4arch4Sm90ELb0ELb1ELb1ELb0ELb1ELb0ELb0ELb1ELb1ELb1ELb1ELb0EEENS1_21CollectiveEpilogueFwdINS6_IJSA_SC_SB_EEES9_NS_10bfloat16_tESG_Li384ELb0ELb1ELb1ELb1EEENS1_19SingleTileSchedulerILb0ELb1ELb1ELi192EEEEEEEEEvNT_6ParamsE,@"STO_CUDA_ENTRY STV_DEFAULT"
_ZN7cutlass13device_kernelIN5flash11enable_sm90INS1_16FlashAttnFwdSm90INS1_25CollectiveMainloopFwdSm90ILi2EN4cute5tupleIJNS5_1CILi1EEES8_S8_EEENS6_IJNS7_ILi192EEENS7_ILi160EEENS7_ILi64EEEEEELi64ENS_12float_e4m3_tEfNS_4arch4Sm90ELb0ELb1ELb1ELb0ELb1ELb0ELb0ELb1ELb1ELb1ELb1ELb0EEENS1_21CollectiveEpilogueFwdINS6_IJSA_SC_SB_EEES9_NS_10bfloat16_tESG_Li384ELb0ELb1ELb1ELb1EEENS1_19SingleTileSchedulerILb0ELb1ELb1ELi192EEEEEEEEEvNT_6ParamsE:
        /* <DEDUP_REMOVED lines=45> */
.L_x_811:
        /* <DEDUP_REMOVED lines=22> */
.L_x_812:
        /* <DEDUP_REMOVED lines=18> */
.L_x_813:
        /* <DEDUP_REMOVED lines=22> */
.L_x_814:
        /* <DEDUP_REMOVED lines=23> */
.L_x_815:
        /* <DEDUP_REMOVED lines=9> */
.L_x_818:
        /* <DEDUP_REMOVED lines=18> */
[----:B------:R-:W0:Y:S01]  /*09d0*/  LDC.64 R2, c[0x0][0x418] ;  /* 0x00010600ff027b82 */ /* 0x000e220000000a00 */
[----:B------:R-:W-:Y:S01]  /*09e0*/  ULDC UR4, c[0x0][0x448] ;  /* 0x0001120000047ab9 */ /* 0x000fe20000000800 */
[----:B------:R-:W-:Y:S01]  /*09f0*/  USHF.R.S32.HI UR43, URZ, 0x1f, UR41 ;  /* 0x0000001f3f2b7899 */ /* 0x000fe20008011429 */
[----:B------:R-:W-:Y:S01]  /*0a00*/  VIADD R104, R17, 0xffffff80 ;  /* 0xffffff8011687836 */ /* 0x000fe20000000000 */
[----:B------:R-:W-:-:S04]  /*0a10*/  UISETP.NE.AND UP0, UPT, UR4, 0x1, UPT ;  /* 0x000000010400788c */ /* 0x000fc8000bf05270 */
[----:B------:R-:W1:Y:S01]  /*0a20*/  S2UR UR38, SR_CTAID.X ;  /* 0x00000000002679c3 */ /* 0x000e620000002500 */
[----:B------:R-:W-:-:S06]  /*0a30*/  UP2UR UR44, UPR, URZ, 0x1 ;  /* 0x000000013f2c7883 */ /* 0x000fcc0008000000 */
[----:B------:R-:W-:Y:S01]  /*0a40*/  @UP0 ULDC UR5, c[0x0][0x44c] ;  /* 0x0001130000050ab9 */ /* 0x000fe20000000800 */
[----:B------:R-:W2:Y:S01]  /*0a50*/  LDC R19, c[0x0][0x288] ;  /* 0x0000a200ff137b82 */ /* 0x000ea20000000800 */
[----:B------:R-:W-:-:S07]  /*0a60*/  @UP0 ULDC UR9, c[0x0][0x450] ;  /* 0x0001140000090ab9 */ /* 0x000fce0000000800 */
[----:B------:R-:W3:Y:S01]  /*0a70*/  LDC R16, c[0x0][0x424] ;  /* 0x00010900ff107b82 */ /* 0x000ee20000000800 */
[----:B0-----:R-:W-:-:S04]  /*0a80*/  ISETP.NE.U32.AND P0, PT, R2, RZ, PT ;  /* 0x000000ff0200720c */ /* 0x001fc80003f05070 */
[----:B------:R-:W-:-:S03]  /*0a90*/  ISETP.NE.AND.EX P0, PT, R3, RZ, PT, P0 ;  /* 0x000000ff0300720c */ /* 0x000fc60003f05300 */
[----:B------:R-:W0:Y:S01]  /*0aa0*/  LDC R5, c[0x0][0x2f0] ;  /* 0x0000bc00ff057b82 */ /* 0x000e220000000800 */
[----:B-1----:R-:W-:-:S04]  /*0ab0*/  UIMAD UR38, UR38, 0xc0, URZ ;  /* 0x000000c0262678a4 */ /* 0x002fc8000f8e023f */
[----:B------:R-:W-:Y:S02]  /*0ac0*/  @UP0 UIADD3 UR4, UR38, 0xbf, URZ ;  /* 0x000000bf26040890 */ /* 0x000fe4000fffe03f */
[----:B------:R-:W-:Y:S01]  /*0ad0*/  UIADD3 UR7, UR38, 0xbf, URZ ;  /* 0x000000bf26077890 */ /* 0x000fe2000fffe03f */
[----:B--2---:R-:W-:Y:S01]  /*0ae0*/  IADD3 R3, -R19, 0x1, RZ ;  /* 0x0000000113037810 */ /* 0x004fe20007ffe1ff */
[----:B------:R-:W-:-:S04]  /*0af0*/  UIMAD.WIDE.U32 UR4, UR4, UR5, URZ ;  /* 0x00000005040472a5 */ /* 0x000fc8000f8e003f */
[----:B------:R-:W-:Y:S01]  /*0b00*/  @UP0 USHF.R.U32.HI UR7, URZ, UR9, UR5 ;  /* 0x000000093f070299 */ /* 0x000fe20008011605 */
[----:B---3--:R-:W-:Y:S02]  /*0b10*/  SEL R16, R16, 0x1, P0 ;  /* 0x0000000110107807 */ /* 0x008fe40000000000 */
[----:B------:R-:W-:Y:S02]  /*0b20*/  ULDC.64 UR4, c[0x0][0x9e0] ;  /* 0x0002780000047ab9 */ /* 0x000fe40000000a00 */
[----:B------:R-:W-:-:S04]  /*0b30*/  UISETP.GE.AND UP0, UPT, UR5, 0x1, UPT ;  /* 0x000000010500788c */ /* 0x000fc8000bf06270 */
[----:B------:R-:W-:Y:S01]  /*0b40*/  UP2UR UR47, UPR, URZ, 0x1 ;  /* 0x000000013f2f7883 */ /* 0x000fe20008000000 */
[CC--:B0-----:R-:W-:Y:S01]  /*0b50*/  IMAD R3, R16.reuse, R5.reuse, R3 ;  /* 0x0000000510037224 */ /* 0x0c1fe200078e0203 */
[----:B------:R-:W-:Y:S01]  /*0b60*/  PLOP3.LUT P0, PT, PT, PT, UP0, 0x40, 0x0 ;  /* 0x000000000000781c */ /* 0x000fe20003f0e808 */
[----:B------:R-:W-:-:S03]  /*0b70*/  IMAD R17, R16, R5, RZ ;  /* 0x0000000510117224 */ /* 0x000fc600078e02ff */
[----:B------:R-:W-:-:S13]  /*0b80*/  R2UR UR8, R3 ;  /* 0x00000000030872ca */ /* 0x000fda00000e0000 */
[----:B------:R-:W-:-:S04]  /*0b90*/  UIADD3 UR7, UR8, UR7, URZ ;  /* 0x0000000708077290 */ /* 0x000fc8000fffe03f */
[----:B------:R-:W-:-:S06]  /*0ba0*/  UIADD3 UR4, UR7, UR4, URZ ;  /* 0x0000000407047290 */ /* 0x000fcc000fffe03f */
[----:B------:R-:W-:Y:S01]  /*0bb0*/  IMAD.U32 R0, RZ, RZ, UR4 ;  /* 0x00000004ff007e24 */ /* 0x000fe2000f8e00ff */
[----:B------:R-:W-:Y:S06]  /*0bc0*/  @P0 BRA `(.L_x_820) ;  /* 0x0000000000400947 */ /* 0x000fec0003800000 */
[----:B------:R-:W-:Y:S01]  /*0bd0*/  ISETP.LT.AND P0, PT, RZ, UR7, PT ;  /* 0x00000007ff007c0c */ /* 0x000fe2000bf01270 */
[----:B------:R-:W-:-:S12]  /*0be0*/  UIADD3 UR4, UR7, -0x1, URZ ;  /* 0xffffffff07047890 */ /* 0x000fd8000fffe03f */
[----:B------:R-:W-:Y:S05]  /*0bf0*/  @P0 BRA `(.L_x_821) ;  /* 0x00000000001c0947 */ /* 0x000fea0003800000 */
[----:B------:R-:W-:Y:S02]  /*0c00*/  UISETP.NE.AND UP0, UPT, UR5, 0x1, UPT ;  /* 0x000000010500788c */ /* 0x000fe4000bf05270 */
[----:B------:R-:W-:-:S09]  /*0c10*/  UIADD3 UR4, -UR7, URZ, URZ ;  /* 0x0000003f07047290 */ /* 0x000fd2000fffe13f */
[----:B------:R-:W-:Y:S02]  /*0c20*/  @UP0 ULDC.64 UR10, c[0x0][0x9e8] ;  /* 0x00027a00000a0ab9 */ /* 0x000fe40000000a00 */
[----:B------:R-:W-:-:S04]  /*0c30*/  UIMAD.WIDE.U32 UR8, UR4, UR10, URZ ;  /* 0x0000000a040872a5 */ /* 0x000fc8000f8e003f */
[----:B------:R-:W-:-:S04]  /*0c40*/  @UP0 USHF.R.U32.HI UR4, URZ, UR11, UR9 ;  /* 0x0000000b3f040299 */ /* 0x000fc80008011609 */
[----:B------:R-:W-:Y:S01]  /*0c50*/  ULOP3.LUT UR4, URZ, UR4, URZ, 0x33, !UPT ;  /* 0x000000043f047292 */ /* 0x000fe2000f8e333f */
[----:B------:R-:W-:Y:S11]  /*0c60*/  BRA `(.L_x_822) ;  /* 0x0000000000107947 */ /* 0x000ff60003800000 */
.L_x_821:
[----:B------:R-:W-:-:S11]  /*0c70*/  UISETP.NE.AND UP0, UPT, UR5, 0x1, UPT ;  /* 0x000000010500788c */ /* 0x000fd6000bf05270 */
[----:B------:R-:W-:Y:S02]  /*0c80*/  @UP0 ULDC.64 UR10, c[0x0][0x9e8] ;  /* 0x00027a00000a0ab9 */ /* 0x000fe40000000a00 */
[----:B------:R-:W-:-:S04]  /*0c90*/  UIMAD.WIDE.U32 UR8, UR4, UR10, URZ ;  /* 0x0000000a040872a5 */ /* 0x000fc8000f8e003f */
[----:B------:R-:W-:-:S12]  /*0ca0*/  @UP0 USHF.R.U32.HI UR4, URZ, UR11, UR9 ;  /* 0x0000000b3f040299 */ /* 0x000fd80008011609 */
.L_x_822:
[----:B------:R-:W-:-:S06]  /*0cb0*/  UIMAD UR4, UR4, UR5, UR5 ;  /* 0x00000005040472a4 */ /* 0x000fcc000f8e0205 */
[----:B------:R-:W-:-:S07]  /*0cc0*/  VIMNMX R0, R0, UR4, PT ;  /* 0x0000000400007c48 */ /* 0x000fce000bfe0100 */
.L_x_820:
[----:B------:R-:W-:Y:S01]  /*0cd0*/  UISETP.NE.AND UP0, UPT, UR44, URZ, UPT ;  /* 0x0000003f2c00728c */ /* 0x000fe2000bf05270 */
[-C--:B------:R-:W-:Y:S01]  /*0ce0*/  IMAD R19, R16, R5.reuse, -R19 ;  /* 0x0000000510137224 */ /* 0x080fe200078e0a13 */
[----:B------:R-:W-:Y:S01]  /*0cf0*/  UMOV UR4, UR38 ;  /* 0x0000002600047c82 */ /* 0x000fe20008000000 */
[----:B------:R-:W-:Y:S02]  /*0d00*/  VIADD R2, R0, 0x9f ;  /* 0x0000009f00027836 */ /* 0x000fe40000000000 */
[----:B------:R-:W-:Y:S01]  /*0d10*/  IMAD R0, R16, R5, 0x9f ;  /* 0x0000009f10007424 */ /* 0x000fe200078e0205 */
[----:B------:R-:W-:Y:S01]  /*0d20*/  R2UR UR7, R19 ;  /* 0x00000000130772ca */ /* 0x000fe200000e0000 */
[----:B------:R-:W-:-:S04]  /*0d30*/  IMAD.HI R2, R2, 0x66666667, RZ ;  /* 0x6666666702027827 */ /* 0x000fc800078e02ff */
[----:B------:R-:W-:Y:S01]  /*0d40*/  @UP0 ULDC UR8, c[0x0][0x44c] ;  /* 0x0001130000080ab9 */ /* 0x000fe20000000800 */
[----:B------:R-:W-:Y:S01]  /*0d50*/  @UP0 ULDC UR10, c[0x0][0x450] ;  /* 0x00011400000a0ab9 */ /* 0x000fe20000000800 */
[----:B------:R-:W-:Y:S01]  /*0d60*/  UIMAD.WIDE.U32 UR8, UR38, UR8, URZ ;  /* 0x00000008260872a5 */ /* 0x000fe2000f8e003f */
[----:B------:R-:W-:Y:S01]  /*0d70*/  IMAD.HI R0, R0, 0x66666667, RZ ;  /* 0x6666666700007827 */ /* 0x000fe200078e02ff */
[----:B------:R-:W-:Y:S02]  /*0d80*/  SHF.R.U32.HI R5, RZ, 0x1f, R2 ;  /* 0x0000001fff057819 */ /* 0x000fe40000011602 */
[----:B------:R-:W-:Y:S02]  /*0d90*/  @UP0 USHF.R.U32.HI UR4, URZ, UR10, UR9 ;  /* 0x0000000a3f040299 */ /* 0x000fe40008011609 */
[----:B------:R-:W-:Y:S01]  /*0da0*/  UISETP.GE.AND UP0, UPT, UR5, 0x1, UPT ;  /* 0x000000010500788c */ /* 0x000fe2000bf06270 */
[----:B------:R-:W-:Y:S01]  /*0db0*/  SHF.R.U32.HI R3, RZ, 0x1f, R0 ;  /* 0x0000001fff037819 */ /* 0x000fe20000011600 */
[----:B------:R-:W-:Y:S01]  /*0dc0*/  UIADD3 UR4, UR7, UR4, URZ ;  /* 0x0000000407047290 */ /* 0x000fe2000fffe03f */
[----:B------:R-:W-:-:S02]  /*0dd0*/  LEA.HI.SX32 R2, R2, R5, 0x1a ;  /* 0x0000000502027211 */ /* 0x000fc400078fd2ff */
[----:B------:R-:W-:Y:S01]  /*0de0*/  ULDC UR7, c[0x0][0x9dc] ;  /* 0x0002770000077ab9 */ /* 0x000fe20000000800 */
[----:B------:R-:W-:Y:S01]  /*0df0*/  PLOP3.LUT P0, PT, PT, PT, UP0, 0x40, 0x0 ;  /* 0x000000000000781c */ /* 0x000fe20003f0e808 */
[----:B------:R-:W-:Y:S01]  /*0e00*/  UIADD3 UR7, UR4, -UR7, URZ ;  /* 0x8000000704077290 */ /* 0x000fe2000fffe03f */
[----:B------:R-:W-:-:S04]  /*0e10*/  LEA.HI.SX32 R3, R0, R3, 0x1a ;  /* 0x0000000300037211 */ /* 0x000fc800078fd2ff */
[----:B------:R-:W-:-:S07]  /*0e20*/  VIMNMX R18, R3, R2, PT ;  /* 0x0000000203127248 */ /* 0x000fce0003fe0100 */
[----:B------:R-:W-:Y:S05]  /*0e30*/  @P0 BRA `(.L_x_823) ;  /* 0x0000000000440947 */ /* 0x000fea0003800000 */
[----:B------:R-:W-:-:S06]  /*0e40*/  UISETP.GT.AND UP0, UPT, UR4, -0x1, UPT ;  /* 0xffffffff0400788c */ /* 0x000fcc000bf04270 */
[----:B------:R-:W-:-:S13]  /*0e50*/  PLOP3.LUT P0, PT, PT, PT, UP0, 0x80, 0x0 ;  /* 0x000000000000781c */ /* 0x000fda0003f0f008 */
[----:B------:R-:W-:Y:S05]  /*0e60*/  @P0 BRA `(.L_x_824) ;  /* 0x00000000001c0947 */ /* 0x000fea0003800000 */
[----:B------:R-:W-:Y:S02]  /*0e70*/  UISETP.NE.AND UP0, UPT, UR5, 0x1, UPT ;  /* 0x000000010500788c */ /* 0x000fe4000bf05270 */
[----:B------:R-:W-:-:S09]  /*0e80*/  ULOP3.LUT UR4, URZ, UR4, URZ, 0x33, !UPT ;  /* 0x000000043f047292 */ /* 0x000fd2000f8e333f */
[----:B------:R-:W-:Y:S02]  /*0e90*/  @UP0 ULDC.64 UR10, c[0x0][0x9e8] ;  /* 0x00027a00000a0ab9 */ /* 0x000fe40000000a00 */
[----:B------:R-:W-:-:S04]  /*0ea0*/  UIMAD.WIDE.U32 UR8, UR4, UR10, URZ ;  /* 0x0000000a040872a5 */ /* 0x000fc8000f8e003f */
[----:B------:R-:W-:-:S04]  /*0eb0*/  @UP0 USHF.R.U32.HI UR4, URZ, UR11, UR9 ;  /* 0x0000000b3f040299 */ /* 0x000fc80008011609 */
[----:B------:R-:W-:Y:S01]  /*0ec0*/  ULOP3.LUT UR4, URZ, UR4, URZ, 0x33, !UPT ;  /* 0x000000043f047292 */ /* 0x000fe2000f8e333f */
[----:B------:R-:W-:Y:S11]  /*0ed0*/  BRA `(.L_x_825) ;  /* 0x0000000000107947 */ /* 0x000ff60003800000 */
.L_x_824:
[----:B------:R-:W-:-:S11]  /*0ee0*/  UISETP.NE.AND UP0, UPT, UR5, 0x1, UPT ;  /* 0x000000010500788c */ /* 0x000fd6000bf05270 */
[----:B------:R-:W-:Y:S02]  /*0ef0*/  @UP0 ULDC.64 UR10, c[0x0][0x9e8] ;  /* 0x00027a00000a0ab9 */ /* 0x000fe40000000a00 */
[----:B------:R-:W-:-:S04]  /*0f00*/  UIMAD.WIDE.U32 UR8, UR4, UR10, URZ ;  /* 0x0000000a040872a5 */ /* 0x000fc8000f8e003f */
[----:B------:R-:W-:-:S12]  /*0f10*/  @UP0 USHF.R.U32.HI UR4, URZ, UR11, UR9 ;  /* 0x0000000b3f040299 */ /* 0x000fd80008011609 */
.L_x_825:
[----:B------:R-:W-:-:S04]  /*0f20*/  UIMAD UR4, UR4, UR5, URZ ;  /* 0x00000005040472a4 */ /* 0x000fc8000f8e023f */
[----:B------:R-:W-:-:S04]  /*0f30*/  UISETP.LT.AND UP0, UPT, UR7, UR4, UPT ;  /* 0x000000040700728c */ /* 0x000fc8000bf01270 */
[----:B------:R-:W-:-:S12]  /*0f40*/  USEL UR7, UR7, UR4, !UP0 ;  /* 0x0000000407077287 */ /* 0x000fd8000c000000 */
.L_x_823:
[----:B------:R-:W-:Y:S02]  /*0f50*/  UIMAD.WIDE UR4, UR7, 0x66666667, URZ ;  /* 0x66666667070478a5 */ /* 0x000fe4000f8e023f */
[----:B------:R-:W-:Y:S02]  /*0f60*/  USHF.R.U32.HI UR10, URZ, 0x10, UR6 ;  /* 0x000000103f0a7899 */ /* 0x000fe40008011606 */
[----:B------:R-:W-:Y:S02]  /*0f70*/  USHF.R.U32.HI UR4, URZ, 0x1f, UR5 ;  /* 0x0000001f3f047899 */ /* 0x000fe40008011605 */
[----:B------:R-:W-:Y:S02]  /*0f80*/  ULOP3.LUT UR45, UR6, 0xffff, URZ, 0xc0, !UPT ;  /* 0x0000ffff062d7892 */ /* 0x000fe4000f8ec03f */
[----:B------:R-:W-:-:S04]  /*0f90*/  ULEA.HI.SX32 UR4, UR5, UR4, 0x1a ;  /* 0x0000000405047291 */ /* 0x000fc8000f8fd23f */
[----:B------:R-:W-:-:S04]  /*0fa0*/  UISETP.LT.AND UP0, UPT, URZ, UR4, UPT ;  /* 0x000000043f00728c */ /* 0x000fc8000bf01270 */
[----:B------:R-:W-:Y:S02]  /*0fb0*/  USEL UR9, URZ, UR4, !UP0 ;  /* 0x000000043f097287 */ /* 0x000fe4000c000000 */
[----:B------:R-:W-:Y:S01]  /*0fc0*/  UISETP.NE.AND UP0, UPT, UR10, URZ, UPT ;  /* 0x0000003f0a00728c */ /* 0x000fe2000bf05270 */
[----:B------:R-:W-:-:S03]  /*0fd0*/  UMOV UR4, URZ ;  /* 0x0000003f00047c82 */ /* 0x000fc60008000000 */
[----:B------:R-:W-:-:S07]  /*0fe0*/  ISETP.GT.AND P0, PT, R18, UR9, PT ;  /* 0x0000000912007c0c */ /* 0x000fce000bf04270 */
[----:B------:R-:W-:-:S06]  /*0ff0*/  @!UP0 ULDC UR10, c[0x0][0x9f0] ;  /* 0x00027c00000a8ab9 */ /* 0x000fcc0000000800 */
[----:B------:R-:W-:Y:S05]  /*1000*/  @!P0 BRA `(.L_x_826) ;  /* 0x00000000008c8947 */ /* 0x000fea0003800000 */
[----:B------:R-:W-:Y:S01]  /*1010*/  IMAD.U32 R5, RZ, RZ, UR10 ;  /* 0x0000000aff057e24 */ /* 0x000fe2000f8e00ff */
[----:B------:R-:W-:-:S04]  /*1020*/  UMOV UR4, URZ ;  /* 0x0000003f00047c82 */ /* 0x000fc80008000000 */
[----:B------:R-:W-:-:S04]  /*1030*/  IABS R0, R5 ;  /* 0x0000000500007213 */ /* 0x000fc80000000000 */
[----:B------:R-:W-:Y:S02]  /*1040*/  R2UR UR11, R0 ;  /* 0x00000000000b72ca */ /* 0x000fe400000e0000 */
[----:B------:R-:W-:Y:S02]  /*1050*/  IADD3 R0, R5, -0x1, R18 ;  /* 0xffffffff05007810 */ /* 0x000fe40007ffe012 */
[----:B------:R-:W-:Y:S02]  /*1060*/  IABS R5, R5 ;  /* 0x0000000500057213 */ /* 0x000fe40000000000 */
[----:B------:R-:W-:-:S03]  /*1070*/  R2UR UR6, R0 ;  /* 0x00000000000672ca */ /* 0x000fc600000e0000 */
[----:B------:R-:W-:-:S04]  /*1080*/  IMAD.MOV R5, RZ, RZ, -R5 ;  /* 0x000000ffff057224 */ /* 0x000fc800078e0a05 */
[----:B------:R-:W0:Y:S06]  /*1090*/  I2F.RP R2, UR11 ;  /* 0x0000000b00027d06 */ /* 0x000e2c0008209400 */
[----:B------:R-:W-:-:S06]  /*10a0*/  UIADD3 UR6, -UR9, UR6, URZ ;  /* 0x0000000609067290 */ /* 0x000fcc000fffe13f */
[----:B------:R-:W-:Y:S01]  /*10b0*/  IMAD.U32 R0, RZ, RZ, UR6 ;  /* 0x00000006ff007e24 */ /* 0x000fe2000f8e00ff */
[----:B------:R-:W-:Y:S01]  /*10c0*/  ULOP3.LUT UR6, UR6, UR10, URZ, 0x3c, !UPT ;  /* 0x0000000a06067292 */ /* 0x000fe2000f8e3c3f */
[----:B0-----:R-:W0:Y:S03]  /*10d0*/  MUFU.RCP R2, R2 ;  /* 0x0000000200027308 */ /* 0x001e260000001000 */
[----:B------:R-:W-:-:S04]  /*10e0*/  IABS R0, R0 ;  /* 0x0000000000007213 */ /* 0x000fc80000000000 */
[----:B------:R-:W-:Y:S01]  /*10f0*/  R2UR UR8, R0 ;  /* 0x00000000000872ca */ /* 0x000fe200000e0000 */
[----:B------:R-:W-:Y:S02]  /*1100*/  IMAD.MOV.U32 R0, RZ, RZ, R5 ;  /* 0x000000ffff007224 */ /* 0x000fe400078e0005 */
[----:B0-----:R-:W-:-:S06]  /*1110*/  VIADD R3, R2, 0xffffffe ;  /* 0x0ffffffe02037836 */ /* 0x001fcc0000000000 */
        /* <DEDUP_REMOVED lines=18> */
.L_x_826:
[----:B------:R-:W-:Y:S02]  /*1240*/  UIMAD UR45, UR45, UR4, UR9 ;  /* 0x000000042d2d72a4 */ /* 0x000fe4000f8e0209 */
[----:B------:R-:W-:Y:S01]  /*1250*/  IMAD.U32 R3, RZ, RZ, UR4 ;  /* 0x00000004ff037e24 */ /* 0x000fe2000f8e00ff */
[----:B------:R-:W-:Y:S02]  /*1260*/  PLOP3.LUT P0, PT, PT, PT, PT, 0x80, 0x0 ;  /* 0x000000000000781c */ /* 0x000fe40003f0f070 */
[----:B------:R-:W-:Y:S01]  /*1270*/  CS2R R28, SRZ ;  /* 0x00000000001c7805 */ /* 0x000fe2000001ff00 */
[----:B------:R-:W-:Y:S01]  /*1280*/  IMAD.MOV.U32 R0, RZ, RZ, RZ ;  /* 0x000000ffff007224 */ /* 0x000fe200078e00ff */
[----:B------:R-:W-:Y:S02]  /*1290*/  CS2R R24, SRZ ;  /* 0x0000000000187805 */ /* 0x000fe4000001ff00 */
[----:B------:R-:W-:Y:S01]  /*12a0*/  VIADDMNMX R18, R3, UR45, R18, PT ;  /* 0x0000002d03127c46 */ /* 0x000fe2000b800112 */
[----:B------:R-:W-:Y:S01]  /*12b0*/  IMAD.MOV.U32 R2, RZ, RZ, RZ ;  /* 0x000000ffff027224 */ /* 0x000fe200078e00ff */
[----:B------:R-:W-:-:S02]  /*12c0*/  CS2R R30, SRZ ;  /* 0x00000000001e7805 */ /* 0x000fc4000001ff00 */
[----:B------:R-:W-:Y:S02]  /*12d0*/  CS2R R26, SRZ ;  /* 0x00000000001a7805 */ /* 0x000fe4000001ff00 */
[----:B------:R-:W-:Y:S02]  /*12e0*/  ISETP.GT.AND P1, PT, R18, UR45, PT ;  /* 0x0000002d12007c0c */ /* 0x000fe4000bf24270 */
        /* <DEDUP_REMOVED lines=11> */
[----:B------:R-:W-:Y:S01]  /*13a0*/  CS2R R50, SRZ ;  /* 0x0000000000327805 */ /* 0x000fe2000001ff00 */
[----:B------:R-:W-:Y:S06]  /*13b0*/  @!P1 BRA `(.L_x_827) ;  /* 0x00000118009c9947 */ /* 0x000fec0003800000 */
[----:B------:R-:W-:Y:S01]  /*13c0*/  SHF.R.S32.HI R23, RZ, 0x1f, R104 ;  /* 0x0000001fff177819 */ /* 0x000fe20000011468 */
[----:B------:R-:W0:Y:S01]  /*13d0*/  S2UR UR39, SR_CgaCtaId ;  /* 0x00000000002779c3 */ /* 0x000e220000008800 */
[----:B------:R-:W-:Y:S01]  /*13e0*/  UMOV UR46, 0x400 ;  /* 0x00000400002e7882 */ /* 0x000fe20000000000 */
[----:B------:R-:W-:Y:S01]  /*13f0*/  UMOV UR37, 0x80000020 ;  /* 0x8000002000257882 */ /* 0x000fe20000000000 */
[----:B------:R-:W-:-:S04]  /*1400*/  LEA.HI R105, R23, R104, RZ, 0x7 ;  /* 0x0000006817697211 */ /* 0x000fc800078f38ff */
[----:B------:R-:W-:-:S05]  /*1410*/  SHF.R.S32.HI R22, RZ, 0x7, R105 ;  /* 0x00000007ff167819 */ /* 0x000fca0000011469 */
        /* <DEDUP_REMOVED lines=8> */
[----:B------:R-:W-:Y:S01]  /*14a0*/  ULEA UR5, UR5, UR4, 0xc ;  /* 0x0000000405057291 */ /* 0x000fe2000f8e603f */
[----:B------:R-:W-:-:S03]  /*14b0*/  PLOP3.LUT P0, PT, PT, PT, UP0, 0x80, 0x0 ;  /* 0x000000000000781c */ /* 0x000fc60003f0f008 */
[----:B------:R-:W-:-:S04]  /*14c0*/  USHF.R.U32.HI UR5, URZ, 0x4, UR5 ;  /* 0x000000043f057899 */ /* 0x000fc80008011605 */
[----:B------:R-:W-:-:S04]  /*14d0*/  ULOP3.LUT UR5, UR5, 0x3fff, URZ, 0xc0, !UPT ;  /* 0x00003fff05057892 */ /* 0x000fc8000f8ec03f */
[----:B------:R-:W-:Y:S02]  /*14e0*/  ULOP3.LUT UR36, UR5, 0x10000, URZ, 0xfc, !UPT ;  /* 0x0001000005247892 */ /* 0x000fe4000f8efc3f */
[----:B------:R-:W-:Y:S10]  /*14f0*/  @!P0 BRA `(.L_x_828) ;  /* 0x0000000000408947 */ /* 0x000ff40003800000 */
[----:B------:R-:W-:Y:S01]  /*1500*/  MOV R0, 0x0 ;  /* 0x0000000000007802 */ /* 0x000fe20000000f00 */
[----:B------:R-:W-:Y:S01]  /*1510*/  ULDC.64 UR4, c[0x4][0x98] ;  /* 0x0100260000047ab9 */ /* 0x000fe20000000a00 */
[----:B------:R-:W-:Y:S01]  /*1520*/  ULDC.64 UR6, c[0x4][0x30] ;  /* 0x01000c0000067ab9 */ /* 0x000fe20000000a00 */
[----:B------:R-:W-:Y:S01]  /*1530*/  IMAD.U32 R4, RZ, RZ, UR4 ;  /* 0x00000004ff047e24 */ /* 0x000fe2000f8e00ff */
[----:B------:R0:W1:Y:S01]  /*1540*/  LDC.64 R2, c[0x4][R0] ;  /* 0x0100000000027b82 */ /* 0x0000620000000a00 */
[----:B------:R-:W-:Y:S01]  /*1550*/  IMAD.U32 R5, RZ, RZ, UR5 ;  /* 0x00000005ff057e24 */ /* 0x000fe2000f8e00ff */
[----:B------:R-:W-:Y:S01]  /*1560*/  ULDC.64 UR4, c[0x4][0xa0] ;  /* 0x0100280000047ab9 */ /* 0x000fe20000000a00 */
[----:B------:R-:W-:Y:S02]  /*1570*/  IMAD.U32 R10, RZ, RZ, UR6 ;  /* 0x00000006ff0a7e24 */ /* 0x000fe4000f8e00ff */
[----:B------:R-:W-:Y:S02]  /*1580*/  IMAD.U32 R6, RZ, RZ, UR4 ;  /* 0x00000004ff067e24 */ /* 0x000fe4000f8e00ff */
[----:B------:R-:W-:-:S02]  /*1590*/  IMAD.U32 R7, RZ, RZ, UR5 ;  /* 0x00000005ff077e24 */ /* 0x000fc4000f8e00ff */
[----:B------:R-:W-:Y:S02]  /*15a0*/  IMAD.U32 R11, RZ, RZ, UR7 ;  /* 0x00000007ff0b7e24 */ /* 0x000fe4000f8e00ff */
[----:B------:R-:W-:Y:S02]  /*15b0*/  IMAD.MOV.U32 R8, RZ, RZ, 0x70 ;  /* 0x00000070ff087424 */ /* 0x000fe400078e00ff */
[----:B------:R-:W-:Y:S02]  /*15c0*/  IMAD.MOV.U32 R12, RZ, RZ, 0x1 ;  /* 0x00000001ff0c7424 */ /* 0x000fe400078e00ff */
[----:B0-----:R-:W-:-:S07]  /*15d0*/  IMAD.MOV.U32 R13, RZ, RZ, RZ ;  /* 0x000000ffff0d7224 */ /* 0x001fce00078e00ff */
[----:B------:R-:W-:-:S07]  /*15e0*/  LEPC R20, `(.L_x_828) ;  /* 0x000000001014794e */ /* 0x000fce0000000000 */
[----:B-1----:R-:W-:Y:S05]  /*15f0*/  CALL.ABS.NOINC R2 ;  /* 0x0000000002007343 */ /* 0x002fea0003c00000 */
.L_x_828:
        /* <DEDUP_REMOVED lines=14> */
[----:B------:R-:W-:Y:S02]  /*16e0*/  @UP1 UIMAD UR12, UR43, UR16, URZ ;  /* 0x000000102b0c12a4 */ /* 0x000fe4000f8e023f */
[----:B------:R-:W-:Y:S02]  /*16f0*/  @UP0 UIMAD UR15, UR41, UR15, UR8 ;  /* 0x0000000f290f02a4 */ /* 0x000fe4000f8e0208 */
[----:B------:R-:W-:Y:S02]  /*1700*/  @UP1 UIMAD.WIDE.U32 UR8, UR41, UR16, URZ ;  /* 0x00000010290812a5 */ /* 0x000fe4000f8e003f */
[----:B------:R-:W-:-:S02]  /*1710*/  @UP0 UIMAD.WIDE.U32 UR10, UR41, UR14, URZ ;  /* 0x0000000e290a02a5 */ /* 0x000fc4000f8e003f */
[----:B------:R-:W-:Y:S02]  /*1720*/  @UP1 UIMAD UR16, UR41, UR17, UR12 ;  /* 0x00000011291012a4 */ /* 0x000fe4000f8e020c */
[----:B------:R-:W-:Y:S02]  /*1730*/  @UP1 USHF.R.S32.HI UR17, URZ, 0x1f, UR42 ;  /* 0x0000001f3f111899 */ /* 0x000fe4000801142a */
[----:B------:R-:W-:Y:S01]  /*1740*/  @UP0 USHF.R.S32.HI UR14, URZ, 0x1f, UR42 ;  /* 0x0000001f3f0e0899 */ /* 0x000fe2000801142a */
[----:B------:R-:W-:Y:S01]  /*1750*/  @UP1 ULDC.64 UR12, c[0x0][0x9c0] ;  /* 0x00027000000c1ab9 */ /* 0x000fe20000000a00 */
[----:B------:R-:W-:Y:S02]  /*1760*/  @UP0 UIADD3 UR11, UR11, UR15, URZ ;  /* 0x0000000f0b0b0290 */ /* 0x000fe4000fffe03f */
[----:B------:R-:W-:Y:S02]  /*1770*/  @UP1 UIMAD UR15, UR17, UR12, URZ ;  /* 0x0000000c110f12a4 */ /* 0x000fe4000f8e023f */
[----:B------:R-:W-:-:S02]  /*1780*/  @UP0 UIMAD UR14, UR14, UR18, URZ ;  /* 0x000000120e0e02a4 */ /* 0x000fc4000f8e023f */
[----:B------:R-:W-:Y:S02]  /*1790*/  @UP1 UIADD3 UR9, UR9, UR16, URZ ;  /* 0x0000001009091290 */ /* 0x000fe4000fffe03f */
[----:B------:R-:W-:Y:S02]  /*17a0*/  @UP1 UIMAD UR15, UR42, UR13, UR15 ;  /* 0x0000000d2a0f12a4 */ /* 0x000fe4000f8e020f */
[----:B------:R-:W-:Y:S02]  /*17b0*/  @UP0 UIMAD UR14, UR42, UR19, UR14 ;  /* 0x000000132a0e02a4 */ /* 0x000fe4000f8e020e */
[----:B------:R-:W-:Y:S02]  /*17c0*/  @UP0 UIMAD.WIDE.U32 UR10, UR42, UR18, UR10 ;  /* 0x000000122a0a02a5 */ /* 0x000fe4000f8e000a */
        /* <DEDUP_REMOVED lines=10> */
[----:B------:R-:W-:Y:S01]  /*1870*/  IMAD.U32 R5, RZ, RZ, UR7 ;  /* 0x00000007ff057e24 */ /* 0x000fe2000f8e00ff */
[----:B------:R-:W-:Y:S01]  /*1880*/  ULDC UR4, c[0x0][0x9d8] ;  /* 0x0002760000047ab9 */ /* 0x000fe20000000800 */
[----:B------:R-:W-:-:S03]  /*1890*/  IMAD.U32 R7, RZ, RZ, UR5 ;  /* 0x00000005ff077e24 */ /* 0x000fc6000f8e00ff */
[----:B------:R-:W2:Y:S04]  /*18a0*/  @P0 LDG.E R3, desc[UR48][R4.64] ;  /* 0x0000003004030981 */ /* 0x000ea8000c1e1900 */
[----:B------:R-:W2:Y:S01]  /*18b0*/  @P1 LDG.E R0, desc[UR48][R6.64] ;  /* 0x0000003006001981 */ /* 0x000ea2000c1e1900 */
[----:B------:R-:W0:Y:S01]  /*18c0*/  SYNCS.PHASECHK.TRANS64.TRYWAIT P0, [UR46+0x12400], R8 ;  /* 0x01240008ff0075a7 */ /* 0x000e22000800016e */
[----:B--2---:R-:W-:-:S04]  /*18d0*/  FMUL.FTZ R0, R3, R0 ;  /* 0x0000000003007220 */ /* 0x004fc80000410000 */
[----:B------:R-:W-:Y:S01]  /*18e0*/  FMUL.FTZ R2, R0, UR4 ;  /* 0x0000000400027c20 */ /* 0x000fe20008410000 */
[----:B0-----:R-:W-:Y:S06]  /*18f0*/  @!P0 BRA `(.L_x_829) ;  /* 0x0000017800248947 */ /* 0x001fec0003800000 */
.L_x_973:
[----:B------:R-:W-:-:S06]  /*1900*/  ULOP3.LUT UR4, UR40, 0x1, URZ, 0xfc, !UPT ;  /* 0x0000000128047892 */ /* 0x000fcc000f8efc3f */
[----:B------:R-:W-:-:S05]  /*1910*/  IMAD.U32 R0, RZ, RZ, UR4 ;  /* 0x00000004ff007e24 */ /* 0x000fca000f8e00ff */
[----:B------:R-:W-:-:S13]  /*1920*/  ISETP.NE.AND P0, PT, R0, 0x3, PT ;  /* 0x000000030000780c */ /* 0x000fda0003f05270 */
[----:B------:R-:W-:Y:S05]  /*1930*/  @!P0 BRA `(.L_x_830) ;  /* 0x0000000000048947 */ /* 0x000fea0003800000 */
[----:B------:R-:W-:Y:S01]  /*1940*/  BPT.TRAP 0x1 ;  /* 0x000000040000795c */ /* 0x000fe20000300000 */
.L_x_830:
[----:B------:R1:W2:Y:S01]  /*1950*/  SYNCS.PHASECHK.TRANS64.TRYWAIT P1, [UR46+0x12430], R8 ;  /* 0x01243008ff0075a7 */ /* 0x0002a2000802016e */
[----:B------:R-:W-:Y:S05]  /*1960*/  @!P0 BRA `(.L_x_831) ;  /* 0x0000000000048947 */ /* 0x000fea0003800000 */
[----:B------:R-:W-:Y:S01]  /*1970*/  BPT.TRAP 0x1 ;  /* 0x000000040000795c */ /* 0x000fe20000300000 */
.L_x_831:
[----:B--2---:R-:W-:Y:S05]  /*1980*/  @P1 BRA `(.L_x_832) ;  /* 0x0000000000081947 */ /* 0x004fea0003800000 */
[----:B------:R-:W2:Y:S02]  /*1990*/  SYNCS.PHASECHK.TRANS64.TRYWAIT P1, [UR46+0x12430], R8 ;  /* 0x01243008ff0075a7 */ /* 0x000ea4000802016e */
[----:B--2---:R-:W-:Y:S05]  /*19a0*/  @!P1 BRA `(.L_x_833) ;  /* 0x0000017800109947 */ /* 0x004fea0003800000 */
.L_x_832:
[----:B------:R-:W-:Y:S05]  /*19b0*/  WARPSYNC.ALL ;  /* 0x0000000000007948 */ /* 0x000fea0003800000 */
[----:B------:R-:W-:Y:S01]  /*19c0*/  UIADD3 UR4, UR46, 0xd200, URZ ;  /* 0x0000d2002e047890 */ /* 0x000fe2000fffe03f */
[----:B------:R-:W-:Y:S01]  /*19d0*/  WARPGROUP.ARRIVE ;  /* 0x00000000000079c5 */ /* 0x000fe20000000000 */
[----:B------:R-:W-:Y:S01]  /*19e0*/  UMOV UR8, UR36 ;  /* 0x0000002400087c82 */ /* 0x000fe20008000000 */
[----:B------:R-:W-:Y:S01]  /*19f0*/  UMOV UR9, UR37 ;  /* 0x0000002500097c82 */ /* 0x000fe20008000000 */
[----:B------:R-:W-:Y:S01]  /*1a00*/  USHF.R.U32.HI UR4, URZ, 0x4, UR4 ;  /* 0x000000043f047899 */ /* 0x000fe20008011604 */
[----:B------:R-:W-:Y:S01]  /*1a10*/  UMOV UR11, 0x80000020 ;  /* 0x80000020000b7882 */ /* 0x000fe20000000000 */
[----:B------:R-:W-:-:S02]  /*1a20*/  UMOV UR12, UR36 ;  /* 0x00000024000c7c82 */ /* 0x000fc40008000000 */
[----:B------:R-:W-:Y:S01]  /*1a30*/  ULOP3.LUT UR4, UR4, 0x3fff, URZ, 0xc0, !UPT ;  /* 0x00003fff04047892 */ /* 0x000fe2000f8ec03f */
[----:B------:R-:W-:Y:S01]  /*1a40*/  UMOV UR13, UR37 ;  /* 0x00000025000d7c82 */ /* 0x000fe20008000000 */
[----:B------:R-:W-:Y:S02]  /*1a50*/  UMOV UR15, 0x80000020 ;  /* 0x80000020000f7882 */ /* 0x000fe40000000000 */
[----:B------:R-:W-:Y:S01]  /*1a60*/  ULOP3.LUT UR4, UR4, 0x10000, URZ, 0xfc, !UPT ;  /* 0x0001000004047892 */ /* 0x000fe2000f8efc3f */
[----:B------:R-:W-:Y:S01]  /*1a70*/  UMOV UR16, UR36 ;  /* 0x0000002400107c82 */ /* 0x000fe20008000000 */
[----:B------:R-:W-:Y:S02]  /*1a80*/  UMOV UR17, UR37 ;  /* 0x0000002500117c82 */ /* 0x000fe40008000000 */
[----:B------:R-:W-:Y:S02]  /*1a90*/  UIADD3 UR14, UR4, 0x80, URZ ;  /* 0x00000080040e7890 */ /* 0x000fe4000fffe03f */
[----:B------:R-:W-:-:S02]  /*1aa0*/  UIADD3 UR18, UR4, 0x100, URZ ;  /* 0x0000010004127890 */ /* 0x000fc4000fffe03f */
[----:B------:R-:W-:Y:S01]  /*1ab0*/  UMOV UR10, UR4 ;  /* 0x00000004000a7c82 */ /* 0x000fe20008000000 */
[----:B------:R-:W-:Y:S01]  /*1ac0*/  UMOV UR19, 0x80000020 ;  /* 0x8000002000137882 */ /* 0x000fe20000000000 */
[----:B------:R-:W-:Y:S01]  /*1ad0*/  QGMMA.64x32x32.F32.E4M3.E4M3 R88, gdesc[UR8], RZ, !UPT, gsb0 ;  /* 0x00600000085879f3 */ /* 0x000fe2000c0008ff */
[----:B------:R-:W-:Y:S01]  /*1ae0*/  UIADD3 UR10, UR4, 0x180, URZ ;  /* 0x00000180040a7890 */ /* 0x000fe2000fffe03f */
[----:B------:R-:W-:Y:S01]  /*1af0*/  UMOV UR8, UR36 ;  /* 0x0000002400087c82 */ /* 0x000fe20008000000 */
[----:B------:R-:W-:Y:S01]  /*1b00*/  UMOV UR9, UR37 ;  /* 0x0000002500097c82 */ /* 0x000fe20008000000 */
[----:B------:R-:W-:Y:S01]  /*1b10*/  UMOV UR11, 0x80000020 ;  /* 0x80000020000b7882 */ /* 0x000fe20000000000 */
[----:B------:R-:W-:Y:S01]  /*1b20*/  UIADD3 UR5, UR4, 0x200, URZ ;  /* 0x0000020004057890 */ /* 0x000fe2000fffe03f */
[----:B------:R-:W-:Y:S02]  /*1b30*/  WARPGROUP.DEPBAR.LE gsb0, 0x0 ;  /* 0x00008000000079c5 */ /* 0x000fe40000010000 */
[----:B------:R-:W-:-:S06]  /*1b40*/  WARPGROUP.ARRIVE ;  /* 0x00000000000079c5 */ /* 0x000fcc0000000000 */
[----:B------:R-:W-:Y:S01]  /*1b50*/  QGMMA.64x32x32.F32.E4M3.E4M3 R72, gdesc[UR12], RZ, !UPT, gsb0 ;  /* 0x006000000c4879f3 */ /* 0x000fe2000c0008ff */
[----:B------:R-:W-:Y:S01]  /*1b60*/  UIADD3 UR14, UR4, 0x82, URZ ;  /* 0x00000082040e7890 */ /* 0x000fe2000fffe03f */
[----:B------:R-:W-:Y:S01]  /*1b70*/  UMOV UR15, 0x80000020 ;  /* 0x80000020000f7882 */ /* 0x000fe20000000000 */
        /* <DEDUP_REMOVED lines=8> */
[----:B------:R-:W-:Y:S01]  /*1c00*/  UMOV UR8, UR36 ;  /* 0x0000002400087c82 */ /* 0x000fe20008000000 */
[----:B------:R-:W-:Y:S01]  /*1c10*/  UMOV UR9, UR37 ;  /* 0x0000002500097c82 */ /* 0x000fe20008000000 */
[----:B------:R-:W-:Y:S01]  /*1c20*/  UMOV UR10, UR5 ;  /* 0x00000005000a7c82 */ /* 0x000fe20008000000 */
[----:B------:R-:W-:Y:S01]  /*1c30*/  UMOV UR11, 0x80000020 ;  /* 0x80000020000b7882 */ /* 0x000fe20000000000 */
[----:B------:R-:W-:Y:S01]  /*1c40*/  UIADD3 UR5, UR4, 0x202, URZ ;  /* 0x0000020204057890 */ /* 0x000fe2000fffe03f */
[----:B------:R-:W-:Y:S02]  /*1c50*/  WARPGROUP.DEPBAR.LE gsb0, 0x0 ;  /* 0x00008000000079c5 */ /* 0x000fe40000010000 */
[----:B------:R-:W-:-:S06]  /*1c60*/  WARPGROUP.ARRIVE ;  /* 0x00000000000079c5 */ /* 0x000fcc0000000000 */
[----:B------:R-:W-:Y:S01]  /*1c70*/  QGMMA.64x32x32.F32.E4M3.E4M3 R24, gdesc[UR8], RZ, !UPT, gsb0 ;  /* 0x00600000081879f3 */ /* 0x000fe2000c0008ff */
[----:B------:R-:W-:Y:S02]  /*1c80*/  UIADD3 UR8, UR36, 0x2, URZ ;  /* 0x0000000224087890 */ /* 0x000fe4000fffe03f */
[----:B------:R-:W-:Y:S01]  /*1c90*/  UIADD3 UR10, UR4, 0x2, URZ ;  /* 0x00000002040a7890 */ /* 0x000fe2000fffe03f */
[----:B------:R-:W-:Y:S01]  /*1ca0*/  UMOV UR9, 0x80000020 ;  /* 0x8000002000097882 */ /* 0x000fe20000000000 */
[----:B------:R-:W-:Y:S01]  /*1cb0*/  UMOV UR11, 0x80000020 ;  /* 0x80000020000b7882 */ /* 0x000fe20000000000 */
[----:B------:R-:W-:Y:S02]  /*1cc0*/  UMOV UR13, UR9 ;  /* 0x00000009000d7c82 */ /* 0x000fe40008000000 */
[----:B------:R-:W-:Y:S01]  /*1cd0*/  UMOV UR12, UR8 ;  /* 0x00000008000c7c82 */ /* 0x000fe20008000000 */
[----:B------:R-:W-:Y:S01]  /*1ce0*/  UMOV UR16, UR8 ;  /* 0x0000000800107c82 */ /* 0x000fe20008000000 */
[----:B------:R-:W-:Y:S01]  /*1cf0*/  UMOV UR17, UR9 ;  /* 0x0000000900117c82 */ /* 0x000fe20008000000 */
[----:B------:R-:W-:-:S02]  /*1d00*/  WARPGROUP.DEPBAR.LE gsb0, 0x0 ;  /* 0x00008000000079c5 */ /* 0x000fc40000010000 */
        /* <DEDUP_REMOVED lines=21> */
.L_x_834:
[----:B------:R-:W-:Y:S01]  /*1e60*/  LOP3.LUT R105, R105, 0xffffff80, RZ, 0xc0, !PT ;  /* 0xffffff8069697812 */ /* 0x000fe200078ec0ff */
[C---:B0-----:R-:W-:Y:S01]  /*1e70*/  FMUL.FTZ R3, R2.reuse, R89 ;  /* 0x0000005902037220 */ /* 0x041fe20000410000 */
[----:B------:R-:W-:Y:S01]  /*1e80*/  LEA.HI R23, R23, R104, RZ, 0x2 ;  /* 0x0000006817177211 */ /* 0x000fe200078f10ff */
[C---:B------:R-:W-:Y:S01]  /*1e90*/  FMUL.FTZ R13, R2.reuse, R102 ;  /* 0x00000066020d7220 */ /* 0x040fe20000410000 */
[----:B------:R-:W-:Y:S01]  /*1ea0*/  FMUL.FTZ R89, R2, R92 ;  /* 0x0000005c02597220 */ /* 0x000fe20000410000 */
[----:B------:R-:W-:Y:S02]  /*1eb0*/  IMAD.IADD R12, R104, 0x1, -R105 ;  /* 0x00000001680c7824 */ /* 0x000fe400078e0a69 */
[C---:B------:R-:W-:Y:S01]  /*1ec0*/  FMUL.FTZ R102, R2.reuse, R29 ;  /* 0x0000001d02667220 */ /* 0x040fe20000410000 */
[C---:B------:R-:W-:Y:S01]  /*1ed0*/  FMUL.FTZ R11, R2.reuse, R99 ;  /* 0x00000063020b7220 */ /* 0x040fe20000410000 */
[C---:B------:R-:W-:Y:S01]  /*1ee0*/  FMUL.FTZ R92, R2.reuse, R101 ;  /* 0x00000065025c7220 */ /* 0x040fe20000410000 */
[----:B------:R-:W-:Y:S01]  /*1ef0*/  LOP3.LUT R29, R23, 0xfffffffc, RZ, 0xc0, !PT ;  /* 0xfffffffc171d7812 */ /* 0x000fe200078ec0ff */
[C---:B------:R-:W-:Y:S01]  /*1f00*/  FMUL.FTZ R99, R2.reuse, R24 ;  /* 0x0000001802637220 */ /* 0x040fe20000410000 */
[----:B------:R-:W-:Y:S01]  /*1f10*/  SHF.R.S32.HI R9, RZ, 0x1f, R12 ;  /* 0x0000001fff097819 */ /* 0x000fe2000001140c */
[C---:B------:R-:W-:Y:S01]  /*1f20*/  FMUL.FTZ R101, R2.reuse, R28 ;  /* 0x0000001c02657220 */ /* 0x040fe20000410000 */
[C---:B------:R-:W-:Y:S01]  /*1f30*/  FMUL.FTZ R24, R2.reuse, R26 ;  /* 0x0000001a02187220 */ /* 0x040fe20000410000 */
[C---:B------:R-:W-:Y:S01]  /*1f40*/  FMUL.FTZ R6, R2.reuse, R88 ;  /* 0x0000005802067220 */ /* 0x040fe20000410000 */
[CC--:B------:R-:W-:Y:S01]  /*1f50*/  LEA.HI R0, R9.reuse, R12.reuse, RZ, 0x2 ;  /* 0x0000000c09007211 */ /* 0x0c0fe200078f10ff */
[C---:B------:R-:W-:Y:S01]  /*1f60*/  FMUL.FTZ R14, R2.reuse, R103 ;  /* 0x00000067020e7220 */ /* 0x040fe20000410000 */
[----:B------:R-:W-:Y:S01]  /*1f70*/  LEA.HI R23, R9, R12, RZ, 0x5 ;  /* 0x0000000c09177211 */ /* 0x000fe200078f28ff */
[C---:B------:R-:W-:Y:S01]  /*1f80*/  FMUL.FTZ R26, R2.reuse, R30 ;  /* 0x0000001e021a7220 */ /* 0x040fe20000410000 */
[--C-:B------:R-:W-:Y:S01]  /*1f90*/  SHF.R.S32.HI R9, RZ, 0x2, R0.reuse ;  /* 0x00000002ff097819 */ /* 0x100fe20000011400 */
[C---:B------:R-:W-:Y:S01]  /*1fa0*/  FMUL.FTZ R88, R2.reuse, R93 ;  /* 0x0000005d02587220 */ /* 0x040fe20000410000 */
[----:B------:R-:W-:Y:S01]  /*1fb0*/  SHF.R.S32.HI R28, RZ, 0x1f, R0 ;  /* 0x0000001fff1c7819 */ /* 0x000fe20000011400 */
[----:B------:R-:W-:Y:S01]  /*1fc0*/  FMUL.FTZ R103, R2, R32 ;  /* 0x0000002002677220 */ /* 0x000fe20000410000 */
[----:B------:R-:W-:-:S04]  /*1fd0*/  IMAD.HI R30, R22, 0x55555556, RZ ;  /* 0x55555556161e7827 */ /* 0x000fc800078e02ff */
[C---:B------:R-:W-:Y:S01]  /*1fe0*/  FMUL.FTZ R93, R2.reuse, R100 ;  /* 0x00000064025d7220 */ /* 0x040fe20000410000 */
[----:B------:R-:W-:Y:S01]  /*1ff0*/  SHF.R.S32.HI R23, RZ, 0x5, R23 ;  /* 0x00000005ff177819 */ /* 0x000fe20000011417 */
[----:B------:R-:W-:Y:S01]  /*2000*/  FMUL.FTZ R100, R2, R25 ;  /* 0x0000001902647220 */ /* 0x000fe20000410000 */
[----:B------:R-:W-:Y:S01]  /*2010*/  IMAD.IADD R32, R104, 0x1, -R29 ;  /* 0x0000000168207824 */ /* 0x000fe200078e0a1d */
[----:B------:R-:W-:Y:S01]  /*2020*/  LEA.HI R29, R28, R9, RZ, 0x3 ;  /* 0x000000091c1d7211 */ /* 0x000fe200078f18ff */
[C---:B------:R-:W-:Y:S01]  /*2030*/  FMUL.FTZ R25, R2.reuse, R27 ;  /* 0x0000001b02197220 */ /* 0x040fe20000410000 */
[----:B------:R-:W-:Y:S01]  /*2040*/  UISETP.NE.AND UP1, UPT, UR44, URZ, UPT ;  /* 0x0000003f2c00728c */ /* 0x000fe2000bf25270 */
[C---:B------:R-:W-:Y:S01]  /*2050*/  FMUL.FTZ R27, R2.reuse, R31 ;  /* 0x0000001f021b7220 */ /* 0x040fe20000410000 */
[----:B------:R-:W-:Y:S01]  /*2060*/  FMUL.FTZ R28, R2, R34 ;  /* 0x00000022021c7220 */ /* 0x000fe20000410000 */
[----:B------:R-:W-:Y:S01]  /*2070*/  LEA.HI R31, R30, R30, RZ, 0x1 ;  /* 0x0000001e1e1f7211 */ /* 0x000fe200078f08ff */
[C---:B-1----:R-:W-:Y:S01]  /*2080*/  FMUL.FTZ R8, R2.reuse, R95 ;  /* 0x0000005f02087220 */ /* 0x042fe20000410000 */
[----:B------:R-:W-:Y:S01]  /*2090*/  LEA R34, R23, UR38, 0x4 ;  /* 0x0000002617227c11 */ /* 0x000fe2000f8e20ff */
[----:B------:R-:W-:Y:S01]  /*20a0*/  FMUL.FTZ R95, R2, R72 ;  /* 0x00000048025f7220 */ /* 0x000fe20000410000 */
[----:B------:R-:W-:Y:S01]  /*20b0*/  LOP3.LUT R30, R29, 0xfffffff8, RZ, 0xc0, !PT ;  /* 0xfffffff81d1e7812 */ /* 0x000fe200078ec0ff */
[----:B------:R-:W-:Y:S01]  /*20c0*/  IMAD R31, R31, -0x3, R22 ;  /* 0xfffffffd1f1f7824 */ /* 0x000fe200078e0216 */
[----:B------:R-:W-:Y:S01]  /*20d0*/  LEA.HI R23, R32, R32, RZ, 0x1 ;  /* 0x0000002020177211 */ /* 0x000fe200078f08ff */
[----:B------:R-:W-:Y:S01]  /*20e0*/  FMUL.FTZ R33, R2, R33 ;  /* 0x0000002102217220 */ /* 0x000fe20000410000 */
[----:B------:R-:W-:Y:S01]  /*20f0*/  IADD3 R30, R34, R9, -R30 ;  /* 0x00000009221e7210 */ /* 0x000fe20007ffe81e */
[----:B------:R-:W-:Y:S01]  /*2100*/  @UP1 ULDC UR5, c[0x0][0x44c] ;  /* 0x0001130000051ab9 */ /* 0x000fe20000000800 */
[----:B------:R-:W-:Y:S01]  /*2110*/  LOP3.LUT R23, R23, 0x1ffffffe, RZ, 0xc0, !PT ;  /* 0x1ffffffe17177812 */ /* 0x000fe200078ec0ff */
[----:B------:R-:W-:Y:S01]  /*2120*/  FMUL.FTZ R21, R2, R78 ;  /* 0x0000004e02157220 */ /* 0x000fe20000410000 */
[----:B------:R-:W-:Y:S01]  /*2130*/  PLOP3.LUT P1, PT, PT, PT, UP1, 0x80, 0x0 ;  /* 0x000000000000781c */ /* 0x000fe20003f2f018 */
[----:B------:R-:W-:Y:S01]  /*2140*/  IMAD R30, R31, 0x40, R30 ;  /* 0x000000401f1e7824 */ /* 0x000fe200078e021e */
[----:B------:R-:W-:Y:S01]  /*2150*/  PLOP3.LUT P2, PT, PT, PT, UP1, 0x80, 0x0 ;  /* 0x000000000000781c */ /* 0x000fe20003f4f018 */
[----:B------:R-:W-:-:S02]  /*2160*/  IMAD.IADD R9, R32, 0x1, -R23 ;  /* 0x0000000120097824 */ /* 0x000fc400078e0a17 */
[C---:B------:R-:W-:Y:S01]  /*2170*/  FMUL.FTZ R72, R2.reuse, R79 ;  /* 0x0000004f02487220 */ /* 0x040fe20000410000 */
[C---:B------:R-:W-:Y:S01]  /*2180*/  FMUL.FTZ R7, R2.reuse, R94 ;  /* 0x0000005e02077220 */ /* 0x040fe20000410000 */
[C---:B------:R-:W-:Y:S01]  /*2190*/  FMUL.FTZ R79, R2.reuse, R80 ;  /* 0x00000050024f7220 */ /* 0x040fe20000410000 */
[----:B------:R-:W-:Y:S02]  /*21a0*/  IMAD R9, R9, 0x8, R30 ;  /* 0x0000000809097824 */ /* 0x000fe400078e021e */
[C---:B------:R-:W-:Y:S01]  /*21b0*/  FMUL.FTZ R78, R2.reuse, R81 ;  /* 0x00000051024e7220 */ /* 0x040fe20000410000 */
[C---:B------:R-:W-:Y:S01]  /*21c0*/  FMUL.FTZ R94, R2.reuse, R73 ;  /* 0x00000049025e7220 */ /* 0x040fe20000410000 */
[C---:B------:R-:W-:Y:S01]  /*21d0*/  FMUL.FTZ R15, R2.reuse, R74 ;  /* 0x0000004a020f7220 */ /* 0x040fe20000410000 */
[----:B------:R-:W-:Y:S02]  /*21e0*/  IMAD.MOV.U32 R105, RZ, RZ, R9 ;  /* 0x000000ffff697224 */ /* 0x000fe400078e0009 */
[----:B------:R-:W-:Y:S01]  /*21f0*/  FMUL.FTZ R81, R2, R84 ;  /* 0x0000005402517220 */ /* 0x000fe20000410000 */
[----:B------:R-:W-:Y:S01]  /*2200*/  @P1 IMAD.HI.U32 R22, R9, UR5, RZ ;  /* 0x0000000509161c27 */ /* 0x000fe2000f8e00ff */
[----:B------:R-:W-:-:S03]  /*2210*/  @UP1 ULDC UR5, c[0x0][0x450] ;  /* 0x0001140000051ab9 */ /* 0x000fc60000000800 */
[C---:B------:R-:W-:Y:S01]  /*2220*/  FMUL.FTZ R80, R2.reuse, R85 ;  /* 0x0000005502507220 */ /* 0x040fe20000410000 */
[C---:B------:R-:W-:Y:S01]  /*2230*/  FMUL.FTZ R73, R2.reuse, R82 ;  /* 0x0000005202497220 */ /* 0x040fe20000410000 */
[C---:B------:R-:W-:Y:S01]  /*2240*/  FMUL.FTZ R74, R2.reuse, R83 ;  /* 0x00000053024a7220 */ /* 0x040fe20000410000 */
[----:B------:R-:W-:Y:S01]  /*2250*/  @P2 SHF.R.U32.HI R105, RZ, UR5, R22 ;  /* 0x00000005ff692c19 */ /* 0x000fe20008011616 */
[C---:B------:R-:W-:Y:S01]  /*2260*/  FMUL.FTZ R85, R2.reuse, R60 ;  /* 0x0000003c02557220 */ /* 0x040fe20000410000 */
[----:B------:R-:W-:Y:S01]  /*2270*/  FMUL.FTZ R84, R2, R61 ;  /* 0x0000003d02547220 */ /* 0x000fe20000410000 */
[----:B------:R0:W1:Y:S01]  /*2280*/  MUFU.TANH R104, R33 ;  /* 0x0000002100687308 */ /* 0x0000620000002400 */
[----:B------:R-:W-:Y:S01]  /*2290*/  LOP3.LUT R23, R0, 0x7ffffffc, RZ, 0xc0, !PT ;  /* 0x7ffffffc00177812 */ /* 0x000fe200078ec0ff */
[----:B------:R-:W2:Y:S01]  /*22a0*/  SHFL.IDX PT, R22, R105, RZ, 0x1c1f ;  /* 0x001c1fff69167589 */ /* 0x000ea200000e0000 */
[C---:B------:R-:W-:Y:S01]  /*22b0*/  FMUL.FTZ R83, R2.reuse, R56 ;  /* 0x0000003802537220 */ /* 0x040fe20000410000 */
[C---:B------:R-:W-:Y:S01]  /*22c0*/  FMUL.FTZ R82, R2.reuse, R57 ;  /* 0x0000003902527220 */ /* 0x040fe20000410000 */
[C---:B------:R-:W-:Y:S01]  /*22d0*/  FMUL.FTZ R60, R2.reuse, R66 ;  /* 0x00000042023c7220 */ /* 0x040fe20000410000 */
[C---:B------:R-:W-:Y:S01]  /*22e0*/  FMUL.FTZ R61, R2.reuse, R67 ;  /* 0x00000043023d7220 */ /* 0x040fe20000410000 */
[C---:B------:R-:W-:Y:S01]  /*22f0*/  FMUL.FTZ R5, R2.reuse, R91 ;  /* 0x0000005b02057220 */ /* 0x040fe20000410000 */
[----:B------:R-:W-:Y:S01]  /*2300*/  FMUL.FTZ R56, R2, R58 ;  /* 0x0000003a02387220 */ /* 0x000fe20000410000 */
[----:B0-----:R-:W-:-:S02]  /*2310*/  IMAD.MOV.U32 R33, RZ, RZ, -0xa0 ;  /* 0xffffff60ff217424 */ /* 0x001fc400078e00ff */
[C---:B------:R-:W-:Y:S01]  /*2320*/  FMUL.FTZ R57, R2.reuse, R59 ;  /* 0x0000003b02397220 */ /* 0x040fe20000410000 */
[C---:B------:R-:W-:Y:S01]  /*2330*/  FMUL.FTZ R66, R2.reuse, R68 ;  /* 0x0000004402427220 */ /* 0x040fe20000410000 */
[C---:B------:R-:W-:Y:S01]  /*2340*/  FMUL.FTZ R67, R2.reuse, R69 ;  /* 0x0000004502437220 */ /* 0x040fe20000410000 */
[----:B------:R-:W-:Y:S01]  /*2350*/  UISETP.NE.AND UP0, UPT, UR47, URZ, UPT ;  /* 0x0000003f2f00728c */ /* 0x000fe2000bf05270 */
[C---:B------:R-:W-:Y:S01]  /*2360*/  FMUL.FTZ R91, R2.reuse, R96 ;  /* 0x00000060025b7220 */ /* 0x040fe20000410000 */
[C---:B------:R-:W-:Y:S01]  /*2370*/  FMUL.FTZ R58, R2.reuse, R62 ;  /* 0x0000003e023a7220 */ /* 0x040fe20000410000 */
[C---:B------:R-:W-:Y:S01]  /*2380*/  FMUL.FTZ R59, R2.reuse, R63 ;  /* 0x0000003f023b7220 */ /* 0x040fe20000410000 */
[C---:B------:R-:W-:Y:S01]  /*2390*/  FMUL.FTZ R68, R2.reuse, R40 ;  /* 0x0000002802447220 */ /* 0x040fe20000410000 */
[C---:B------:R-:W-:Y:S01]  /*23a0*/  FMUL.FTZ R69, R2.reuse, R41 ;  /* 0x0000002902457220 */ /* 0x040fe20000410000 */
[----:B------:R-:W-:Y:S01]  /*23b0*/  UIADD3 UR5, UR46, 0x12440, URZ ;  /* 0x000124402e057890 */ /* 0x000fe2000fffe03f */
[C---:B------:R-:W-:Y:S01]  /*23c0*/  FMUL.FTZ R4, R2.reuse, R90 ;  /* 0x0000005a02047220 */ /* 0x040fe20000410000 */
        /* <DEDUP_REMOVED lines=13> */
[----:B------:R-:W-:Y:S01]  /*24a0*/  FMUL.FTZ R43, R2, R47 ;  /* 0x0000002f022b7220 */ /* 0x000fe20000410000 */
[----:B------:R-:W-:-:S02]  /*24b0*/  IMAD.IADD R12, R12, 0x1, -R23 ;  /* 0x000000010c0c7824 */ /* 0x000fc400078e0a17 */
[----:B------:R-:W-:Y:S01]  /*24c0*/  FMUL.FTZ R77, R2, R77 ;  /* 0x0000004d024d7220 */ /* 0x000fe20000410000 */
[----:B------:R-:W-:Y:S02]  /*24d0*/  IMAD R33, R18, R33, 0xa1 ;  /* 0x000000a112217424 */ /* 0x000fe400078e0221 */
        /* <DEDUP_REMOVED lines=15> */
[----:B------:R-:W-:Y:S01]  /*25d0*/  UPRMT UR5, UR39, 0x654, UR5 ;  /* 0x0000065427057896 */ /* 0x000fe20008000005 */
[----:B------:R-:W-:Y:S01]  /*25e0*/  IMAD R0, R18, -0xa0, R17 ;  /* 0xffffff6012007824 */ /* 0x000fe200078e0211 */
[----:B------:R-:W-:Y:S01]  /*25f0*/  PLOP3.LUT P1, PT, PT, PT, UP0, 0x40, 0x0 ;  /* 0x000000000000781c */ /* 0x000fe20003f2e808 */
[----:B------:R-:W-:Y:S01]  /*2600*/  IMAD R108, R12, -0x2, R33 ;  /* 0xfffffffe0c6c7824 */ /* 0x000fe200078e0221 */
[----:B------:R-:W0:Y:S01]  /*2610*/  MUFU.TANH R6, R6 ;  /* 0x0000000600067308 */ /* 0x000e220000002400 */
[----:B------:R-:W-:Y:S01]  /*2620*/  ULDC UR18, c[0x0][0x288] ;  /* 0x0000a20000127ab9 */ /* 0x000fe20000000800 */
[----:B------:R-:W-:Y:S01]  /*2630*/  ULDC UR20, c[0x0][0x9dc] ;  /* 0x0002770000147ab9 */ /* 0x000fe20000000800 */
[----:B------:R-:W-:Y:S01]  /*2640*/  VIADD R23, R0, 0xa0 ;  /* 0x000000a000177836 */ /* 0x000fe20000000000 */
[----:B------:R-:W-:Y:S01]  /*2650*/  ULOP3.LUT UR20, URZ, UR20, URZ, 0x33, !UPT ;  /* 0x000000143f147292 */ /* 0x000fe2000f8e333f */
[----:B------:R-:W-:Y:S01]  /*2660*/  IADD3 R0, R108, -UR18, R17 ;  /* 0x800000126c007c10 */ /* 0x000fe2000fffe011 */
[----:B------:R-:W-:Y:S01]  /*2670*/  SYNCS.ARRIVE.TRANS64.RED.A1T0 RZ, [UR5], RZ ;  /* 0x000000ffffff79a7 */ /* 0x000fe20008100405 */
[----:B------:R-:W-:Y:S01]  /*2680*/  ULDC UR5, c[0x0][0x9e0] ;  /* 0x0002780000057ab9 */ /* 0x000fe20000000800 */
[----:B------:R-:W3:Y:S01]  /*2690*/  MUFU.TANH R3, R3 ;  /* 0x0000000300037308 */ /* 0x000ee20000002400 */
[----:B------:R-:W-:-:S02]  /*26a0*/  IMAD R111, R12, -0x2, R23 ;  /* 0xfffffffe0c6f7824 */ /* 0x000fc400078e0217 */
[C---:B------:R-:W-:Y:S02]  /*26b0*/  VIADD R112, R0.reuse, UR5 ;  /* 0x0000000500707c36 */ /* 0x040fe40008000000 */
[----:B------:R-:W-:Y:S02]  /*26c0*/  VIADD R113, R0, UR20 ;  /* 0x0000001400717c36 */ /* 0x000fe40008000000 */
[----:B------:R-:W-:Y:S01]  /*26d0*/  VIADD R114, R33, 0xffffffff ;  /* 0xffffffff21727836 */ /* 0x000fe20000000000 */
[----:B------:R-:W4:Y:S01]  /*26e0*/  MUFU.TANH R4, R4 ;  /* 0x0000000400047308 */ /* 0x000f220000002400 */
[----:B------:R-:W-:Y:S01]  /*26f0*/  VIADD R108, R108, 0xffffffff ;  /* 0xffffffff6c6c7836 */ /* 0x000fe20000000000 */
[----:B--2---:R-:W-:Y:S01]  /*2700*/  VIADDMNMX R109, R22, R112, R111, PT ;  /* 0x00000070166d7246 */ /* 0x004fe2000380016f */
[----:B------:R-:W-:-:S05]  /*2710*/  IMAD.IADD R110, R113, 0x1, R22 ;  /* 0x00000001716e7824 */ /* 0x000fca00078e0216 */
[----:B------:R-:W2:Y:S08]  /*2720*/  MUFU.TANH R5, R5 ;  /* 0x0000000500057308 */ /* 0x000eb00000002400 */
[----:B------:R-:W0:Y:S08]  /*2730*/  MUFU.TANH R89, R89 ;  /* 0x0000005900597308 */ /* 0x000e300000002400 */
        /* <DEDUP_REMOVED lines=73> */
[----:B------:R-:W0:Y:S01]  /*2bd0*/  MUFU.TANH R30, R30 ;  /* 0x0000001e001e7308 */ /* 0x000e220000002400 */
[----:B-1234-:R-:W-:Y:S05]  /*2be0*/  @P1 BRA `(.L_x_835) ;  /* 0x00000000005c1947 */ /* 0x01efea0003800000 */
[----:B------:R-:W-:Y:S01]  /*2bf0*/  IADD3 R33, R17, -UR18, R22 ;  /* 0x8000001211217c10 */ /* 0x000fe2000fffe016 */
[----:B------:R-:W-:Y:S03]  /*2c00*/  BSSY B0, `(.L_x_836) ;  /* 0x0000012000007945 */ /* 0x000fe60003800000 */
[----:B------:R-:W-:-:S13]  /*2c10*/  ISETP.GT.AND P1, PT, R33, -0x1, PT ;  /* 0xffffffff2100780c */ /* 0x000fda0003f24270 */
[----:B------:R-:W-:Y:S05]  /*2c20*/  @P1 BRA `(.L_x_837) ;  /* 0x0000000000241947 */ /* 0x000fea0003800000 */
[----:B------:R-:W-:Y:S01]  /*2c30*/  ULDC UR6, c[0x0][0x9e4] ;  /* 0x0002790000067ab9 */ /* 0x000fe20000000800 */
[----:B------:R-:W-:Y:S01]  /*2c40*/  LOP3.LUT R33, RZ, R33, RZ, 0x33, !PT ;  /* 0x00000021ff217212 */ /* 0x000fe200078e33ff */
[----:B------:R-:W-:-:S05]  /*2c50*/  IMAD.U32 R0, RZ, RZ, UR6 ;  /* 0x00000006ff007e24 */ /* 0x000fca000f8e00ff */
[----:B------:R-:W-:-:S13]  /*2c60*/  ISETP.NE.AND P1, PT, R0, 0x1, PT ;  /* 0x000000010000780c */ /* 0x000fda0003f25270 */
[----:B------:R-:W1:Y:S02]  /*2c70*/  @P1 LDC.64 R22, c[0x0][0x9e8] ;  /* 0x00027a00ff161b82 */ /* 0x000e640000000a00 */
[----:B-1----:R-:W-:-:S05]  /*2c80*/  @P1 IMAD.HI.U32 R22, R33, R22, RZ ;  /* 0x0000001621161227 */ /* 0x002fca00078e00ff */
[----:B------:R-:W-:-:S04]  /*2c90*/  @P1 SHF.R.U32.HI R33, RZ, R23, R22 ;  /* 0x00000017ff211219 */ /* 0x000fc80000011616 */
[----:B------:R-:W-:Y:S01]  /*2ca0*/  LOP3.LUT R33, RZ, R33, RZ, 0x33, !PT ;  /* 0x00000021ff217212 */ /* 0x000fe200078e33ff */
[----:B------:R-:W-:Y:S06]  /*2cb0*/  BRA `(.L_x_838) ;  /* 0x0000000000187947 */ /* 0x000fec0003800000 */
.L_x_837:
[----:B------:R-:W-:Y:S02]  /*2cc0*/  ULDC UR6, c[0x0][0x9e4] ;  /* 0x0002790000067ab9 */ /* 0x000fe40000000800 */
[----:B------:R-:W-:-:S05]  /*2cd0*/  IMAD.U32 R0, RZ, RZ, UR6 ;  /* 0x00000006ff007e24 */ /* 0x000fca000f8e00ff */
[----:B------:R-:W-:-:S13]  /*2ce0*/  ISETP.NE.AND P1, PT, R0, 0x1, PT ;  /* 0x000000010000780c */ /* 0x000fda0003f25270 */
[----:B------:R-:W1:Y:S02]  /*2cf0*/  @P1 LDC.64 R22, c[0x0][0x9e8] ;  /* 0x00027a00ff161b82 */ /* 0x000e640000000a00 */
[----:B-1----:R-:W-:-:S05]  /*2d00*/  @P1 IMAD.HI.U32 R22, R33, R22, RZ ;  /* 0x0000001621161227 */ /* 0x002fca00078e00ff */
[----:B------:R-:W-:-:S07]  /*2d10*/  @P1 SHF.R.U32.HI R33, RZ, R23, R22 ;  /* 0x00000017ff211219 */ /* 0x000fce0000011616 */
.L_x_838:
[----:B------:R-:W-:Y:S05]  /*2d20*/  BSYNC B0 ;  /* 0x0000000000007941 */ /* 0x000fea0003800000 */
.L_x_836:
[----:B------:R-:W-:-:S05]  /*2d30*/  IMAD R33, R33, R0, R108 ;  /* 0x0000000021217224 */ /* 0x000fca00078e026c */
[----:B------:R-:W-:Y:S02]  /*2d40*/  VIADDMNMX R109, R33, R0, R109, PT ;  /* 0x00000000216d7246 */ /* 0x000fe4000380016d */
[----:B------:R-:W-:-:S07]  /*2d50*/  VIMNMX R110, R110, R33, !PT ;  /* 0x000000216e6e7248 */ /* 0x000fce0007fe0100 */
.L_x_835:
[C---:B------:R-:W-:Y:S01]  /*2d60*/  ISETP.GE.AND P2, PT, R114.reuse, 0x9, PT ;  /* 0x000000097200780c */ /* 0x040fe20003f46270 */
[----:B------:R-:W-:Y:S01]  /*2d70*/  UISETP.NE.AND UP0, UPT, UR47, URZ, UPT ;  /* 0x0000003f2f00728c */ /* 0x000fe2000bf05270 */
[C---:B------:R-:W-:Y:S02]  /*2d80*/  ISETP.GE.AND P1, PT, R114.reuse, 0x2, PT ;  /* 0x000000027200780c */ /* 0x040fe40003f26270 */
[----:B------:R-:W-:Y:S02]  /*2d90*/  ISETP.GE.AND P5, PT, R114, 0xa, PT ;  /* 0x0000000a7200780c */ /* 0x000fe40003fa6270 */
[----:B------:R-:W-:Y:S02]  /*2da0*/  LOP3.LUT R0, R0, 0xfffffffd, RZ, 0xc0, !PT ;  /* 0xfffffffd00007812 */ /* 0x000fe400078ec0ff */
[----:B------:R-:W-:Y:S02]  /*2db0*/  ISETP.GT.AND P3, PT, R110, 0x1, !P1 ;  /* 0x000000016e00780c */ /* 0x000fe40004f64270 */
[----:B------:R-:W-:-:S02]  /*2dc0*/  ISETP.GE.AND P4, PT, R114, 0x11, PT ;  /* 0x000000117200780c */ /* 0x000fc40003f86270 */
[C---:B------:R-:W-:Y:S02]  /*2dd0*/  ISETP.LT.OR P3, PT, R109.reuse, 0x2, P3 ;  /* 0x000000026d00780c */ /* 0x040fe40001f61670 */
[----:B------:R-:W-:Y:S02]  /*2de0*/  @P2 LOP3.LUT R0, R0, 0x2, RZ, 0xfc, !PT ;  /* 0x0000000200002812 */ /* 0x000fe400078efcff */
[----:B------:R-:W-:Y:S02]  /*2df0*/  ISETP.GT.AND P2, PT, R110, 0x8, !P2 ;  /* 0x000000086e00780c */ /* 0x000fe40005744270 */
[----:B------:R-:W-:Y:S02]  /*2e00*/  LOP3.LUT R0, R0, 0xfffffffb, RZ, 0xc0, !PT ;  /* 0xfffffffb00007812 */ /* 0x000fe400078ec0ff */
[----:B------:R-:W-:Y:S02]  /*2e10*/  ISETP.LT.OR P2, PT, R109, 0x9, P2 ;  /* 0x000000096d00780c */ /* 0x000fe40001741670 */
[----:B------:R-:W-:-:S02]  /*2e20*/  FSEL R32, R3, -INF , !P3 ;  /* 0xff80000003207808 */ /* 0x000fc40005800000 */
[----:B------:R-:W-:Y:S02]  /*2e30*/  @P5 LOP3.LUT R0, R0, 0x4, RZ, 0xfc, !PT ;  /* 0x0000000400005812 */ /* 0x000fe400078efcff */
[----:B------:R-:W-:Y:S02]  /*2e40*/  ISETP.GT.AND P3, PT, R110, 0x9, !P5 ;  /* 0x000000096e00780c */ /* 0x000fe40006f64270 */
[----:B0-----:R-:W-:Y:S02]  /*2e50*/  FSEL R89, R89, -INF , !P2 ;  /* 0xff80000059597808 */ /* 0x001fe40005000000 */
[----:B------:R-:W-:Y:S02]  /*2e60*/  LOP3.LUT R0, R0, 0xfffffff7, RZ, 0xc0, !PT ;  /* 0xfffffff700007812 */ /* 0x000fe400078ec0ff */
[----:B------:R-:W-:Y:S02]  /*2e70*/  ISETP.GT.AND P2, PT, R110, 0x10, !P4 ;  /* 0x000000106e00780c */ /* 0x000fe40006744270 */
[----:B------:R-:W-:-:S02]  /*2e80*/  ISETP.LT.OR P3, PT, R109, 0xa, P3 ;  /* 0x0000000a6d00780c */ /* 0x000fc40001f61670 */
[----:B------:R-:W-:Y:S02]  /*2e90*/  @P4 LOP3.LUT R0, R0, 0x8, RZ, 0xfc, !PT ;  /* 0x0000000800004812 */ /* 0x000fe400078efcff */
[----:B------:R-:W-:Y:S02]  /*2ea0*/  ISETP.LT.OR P2, PT, R109, 0x11, P2 ;  /* 0x000000116d00780c */ /* 0x000fe40001741670 */
[----:B------:R-:W-:Y:S02]  /*2eb0*/  FSEL R88, R88, -INF , !P3 ;  /* 0xff80000058587808 */ /* 0x000fe40005800000 */
[C---:B------:R-:W-:Y:S02]  /*2ec0*/  ISETP.GE.AND P4, PT, R114.reuse, 0x12, PT ;  /* 0x000000127200780c */ /* 0x040fe40003f86270 */
[----:B------:R-:W-:Y:S02]  /*2ed0*/  ISETP.GE.AND P3, PT, R114, 0x19, PT ;  /* 0x000000197200780c */ /* 0x000fe40003f66270 */
[----:B------:R-:W-:-:S02]  /*2ee0*/  FSEL R91, R91, -INF , !P2 ;  /* 0xff8000005b5b7808 */ /* 0x000fc40005000000 */
[----:B------:R-:W-:Y:S02]  /*2ef0*/  ISETP.GT.AND P2, PT, R110, 0x11, !P4 ;  /* 0x000000116e00780c */ /* 0x000fe40006744270 */
[----:B------:R-:W-:Y:S02]  /*2f00*/  LOP3.LUT R3, R3, 0xfffffffe, RZ, 0xc0, !PT ;  /* 0xfffffffe03037812 */ /* 0x000fe400078ec0ff */
[----:B------:R-:W-:Y:S02]  /*2f10*/  ISETP.LT.OR P2, PT, R109, 0x12, P2 ;  /* 0x000000126d00780c */ /* 0x000fe40001741670 */
[----:B------:R-:W-:Y:S02]  /*2f20*/  LOP3.LUT R0, R0, 0xffffffef, RZ, 0xc0, !PT ;  /* 0xffffffef00007812 */ /* 0x000fe400078ec0ff */
[----:B------:R-:W-:Y:S02]  /*2f30*/  FSEL R90, R90, -INF , !P2 ;  /* 0xff8000005a5a7808 */ /* 0x000fe40005000000 */
[----:B------:R-:W-:-:S02]  /*2f40*/  @P3 LOP3.LUT R3, R3, 0x1, RZ, 0xfc, !PT ;  /* 0x0000000103033812 */ /* 0x000fc400078efcff */
[----:B------:R-:W-:Y:S02]  /*2f50*/  ISETP.GT.AND P2, PT, R110, 0x18, !P3 ;  /* 0x000000186e00780c */ /* 0x000fe40005f44270 */
[----:B------:R-:W-:Y:S02]  /*2f60*/  ISETP.GE.AND P3, PT, R114, 0x1a, PT ;  /* 0x0000001a7200780c */ /* 0x000fe40003f66270 */
[----:B------:R-:W-:Y:S02]  /*2f70*/  @P4 LOP3.LUT R0, R0, 0x10, RZ, 0xfc, !PT ;  /* 0x0000001000004812 */ /* 0x000fe400078efcff */
[----:B------:R-:W-:Y:S02]  /*2f80*/  ISETP.LT.OR P2, PT, R109, 0x19, P2 ;  /* 0x000000196d00780c */ /* 0x000fe40001741670 */
[----:B------:R-:W-:Y:S02]  /*2f90*/  LOP3.LUT R0, R0, 0x7fffffff, RZ, 0xc0, !PT ;  /* 0x7fffffff00007812 */ /* 0x000fe400078ec0ff */
[----:B------:R-:W-:-:S02]  /*2fa0*/  FSEL R93, R93, -INF , !P2 ;  /* 0xff8000005d5d7808 */ /* 0x000fc40005000000 */
[----:B------:R-:W-:Y:S02]  /*2fb0*/  ISETP.GT.AND P2, PT, R110, 0x19, !P3 ;  /* 0x000000196e00780c */ /* 0x000fe40005f44270 */
[----:B------:R-:W-:Y:S02]  /*2fc0*/  LOP3.LUT R3, R3, 0xfffffffd, RZ, 0xc0, !PT ;  /* 0xfffffffd03037812 */ /* 0x000fe400078ec0ff */
[----:B------:R-:W-:Y:S02]  /*2fd0*/  @P3 LOP3.LUT R0, R0, 0x80000000, RZ, 0xfc, !PT ;  /* 0x8000000000003812 */ /* 0x000fe400078efcff */
[----:B------:R-:W-:Y:S02]  /*2fe0*/  ISETP.GE.AND P3, PT, R114, 0x21, PT ;  /* 0x000000217200780c */ /* 0x000fe40003f66270 */
[----:B------:R-:W-:Y:S02]  /*2ff0*/  ISETP.LT.OR P2, PT, R109, 0x1a, P2 ;  /* 0x0000001a6d00780c */ /* 0x000fe40001741670 */
[----:B------:R-:W-:-:S02]  /*3000*/  LOP3.LUT R0, R0, 0xbfffffff, RZ, 0xc0, !PT ;  /* 0xbfffffff00007812 */ /* 0x000fc400078ec0ff */
[----:B------:R-:W-:Y:S02]  /*3010*/  FSEL R92, R92, -INF , !P2 ;  /* 0xff8000005c5c7808 */ /* 0x000fe40005000000 */
[----:B------:R-:W-:-:S04]  /*3020*/  ISETP.GT.AND P2, PT, R110, 0x20, !P3 ;  /* 0x000000206e00780c */ /* 0x000fc80005f44270 */
[----:B------:R-:W-:Y:S02]  /*3030*/  ISETP.LT.OR P2, PT, R109, 0x21, P2 ;  /* 0x000000216d00780c */ /* 0x000fe40001741670 */
[----:B------:R-:W-:Y:S02]  /*3040*/  @P3 LOP3.LUT R0, R0, 0x40000000, RZ, 0xfc, !PT ;  /* 0x4000000000003812 */ /* 0x000fe400078efcff */
[----:B------:R-:W-:Y:S02]  /*3050*/  ISETP.GE.AND P3, PT, R114, 0x22, PT ;  /* 0x000000227200780c */ /* 0x000fe40003f66270 */
[----:B------:R-:W-:Y:S02]  /*3060*/  LOP3.LUT R0, R0, 0xdfffffff, RZ, 0xc0, !PT ;  /* 0xdfffffff00007812 */ /* 0x000fe400078ec0ff */
[----:B------:R-:W-:Y:S02]  /*3070*/  FSEL R95, R95, -INF , !P2 ;  /* 0xff8000005f5f7808 */ /* 0x000fe40005000000 */
[----:B------:R-:W-:-:S04]  /*3080*/  ISETP.GT.AND P2, PT, R110, 0x21, !P3 ;  /* 0x000000216e00780c */ /* 0x000fc80005f44270 */
[----:B------:R-:W-:-:S03]  /*3090*/  ISETP.LT.OR P2, PT, R109, 0x22, P2 ;  /* 0x000000226d00780c */ /* 0x000fc60001741670 */
        /* <DEDUP_REMOVED lines=140> */
[----:B------:R-:W-:Y:S02]  /*3960*/  FSEL R71, R99, -INF , !P2 ;  /* 0xff80000063477808 */ /* 0x000fe40005000000 */
[----:B------:R-:W-:Y:S02]  /*3970*/  LOP3.LUT R0, R0, 0xffffffdf, RZ, 0xc0, !PT ;  /* 0xffffffdf00007812 */ /* 0x000fe400078ec0ff */
[----:B------:R-:W-:-:S04]  /*3980*/  ISETP.GT.AND P2, PT, R110, 0x81, !P3 ;  /* 0x000000816e00780c */ /* 0x000fc80005f44270 */
[----:B------:R-:W-:-:S03]  /*3990*/  ISETP.LT.OR P2, PT, R109, 0x82, P2 ;  /* 0x000000826d00780c */ /* 0x000fc60001741670 */
[----:B------:R-:W-:Y:S02]  /*39a0*/  @P3 LOP3.LUT R0, R0, 0x20, RZ, 0xfc, !PT ;  /* 0x0000002000003812 */ /* 0x000fe400078efcff */
[----:B------:R-:W-:Y:S02]  /*39b0*/  ISETP.GE.AND P3, PT, R114, 0x89, PT ;  /* 0x000000897200780c */ /* 0x000fe40003f66270 */
[----:B------:R-:W-:Y:S02]  /*39c0*/  FSEL R77, R100, -INF , !P2 ;  /* 0xff800000644d7808 */ /* 0x000fe40005000000 */
[----:B------:R-:W-:Y:S02]  /*39d0*/  ISETP.GT.AND P2, PT, R110, 0x88, !P3 ;  /* 0x000000886e00780c */ /* 0x000fe40005f44270 */
[----:B------:R-:W-:Y:S02]  /*39e0*/  LOP3.LUT R0, R0, 0xfffffffe, RZ, 0xc0, !PT ;  /* 0xfffffffe00007812 */ /* 0x000fe400078ec0ff */
[----:B------:R-:W-:-:S04]  /*39f0*/  ISETP.LT.OR P2, PT, R109, 0x89, P2 ;  /* 0x000000896d00780c */ /* 0x000fc80001741670 */
[----:B------:R-:W-:Y:S02]  /*3a00*/  FSEL R78, R101, -INF , !P2 ;  /* 0xff800000654e7808 */ /* 0x000fe40005000000 */
[----:B------:R-:W-:Y:S02]  /*3a10*/  ISETP.GE.AND P2, PT, R114, 0x8a, PT ;  /* 0x0000008a7200780c */ /* 0x000fe40003f46270 */
[----:B------:R-:W-:Y:S02]  /*3a20*/  @P3 LOP3.LUT R3, R3, 0x2, RZ, 0xfc, !PT ;  /* 0x0000000203033812 */ /* 0x000fe400078efcff */
[----:B------:R-:W-:Y:S02]  /*3a30*/  ISETP.GT.AND P3, PT, R110, 0x89, !P2 ;  /* 0x000000896e00780c */ /* 0x000fe40005764270 */
[----:B------:R-:W-:Y:S02]  /*3a40*/  LOP3.LUT R3, R3, 0xfffffffb, RZ, 0xc0, !PT ;  /* 0xfffffffb03037812 */ /* 0x000fe400078ec0ff */
[----:B------:R-:W-:-:S04]  /*3a50*/  ISETP.LT.OR P3, PT, R109, 0x8a, P3 ;  /* 0x0000008a6d00780c */ /* 0x000fc80001f61670 */
[----:B------:R-:W-:Y:S02]  /*3a60*/  FSEL R79, R102, -INF , !P3 ;  /* 0xff800000664f7808 */ /* 0x000fe40005800000 */
[----:B------:R-:W-:-:S04]  /*3a70*/  ISETP.GE.AND P3, PT, R114, 0x91, PT ;  /* 0x000000917200780c */ /* 0x000fc80003f66270 */
[----:B------:R-:W-:-:S04]  /*3a80*/  ISETP.GT.AND P4, PT, R110, 0x90, !P3 ;  /* 0x000000906e00780c */ /* 0x000fc80005f84270 */
        /* <DEDUP_REMOVED lines=10> */
[----:B------:R-:W-:-:S13]  /*3b30*/  ISETP.GE.AND P6, PT, R114, 0x1, PT ;  /* 0x000000017200780c */ /* 0x000fda0003fc6270 */
[----:B------:R-:W-:Y:S02]  /*3b40*/  @P6 LOP3.LUT R0, R0, 0x1, RZ, 0xfc, !PT ;  /* 0x0000000100006812 */ /* 0x000fe400078efcff */
[----:B------:R-:W-:-:S04]  /*3b50*/  ISETP.GT.AND P6, PT, R110, RZ, !P6 ;  /* 0x000000ff6e00720c */ /* 0x000fc800077c4270 */
[----:B------:R-:W-:-:S04]  /*3b60*/  ISETP.LT.OR P6, PT, R109, 0x1, P6 ;  /* 0x000000016d00780c */ /* 0x000fc800037c1670 */
[----:B------:R-:W-:Y:S02]  /*3b70*/  FSEL R85, R6, -INF , !P6 ;  /* 0xff80000006557808 */ /* 0x000fe40007000000 */
[----:B------:R-:W-:Y:S01]  /*3b80*/  ISETP.GE.AND P6, PT, R114, 0x9a, PT ;  /* 0x0000009a7200780c */ /* 0x000fe20003fc6270 */
[----:B------:R-:W0:-:S12]  /*3b90*/  SHFL.IDX PT, R6, R105, 0x1, 0x1c1f ;  /* 0x003c1f0069067f89 */ /* 0x000e1800000e0000 */
[----:B------:R-:W-:Y:S02]  /*3ba0*/  @P6 LOP3.LUT R3, R3, 0x4, RZ, 0xfc, !PT ;  /* 0x0000000403036812 */ /* 0x000fe400078efcff */
[----:B------:R-:W-:-:S04]  /*3bb0*/  ISETP.GT.AND P6, PT, R110, 0x99, !P6 ;  /* 0x000000996e00780c */ /* 0x000fc800077c4270 */
[----:B------:R-:W-:-:S04]  /*3bc0*/  ISETP.LT.OR P6, PT, R109, 0x9a, P6 ;  /* 0x0000009a6d00780c */ /* 0x000fc800037c1670 */
[----:B------:R-:W-:Y:S02]  /*3bd0*/  FSEL R82, R107, -INF , !P6 ;  /* 0xff8000006b527808 */ /* 0x000fe40007000000 */
[----:B------:R-:W-:Y:S01]  /*3be0*/  PLOP3.LUT P6, PT, PT, PT, UP0, 0x40, 0x0 ;  /* 0x000000000000781c */ /* 0x000fe20003fce808 */
[----:B0-----:R-:W-:Y:S01]  /*3bf0*/  IMAD.IADD R96, R113, 0x1, R6 ;  /* 0x0000000171607824 */ /* 0x001fe200078e0206 */
[----:B------:R-:W-:-:S11]  /*3c00*/  VIADDMNMX R84, R6, R112, R111, PT ;  /* 0x0000007006547246 */ /* 0x000fd6000380016f */
[----:B------:R-:W-:Y:S05]  /*3c10*/  @P6 BRA `(.L_x_839) ;  /* 0x00000000005c6947 */ /* 0x000fea0003800000 */
        /* <DEDUP_REMOVED lines=8> */
[----:B------:R-:W0:Y:S02]  /*3ca0*/  @P6 LDC.64 R22, c[0x0][0x9e8] ;  /* 0x00027a00ff166b82 */ /* 0x000e240000000a00 */
[----:B0-----:R-:W-:-:S05]  /*3cb0*/  @P6 IMAD.HI.U32 R22, R87, R22, RZ ;  /* 0x0000001657166227 */ /* 0x001fca00078e00ff */
[----:B------:R-:W-:-:S04]  /*3cc0*/  @P6 SHF.R.U32.HI R87, RZ, R23, R22 ;  /* 0x00000017ff576219 */ /* 0x000fc80000011616 */
[----:B------:R-:W-:Y:S01]  /*3cd0*/  LOP3.LUT R87, RZ, R87, RZ, 0x33, !PT ;  /* 0x00000057ff577212 */ /* 0x000fe200078e33ff */
[----:B------:R-:W-:Y:S06]  /*3ce0*/  BRA `(.L_x_842) ;  /* 0x0000000000187947 */ /* 0x000fec0003800000 */
.L_x_841:
[----:B------:R-:W-:Y:S02]  /*3cf0*/  ULDC UR6, c[0x0][0x9e4] ;  /* 0x0002790000067ab9 */ /* 0x000fe40000000800 */
[----:B------:R-:W-:-:S05]  /*3d00*/  IMAD.U32 R6, RZ, RZ, UR6 ;  /* 0x00000006ff067e24 */ /* 0x000fca000f8e00ff */
[----:B------:R-:W-:-:S13]  /*3d10*/  ISETP.NE.AND P6, PT, R6, 0x1, PT ;  /* 0x000000010600780c */ /* 0x000fda0003fc5270 */
[----:B------:R-:W0:Y:S02]  /*3d20*/  @P6 LDC.64 R22, c[0x0][0x9e8] ;  /* 0x00027a00ff166b82 */ /* 0x000e240000000a00 */
[----:B0-----:R-:W-:-:S05]  /*3d30*/  @P6 IMAD.HI.U32 R22, R87, R22, RZ ;  /* 0x0000001657166227 */ /* 0x001fca00078e00ff */
[----:B------:R-:W-:-:S07]  /*3d40*/  @P6 SHF.R.U32.HI R87, RZ, R23, R22 ;  /* 0x00000017ff576219 */ /* 0x000fce0000011616 */
.L_x_842:
[----:B------:R-:W-:Y:S05]  /*3d50*/  BSYNC B0 ;  /* 0x0000000000007941 */ /* 0x000fea0003800000 */
.L_x_840:
[----:B------:R-:W-:-:S05]  /*3d60*/  IMAD R87, R87, R6, R108 ;  /* 0x0000000657577224 */ /* 0x000fca00078e026c */
[----:B------:R-:W-:Y:S02]  /*3d70*/  VIADDMNMX R84, R87, R6, R84, PT ;  /* 0x0000000657547246 */ /* 0x000fe40003800154 */
[----:B------:R-:W-:-:S07]  /*3d80*/  VIMNMX R96, R96, R87, !PT ;  /* 0x0000005760607248 */ /* 0x000fce0007fe0100 */
.L_x_839:
[----:B------:R-:W-:Y:S01]  /*3d90*/  ISETP.GT.AND P1, PT, R96, 0x1, !P1 ;  /* 0x000000016000780c */ /* 0x000fe20004f24270 */
[----:B------:R-:W-:Y:S01]  /*3da0*/  ULDC UR16, c[0x0][0x988] ;  /* 0x0002620000107ab9 */ /* 0x000fe20000000800 */
[----:B------:R-:W-:Y:S01]  /*3db0*/  LOP3.LUT P6, RZ, R0, 0x8000000, RZ, 0xc0, !PT ;  /* 0x0800000000ff7812 */ /* 0x000fe200078cc0ff */
[----:B------:R-:W-:Y:S01]  /*3dc0*/  IMAD.U32 R87, RZ, RZ, UR16 ;  /* 0x00000010ff577e24 */ /* 0x000fe2000f8e00ff */
[----:B------:R-:W-:Y:S01]  /*3dd0*/  ISETP.LT.OR P1, PT, R84, 0x2, P1 ;  /* 0x000000025400780c */ /* 0x000fe20000f21670 */
[----:B------:R-:W-:Y:S01]  /*3de0*/  UISETP.NE.AND UP1, UPT, UR44, URZ, UPT ;  /* 0x0000003f2c00728c */ /* 0x000fe2000bf25270 */
[----:B------:R-:W-:Y:S01]  /*3df0*/  FMNMX.FTZ R6, R85, R32, !PT ;  /* 0x0000002055067209 */ /* 0x000fe20007810000 */
[----:B------:R-:W-:Y:S01]  /*3e00*/  UISETP.NE.AND UP0, UPT, UR47, URZ, UPT ;  /* 0x0000003f2f00728c */ /* 0x000fe2000bf05270 */
[----:B------:R-:W-:Y:S02]  /*3e10*/  FSEL R22, R5, -INF , !P1 ;  /* 0xff80000005167808 */ /* 0x000fe40004800000 */
[----:B------:R-:W-:-:S02]  /*3e20*/  LOP3.LUT P1, RZ, R0, 0x2, RZ, 0xc0, !PT ;  /* 0x0000000200ff7812 */ /* 0x000fc4000782c0ff */
[----:B------:R-:W-:Y:S02]  /*3e30*/  FMNMX.FTZ R5, R89, R6, !PT ;  /* 0x0000000659057209 */ /* 0x000fe40007810000 */
[----:B------:R-:W-:Y:S02]  /*3e40*/  ISETP.GT.AND P1, PT, R96, 0x8, !P1 ;  /* 0x000000086000780c */ /* 0x000fe40004f24270 */
[----:B------:R-:W-:Y:S01]  /*3e50*/  FMNMX.FTZ R6, R88, R5, !PT ;  /* 0x0000000558067209 */ /* 0x000fe20007810000 */
[----:B------:R-:W-:Y:S01]  /*3e60*/  @UP1 ULDC UR6, c[0x0][0x44c] ;  /* 0x0001130000061ab9 */ /* 0x000fe20000000800 */
[----:B------:R-:W-:Y:S01]  /*3e70*/  ISETP.LT.OR P1, PT, R84, 0x9, P1 ;  /* 0x000000095400780c */ /* 0x000fe20000f21670 */
[----:B------:R-:W-:Y:S01]  /*3e80*/  UIMAD.WIDE.U32 UR6, UR38, UR6, URZ ;  /* 0x00000006260672a5 */ /* 0x000fe2000f8e003f */
[----:B------:R-:W-:Y:S01]  /*3e90*/  FMNMX.FTZ R5, R91, R6, !PT ;  /* 0x000000065b057209 */ /* 0x000fe20007810000 */
[----:B------:R-:W-:Y:S01]  /*3ea0*/  @UP1 ULDC UR11, c[0x0][0x450] ;  /* 0x00011400000b1ab9 */ /* 0x000fe20000000800 */
[----:B------:R-:W-:Y:S01]  /*3eb0*/  FSEL R7, R7, -INF , !P1 ;  /* 0xff80000007077808 */ /* 0x000fe20004800000 */
[----:B------:R-:W-:Y:S01]  /*3ec0*/  @UP1 USHF.R.U32.HI UR38, URZ, UR11, UR7 ;  /* 0x0000000b3f261299 */ /* 0x000fe20008011607 */
[----:B------:R-:W-:-:S02]  /*3ed0*/  LOP3.LUT P1, RZ, R0, 0x4, RZ, 0xc0, !PT ;  /* 0x0000000400ff7812 */ /* 0x000fc4000782c0ff */
[----:B------:R-:W-:Y:S02]  /*3ee0*/  FMNMX.FTZ R6, R90, R5, !PT ;  /* 0x000000055a067209 */ /* 0x000fe40007810000 */
[----:B------:R-:W-:Y:S02]  /*3ef0*/  ISETP.GT.AND P1, PT, R96, 0x9, !P1 ;  /* 0x000000096000780c */ /* 0x000fe40004f24270 */
[----:B------:R-:W-:Y:S02]  /*3f00*/  FMNMX.FTZ R5, R93, R6, !PT ;  /* 0x000000065d057209 */ /* 0x000fe40007810000 */
[----:B------:R-:W-:Y:S02]  /*3f10*/  ISETP.LT.OR P1, PT, R84, 0xa, P1 ;  /* 0x0000000a5400780c */ /* 0x000fe40000f21670 */
[----:B------:R-:W-:Y:S02]  /*3f20*/  FMNMX.FTZ R6, R92, R5, !PT ;  /* 0x000000055c067209 */ /* 0x000fe40007810000 */
[----:B------:R-:W-:-:S02]  /*3f30*/  FSEL R8, R8, -INF , !P1 ;  /* 0xff80000008087808 */ /* 0x000fc40004800000 */
[----:B------:R-:W-:Y:S02]  /*3f40*/  LOP3.LUT P1, RZ, R0, 0x8, RZ, 0xc0, !PT ;  /* 0x0000000800ff7812 */ /* 0x000fe4000782c0ff */
[----:B------:R-:W-:Y:S02]  /*3f50*/  FMNMX.FTZ R5, R95, R6, !PT ;  /* 0x000000065f057209 */ /* 0x000fe40007810000 */
[----:B------:R-:W-:Y:S02]  /*3f60*/  ISETP.GT.AND P1, PT, R96, 0x10, !P1 ;  /* 0x000000106000780c */ /* 0x000fe40004f24270 */
[----:B------:R-:W-:Y:S02]  /*3f70*/  FMNMX.FTZ R6, R94, R5, !PT ;  /* 0x000000055e067209 */ /* 0x000fe40007810000 */
[----:B------:R-:W-:Y:S02]  /*3f80*/  ISETP.LT.OR P1, PT, R84, 0x11, P1 ;  /* 0x000000115400780c */ /* 0x000fe40000f21670 */
[----:B------:R-:W-:-:S02]  /*3f90*/  FMNMX.FTZ R5, R33, R6, !PT ;  /* 0x0000000621057209 */ /* 0x000fc40007810000 */
[----:B------:R-:W-:Y:S02]  /*3fa0*/  FSEL R10, R10, -INF , !P1 ;  /* 0xff8000000a0a7808 */ /* 0x000fe40004800000 */
[----:B------:R-:W-:Y:S02]  /*3fb0*/  LOP3.LUT P1, RZ, R0, 0x10, RZ, 0xc0, !PT ;  /* 0x0000001000ff7812 */ /* 0x000fe4000782c0ff */
[----:B------:R-:W-:Y:S02]  /*3fc0*/  FMNMX.FTZ R6, R34, R5, !PT ;  /* 0x0000000522067209 */ /* 0x000fe40007810000 */
[----:B------:R-:W-:Y:S02]  /*3fd0*/  ISETP.GT.AND P1, PT, R96, 0x11, !P1 ;  /* 0x000000116000780c */ /* 0x000fe40004f24270 */
[----:B------:R-:W-:Y:S02]  /*3fe0*/  FMNMX.FTZ R5, R35, R6, !PT ;  /* 0x0000000623057209 */ /* 0x000fe40007810000 */
[----:B------:R-:W-:-:S02]  /*3ff0*/  ISETP.LT.OR P1, PT, R84, 0x12, P1 ;  /* 0x000000125400780c */ /* 0x000fc40000f21670 */
[----:B------:R-:W-:Y:S02]  /*4000*/  FMNMX.FTZ R6, R36, R5, !PT ;  /* 0x0000000524067209 */ /* 0x000fe40007810000 */
[----:B------:R-:W-:Y:S02]  /*4010*/  FSEL R11, R11, -INF , !P1 ;  /* 0xff8000000b0b7808 */ /* 0x000fe40004800000 */
[----:B------:R-:W-:Y:S02]  /*4020*/  LOP3.LUT P1, RZ, R3, 0x1, RZ, 0xc0, !PT ;  /* 0x0000000103ff7812 */ /* 0x000fe4000782c0ff */
[----:B------:R-:W-:Y:S02]  /*4030*/  FMNMX.FTZ R5, R37, R6, !PT ;  /* 0x0000000625057209 */ /* 0x000fe40007810000 */
[----:B------:R-:W-:Y:S02]  /*4040*/  ISETP.GT.AND P1, PT, R96, 0x18, !P1 ;  /* 0x000000186000780c */ /* 0x000fe40004f24270 */
[----:B------:R-:W-:-:S02]  /*4050*/  FMNMX.FTZ R6, R38, R5, !PT ;  /* 0x0000000526067209 */ /* 0x000fc40007810000 */
[----:B------:R-:W-:Y:S02]  /*4060*/  ISETP.LT.OR P1, PT, R84, 0x19, P1 ;  /* 0x000000195400780c */ /* 0x000fe40000f21670 */
[----:B------:R-:W-:Y:S02]  /*4070*/  FMNMX.FTZ R5, R39, R6, !PT ;  /* 0x0000000627057209 */ /* 0x000fe40007810000 */
[----:B------:R-:W-:Y:S02]  /*4080*/  FSEL R13, R13, -INF , !P1 ;  /* 0xff8000000d0d7808 */ /* 0x000fe40004800000 */
[----:B------:R-:W-:Y:S02]  /*4090*/  LOP3.LUT P1, RZ, R0, 0x80000000, RZ, 0xc0, !PT ;  /* 0x8000000000ff7812 */ /* 0x000fe4000782c0ff */
[----:B------:R-:W-:Y:S02]  /*40a0*/  FMNMX.FTZ R6, R48, R5, !PT ;  /* 0x0000000530067209 */ /* 0x000fe40007810000 */
[----:B------:R-:W-:-:S02]  /*40b0*/  ISETP.GT.AND P1, PT, R96, 0x19, !P1 ;  /* 0x000000196000780c */ /* 0x000fc40004f24270 */
[----:B------:R-:W-:Y:S02]  /*40c0*/  FMNMX.FTZ R5, R49, R6, !PT ;  /* 0x0000000631057209 */ /* 0x000fe40007810000 */
[----:B------:R-:W-:Y:S02]  /*40d0*/  ISETP.LT.OR P1, PT, R84, 0x1a, P1 ;  /* 0x0000001a5400780c */ /* 0x000fe40000f21670 */
[----:B------:R-:W-:Y:S02]  /*40e0*/  FMNMX.FTZ R6, R50, R5, !PT ;  /* 0x0000000532067209 */ /* 0x000fe40007810000 */
[----:B------:R-:W-:Y:S02]  /*40f0*/  FSEL R14, R14, -INF , !P1 ;  /* 0xff8000000e0e7808 */ /* 0x000fe40004800000 */
[----:B------:R-:W-:Y:S02]  /*4100*/  LOP3.LUT P1, RZ, R0, 0x40000000, RZ, 0xc0, !PT ;  /* 0x4000000000ff7812 */ /* 0x000fe4000782c0ff */
[----:B------:R-:W-:-:S02]  /*4110*/  FMNMX.FTZ R5, R51, R6, !PT ;  /* 0x0000000633057209 */ /* 0x000fc40007810000 */
[----:B------:R-:W-:Y:S02]  /*4120*/  ISETP.GT.AND P1, PT, R96, 0x20, !P1 ;  /* 0x000000206000780c */ /* 0x000fe40004f24270 */
[----:B------:R-:W-:Y:S02]  /*4130*/  FMNMX.FTZ R6, R52, R5, !PT ;  /* 0x0000000534067209 */ /* 0x000fe40007810000 */
[----:B------:R-:W-:Y:S02]  /*4140*/  ISETP.LT.OR P1, PT, R84, 0x21, P1 ;  /* 0x000000215400780c */ /* 0x000fe40000f21670 */
[----:B------:R-:W-:Y:S02]  /*4150*/  FMNMX.FTZ R5, R53, R6, !PT ;  /* 0x0000000635057209 */ /* 0x000fe40007810000 */
[----:B------:R-:W-:Y:S02]  /*4160*/  FSEL R15, R15, -INF , !P1 ;  /* 0xff8000000f0f7808 */ /* 0x000fe40004800000 */
        /* <DEDUP_REMOVED lines=14> */
[----:B------:R-:W-:Y:S02]  /*4250*/  ISETP.GT.AND P1, PT, R96, 0x29, !P6 ;  /* 0x000000296000780c */ /* 0x000fe40007724270 */
[----:B------:R-:W-:Y:S02]  /*4260*/  LOP3.LUT P6, RZ, R0, 0x10000, RZ, 0xc0, !PT ;  /* 0x0001000000ff7812 */ /* 0x000fe400078cc0ff */
        /* <DEDUP_REMOVED lines=27> */
[----:B------:R-:W-:Y:S01]  /*4420*/  ISETP.GT.AND P2, PT, R96, 0x89, !P2 ;  /* 0x000000896000780c */ /* 0x000fe20005744270 */
[----:B------:R-:W0:Y:S01]  /*4430*/  SHFL.BFLY PT, R6, R5, 0x2, 0x1f ;  /* 0x0c401f0005067f89 */ /* 0x000e2200000e0000 */
[----:B------:R-:W-:Y:S02]  /*4440*/  ISETP.LT.OR P1, PT, R84, 0x3a, P1 ;  /* 0x0000003a5400780c */ /* 0x000fe40000f21670 */
[----:B------:R-:W-:Y:S02]  /*4450*/  ISETP.GT.AND P3, PT, R96, 0x90, !P3 ;  /* 0x000000906000780c */ /* 0x000fe40005f64270 */
[----:B------:R-:W-:Y:S02]  /*4460*/  FSEL R76, R76, -INF , !P1 ;  /* 0xff8000004c4c7808 */ /* 0x000fe40004800000 */
[----:B------:R-:W-:Y:S02]  /*4470*/  LOP3.LUT P1, RZ, R0, 0x400000, RZ, 0xc0, !PT ;  /* 0x0040000000ff7812 */ /* 0x000fe4000782c0ff */
[----:B------:R-:W-:-:S02]  /*4480*/  ISETP.LT.OR P2, PT, R84, 0x8a, P2 ;  /* 0x0000008a5400780c */ /* 0x000fc40001741670 */
[C---:B------:R-:W-:Y:S02]  /*4490*/  ISETP.GT.AND P1, PT, R96.reuse, 0x40, !P1 ;  /* 0x000000406000780c */ /* 0x040fe40004f24270 */
[----:B------:R-:W-:Y:S02]  /*44a0*/  ISETP.GT.AND P4, PT, R96, 0x91, !P4 ;  /* 0x000000916000780c */ /* 0x000fe40006784270 */
[C---:B------:R-:W-:Y:S02]  /*44b0*/  ISETP.LT.OR P1, PT, R84.reuse, 0x41, P1 ;  /* 0x000000415400780c */ /* 0x040fe40000f21670 */
[----:B------:R-:W-:Y:S02]  /*44c0*/  ISETP.LT.OR P3, PT, R84, 0x91, P3 ;  /* 0x000000915400780c */ /* 0x000fe40001f61670 */
[----:B------:R-:W-:Y:S02]  /*44d0*/  FSEL R56, R56, -INF , !P1 ;  /* 0xff80000038387808 */ /* 0x000fe40004800000 */
[----:B------:R-:W-:-:S02]  /*44e0*/  LOP3.LUT P1, RZ, R0, 0x200000, RZ, 0xc0, !PT ;  /* 0x0020000000ff7812 */ /* 0x000fc4000782c0ff */
[----:B------:R-:W-:Y:S02]  /*44f0*/  FSEL R27, R27, -INF , !P2 ;  /* 0xff8000001b1b7808 */ /* 0x000fe40005000000 */
[----:B------:R-:W-:Y:S02]  /*4500*/  ISETP.GT.AND P1, PT, R96, 0x41, !P1 ;  /* 0x000000416000780c */ /* 0x000fe40004f24270 */
[----:B0-----:R-:W-:Y:S02]  /*4510*/  FMNMX.FTZ R23, R5, R6, !PT ;  /* 0x0000000605177209 */ /* 0x001fe40007810000 */
[----:B------:R-:W-:Y:S02]  /*4520*/  ISETP.LT.OR P1, PT, R84, 0x42, P1 ;  /* 0x000000425400780c */ /* 0x000fe40000f21670 */
[----:B------:R-:W-:Y:S01]  /*4530*/  ISETP.GT.AND P5, PT, R96, 0x98, !P5 ;  /* 0x000000986000780c */ /* 0x000fe20006fa4270 */
[----:B------:R-:W0:Y:S01]  /*4540*/  SHFL.BFLY PT, R6, R23, 0x1, 0x1f ;  /* 0x0c201f0017067f89 */ /* 0x000e2200000e0000 */
[----:B------:R-:W-:-:S02]  /*4550*/  FSEL R57, R57, -INF , !P1 ;  /* 0xff80000039397808 */ /* 0x000fc40004800000 */
[----:B------:R-:W-:Y:S02]  /*4560*/  LOP3.LUT P1, RZ, R0, 0x100000, RZ, 0xc0, !PT ;  /* 0x0010000000ff7812 */ /* 0x000fe4000782c0ff */
[----:B------:R-:W-:Y:S02]  /*4570*/  ISETP.LT.OR P4, PT, R84, 0x92, P4 ;  /* 0x000000925400780c */ /* 0x000fe40002781670 */
[----:B------:R-:W-:Y:S02]  /*4580*/  ISETP.GT.AND P1, PT, R96, 0x48, !P1 ;  /* 0x000000486000780c */ /* 0x000fe40004f24270 */
[----:B------:R-:W-:Y:S02]  /*4590*/  FSEL R28, R28, -INF , !P3 ;  /* 0xff8000001c1c7808 */ /* 0x000fe40005800000 */
[C---:B------:R-:W-:Y:S02]  /*45a0*/  ISETP.LT.OR P1, PT, R84.reuse, 0x49, P1 ;  /* 0x000000495400780c */ /* 0x040fe40000f21670 */
[----:B------:R-:W-:-:S02]  /*45b0*/  ISETP.LT.OR P5, PT, R84, 0x99, P5 ;  /* 0x000000995400780c */ /* 0x000fc40002fa1670 */
[----:B------:R-:W-:Y:S02]  /*45c0*/  FSEL R58, R58, -INF , !P1 ;  /* 0xff8000003a3a7808 */ /* 0x000fe40004800000 */
[----:B------:R-:W-:Y:S02]  /*45d0*/  LOP3.LUT P1, RZ, R0, 0x80000, RZ, 0xc0, !PT ;  /* 0x0008000000ff7812 */ /* 0x000fe4000782c0ff */
[----:B------:R-:W-:Y:S02]  /*45e0*/  FSEL R29, R29, -INF , !P4 ;  /* 0xff8000001d1d7808 */ /* 0x000fe40006000000 */
[----:B------:R-:W-:Y:S02]  /*45f0*/  ISETP.GT.AND P1, PT, R96, 0x49, !P1 ;  /* 0x000000496000780c */ /* 0x000fe40004f24270 */
[----:B------:R-:W-:Y:S02]  /*4600*/  FSEL R31, R31, -INF , !P5 ;  /* 0xff8000001f1f7808 */ /* 0x000fe40006800000 */
[----:B------:R-:W-:-:S02]  /*4610*/  ISETP.LT.OR P1, PT, R84, 0x4a, P1 ;  /* 0x0000004a5400780c */ /* 0x000fc40000f21670 */
[----:B0-----:R-:W-:Y:S02]  /*4620*/  FMNMX.FTZ R6, R23, R6, !PT ;  /* 0x0000000617067209 */ /* 0x001fe40007810000 */
[----:B------:R-:W-:Y:S02]  /*4630*/  FSEL R59, R59, -INF , !P1 ;  /* 0xff8000003b3b7808 */ /* 0x000fe40004800000 */
[----:B------:R-:W-:Y:S01]  /*4640*/  LOP3.LUT P1, RZ, R0, 0x40000, RZ, 0xc0, !PT ;  /* 0x0004000000ff7812 */ /* 0x000fe2000782c0ff */
[----:B------:R-:W-:Y:S01]  /*4650*/  FFMA.FTZ R98, R6, R87, -8 ;  /* 0xc100000006627423 */ /* 0x000fe20000010057 */
[----:B------:R-:W-:Y:S02]  /*4660*/  R2UR UR10, R19 ;  /* 0x00000000130a72ca */ /* 0x000fe400000e0000 */
[----:B------:R-:W-:-:S04]  /*4670*/  ISETP.GT.AND P1, PT, R96, 0x50, !P1 ;  /* 0x000000506000780c */ /* 0x000fc80004f24270 */
[----:B------:R-:W-:-:S04]  /*4680*/  ISETP.LT.OR P1, PT, R84, 0x51, P1 ;  /* 0x000000515400780c */ /* 0x000fc80000f21670 */
[----:B------:R-:W-:Y:S02]  /*4690*/  FSEL R60, R60, -INF , !P1 ;  /* 0xff8000003c3c7808 */ /* 0x000fe40004800000 */
[----:B------:R-:W-:Y:S01]  /*46a0*/  LOP3.LUT P1, RZ, R0, 0x20000, RZ, 0xc0, !PT ;  /* 0x0002000000ff7812 */ /* 0x000fe2000782c0ff */
[----:B------:R-:W-:-:S03]  /*46b0*/  UIADD3 UR38, UR10, UR38, URZ ;  /* 0x000000260a267290 */ /* 0x000fc6000fffe03f */
[----:B------:R-:W-:Y:S01]  /*46c0*/  ISETP.GT.AND P1, PT, R96, 0x51, !P1 ;  /* 0x000000516000780c */ /* 0x000fe20004f24270 */
[----:B------:R-:W-:-:S03]  /*46d0*/  UIADD3 UR5, UR38, UR5, URZ ;  /* 0x0000000526057290 */ /* 0x000fc6000fffe03f */
[----:B------:R-:W-:-:S04]  /*46e0*/  ISETP.LT.OR P1, PT, R84, 0x52, P1 ;  /* 0x000000525400780c */ /* 0x000fc80000f21670 */
[----:B------:R-:W-:Y:S02]  /*46f0*/  FSEL R61, R61, -INF , !P1 ;  /* 0xff8000003d3d7808 */ /* 0x000fe40004800000 */
[----:B------:R-:W-:Y:S02]  /*4700*/  ISETP.GT.AND P1, PT, R96, 0x58, !P6 ;  /* 0x000000586000780c */ /* 0x000fe40007724270 */
[----:B------:R-:W-:Y:S02]  /*4710*/  LOP3.LUT P6, RZ, R0, 0x20, RZ, 0xc0, !PT ;  /* 0x0000002000ff7812 */ /* 0x000fe400078cc0ff */
[----:B------:R-:W-:-:S04]  /*4720*/  ISETP.LT.OR P1, PT, R84, 0x59, P1 ;  /* 0x000000595400780c */ /* 0x000fc80000f21670 */
[----:B------:R-:W-:Y:S02]  /*4730*/  FSEL R62, R62, -INF , !P1 ;  /* 0xff8000003e3e7808 */ /* 0x000fe40004800000 */
[----:B------:R-:W-:-:S04]  /*4740*/  LOP3.LUT P1, RZ, R0, 0x8000, RZ, 0xc0, !PT ;  /* 0x0000800000ff7812 */ /* 0x000fc8000782c0ff */
[----:B------:R-:W-:-:S04]  /*4750*/  ISETP.GT.AND P1, PT, R96, 0x59, !P1 ;  /* 0x000000596000780c */ /* 0x000fc80004f24270 */
        /* <DEDUP_REMOVED lines=38> */
[----:B------:R-:W-:Y:S02]  /*49c0*/  ISETP.GT.AND P1, PT, R96, 0x81, !P6 ;  /* 0x000000816000780c */ /* 0x000fe40007724270 */
[----:B------:R-:W-:Y:S02]  /*49d0*/  LOP3.LUT P6, RZ, R0, 0x1, RZ, 0xc0, !PT ;  /* 0x0000000100ff7812 */ /* 0x000fe400078cc0ff */
[----:B------:R-:W-:-:S04]  /*49e0*/  ISETP.LT.OR P1, PT, R84, 0x82, P1 ;  /* 0x000000825400780c */ /* 0x000fc80000f21670 */
[----:B------:R-:W-:Y:S02]  /*49f0*/  FSEL R25, R25, -INF , !P1 ;  /* 0xff80000019197808 */ /* 0x000fe40004800000 */
[----:B------:R-:W-:-:S04]  /*4a00*/  FSETP.NEU.FTZ.AND P1, PT, R6, -INF , PT ;  /* 0xff8000000600780b */ /* 0x000fc80003f3d000 */
[----:B------:R-:W-:Y:S02]  /*4a10*/  FSEL R98, R98, RZ, P1 ;  /* 0x000000ff62627208 */ /* 0x000fe40000800000 */
[----:B------:R-:W-:Y:S02]  /*4a20*/  ISETP.GT.AND P1, PT, R96, RZ, !P6 ;  /* 0x000000ff6000720c */ /* 0x000fe40007724270 */
[----:B------:R-:W-:Y:S01]  /*4a30*/  LOP3.LUT P6, RZ, R3, 0x4, RZ, 0xc0, !PT ;  /* 0x0000000403ff7812 */ /* 0x000fe200078cc0ff */
[--C-:B------:R-:W-:Y:S01]  /*4a40*/  FFMA.FTZ R87, R90, UR16, -R98.reuse ;  /* 0x000000105a577c23 */ /* 0x100fe20008010862 */
[----:B------:R-:W-:Y:S01]  /*4a50*/  ISETP.LT.OR P1, PT, R84, 0x1, P1 ;  /* 0x000000015400780c */ /* 0x000fe20000f21670 */
[--C-:B------:R-:W-:Y:S01]  /*4a60*/  FFMA.FTZ R23, R32, UR16, -R98.reuse ;  /* 0x0000001020177c23 */ /* 0x100fe20008010862 */
[--C-:B------:R-:W-:Y:S01]  /*4a70*/  FFMA.FTZ R32, R89, UR16, -R98.reuse ;  /* 0x0000001059207c23 */ /* 0x100fe20008010862 */
[--C-:B------:R-:W-:Y:S01]  /*4a80*/  FFMA.FTZ R89, R92, UR16, -R98.reuse ;  /* 0x000000105c597c23 */ /* 0x100fe20008010862 */
[----:B------:R-:W-:Y:S01]  /*4a90*/  FSEL R97, R4, -INF , !P1 ;  /* 0xff80000004617808 */ /* 0x000fe20004800000 */
        /* <DEDUP_REMOVED lines=13> */
[----:B------:R-:W-:Y:S01]  /*4b70*/  LOP3.LUT P1, RZ, R3, 0x2, RZ, 0xc0, !PT ;  /* 0x0000000203ff7812 */ /* 0x000fe2000782c0ff */
[----:B------:R-:W-:Y:S01]  /*4b80*/  MUFU.EX2 R4, R4 ;  /* 0x0000000400047308 */ /* 0x000fe20000000800 */
[----:B------:R-:W-:Y:S01]  /*4b90*/  FMNMX.FTZ R92, R10, R5, !PT ;  /* 0x000000050a5c7209 */ /* 0x000fe20007810000 */
[----:B------:R-:W-:Y:S01]  /*4ba0*/  FFMA.FTZ R82, R82, UR16, -R98 ;  /* 0x0000001052527c23 */ /* 0x000fe20008010862 */
[----:B------:R-:W-:-:S02]  /*4bb0*/  ISETP.GT.AND P1, PT, R96, 0x88, !P1 ;  /* 0x000000886000780c */ /* 0x000fc40004f24270 */
[----:B------:R-:W-:Y:S02]  /*4bc0*/  FMNMX.FTZ R92, R11, R92, !PT ;  /* 0x0000005c0b5c7209 */ /* 0x000fe40007810000 */
[----:B------:R-:W-:Y:S01]  /*4bd0*/  ISETP.LT.OR P1, PT, R84, 0x89, P1 ;  /* 0x000000895400780c */ /* 0x000fe20000f21670 */
[----:B------:R0:W-:Y:S01]  /*4be0*/  MUFU.EX2 R90, R95 ;  /* 0x0000005f005a7308 */ /* 0x0001e20000000800 */
[----:B------:R-:W-:Y:S02]  /*4bf0*/  FMNMX.FTZ R5, R13, R92, !PT ;  /* 0x0000005c0d057209 */ /* 0x000fe40007810000 */
[----:B------:R-:W-:Y:S02]  /*4c00*/  ISETP.GT.AND P6, PT, R96, 0x99, !P6 ;  /* 0x000000996000780c */ /* 0x000fe400077c4270 */
[----:B------:R-:W-:Y:S02]  /*4c10*/  FMNMX.FTZ R94, R14, R5, !PT ;  /* 0x000000050e5e7209 */ /* 0x000fe40007810000 */
[----:B------:R-:W-:Y:S01]  /*4c20*/  ISETP.LT.OR P6, PT, R84, 0x9a, P6 ;  /* 0x0000009a5400780c */ /* 0x000fe200037c1670 */
[----:B------:R-:W-:Y:S01]  /*4c30*/  MUFU.EX2 R23, R23 ;  /* 0x0000001700177308 */ /* 0x000fe20000000800 */
[----:B------:R-:W-:Y:S01]  /*4c40*/  FMNMX.FTZ R5, R15, R94, !PT ;  /* 0x0000005e0f057209 */ /* 0x000fe20007810000 */
[--C-:B------:R-:W-:Y:S01]  /*4c50*/  FFMA.FTZ R94, R37, UR16, -R98.reuse ;  /* 0x00000010255e7c23 */ /* 0x100fe20008010862 */
[--C-:B------:R-:W-:Y:S01]  /*4c60*/  FFMA.FTZ R37, R38, UR16, -R98.reuse ;  /* 0x0000001026257c23 */ /* 0x100fe20008010862 */
[----:B------:R-:W-:Y:S01]  /*4c70*/  FSEL R30, R30, -INF , !P6 ;  /* 0xff8000001e1e7808 */ /* 0x000fe20007000000 */
        /* <DEDUP_REMOVED lines=15> */
[----:B------:R-:W-:Y:S01]  /*4d70*/  FFMA.FTZ R79, R81, UR16, -R98 ;  /* 0x00000010514f7c23 */ /* 0x000fe20008010862 */
[----:B------:R-:W-:Y:S01]  /*4d80*/  MUFU.EX2 R32, R32 ;  /* 0x0000002000207308 */ /* 0x000fe20000000800 */
[----:B------:R-:W-:-:S04]  /*4d90*/  FMNMX.FTZ R36, R74, R5, !PT ;  /* 0x000000054a247209 */ /* 0x000fc80007810000 */
[----:B------:R-:W-:-:S03]  /*4da0*/  FMNMX.FTZ R5, R75, R36, !PT ;  /* 0x000000244b057209 */ /* 0x000fc60007810000 */
[----:B------:R0:W-:Y:S01]  /*4db0*/  MUFU.EX2 R36, R94 ;  /* 0x0000005e00247308 */ /* 0x0001e20000000800 */
[----:B------:R-:W-:-:S04]  /*4dc0*/  FMNMX.FTZ R5, R76, R5, !PT ;  /* 0x000000054c057209 */ /* 0x000fc80007810000 */
[----:B------:R-:W-:-:S03]  /*4dd0*/  FMNMX.FTZ R38, R56, R5, !PT ;  /* 0x0000000538267209 */ /* 0x000fc60007810000 */
[----:B------:R-:W1:Y:S01]  /*4de0*/  MUFU.EX2 R85, R85 ;  /* 0x0000005500557308 */ /* 0x000e620000000800 */
[----:B------:R-:W-:Y:S01]  /*4df0*/  FMNMX.FTZ R5, R57, R38, !PT ;  /* 0x0000002639057209 */ /* 0x000fe20007810000 */
[----:B0-----:R-:W-:-:S03]  /*4e00*/  FFMA.FTZ R94, R54, UR16, -R98 ;  /* 0x00000010365e7c23 */ /* 0x001fc60008010862 */
[----:B------:R-:W-:-:S03]  /*4e10*/  FMNMX.FTZ R38, R58, R5, !PT ;  /* 0x000000053a267209 */ /* 0x000fc60007810000 */
[----:B------:R-:W-:Y:S01]  /*4e20*/  MUFU.EX2 R86, R86 ;  /* 0x0000005600567308 */ /* 0x000fe20000000800 */
[----:B------:R-:W-:Y:S01]  /*4e30*/  FMNMX.FTZ R5, R59, R38, !PT ;  /* 0x000000263b057209 */ /* 0x000fe20007810000 */
[----:B------:R-:W-:-:S03]  /*4e40*/  FFMA.FTZ R38, R48, UR16, -R98 ;  /* 0x0000001030267c23 */ /* 0x000fc60008010862 */
[----:B------:R-:W-:-:S03]  /*4e50*/  FMNMX.FTZ R48, R60, R5, !PT ;  /* 0x000000053c307209 */ /* 0x000fc60007810000 */
[----:B------:R-:W-:Y:S01]  /*4e60*/  MUFU.EX2 R87, R87 ;  /* 0x0000005700577308 */ /* 0x000fe20000000800 */
[----:B------:R-:W-:Y:S02]  /*4e70*/  FMNMX.FTZ R5, R61, R48, !PT ;  /* 0x000000303d057209 */ /* 0x000fe40007810000 */
[----:B-1----:R-:W-:Y:S02]  /*4e80*/  F2FP.SATFINITE.E4M3.F32.PACK_AB_MERGE_C R152, R85, R32, RZ ;  /* 0x000000205598723e */ /* 0x002fe400048070ff */
[----:B------:R-:W-:Y:S02]  /*4e90*/  FMNMX.FTZ R48, R62, R5, !PT ;  /* 0x000000053e307209 */ /* 0x000fe40007810000 */
[----:B------:R-:W-:Y:S01]  /*4ea0*/  F2FP.SATFINITE.E4M3.F32.PACK_AB_MERGE_C R152, R23, R4, R152 ;  /* 0x000000041798723e */ /* 0x000fe20004807098 */
[----:B------:R-:W-:Y:S01]  /*4eb0*/  MUFU.EX2 R34, R35 ;  /* 0x0000002300227308 */ /* 0x000fe20000000800 */
[----:B------:R-:W-:Y:S01]  /*4ec0*/  FMNMX.FTZ R5, R63, R48, !PT ;  /* 0x000000303f057209 */ /* 0x000fe20007810000 */
[----:B------:R-:W-:-:S03]  /*4ed0*/  FFMA.FTZ R48, R50, UR16, -R98 ;  /* 0x0000001032307c23 */ /* 0x000fc60008010862 */
[----:B------:R-:W-:-:S03]  /*4ee0*/  FMNMX.FTZ R50, R40, R5, !PT ;  /* 0x0000000528327209 */ /* 0x000fc60007810000 */
[----:B------:R-:W-:Y:S01]  /*4ef0*/  MUFU.EX2 R35, R95 ;  /* 0x0000005f00237308 */ /* 0x000fe20000000800 */
[----:B------:R-:W-:-:S04]  /*4f00*/  FMNMX.FTZ R5, R41, R50, !PT ;  /* 0x0000003229057209 */ /* 0x000fc80007810000 */
[----:B------:R-:W-:-:S03]  /*4f10*/  FMNMX.FTZ R50, R42, R5, !PT ;  /* 0x000000052a327209 */ /* 0x000fc60007810000 */
[----:B------:R-:W-:Y:S01]  /*4f20*/  MUFU.EX2 R88, R88 ;  /* 0x0000005800587308 */ /* 0x000fe20000000800 */
[----:B------:R-:W-:Y:S01]  /*4f30*/  FMNMX.FTZ R5, R43, R50, !PT ;  /* 0x000000322b057209 */ /* 0x000fe20007810000 */
[----:B------:R-:W-:-:S03]  /*4f40*/  FFMA.FTZ R50, R52, UR16, -R98 ;  /* 0x0000001034327c23 */ /* 0x000fc60008010862 */
[----:B------:R-:W-:-:S03]  /*4f50*/  FMNMX.FTZ R52, R44, R5, !PT ;  /* 0x000000052c347209 */ /* 0x000fc60007810000 */
[----:B------:R-:W0:Y:S01]  /*4f60*/  MUFU.EX2 R89, R89 ;  /* 0x0000005900597308 */ /* 0x000e220000000800 */
[----:B------:R-:W-:-:S04]  /*4f70*/  FMNMX.FTZ R5, R45, R52, !PT ;  /* 0x000000342d057209 */ /* 0x000fc80007810000 */
[----:B------:R-:W-:-:S03]  /*4f80*/  FMNMX.FTZ R52, R46, R5, !PT ;  /* 0x000000052e347209 */ /* 0x000fc60007810000 */
[----:B------:R-:W-:Y:S01]  /*4f90*/  MUFU.EX2 R91, R91 ;  /* 0x0000005b005b7308 */ /* 0x000fe20000000800 */
[----:B------:R-:W-:Y:S02]  /*4fa0*/  FMNMX.FTZ R5, R47, R52, !PT ;  /* 0x000000342f057209 */ /* 0x000fe40007810000 */
[----:B------:R-:W-:Y:S02]  /*4fb0*/  FSEL R52, R26, -INF , !P1 ;  /* 0xff8000001a347808 */ /* 0x000fe40004800000 */
[----:B------:R-:W-:-:S03]  /*4fc0*/  FMNMX.FTZ R54, R24, R5, !PT ;  /* 0x0000000518367209 */ /* 0x000fc60007810000 */
[----:B------:R-:W-:Y:S01]  /*4fd0*/  MUFU.EX2 R92, R99 ;  /* 0x00000063005c7308 */ /* 0x000fe20000000800 */
[----:B------:R-:W-:Y:S02]  /*4fe0*/  FMNMX.FTZ R5, R25, R54, !PT ;  /* 0x0000003619057209 */ /* 0x000fe40007810000 */
[----:B0-----:R-:W-:Y:S02]  /*4ff0*/  F2FP.SATFINITE.E4M3.F32.PACK_AB_MERGE_C R154, R89, R88, RZ ;  /* 0x00000058599a723e */ /* 0x001fe400048070ff */
[----:B------:R-:W-:Y:S02]  /*5000*/  FMNMX.FTZ R54, R52, R5, !PT ;  /* 0x0000000534367209 */ /* 0x000fe40007810000 */
[----:B------:R-:W-:Y:S01]  /*5010*/  F2FP.SATFINITE.E4M3.F32.PACK_AB_MERGE_C R154, R87, R86, R154 ;  /* 0x00000056579a723e */ /* 0x000fe2000480709a */
[----:B------:R-:W-:Y:S01]  /*5020*/  MUFU.EX2 R26, R94 ;  /* 0x0000005e001a7308 */ /* 0x000fe20000000800 */
[----:B------:R-:W-:Y:S01]  /*5030*/  FMNMX.FTZ R5, R27, R54, !PT ;  /* 0x000000361b057209 */ /* 0x000fe20007810000 */
[----:B------:R-:W-:-:S03]  /*5040*/  FFMA.FTZ R54, R64, UR16, -R98 ;  /* 0x0000001040367c23 */ /* 0x000fc60008010862 */
[----:B------:R-:W-:-:S03]  /*5050*/  FMNMX.FTZ R64, R28, R5, !PT ;  /* 0x000000051c407209 */ /* 0x000fc60007810000 */
[----:B------:R-:W0:Y:S01]  /*5060*/  MUFU.EX2 R93, R93 ;  /* 0x0000005d005d7308 */ /* 0x000e220000000800 */
[----:B------:R-:W-:-:S04]  /*5070*/  FMNMX.FTZ R64, R29, R64, !PT ;  /* 0x000000401d407209 */ /* 0x000fc80007810000 */
        /* <DEDUP_REMOVED lines=8> */
[----:B------:R-:W-:Y:S01]  /*5100*/  MUFU.EX2 R33, R33 ;  /* 0x0000002100217308 */ /* 0x000fe20000000800 */
[----:B------:R-:W1:Y:S01]  /*5110*/  SHFL.BFLY PT, R84, R5, 0x2, 0x1f ;  /* 0x0c401f0005547f89 */ /* 0x000e6200000e0000 */
[----:B0-----:R-:W-:-:S06]  /*5120*/  F2FP.SATFINITE.E4M3.F32.PACK_AB_MERGE_C R148, R93, R92, RZ ;  /* 0x0000005c5d94723e */ /* 0x001fcc00048070ff */
[----:B------:R-:W0:Y:S01]  /*5130*/  MUFU.EX2 R37, R37 ;  /* 0x0000002500257308 */ /* 0x000e220000000800 */
[----:B------:R-:W-:-:S07]  /*5140*/  F2FP.SATFINITE.E4M3.F32.PACK_AB_MERGE_C R148, R91, R90, R148 ;  /* 0x0000005a5b94723e */ /* 0x000fce0004807094 */
[----:B------:R-:W-:Y:S08]  /*5150*/  MUFU.EX2 R38, R38 ;  /* 0x0000002600267308 */ /* 0x000ff00000000800 */
[----:B------:R-:W-:Y:S01]  /*5160*/  MUFU.EX2 R39, R39 ;  /* 0x0000002700277308 */ /* 0x000fe20000000800 */
[----:B-1----:R-:W-:Y:S02]  /*5170*/  FMNMX.FTZ R84, R5, R84, !PT ;  /* 0x0000005405547209 */ /* 0x002fe40007810000 */
[----:B0-----:R-:W-:-:S03]  /*5180*/  F2FP.SATFINITE.E4M3.F32.PACK_AB_MERGE_C R150, R37, R36, RZ ;  /* 0x000000242596723e */ /* 0x001fc600048070ff */
[----:B------:R-:W0:Y:S01]  /*5190*/  SHFL.BFLY PT, R5, R84, 0x1, 0x1f ;  /* 0x0c201f0054057f89 */ /* 0x000e2200000e0000 */
[----:B------:R-:W-:Y:S01]  /*51a0*/  F2FP.SATFINITE.E4M3.F32.PACK_AB_MERGE_C R150, R34, R33, R150 ;  /* 0x000000212296723e */ /* 0x000fe20004807096 */
[----:B------:R-:W1:Y:S08]  /*51b0*/  MUFU.EX2 R48, R48 ;  /* 0x0000003000307308 */ /* 0x000e700000000800 */
[----:B------:R-:W2:Y:S08]  /*51c0*/  MUFU.EX2 R51, R51 ;  /* 0x0000003300337308 */ /* 0x000eb00000000800 */
[----:B------:R-:W-:Y:S01]  /*51d0*/  MUFU.EX2 R49, R49 ;  /* 0x0000003100317308 */ /* 0x000fe20000000800 */
[----:B-1----:R-:W-:-:S04]  /*51e0*/  F2FP.SATFINITE.E4M3.F32.PACK_AB_MERGE_C R144, R48, R39, RZ ;  /* 0x000000273090723e */ /* 0x002fc800048070ff */
[----:B------:R-:W-:Y:S02]  /*51f0*/  F2FP.SATFINITE.E4M3.F32.PACK_AB_MERGE_C R144, R38, R35, R144 ;  /* 0x000000232690723e */ /* 0x000fe40004807090 */
[----:B0-----:R-:W-:Y:S01]  /*5200*/  FMNMX.FTZ R5, R84, R5, !PT ;  /* 0x0000000554057209 */ /* 0x001fe20007810000 */
[----:B------:R-:W-:Y:S01]  /*5210*/  IMAD.U32 R84, RZ, RZ, UR16 ;  /* 0x00000010ff547e24 */ /* 0x000fe2000f8e00ff */
[----:B------:R-:W0:Y:S01]  /*5220*/  MUFU.EX2 R50, R50 ;  /* 0x0000003200327308 */ /* 0x000e220000000800 */
[----:B--2---:R-:W-:Y:S02]  /*5230*/  F2FP.SATFINITE.E4M3.F32.PACK_AB_MERGE_C R146, R26, R51, RZ ;  /* 0x000000331a92723e */ /* 0x004fe400048070ff */
[C---:B------:R-:W-:Y:S01]  /*5240*/  FFMA.FTZ R81, R5.reuse, R84, -8 ;  /* 0xc100000005517423 */ /* 0x040fe20000010054 */
[----:B------:R-:W-:-:S04]  /*5250*/  FSETP.NEU.FTZ.AND P1, PT, R5, -INF , PT ;  /* 0xff8000000500780b */ /* 0x000fc80003f3d000 */
        /* <DEDUP_REMOVED lines=14> */
[----:B------:R-:W-:Y:S01]  /*5340*/  FFMA.FTZ R60, R61, UR16, -R81 ;  /* 0x000000103d3c7c23 */ /* 0x000fe20008010851 */
[----:B------:R-:W-:Y:S01]  /*5350*/  MUFU.EX2 R83, R83 ;  /* 0x0000005300537308 */ /* 0x000fe20000000800 */
[----:B------:R-:W-:Y:S01]  /*5360*/  FADD.FTZ R61, R4, R23 ;  /* 0x00000017043d7221 */ /* 0x000fe20000010000 */
[--C-:B------:R-:W-:Y:S01]  /*5370*/  FFMA.FTZ R95, R72, UR16, -R81.reuse ;  /* 0x00000010485f7c23 */ /* 0x100fe20008010851 */
[--C-:B------:R-:W-:Y:S01]  /*5380*/  FFMA.FTZ R8, R8, UR16, -R81.reuse ;  /* 0x0000001008087c23 */ /* 0x100fe20008010851 */
[--C-:B------:R-:W-:Y:S01]  /*5390*/  FFMA.FTZ R72, R74, UR16, -R81.reuse ;  /* 0x000000104a487c23 */ /* 0x100fe20008010851 */
[----:B------:R-:W-:Y:S01]  /*53a0*/  FFMA.FTZ R74, R76, UR16, -R81 ;  /* 0x000000104c4a7c23 */ /* 0x000fe20008010851 */
[----:B------:R-:W-:Y:S01]  /*53b0*/  FADD.FTZ R76, R32, R61 ;  /* 0x0000003d204c7221 */ /* 0x000fe20000010000 */
[--C-:B------:R-:W-:Y:S01]  /*53c0*/  FFMA.FTZ R10, R10, UR16, -R81.reuse ;  /* 0x000000100a0a7c23 */ /* 0x100fe20008010851 */
[----:B------:R-:W1:Y:S01]  /*53d0*/  MUFU.EX2 R22, R22 ;  /* 0x0000001600167308 */ /* 0x000e620000000800 */
[--C-:B------:R-:W-:Y:S01]  /*53e0*/  FFMA.FTZ R11, R11, UR16, -R81.reuse ;  /* 0x000000100b0b7c23 */ /* 0x100fe20008010851 */
[----:B------:R-:W-:Y:S01]  /*53f0*/  FADD.FTZ R97, R85, R76 ;  /* 0x0000004c55617221 */ /* 0x000fe20000010000 */
[--C-:B------:R-:W-:Y:S01]  /*5400*/  FFMA.FTZ R13, R13, UR16, -R81.reuse ;  /* 0x000000100d0d7c23 */ /* 0x100fe20008010851 */
[--C-:B------:R-:W-:Y:S01]  /*5410*/  FFMA.FTZ R61, R62, UR16, -R81.reuse ;  /* 0x000000103e3d7c23 */ /* 0x100fe20008010851 */
[----:B------:R-:W-:Y:S01]  /*5420*/  FFMA.FTZ R62, R63, UR16, -R81 ;  /* 0x000000103f3e7c23 */ /* 0x000fe20008010851 */
[----:B------:R-:W-:Y:S01]  /*5430*/  FADD.FTZ R76, R86, R97 ;  /* 0x00000061564c7221 */ /* 0x000fe20000010000 */
[--C-:B------:R-:W-:Y:S01]  /*5440*/  FFMA.FTZ R19, R41, UR16, -R81.reuse ;  /* 0x0000001029137c23 */ /* 0x100fe20008010851 */
[----:B------:R-:W2:Y:S01]  /*5450*/  MUFU.EX2 R7, R7 ;  /* 0x0000000700077308 */ /* 0x000ea20000000800 */
[--C-:B------:R-:W-:Y:S01]  /*5460*/  FFMA.FTZ R56, R56, UR16, -R81.reuse ;  /* 0x0000001038387c23 */ /* 0x100fe20008010851 */
[----:B------:R-:W-:Y:S01]  /*5470*/  FADD.FTZ R63, R87, R76 ;  /* 0x0000004c573f7221 */ /* 0x000fe20000010000 */
[--C-:B------:R-:W-:Y:S01]  /*5480*/  FFMA.FTZ R57, R57, UR16, -R81.reuse ;  /* 0x0000001039397c23 */ /* 0x100fe20008010851 */
[--C-:B------:R-:W-:Y:S01]  /*5490*/  FFMA.FTZ R58, R58, UR16, -R81.reuse ;  /* 0x000000103a3a7c23 */ /* 0x100fe20008010851 */
[----:B------:R-:W-:Y:S01]  /*54a0*/  FFMA.FTZ R40, R40, UR16, -R81 ;  /* 0x0000001028287c23 */ /* 0x000fe20008010851 */
[----:B------:R-:W-:Y:S01]  /*54b0*/  FADD.FTZ R94, R88, R63 ;  /* 0x0000003f585e7221 */ /* 0x000fe20000010000 */
[----:B0-----:R-:W-:Y:S01]  /*54c0*/  F2FP.SATFINITE.E4M3.F32.PACK_AB_MERGE_C R146, R50, R49, R146 ;  /* 0x000000313292723e */ /* 0x001fe20004807092 */
[----:B------:R-:W0:Y:S01]  /*54d0*/  MUFU.EX2 R8, R8 ;  /* 0x0000000800087308 */ /* 0x000e220000000800 */
[----:B-1----:R-:W-:Y:S01]  /*54e0*/  FADD.FTZ R76, R83, R22 ;  /* 0x00000016534c7221 */ /* 0x002fe20000010000 */
[----:B------:R-:W-:Y:S01]  /*54f0*/  FADD.FTZ R97, R89, R94 ;  /* 0x0000005e59617221 */ /* 0x000fe20000010000 */
[--C-:B------:R-:W-:Y:S01]  /*5500*/  FFMA.FTZ R46, R46, UR16, -R81.reuse ;  /* 0x000000102e2e7c23 */ /* 0x100fe20008010851 */
[--C-:B------:R-:W-:Y:S01]  /*5510*/  FFMA.FTZ R47, R47, UR16, -R81.reuse ;  /* 0x000000102f2f7c23 */ /* 0x100fe20008010851 */
[--C-:B------:R-:W-:Y:S01]  /*5520*/  FFMA.FTZ R24, R24, UR16, -R81.reuse ;  /* 0x0000001018187c23 */ /* 0x100fe20008010851 */
[--C-:B------:R-:W-:Y:S01]  /*5530*/  FFMA.FTZ R25, R25, UR16, -R81.reuse ;  /* 0x0000001019197c23 */ /* 0x100fe20008010851 */
[----:B------:R-:W-:Y:S01]  /*5540*/  FFMA.FTZ R52, R52, UR16, -R81 ;  /* 0x0000001034347c23 */ /* 0x000fe20008010851 */
[----:B------:R-:W1:Y:S01]  /*5550*/  MUFU.EX2 R10, R10 ;  /* 0x0000000a000a7308 */ /* 0x000e620000000800 */
[----:B--2---:R-:W-:Y:S01]  /*5560*/  FADD.FTZ R63, R7, R76 ;  /* 0x0000004c073f7221 */ /* 0x004fe20000010000 */
[----:B------:R-:W-:Y:S01]  /*5570*/  FADD.FTZ R76, R90, R97 ;  /* 0x000000615a4c7221 */ /* 0x000fe20000010000 */
[--C-:B------:R-:W-:Y:S01]  /*5580*/  FFMA.FTZ R27, R27, UR16, -R81.reuse ;  /* 0x000000101b1b7c23 */ /* 0x100fe20008010851 */
[--C-:B------:R-:W-:Y:S01]  /*5590*/  FFMA.FTZ R28, R28, UR16, -R81.reuse ;  /* 0x000000101c1c7c23 */ /* 0x100fe20008010851 */
[--C-:B------:R-:W-:Y:S01]  /*55a0*/  FFMA.FTZ R29, R29, UR16, -R81.reuse ;  /* 0x000000101d1d7c23 */ /* 0x100fe20008010851 */
[----:B------:R-:W-:Y:S01]  /*55b0*/  FADD.FTZ R41, R91, R76 ;  /* 0x0000004c5b297221 */ /* 0x000fe20000010000 */
[----:B------:R-:W-:Y:S01]  /*55c0*/  FFMA.FTZ R31, R31, UR16, -R81 ;  /* 0x000000101f1f7c23 */ /* 0x000fe20008010851 */
[----:B------:R-:W2:Y:S01]  /*55d0*/  MUFU.EX2 R11, R11 ;  /* 0x0000000b000b7308 */ /* 0x000ea20000000800 */
[----:B0-----:R-:W-:Y:S01]  /*55e0*/  FADD.FTZ R63, R8, R63 ;  /* 0x0000003f083f7221 */ /* 0x001fe20000010000 */
[----:B------:R-:W-:Y:S01]  /*55f0*/  FADD.FTZ R88, R92, R41 ;  /* 0x000000295c587221 */ /* 0x000fe20000010000 */
[----:B------:R-:W-:-:S03]  /*5600*/  FFMA.FTZ R30, R30, UR16, -R81 ;  /* 0x000000101e1e7c23 */ /* 0x000fc60008010851 */
[----:B------:R-:W-:Y:S02]  /*5610*/  FADD.FTZ R88, R93, R88 ;  /* 0x000000585d587221 */ /* 0x000fe40000010000 */
[----:B------:R-:W0:Y:S01]  /*5620*/  MUFU.EX2 R13, R13 ;  /* 0x0000000d000d7308 */ /* 0x000e220000000800 */
[----:B-1----:R-:W-:Y:S01]  /*5630*/  FADD.FTZ R32, R10, R63 ;  /* 0x0000003f0a207221 */ /* 0x002fe20000010000 */
[----:B------:R-:W-:-:S04]  /*5640*/  FADD.FTZ R63, R33, R88 ;  /* 0x00000058213f7221 */ /* 0x000fc80000010000 */
[----:B------:R-:W-:Y:S02]  /*5650*/  FADD.FTZ R63, R34, R63 ;  /* 0x0000003f223f7221 */ /* 0x000fe40000010000 */
[----:B------:R-:W1:Y:S01]  /*5660*/  MUFU.EX2 R84, R84 ;  /* 0x0000005400547308 */ /* 0x000e620000000800 */
[----:B--2---:R-:W-:Y:S01]  /*5670*/  FADD.FTZ R76, R11, R32 ;  /* 0x000000200b4c7221 */ /* 0x004fe20000010000 */
[----:B------:R-:W-:Y:S01]  /*5680*/  FFMA.FTZ R32, R42, UR16, -R81 ;  /* 0x000000102a207c23 */ /* 0x000fe20008010851 */
[----:B------:R-:W-:-:S04]  /*5690*/  FADD.FTZ R42, R36, R63 ;  /* 0x0000003f242a7221 */ /* 0x000fc80000010000 */
[----:B------:R-:W-:Y:S01]  /*56a0*/  FADD.FTZ R42, R37, R42 ;  /* 0x0000002a252a7221 */ /* 0x000fe20000010000 */
[----:B------:R-:W2:Y:S01]  /*56b0*/  MUFU.EX2 R14, R14 ;  /* 0x0000000e000e7308 */ /* 0x000ea20000000800 */
[----:B0-----:R-:W-:Y:S02]  /*56c0*/  FADD.FTZ R41, R13, R76 ;  /* 0x0000004c0d297221 */ /* 0x001fe40000010000 */
[----:B------:R-:W-:-:S05]  /*56d0*/  FADD.FTZ R37, R35, R42 ;  /* 0x0000002a23257221 */ /* 0x000fca0000010000 */
[----:B------:R-:W0:Y:S01]  /*56e0*/  MUFU.EX2 R15, R15 ;  /* 0x0000000f000f7308 */ /* 0x000e220000000800 */
[C---:B-1----:R-:W-:Y:S01]  /*56f0*/  FADD.FTZ R23, R84.reuse, R41 ;  /* 0x0000002954177221 */ /* 0x042fe20000010000 */
[----:B------:R-:W-:Y:S01]  /*5700*/  FFMA.FTZ R41, R43, UR16, -R81 ;  /* 0x000000102b297c23 */ /* 0x000fe20008010851 */
[----:B------:R-:W-:-:S04]  /*5710*/  F2FP.SATFINITE.E4M3.F32.PACK_AB_MERGE_C R13, R84, R13, RZ ;  /* 0x0000000d540d723e */ /* 0x000fc800048070ff */
[----:B------:R-:W-:Y:S01]  /*5720*/  F2FP.SATFINITE.E4M3.F32.PACK_AB_MERGE_C R155, R11, R10, R13 ;  /* 0x0000000a0b9b723e */ /* 0x000fe2000480700d */
[----:B------:R-:W1:Y:S01]  /*5730*/  MUFU.EX2 R20, R20 ;  /* 0x0000001400147308 */ /* 0x000e620000000800 */
[----:B--2---:R-:W-:-:S07]  /*5740*/  FADD.FTZ R4, R14, R23 ;  /* 0x000000170e047221 */ /* 0x004fce0000010000 */
[----:B------:R-:W2:Y:S01]  /*5750*/  MUFU.EX2 R95, R95 ;  /* 0x0000005f005f7308 */ /* 0x000ea20000000800 */
[----:B0-----:R-:W-:Y:S01]  /*5760*/  FADD.FTZ R23, R15, R4 ;  /* 0x000000040f177221 */ /* 0x001fe20000010000 */
[----:B------:R-:W-:-:S06]  /*5770*/  FFMA.FTZ R4, R44, UR16, -R81 ;  /* 0x000000102c047c23 */ /* 0x000fcc0008010851 */
[----:B------:R-:W0:Y:S01]  /*5780*/  MUFU.EX2 R21, R21 ;  /* 0x0000001500157308 */ /* 0x000e220000000800 */
[----:B-1----:R-:W-:Y:S01]  /*5790*/  FADD.FTZ R36, R20, R23 ;  /* 0x0000001714247221 */ /* 0x002fe20000010000 */
[----:B------:R-:W-:-:S06]  /*57a0*/  FFMA.FTZ R23, R45, UR16, -R81 ;  /* 0x000000102d177c23 */ /* 0x000fcc0008010851 */
[----:B------:R-:W1:Y:S01]  /*57b0*/  MUFU.EX2 R72, R72 ;  /* 0x0000004800487308 */ /* 0x000e620000000800 */
[C---:B--2---:R-:W-:Y:S01]  /*57c0*/  FADD.FTZ R36, R95.reuse, R36 ;  /* 0x000000245f247221 */ /* 0x044fe20000010000 */
[----:B------:R-:W-:-:S04]  /*57d0*/  F2FP.SATFINITE.E4M3.F32.PACK_AB_MERGE_C R20, R95, R20, RZ ;  /* 0x000000145f14723e */ /* 0x000fc800048070ff */
[----:B------:R-:W-:Y:S02]  /*57e0*/  F2FP.SATFINITE.E4M3.F32.PACK_AB_MERGE_C R149, R15, R14, R20 ;  /* 0x0000000e0f95723e */ /* 0x000fe40004807014 */
[----:B------:R-:W2:Y:S01]  /*57f0*/  MUFU.EX2 R73, R73 ;  /* 0x0000004900497308 */ /* 0x000ea20000000800 */
[----:B0-----:R-:W-:Y:S01]  /*5800*/  FADD.FTZ R33, R21, R36 ;  /* 0x0000002415217221 */ /* 0x001fe20000010000 */
[----:B------:R-:W-:-:S04]  /*5810*/  FADD.FTZ R36, R38, R37 ;  /* 0x0000002526247221 */ /* 0x000fc80000010000 */
[----:B------:R-:W-:Y:S02]  /*5820*/  FADD.FTZ R39, R39, R36 ;  /* 0x0000002427277221 */ /* 0x000fe40000010000 */
[----:B------:R-:W0:Y:S01]  /*5830*/  MUFU.EX2 R74, R74 ;  /* 0x0000004a004a7308 */ /* 0x000e220000000800 */
[----:B-1----:R-:W-:Y:S01]  /*5840*/  FADD.FTZ R34, R72, R33 ;  /* 0x0000002148227221 */ /* 0x002fe20000010000 */
[----:B------:R-:W-:-:S04]  /*5850*/  FADD.FTZ R48, R48, R39 ;  /* 0x0000002730307221 */ /* 0x000fc80000010000 */
[----:B------:R-:W-:Y:S02]  /*5860*/  FADD.FTZ R49, R49, R48 ;  /* 0x0000003031317221 */ /* 0x000fe40000010000 */
[----:B------:R-:W1:Y:S01]  /*5870*/  MUFU.EX2 R56, R56 ;  /* 0x0000003800387308 */ /* 0x000e620000000800 */
[----:B--2---:R-:W-:Y:S01]  /*5880*/  FADD.FTZ R33, R73, R34 ;  /* 0x0000002249217221 */ /* 0x004fe20000010000 */
[----:B------:R-:W-:-:S04]  /*5890*/  FADD.FTZ R50, R50, R49 ;  /* 0x0000003132327221 */ /* 0x000fc80000010000 */
[----:B------:R-:W-:Y:S02]  /*58a0*/  FADD.FTZ R51, R51, R50 ;  /* 0x0000003233337221 */ /* 0x000fe40000010000 */
[----:B------:R-:W2:Y:S01]  /*58b0*/  MUFU.EX2 R57, R57 ;  /* 0x0000003900397308 */ /* 0x000ea20000000800 */
[----:B0-----:R-:W-:Y:S01]  /*58c0*/  FADD.FTZ R33, R74, R33 ;  /* 0x000000214a217221 */ /* 0x001fe20000010000 */
[----:B------:R-:W-:Y:S01]  /*58d0*/  FADD.FTZ R26, R26, R51 ;  /* 0x000000331a1a7221 */ /* 0x000fe20000010000 */
[----:B------:R-:W-:-:S04]  /*58e0*/  F2FP.SATFINITE.E4M3.F32.PACK_AB_MERGE_C R73, R74, R73, RZ ;  /* 0x000000494a49723e */ /* 0x000fc800048070ff */
[----:B------:R-:W-:Y:S01]  /*58f0*/  F2FP.SATFINITE.E4M3.F32.PACK_AB_MERGE_C R151, R72, R21, R73 ;  /* 0x000000154897723e */ /* 0x000fe20004807049 */
[----:B------:R-:W0:Y:S01]  /*5900*/  MUFU.EX2 R58, R58 ;  /* 0x0000003a003a7308 */ /* 0x000e220000000800 */
[----:B-1----:R-:W-:-:S07]  /*5910*/  FADD.FTZ R34, R56, R33 ;  /* 0x0000002138227221 */ /* 0x002fce0000010000 */
[----:B------:R-:W1:Y:S01]  /*5920*/  MUFU.EX2 R75, R75 ;  /* 0x0000004b004b7308 */ /* 0x000e620000000800 */
[----:B--2---:R-:W-:-:S07]  /*5930*/  FADD.FTZ R33, R57, R34 ;  /* 0x0000002239217221 */ /* 0x004fce0000010000 */
[----:B------:R-:W2:Y:S01]  /*5940*/  MUFU.EX2 R59, R59 ;  /* 0x0000003b003b7308 */ /* 0x000ea20000000800 */
[----:B0-----:R-:W-:Y:S01]  /*5950*/  FADD.FTZ R34, R58, R33 ;  /* 0x000000213a227221 */ /* 0x001fe20000010000 */
[----:B------:R-:W-:-:S04]  /*5960*/  F2FP.SATFINITE.E4M3.F32.PACK_AB_MERGE_C R33, R8, R7, RZ ;  /* 0x000000070821723e */ /* 0x000fc800048070ff */
[----:B------:R-:W-:Y:S02]  /*5970*/  F2FP.SATFINITE.E4M3.F32.PACK_AB_MERGE_C R153, R22, R83, R33 ;  /* 0x000000531699723e */ /* 0x000fe40004807021 */
[----:B------:R-:W0:Y:S01]  /*5980*/  MUFU.EX2 R60, R60 ;  /* 0x0000003c003c7308 */ /* 0x000e220000000800 */
[C---:B-1----:R-:W-:Y:S01]  /*5990*/  FADD.FTZ R34, R75.reuse, R34 ;  /* 0x000000224b227221 */ /* 0x042fe20000010000 */
[----:B------:R-:W-:-:S04]  /*59a0*/  F2FP.SATFINITE.E4M3.F32.PACK_AB_MERGE_C R58, R75, R58, RZ ;  /* 0x0000003a4b3a723e */ /* 0x000fc800048070ff */
[----:B------:R-:W-:Y:S02]  /*59b0*/  F2FP.SATFINITE.E4M3.F32.PACK_AB_MERGE_C R145, R57, R56, R58 ;  /* 0x000000383991723e */ /* 0x000fe4000480703a */
[----:B------:R-:W1:Y:S01]  /*59c0*/  MUFU.EX2 R61, R61 ;  /* 0x0000003d003d7308 */ /* 0x000e620000000800 */
[----:B--2---:R-:W-:-:S07]  /*59d0*/  FADD.FTZ R7, R59, R34 ;  /* 0x000000223b077221 */ /* 0x004fce0000010000 */
[----:B------:R-:W2:Y:S01]  /*59e0*/  MUFU.EX2 R64, R64 ;  /* 0x0000004000407308 */ /* 0x000ea20000000800 */
[----:B0-----:R-:W-:-:S07]  /*59f0*/  FADD.FTZ R8, R60, R7 ;  /* 0x000000073c087221 */ /* 0x001fce0000010000 */
[----:B------:R-:W0:Y:S01]  /*5a00*/  MUFU.EX2 R62, R62 ;  /* 0x0000003e003e7308 */ /* 0x000e220000000800 */
[----:B-1----:R-:W-:-:S07]  /*5a10*/  FADD.FTZ R7, R61, R8 ;  /* 0x000000083d077221 */ /* 0x002fce0000010000 */
[----:B------:R-:W-:Y:S01]  /*5a20*/  MUFU.EX2 R53, R53 ;  /* 0x0000003500357308 */ /* 0x000fe20000000800 */
[----:B--2---:R-:W-:-:S07]  /*5a30*/  F2FP.SATFINITE.E4M3.F32.PACK_AB_MERGE_C R34, R64, R55, RZ ;  /* 0x000000374022723e */ /* 0x004fce00048070ff */
[----:B------:R-:W1:Y:S01]  /*5a40*/  MUFU.EX2 R54, R54 ;  /* 0x0000003600367308 */ /* 0x000e620000000800 */
[C---:B0-----:R-:W-:Y:S01]  /*5a50*/  FADD.FTZ R7, R62.reuse, R7 ;  /* 0x000000073e077221 */ /* 0x041fe20000010000 */
[----:B------:R-:W-:-:S04]  /*5a60*/  F2FP.SATFINITE.E4M3.F32.PACK_AB_MERGE_C R61, R62, R61, RZ ;  /* 0x0000003d3e3d723e */ /* 0x000fc800048070ff */
[----:B------:R-:W-:Y:S02]  /*5a70*/  F2FP.SATFINITE.E4M3.F32.PACK_AB_MERGE_C R147, R60, R59, R61 ;  /* 0x0000003b3c93723e */ /* 0x000fe4000480703d */
[----:B------:R-:W0:Y:S08]  /*5a80*/  MUFU.EX2 R40, R40 ;  /* 0x0000002800287308 */ /* 0x000e300000000800 */
[----:B------:R-:W2:Y:S01]  /*5a90*/  MUFU.EX2 R19, R19 ;  /* 0x0000001300137308 */ /* 0x000ea20000000800 */
[----:B-1----:R-:W-:Y:S01]  /*5aa0*/  F2FP.SATFINITE.E4M3.F32.PACK_AB_MERGE_C R140, R54, R53, R34 ;  /* 0x00000035368c723e */ /* 0x002fe20004807022 */
[----:B------:R-:W-:-:S04]  /*5ab0*/  FADD.FTZ R53, R53, R26 ;  /* 0x0000001a35357221 */ /* 0x000fc80000010000 */
[----:B------:R-:W-:Y:S02]  /*5ac0*/  FADD.FTZ R54, R54, R53 ;  /* 0x0000003536367221 */ /* 0x000fe40000010000 */
[----:B------:R-:W1:Y:S01]  /*5ad0*/  MUFU.EX2 R32, R32 ;  /* 0x0000002000207308 */ /* 0x000e620000000800 */
[----:B0-----:R-:W-:Y:S01]  /*5ae0*/  FADD.FTZ R8, R40, R7 ;  /* 0x0000000728087221 */ /* 0x001fe20000010000 */
[----:B------:R-:W-:-:S04]  /*5af0*/  FADD.FTZ R55, R55, R54 ;  /* 0x0000003637377221 */ /* 0x000fc80000010000 */
[----:B------:R-:W-:Y:S02]  /*5b00*/  FADD.FTZ R64, R64, R55 ;  /* 0x0000003740407221 */ /* 0x000fe40000010000 */
[----:B------:R-:W-:Y:S01]  /*5b10*/  MUFU.EX2 R67, R67 ;  /* 0x0000004300437308 */ /* 0x000fe20000000800 */
[----:B--2---:R-:W-:-:S07]  /*5b20*/  FADD.FTZ R7, R19, R8 ;  /* 0x0000000813077221 */ /* 0x004fce0000010000 */
[----:B------:R-:W0:Y:S01]  /*5b30*/  MUFU.EX2 R68, R68 ;  /* 0x0000004400447308 */ /* 0x000e220000000800 */
[----:B-1----:R-:W-:-:S07]  /*5b40*/  FADD.FTZ R8, R32, R7 ;  /* 0x0000000720087221 */ /* 0x002fce0000010000 */
[----:B------:R-:W1:Y:S08]  /*5b50*/  MUFU.EX2 R41, R41 ;  /* 0x0000002900297308 */ /* 0x000e700000000800 */
[----:B------:R-:W-:Y:S01]  /*5b60*/  MUFU.EX2 R65, R65 ;  /* 0x0000004100417308 */ /* 0x000fe20000000800 */
[----:B0-----:R-:W-:-:S07]  /*5b70*/  F2FP.SATFINITE.E4M3.F32.PACK_AB_MERGE_C R26, R68, R67, RZ ;  /* 0x00000043441a723e */ /* 0x001fce00048070ff */
[----:B------:R-:W0:Y:S01]  /*5b80*/  MUFU.EX2 R66, R66 ;  /* 0x0000004200427308 */ /* 0x000e220000000800 */
[C---:B-1----:R-:W-:Y:S01]  /*5b90*/  F2FP.SATFINITE.E4M3.F32.PACK_AB_MERGE_C R32, R41.reuse, R32, RZ ;  /* 0x000000202920723e */ /* 0x042fe200048070ff */
[----:B------:R-:W-:-:S03]  /*5ba0*/  FADD.FTZ R41, R41, R8 ;  /* 0x0000000829297221 */ /* 0x000fc60000010000 */
[----:B------:R-:W-:-:S03]  /*5bb0*/  F2FP.SATFINITE.E4M3.F32.PACK_AB_MERGE_C R141, R19, R40, R32 ;  /* 0x00000028138d723e */ /* 0x000fc60004807020 */
[----:B------:R-:W1:Y:S08]  /*5bc0*/  MUFU.EX2 R4, R4 ;  /* 0x0000000400047308 */ /* 0x000e700000000800 */
[----:B------:R-:W2:Y:S01]  /*5bd0*/  MUFU.EX2 R23, R23 ;  /* 0x0000001700177308 */ /* 0x000ea20000000800 */
[----:B0-----:R-:W-:Y:S01]  /*5be0*/  F2FP.SATFINITE.E4M3.F32.PACK_AB_MERGE_C R142, R66, R65, R26 ;  /* 0x00000041428e723e */ /* 0x001fe2000480701a */
[----:B------:R-:W-:-:S04]  /*5bf0*/  FADD.FTZ R65, R65, R64 ;  /* 0x0000004041417221 */ /* 0x000fc80000010000 */
[----:B------:R-:W-:Y:S02]  /*5c00*/  FADD.FTZ R66, R66, R65 ;  /* 0x0000004142427221 */ /* 0x000fe40000010000 */
[----:B------:R-:W0:Y:S01]  /*5c10*/  MUFU.EX2 R46, R46 ;  /* 0x0000002e002e7308 */ /* 0x000e220000000800 */
[----:B-1----:R-:W-:Y:S01]  /*5c20*/  FADD.FTZ R8, R4, R41 ;  /* 0x0000002904087221 */ /* 0x002fe20000010000 */
[----:B------:R-:W-:-:S04]  /*5c30*/  FADD.FTZ R67, R67, R66 ;  /* 0x0000004243437221 */ /* 0x000fc80000010000 */
[----:B------:R-:W-:Y:S02]  /*5c40*/  FADD.FTZ R68, R68, R67 ;  /* 0x0000004344447221 */ /* 0x000fe40000010000 */
[----:B------:R-:W-:Y:S01]  /*5c50*/  MUFU.EX2 R71, R71 ;  /* 0x0000004700477308 */ /* 0x000fe20000000800 */
[----:B--2---:R-:W-:-:S07]  /*5c60*/  FADD.FTZ R7, R23, R8 ;  /* 0x0000000817077221 */ /* 0x004fce0000010000 */
[----:B------:R-:W1:Y:S01]  /*5c70*/  MUFU.EX2 R78, R78 ;  /* 0x0000004e004e7308 */ /* 0x000e620000000800 */
[----:B0-----:R-:W-:-:S07]  /*5c80*/  FADD.FTZ R8, R46, R7 ;  /* 0x000000072e087221 */ /* 0x001fce0000010000 */
[----:B------:R-:W0:Y:S08]  /*5c90*/  MUFU.EX2 R47, R47 ;  /* 0x0000002f002f7308 */ /* 0x000e300000000800 */
[----:B------:R-:W-:Y:S01]  /*5ca0*/  MUFU.EX2 R69, R69 ;  /* 0x0000004500457308 */ /* 0x000fe20000000800 */
[----:B-1----:R-:W-:-:S07]  /*5cb0*/  F2FP.SATFINITE.E4M3.F32.PACK_AB_MERGE_C R10, R78, R71, RZ ;  /* 0x000000474e0a723e */ /* 0x002fce00048070ff */
[----:B------:R-:W1:Y:S01]  /*5cc0*/  MUFU.EX2 R70, R70 ;  /* 0x0000004600467308 */ /* 0x000e620000000800 */
[C---:B0-----:R-:W-:Y:S01]  /*5cd0*/  F2FP.SATFINITE.E4M3.F32.PACK_AB_MERGE_C R46, R47.reuse, R46, RZ ;  /* 0x0000002e2f2e723e */ /* 0x041fe200048070ff */
[----:B------:R-:W-:-:S03]  /*5ce0*/  FADD.FTZ R47, R47, R8 ;  /* 0x000000082f2f7221 */ /* 0x000fc60000010000 */
[----:B------:R-:W-:-:S03]  /*5cf0*/  F2FP.SATFINITE.E4M3.F32.PACK_AB_MERGE_C R143, R23, R4, R46 ;  /* 0x00000004178f723e */ /* 0x000fc6000480702e */
        /* <DEDUP_REMOVED lines=27> */
[----:B------:R-:W-:-:S06]  /*5eb0*/  FADD.FTZ R79, R79, R80 ;  /* 0x000000504f4f7221 */ /* 0x000fcc0000010000 */
[----:B------:R-:W1:Y:S01]  /*5ec0*/  MUFU.EX2 R30, R30 ;  /* 0x0000001e001e7308 */ /* 0x000e620000000800 */
[----:B--2---:R-:W-:-:S04]  /*5ed0*/  FADD.FTZ R4, R29, R4 ;  /* 0x000000041d047221 */ /* 0x004fc80000010000 */
[----:B0-----:R-:W-:Y:S01]  /*5ee0*/  FADD.FTZ R7, R31, R4 ;  /* 0x000000041f077221 */ /* 0x001fe20000010000 */
[----:B------:R-:W-:Y:S01]  /*5ef0*/  VIADD R4, R18, 0xfffffffe ;  /* 0xfffffffe12047836 */ /* 0x000fe20000000000 */
[C---:B-1----:R-:W-:Y:S02]  /*5f00*/  F2FP.SATFINITE.E4M3.F32.PACK_AB_MERGE_C R8, R30.reuse, R31, RZ ;  /* 0x0000001f1e08723e */ /* 0x042fe400048070ff */
[----:B------:R-:W-:Y:S02]  /*5f10*/  FADD.FTZ R7, R30, R7 ;  /* 0x000000071e077221 */ /* 0x000fe40000010000 */
[----:B------:R-:W-:Y:S01]  /*5f20*/  F2FP.SATFINITE.E4M3.F32.PACK_AB_MERGE_C R139, R29, R28, R8 ;  /* 0x0000001c1d8b723e */ /* 0x000fe20004807008 */
[----:B------:R-:W-:Y:S01]  /*5f30*/  FADD.FTZ R8, R82, R79 ;  /* 0x0000004f52087221 */ /* 0x000fe20000010000 */
[----:B------:R-:W-:Y:S06]  /*5f40*/  @P1 BRA `(.L_x_843) ;  /* 0x00000000004c1947 */ /* 0x000fec0003800000 */
[----:B------:R-:W-:Y:S01]  /*5f50*/  ISETP.LT.AND P1, PT, RZ, UR38, PT ;  /* 0x00000026ff007c0c */ /* 0x000fe2000bf21270 */
[----:B------:R-:W-:-:S12]  /*5f60*/  UIADD3 UR10, UR38, -0x1, URZ ;  /* 0xffffffff260a7890 */ /* 0x000fd8000fffe03f */
[----:B------:R-:W-:Y:S05]  /*5f70*/  @P1 BRA `(.L_x_844) ;  /* 0x0000000000201947 */ /* 0x000fea0003800000 */
[----:B------:R-:W-:Y:S01]  /*5f80*/  ULDC UR11, c[0x0][0x9e4] ;  /* 0x00027900000b7ab9 */ /* 0x000fe20000000800 */
[----:B------:R-:W-:Y:S02]  /*5f90*/  UIADD3 UR10, -UR38, URZ, URZ ;  /* 0x0000003f260a7290 */ /* 0x000fe4000fffe13f */
[----:B------:R-:W-:-:S11]  /*5fa0*/  UISETP.NE.AND UP0, UPT, UR11, 0x1, UPT ;  /* 0x000000010b00788c */ /* 0x000fd6000bf05270 */
[----:B------:R-:W-:Y:S02]  /*5fb0*/  @UP0 ULDC.64 UR12, c[0x0][0x9e8] ;  /* 0x00027a00000c0ab9 */ /* 0x000fe40000000a00 */
[----:B------:R-:W-:-:S04]  /*5fc0*/  UIMAD.WIDE.U32 UR6, UR10, UR12, URZ ;  /* 0x0000000c0a0672a5 */ /* 0x000fc8000f8e003f */
[----:B------:R-:W-:-:S04]  /*5fd0*/  @UP0 USHF.R.U32.HI UR10, URZ, UR13, UR7 ;  /* 0x0000000d3f0a0299 */ /* 0x000fc80008011607 */
[----:B------:R-:W-:Y:S01]  /*5fe0*/  ULOP3.LUT UR10, URZ, UR10, URZ, 0x33, !UPT ;  /* 0x0000000a3f0a7292 */ /* 0x000fe2000f8e333f */
[----:B------:R-:W-:Y:S11]  /*5ff0*/  BRA `(.L_x_845) ;  /* 0x0000000000147947 */ /* 0x000ff60003800000 */
.L_x_844:
[----:B------:R-:W-:Y:S02]  /*6000*/  ULDC UR11, c[0x0][0x9e4] ;  /* 0x00027900000b7ab9 */ /* 0x000fe40000000800 */
[----:B------:R-:W-:-:S11]  /*6010*/  UISETP.NE.AND UP0, UPT, UR11, 0x1, UPT ;  /* 0x000000010b00788c */ /* 0x000fd6000bf05270 */
[----:B------:R-:W-:Y:S02]  /*6020*/  @UP0 ULDC.64 UR12, c[0x0][0x9e8] ;  /* 0x00027a00000c0ab9 */ /* 0x000fe40000000a00 */
[----:B------:R-:W-:-:S04]  /*6030*/  UIMAD.WIDE.U32 UR6, UR10, UR12, URZ ;  /* 0x0000000c0a0672a5 */ /* 0x000fc8000f8e003f */
[----:B------:R-:W-:-:S12]  /*6040*/  @UP0 USHF.R.U32.HI UR10, URZ, UR13, UR7 ;  /* 0x0000000d3f0a0299 */ /* 0x000fd80008011607 */
.L_x_845:
[----:B------:R-:W-:-:S04]  /*6050*/  UIMAD UR10, UR10, UR11, UR11 ;  /* 0x0000000b0a0a72a4 */ /* 0x000fc8000f8e020b */
[----:B------:R-:W-:-:S04]  /*6060*/  UISETP.LT.AND UP0, UPT, UR5, UR10, UPT ;  /* 0x0000000a0500728c */ /* 0x000fc8000bf01270 */
[----:B------:R-:W-:-:S12]  /*6070*/  USEL UR5, UR5, UR10, UP0 ;  /* 0x0000000a05057287 */ /* 0x000fd80008000000 */
.L_x_843:
[----:B------:R-:W-:Y:S01]  /*6080*/  UIMAD.WIDE UR6, UR5, 0x66666667, URZ ;  /* 0x66666667050678a5 */ /* 0x000fe2000f8e023f */
[----:B------:R-:W0:Y:S01]  /*6090*/  S2UR UR5, SR_CgaCtaId ;  /* 0x00000000000579c3 */ /* 0x000e220000008800 */
[----:B------:R-:W-:Y:S02]  /*60a0*/  CS2R R24, SRZ ;  /* 0x0000000000187805 */ /* 0x000fe4000001ff00 */
[----:B------:R-:W-:Y:S01]  /*60b0*/  CS2R R26, SRZ ;  /* 0x00000000001a7805 */ /* 0x000fe2000001ff00 */
[----:B------:R-:W-:Y:S01]  /*60c0*/  USHF.R.U32.HI UR6, URZ, 0x1f, UR7 ;  /* 0x0000001f3f067899 */ /* 0x000fe20008011607 */
[----:B------:R-:W-:Y:S02]  /*60d0*/  CS2R R28, SRZ ;  /* 0x00000000001c7805 */ /* 0x000fe4000001ff00 */
[----:B------:R-:W-:Y:S02]  /*60e0*/  CS2R R30, SRZ ;  /* 0x00000000001e7805 */ /* 0x000fe4000001ff00 */
[----:B------:R-:W-:Y:S01]  /*60f0*/  CS2R R32, SRZ ;  /* 0x0000000000207805 */ /* 0x000fe2000001ff00 */
[----:B------:R-:W-:Y:S01]  /*6100*/  ULEA.HI.SX32 UR6, UR7, UR6, 0x1a ;  /* 0x0000000607067291 */ /* 0x000fe2000f8fd23f */
[----:B------:R-:W-:-:S02]  /*6110*/  CS2R R34, SRZ ;  /* 0x0000000000227805 */ /* 0x000fc4000001ff00 */
[----:B------:R-:W-:Y:S01]  /*6120*/  CS2R R36, SRZ ;  /* 0x0000000000247805 */ /* 0x000fe2000001ff00 */
[----:B------:R-:W-:Y:S01]  /*6130*/  UMOV UR7, URZ ;  /* 0x0000003f00077c82 */ /* 0x000fe20008000000 */
[----:B------:R-:W-:Y:S01]  /*6140*/  UISETP.LT.AND UP0, UPT, UR45, UR6, UPT ;  /* 0x000000062d00728c */ /* 0x000fe2000bf01270 */
[----:B------:R-:W-:Y:S02]  /*6150*/  CS2R R38, SRZ ;  /* 0x0000000000267805 */ /* 0x000fe4000001ff00 */
[----:B------:R-:W-:Y:S02]  /*6160*/  CS2R R40, SRZ ;  /* 0x0000000000287805 */ /* 0x000fe4000001ff00 */
[----:B------:R-:W-:Y:S01]  /*6170*/  CS2R R42, SRZ ;  /* 0x00000000002a7805 */ /* 0x000fe2000001ff00 */
[----:B------:R-:W-:Y:S01]  /*6180*/  USEL UR23, UR45, UR6, !UP0 ;  /* 0x000000062d177287 */ /* 0x000fe2000c000000 */
[----:B------:R-:W-:Y:S02]  /*6190*/  CS2R R44, SRZ ;  /* 0x00000000002c7805 */ /* 0x000fe4000001ff00 */
[----:B------:R-:W-:Y:S01]  /*61a0*/  CS2R R46, SRZ ;  /* 0x00000000002e7805 */ /* 0x000fe2000001ff00 */
[----:B------:R-:W-:Y:S01]  /*61b0*/  UMOV UR6, URZ ;  /* 0x0000003f00067c82 */ /* 0x000fe20008000000 */
[----:B------:R-:W-:-:S02]  /*61c0*/  CS2R R48, SRZ ;  /* 0x0000000000307805 */ /* 0x000fc4000001ff00 */
[----:B------:R-:W-:Y:S02]  /*61d0*/  CS2R R50, SRZ ;  /* 0x0000000000327805 */ /* 0x000fe4000001ff00 */
[----:B------:R-:W-:Y:S02]  /*61e0*/  ISETP.GE.AND P1, PT, R4, UR23, PT ;  /* 0x0000001704007c0c */ /* 0x000fe4000bf26270 */
[----:B------:R-:W-:Y:S02]  /*61f0*/  CS2R R52, SRZ ;  /* 0x0000000000347805 */ /* 0x000fe4000001ff00 */
[----:B------:R-:W-:-:S09]  /*6200*/  CS2R R54, SRZ ;  /* 0x0000000000367805 */ /* 0x000fd2000001ff00 */
[----:B0-----:R-:W-:Y:S05]  /*6210*/  @!P1 BRA `(.L_x_846) ;  /* 0x0000004800a89947 */ /* 0x001fea0003800000 */
        /* <DEDUP_REMOVED lines=18> */
[----:B------:R-:W-:Y:S01]  /*6340*/  ULDC UR17, c[0x0][0x9e4] ;  /* 0x0002790000117ab9 */ /* 0x000fe20000000800 */
[----:B------:R-:W-:Y:S01]  /*6350*/  ULDC UR18, c[0x0][0x288] ;  /* 0x0000a20000127ab9 */ /* 0x000fe20000000800 */
[----:B------:R-:W-:Y:S01]  /*6360*/  ULDC UR21, c[0x0][0x2f0] ;  /* 0x0000bc0000157ab9 */ /* 0x000fe20000000800 */
[----:B------:R-:W-:Y:S01]  /*6370*/  ULDC UR16, c[0x0][0x988] ;  /* 0x0002620000107ab9 */ /* 0x000fe20000000800 */
[----:B------:R-:W-:-:S05]  /*6380*/  ULDC UR19, c[0x0][0x9e0] ;  /* 0x0002780000137ab9 */ /* 0x000fca0000000800 */
.L_x_865:
[----:B------:R-:W-:-:S04]  /*6390*/  UIADD3 UR6, UR24, 0x1, URZ ;  /* 0x0000000118067890 */ /* 0x000fc8000fffe03f */
[----:B------:R-:W-:-:S04]  /*63a0*/  UISETP.NE.AND UP0, UPT, UR6, 0x2, UPT ;  /* 0x000000020600788c */ /* 0x000fc8000bf05270 */
[----:B------:R-:W-:Y:S02]  /*63b0*/  USEL UR10, URZ, 0x1, UP0 ;  /* 0x000000013f0a7887 */ /* 0x000fe40008000000 */
[----:B------:R-:W-:Y:S02]  /*63c0*/  USEL UR7, UR6, URZ, UP0 ;  /* 0x0000003f06077287 */ /* 0x000fe40008000000 */
[----:B------:R-:W-:Y:S01]  /*63d0*/  ULOP3.LUT UR6, UR25, UR10, URZ, 0x3c, !UPT ;  /* 0x0000000a19067292 */ /* 0x000fe2000f8e3c3f */
[----:B------:R-:W-:Y:S11]  /*63e0*/  @!P0 BRA `(.L_x_847) ;  /* 0x0000000000048947 */ /* 0x000ff60003800000 */
[----:B------:R-:W-:Y:S01]  /*63f0*/  BPT.TRAP 0x1 ;  /* 0x000000040000795c */ /* 0x000fe20000300000 */
.L_x_847:
[----:B------:R-:W-:Y:S01]  /*6400*/  ULEA UR22, UR7, UR46, 0x3 ;  /* 0x0000002e07167291 */ /* 0x000fe2000f8e183f */
[----:B------:R-:W-:-:S05]  /*6410*/  IMAD.U32 R10, RZ, RZ, UR6 ;  /* 0x00000006ff0a7e24 */ /* 0x000fca000f8e00ff */
[----:B------:R-:W-:-:S04]  /*6420*/  SHF.L.U32 R10, R10, 0x1f, RZ ;  /* 0x0000001f0a0a7819 */ /* 0x000fc800000006ff */
[----:B------:R0:W1:Y:S01]  /*6430*/  SYNCS.PHASECHK.TRANS64.TRYWAIT P1, [UR22+0x12430], R10 ;  /* 0x0124300aff0075a7 */ /* 0x0000620008020156 */
[----:B------:R-:W-:Y:S05]  /*6440*/  @!P0 BRA `(.L_x_848) ;  /* 0x0000000000048947 */ /* 0x000fea0003800000 */
[----:B------:R-:W-:Y:S01]  /*6450*/  BPT.TRAP 0x1 ;  /* 0x000000040000795c */ /* 0x000fe20000300000 */
.L_x_848:
[----:B-1----:R-:W-:Y:S05]  /*6460*/  @P1 BRA `(.L_x_849) ;  /* 0x0000000000081947 */ /* 0x002fea0003800000 */
[----:B------:R-:W1:Y:S02]  /*6470*/  SYNCS.PHASECHK.TRANS64.TRYWAIT P1, [UR22+0x12430], R10 ;  /* 0x0124300aff0075a7 */ /* 0x000e640008020156 */
[----:B-1----:R-:W-:Y:S05]  /*6480*/  @!P1 BRA `(.L_x_850) ;  /* 0x0000012c00709947 */ /* 0x002fea0003800000 */
.L_x_849:
[----:B------:R-:W-:Y:S01]  /*6490*/  UIMAD UR26, UR7, 0x280, UR4 ;  /* 0x00000280071a78a4 */ /* 0x000fe2000f8e0204 */
[----:B------:R-:W-:Y:S01]  /*64a0*/  WARPGROUP.ARRIVE ;  /* 0x00000000000079c5 */ /* 0x000fe20000000000 */
[----:B------:R-:W-:Y:S01]  /*64b0*/  UMOV UR39, 0x80000020 ;  /* 0x8000002000277882 */ /* 0x000fe20000000000 */
[----:B------:R-:W-:Y:S01]  /*64c0*/  UMOV UR12, UR36 ;  /* 0x00000024000c7c82 */ /* 0x000fe20008000000 */
[----:B------:R-:W-:Y:S02]  /*64d0*/  UIADD3 UR10, UR26, 0x80, URZ ;  /* 0x000000801a0a7890 */ /* 0x000fe4000fffe03f */
[----:B------:R-:W-:Y:S02]  /*64e0*/  UIADD3 UR14, UR26, 0x100, URZ ;  /* 0x000001001a0e7890 */ /* 0x000fe4000fffe03f */
[----:B------:R-:W-:Y:S01]  /*64f0*/  UMOV UR38, UR26 ;  /* 0x0000001a00267c82 */ /* 0x000fe20008000000 */
[----:B------:R-:W-:Y:S01]  /*6500*/  UMOV UR13, UR37 ;  /* 0x00000025000d7c82 */ /* 0x000fe20008000000 */
[----:B------:R-:W-:Y:S01]  /*6510*/  QGMMA.64x32x32.F32.E4M3.E4M3 R120, gdesc[UR36], RZ, !UPT, gsb0 ;  /* 0x00600000247879f3 */ /* 0x000fe2000c0008ff */
[----:B------:R-:W-:Y:S01]  /*6520*/  UMOV UR38, UR10 ;  /* 0x0000000a00267c82 */ /* 0x000fe20008000000 */
[----:B------:R-:W-:Y:S01]  /*6530*/  UMOV UR39, 0x80000020 ;  /* 0x8000002000277882 */ /* 0x000fe20000000000 */
[----:B------:R-:W-:Y:S01]  /*6540*/  UMOV UR15, 0x80000020 ;  /* 0x80000020000f7882 */ /* 0x000fe20000000000 */
[----:B------:R-:W-:-:S02]  /*6550*/  UIADD3 UR11, UR26, 0x180, URZ ;  /* 0x000001801a0b7890 */ /* 0x000fc4000fffe03f */
[----:B------:R-:W-:Y:S02]  /*6560*/  UIADD3 UR10, UR26, 0x200, URZ ;  /* 0x000002001a0a7890 */ /* 0x000fe4000fffe03f */
[----:B------:R-:W-:Y:S02]  /*6570*/  UIADD3 UR27, UR26, 0x102, URZ ;  /* 0x000001021a1b7890 */ /* 0x000fe4000fffe03f */
[----:B------:R-:W-:Y:S01]  /*6580*/  UIADD3 UR28, UR26, 0x182, URZ ;  /* 0x000001821a1c7890 */ /* 0x000fe2000fffe03f */
[----:B------:R-:W-:Y:S02]  /*6590*/  WARPGROUP.DEPBAR.LE gsb0, 0x0 ;  /* 0x00008000000079c5 */ /* 0x000fe40000010000 */
        /* <DEDUP_REMOVED lines=17> */
[----:B------:R-:W-:Y:S02]  /*66b0*/  UIADD3 UR10, UR26, 0x2, URZ ;  /* 0x000000021a0a7890 */ /* 0x000fe4000fffe03f */
[----:B------:R-:W-:Y:S01]  /*66c0*/  UIADD3 UR26, UR26, 0x202, URZ ;  /* 0x000002021a1a7890 */ /* 0x000fe2000fffe03f */
        /* <DEDUP_REMOVED lines=8> */
[----:B------:R-:W-:Y:S01]  /*6750*/  UMOV UR14, UR27 ;  /* 0x0000001b000e7c82 */ /* 0x000fe20008000000 */
        /* <DEDUP_REMOVED lines=19> */
.L_x_851:
[----:B------:R-:W-:Y:S01]  /*6890*/  ULEA UR13, UR24, UR46, 0x3 ;  /* 0x0000002e180d7291 */ /* 0x000fe2000f8e183f */
[----:B01----:R-:W-:-:S05]  /*68a0*/  IMAD.U32 R10, RZ, RZ, UR25 ;  /* 0x00000019ff0a7e24 */ /* 0x003fca000f8e00ff */
[----:B------:R-:W-:-:S04]  /*68b0*/  SHF.L.U32 R10, R10, 0x1f, RZ ;  /* 0x0000001f0a0a7819 */ /* 0x000fc800000006ff */
[----:B------:R0:W1:Y:S01]  /*68c0*/  SYNCS.PHASECHK.TRANS64.TRYWAIT P1, [UR13+0x12450], R10 ;  /* 0x0124500aff0075a7 */ /* 0x000062000802014d */
[----:B------:R-:W-:Y:S05]  /*68d0*/  @!P0 BRA `(.L_x_852) ;  /* 0x0000000000048947 */ /* 0x000fea0003800000 */
[----:B------:R-:W-:Y:S01]  /*68e0*/  BPT.TRAP 0x1 ;  /* 0x000000040000795c */ /* 0x000fe20000300000 */
.L_x_852:
[----:B-1----:R-:W-:Y:S05]  /*68f0*/  @P1 BRA `(.L_x_853) ;  /* 0x0000000000081947 */ /* 0x002fea0003800000 */
[----:B------:R-:W1:Y:S02]  /*6900*/  SYNCS.PHASECHK.TRANS64.TRYWAIT P1, [UR13+0x12450], R10 ;  /* 0x0124500aff0075a7 */ /* 0x000e64000802014d */
[----:B-1----:R-:W-:Y:S05]  /*6910*/  @!P1 BRA `(.L_x_854) ;  /* 0x0000012800649947 */ /* 0x002fea0003800000 */
.L_x_853:
        /* <DEDUP_REMOVED lines=32> */
.L_x_855:
[----:B------:R-:W-:Y:S01]  /*6b20*/  UISETP.NE.AND UP1, UPT, UR44, URZ, UPT ;  /* 0x0000003f2c00728c */ /* 0x000fe2000bf25270 */
[C---:B------:R-:W-:Y:S01]  /*6b30*/  FMUL.FTZ R18, R2.reuse, R125 ;  /* 0x0000007d02127220 */ /* 0x040fe20000410000 */
[C---:B------:R-:W-:Y:S01]  /*6b40*/  FMUL.FTZ R125, R2.reuse, R96 ;  /* 0x00000060027d7220 */ /* 0x040fe20000410000 */
[C---:B------:R-:W-:Y:S01]  /*6b50*/  FMUL.FTZ R96, R2.reuse, R98 ;  /* 0x0000006202607220 */ /* 0x040fe20000410000 */
[C---:B------:R-:W-:Y:S01]  /*6b60*/  FMUL.FTZ R98, R2.reuse, R102 ;  /* 0x0000006602627220 */ /* 0x040fe20000410000 */
[C---:B------:R-:W-:Y:S01]  /*6b70*/  FMUL.FTZ R102, R2.reuse, R72 ;  /* 0x0000004802667220 */ /* 0x040fe20000410000 */
[----:B------:R-:W-:Y:S01]  /*6b80*/  PLOP3.LUT P1, PT, PT, PT, UP1, 0x80, 0x0 ;  /* 0x000000000000781c */ /* 0x000fe20003f2f018 */
[C---:B------:R-:W-:Y:S01]  /*6b90*/  FMUL.FTZ R72, R2.reuse, R74 ;  /* 0x0000004a02487220 */ /* 0x040fe20000410000 */
[----:B------:R-:W-:Y:S01]  /*6ba0*/  PLOP3.LUT P2, PT, PT, PT, UP1, 0x80, 0x0 ;  /* 0x000000000000781c */ /* 0x000fe20003f4f018 */
[C---:B------:R-:W-:Y:S01]  /*6bb0*/  FMUL.FTZ R74, R2.reuse, R78 ;  /* 0x0000004e024a7220 */ /* 0x040fe20000410000 */
[C---:B------:R-:W-:Y:S01]  /*6bc0*/  FMUL.FTZ R78, R2.reuse, R82 ;  /* 0x00000052024e7220 */ /* 0x040fe20000410000 */
[C---:B------:R-:W-:Y:S01]  /*6bd0*/  FMUL.FTZ R82, R2.reuse, R86 ;  /* 0x0000005602527220 */ /* 0x040fe20000410000 */
[----:B------:R-:W-:Y:S01]  /*6be0*/  @UP1 ULDC UR10, c[0x0][0x44c] ;  /* 0x00011300000a1ab9 */ /* 0x000fe20000000800 */
[C---:B------:R-:W-:Y:S01]  /*6bf0*/  FMUL.FTZ R86, R2.reuse, R56 ;  /* 0x0000003802567220 */ /* 0x040fe20000410000 */
[C---:B------:R-:W-:Y:S01]  /*6c00*/  FMUL.FTZ R23, R2.reuse, R130 ;  /* 0x0000008202177220 */ /* 0x040fe20000410000 */
[----:B------:R-:W-:Y:S01]  /*6c10*/  FMUL.FTZ R19, R2, R126 ;  /* 0x0000007e02137220 */ /* 0x000fe20000410000 */
[----:B------:R-:W-:-:S02]  /*6c20*/  IMAD.MOV.U32 R130, RZ, RZ, R9 ;  /* 0x000000ffff827224 */ /* 0x000fc400078e0009 */
[C---:B------:R-:W-:Y:S01]  /*6c30*/  FMUL.FTZ R126, R2.reuse, R97 ;  /* 0x00000061027e7220 */ /* 0x040fe20000410000 */
[----:B------:R-:W-:Y:S01]  /*6c40*/  FMUL.FTZ R97, R2, R99 ;  /* 0x0000006302617220 */ /* 0x000fe20000410000 */
[----:B------:R-:W-:Y:S01]  /*6c50*/  @P1 IMAD.HI.U32 R56, R9, UR10, RZ ;  /* 0x0000000a09381c27 */ /* 0x000fe2000f8e00ff */
[----:B------:R-:W-:-:S03]  /*6c60*/  @UP1 ULDC UR10, c[0x0][0x450] ;  /* 0x00011400000a1ab9 */ /* 0x000fc60000000800 */
[C---:B------:R-:W-:Y:S01]  /*6c70*/  FMUL.FTZ R99, R2.reuse, R103 ;  /* 0x0000006702637220 */ /* 0x040fe20000410000 */
[C---:B01----:R-:W-:Y:S01]  /*6c80*/  FMUL.FTZ R10, R2.reuse, R120 ;  /* 0x00000078020a7220 */ /* 0x043fe20000410000 */
[C---:B------:R-:W-:Y:S01]  /*6c90*/  FMUL.FTZ R15, R2.reuse, R124 ;  /* 0x0000007c020f7220 */ /* 0x040fe20000410000 */
[----:B------:R-:W-:Y:S01]  /*6ca0*/  @P2 SHF.R.U32.HI R130, RZ, UR10, R56 ;  /* 0x0000000aff822c19 */ /* 0x000fe20008011638 */
[C---:B------:R-:W-:Y:S01]  /*6cb0*/  FMUL.FTZ R103, R2.reuse, R73 ;  /* 0x0000004902677220 */ /* 0x040fe20000410000 */
[C---:B------:R-:W-:Y:S01]  /*6cc0*/  FMUL.FTZ R120, R2.reuse, R131 ;  /* 0x0000008302787220 */ /* 0x040fe20000410000 */
[C---:B------:R-:W-:Y:S01]  /*6cd0*/  FMUL.FTZ R124, R2.reuse, R135 ;  /* 0x00000087027c7220 */ /* 0x040fe20000410000 */
[C---:B------:R-:W-:Y:S01]  /*6ce0*/  FMUL.FTZ R73, R2.reuse, R75 ;  /* 0x0000004b02497220 */ /* 0x040fe20000410000 */
[----:B------:R-:W-:Y:S01]  /*6cf0*/  FMUL.FTZ R75, R2, R79 ;  /* 0x0000004f024b7220 */ /* 0x000fe20000410000 */
[----:B------:R-:W-:Y:S01]  /*6d00*/  IMAD R131, R4, -0xa0, RZ ;  /* 0xffffff6004837824 */ /* 0x000fe200078e02ff */
[----:B------:R-:W0:Y:S01]  /*6d10*/  SHFL.IDX PT, R135, R130, RZ, 0x1c1f ;  /* 0x001c1fff82877589 */ /* 0x000e2200000e0000 */
        /* <DEDUP_REMOVED lines=9> */
[----:B------:R-:W-:Y:S01]  /*6db0*/  FMUL.FTZ R60, R2, R62 ;  /* 0x0000003e023c7220 */ /* 0x000fe20000410000 */
[----:B------:R-:W-:-:S02]  /*6dc0*/  VIADD R57, R131, 0x1 ;  /* 0x0000000183397836 */ /* 0x000fc40000000000 */
        /* <DEDUP_REMOVED lines=49> */
[----:B------:R-:W-:Y:S01]  /*70e0*/  UIADD3 UR22, UR22, 0x12440, URZ ;  /* 0x0001244016167890 */ /* 0x000fe2000fffe03f */
[----:B------:R-:W-:Y:S01]  /*70f0*/  IMAD R57, R12, -0x2, R57 ;  /* 0xfffffffe0c397824 */ /* 0x000fe200078e0239 */
[----:B------:R-:W-:Y:S01]  /*7100*/  PLOP3.LUT P1, PT, PT, PT, UP0, 0x40, 0x0 ;  /* 0x000000000000781c */ /* 0x000fe20003f2e808 */
[----:B------:R-:W1:Y:S01]  /*7110*/  MUFU.TANH R10, R10 ;  /* 0x0000000a000a7308 */ /* 0x000e620000002400 */
[----:B------:R-:W-:Y:S01]  /*7120*/  UPRMT UR22, UR5, 0x654, UR22 ;  /* 0x0000065405167896 */ /* 0x000fe20008000016 */
[----:B------:R-:W-:-:S02]  /*7130*/  IMAD R56, R16, UR21, R57 ;  /* 0x0000001510387c24 */ /* 0x000fc4000f8e0239 */
[----:B------:R-:W-:Y:S02]  /*7140*/  VIADD R67, R57, 0xffffffff ;  /* 0xffffffff39437836 */ /* 0x000fe40000000000 */
[----:B------:R-:W-:Y:S02]  /*7150*/  VIADD R56, R56, -UR18 ;  /* 0x8000001238387c36 */ /* 0x000fe40008000000 */
[----:B------:R-:W2:Y:S02]  /*7160*/  MUFU.TANH R11, R11 ;  /* 0x0000000b000b7308 */ /* 0x000ea40000002400 */
[C---:B------:R-:W-:Y:S01]  /*7170*/  VIADD R133, R56.reuse, UR19 ;  /* 0x0000001338857c36 */ /* 0x040fe20008000000 */
[----:B------:R-:W-:Y:S01]  /*7180*/  SYNCS.ARRIVE.TRANS64.RED.A1T0 RZ, [UR22], RZ ;  /* 0x000000ffffff79a7 */ /* 0x000fe20008100416 */
[----:B------:R-:W-:Y:S02]  /*7190*/  VIADD R132, R56, UR20 ;  /* 0x0000001438847c36 */ /* 0x000fe40008000000 */
[----:B0-----:R-:W-:-:S02]  /*71a0*/  IMAD.IADD R71, R133, 0x1, R135 ;  /* 0x0000000185477824 */ /* 0x001fc400078e0287 */
[----:B------:R-:W0:Y:S01]  /*71b0*/  MUFU.TANH R13, R13 ;  /* 0x0000000d000d7308 */ /* 0x000e220000002400 */
[----:B------:R-:W-:-:S07]  /*71c0*/  IMAD.IADD R70, R132, 0x1, R135 ;  /* 0x0000000184467824 */ /* 0x000fce00078e0287 */
[----:B------:R-:W3:Y:S08]  /*71d0*/  MUFU.TANH R14, R14 ;  /* 0x0000000e000e7308 */ /* 0x000ef00000002400 */
[----:B------:R-:W4:Y:S08]  /*71e0*/  MUFU.TANH R15, R15 ;  /* 0x0000000f000f7308 */ /* 0x000f300000002400 */
        /* <DEDUP_REMOVED lines=76> */
[----:B------:R-:W-:Y:S01]  /*76b0*/  IMAD R56, R16, UR21, R135 ;  /* 0x0000001510387c24 */ /* 0x000fe2000f8e0287 */
[----:B------:R-:W-:Y:S03]  /*76c0*/  BSSY B0, `(.L_x_857) ;  /* 0x0000011000007945 */ /* 0x000fe60003800000 */
[----:B------:R-:W-:-:S05]  /*76d0*/  VIADD R134, R56, -UR18 ;  /* 0x8000001238867c36 */ /* 0x000fca0008000000 */
[----:B------:R-:W-:-:S13]  /*76e0*/  ISETP.GT.AND P1, PT, R134, -0x1, PT ;  /* 0xffffffff8600780c */ /* 0x000fda0003f24270 */
[----:B------:R-:W-:Y:S05]  /*76f0*/  @P1 BRA `(.L_x_858) ;  /* 0x0000000000201947 */ /* 0x000fea0003800000 */
[----:B------:R-:W-:Y:S01]  /*7700*/  IMAD.U32 R136, RZ, RZ, UR17 ;  /* 0x00000011ff887e24 */ /* 0x000fe2000f8e00ff */
[----:B------:R-:W-:-:S04]  /*7710*/  LOP3.LUT R135, RZ, R134, RZ, 0x33, !PT ;  /* 0x00000086ff877212 */ /* 0x000fc800078e33ff */
[----:B------:R-:W-:-:S13]  /*7720*/  ISETP.NE.AND P1, PT, R136, 0x1, PT ;  /* 0x000000018800780c */ /* 0x000fda0003f25270 */
[----:B------:R-:W1:Y:S02]  /*7730*/  @P1 LDC.64 R56, c[0x0][0x9e8] ;  /* 0x00027a00ff381b82 */ /* 0x000e640000000a00 */
[----:B-1----:R-:W-:-:S05]  /*7740*/  @P1 IMAD.HI.U32 R56, R135, R56, RZ ;  /* 0x0000003887381227 */ /* 0x002fca00078e00ff */
[----:B------:R-:W-:-:S04]  /*7750*/  @P1 SHF.R.U32.HI R135, RZ, R57, R56 ;  /* 0x00000039ff871219 */ /* 0x000fc80000011638 */
[----:B------:R-:W-:Y:S01]  /*7760*/  LOP3.LUT R134, RZ, R135, RZ, 0x33, !PT ;  /* 0x00000087ff867212 */ /* 0x000fe200078e33ff */
[----:B------:R-:W-:Y:S06]  /*7770*/  BRA `(.L_x_859) ;  /* 0x0000000000147947 */ /* 0x000fec0003800000 */
.L_x_858:
[----:B------:R-:W-:-:S05]  /*7780*/  IMAD.U32 R136, RZ, RZ, UR17 ;  /* 0x00000011ff887e24 */ /* 0x000fca000f8e00ff */
[----:B------:R-:W-:-:S13]  /*7790*/  ISETP.NE.AND P1, PT, R136, 0x1, PT ;  /* 0x000000018800780c */ /* 0x000fda0003f25270 */
[----:B------:R-:W1:Y:S02]  /*77a0*/  @P1 LDC.64 R56, c[0x0][0x9e8] ;  /* 0x00027a00ff381b82 */ /* 0x000e640000000a00 */
[----:B-1----:R-:W-:-:S05]  /*77b0*/  @P1 IMAD.HI.U32 R56, R134, R56, RZ ;  /* 0x0000003886381227 */ /* 0x002fca00078e00ff */
[----:B------:R-:W-:-:S07]  /*77c0*/  @P1 SHF.R.U32.HI R134, RZ, R57, R56 ;  /* 0x00000039ff861219 */ /* 0x000fce0000011638 */
.L_x_859:
[----:B------:R-:W-:Y:S05]  /*77d0*/  BSYNC B0 ;  /* 0x0000000000007941 */ /* 0x000fea0003800000 */
.L_x_857:
[----:B------:R-:W-:-:S05]  /*77e0*/  IMAD R134, R134, R136, R67 ;  /* 0x0000008886867224 */ /* 0x000fca00078e0243 */
[----:B------:R-:W-:Y:S02]  /*77f0*/  VIADDMNMX R71, R134, R136, R71, PT ;  /* 0x0000008886477246 */ /* 0x000fe40003800147 */
[----:B------:R-:W-:-:S07]  /*7800*/  VIMNMX R70, R70, R134, !PT ;  /* 0x0000008646467248 */ /* 0x000fce0007fe0100 */
.L_x_856:
[C---:B------:R-:W-:Y:S01]  /*7810*/  ISETP.GE.AND P2, PT, R131.reuse, 0x9, PT ;  /* 0x000000098300780c */ /* 0x040fe20003f46270 */
[----:B------:R-:W-:Y:S01]  /*7820*/  UISETP.NE.AND UP0, UPT, UR47, URZ, UPT ;  /* 0x0000003f2f00728c */ /* 0x000fe2000bf05270 */
[C---:B------:R-:W-:Y:S02]  /*7830*/  ISETP.GE.AND P1, PT, R131.reuse, 0x2, PT ;  /* 0x000000028300780c */ /* 0x040fe40003f26270 */
[C---:B------:R-:W-:Y:S02]  /*7840*/  ISETP.GE.AND P5, PT, R131.reuse, 0xa, PT ;  /* 0x0000000a8300780c */ /* 0x040fe40003fa6270 */
        /* <DEDUP_REMOVED lines=9> */
[----:B------:R-:W-:Y:S01]  /*78e0*/  @P5 LOP3.LUT R0, R0, 0x4, RZ, 0xfc, !PT ;  /* 0x0000000400005812 */ /* 0x000fe200078efcff */
[----:B------:R-:W1:Y:S01]  /*78f0*/  SHFL.IDX PT, R11, R130, 0x1, 0x1c1f ;  /* 0x003c1f00820b7f89 */ /* 0x000e6200000e0000 */
[----:B------:R-:W-:Y:S02]  /*7900*/  ISETP.GT.AND P3, PT, R70, 0x9, !P5 ;  /* 0x000000094600780c */ /* 0x000fe40006f64270 */
[----:B------:R-:W-:Y:S02]  /*7910*/  FSEL R15, R15, -INF , !P2 ;  /* 0xff8000000f0f7808 */ /* 0x000fe40005000000 */
[----:B------:R-:W-:Y:S02]  /*7920*/  LOP3.LUT R0, R0, 0xfffffff7, RZ, 0xc0, !PT ;  /* 0xfffffff700007812 */ /* 0x000fe400078ec0ff */
[----:B------:R-:W-:Y:S02]  /*7930*/  ISETP.GT.AND P2, PT, R70, 0x10, !P4 ;  /* 0x000000104600780c */ /* 0x000fe40006744270 */
[----:B------:R-:W-:-:S02]  /*7940*/  ISETP.LT.OR P3, PT, R71, 0xa, P3 ;  /* 0x0000000a4700780c */ /* 0x000fc40001f61670 */
[----:B------:R-:W-:Y:S02]  /*7950*/  @P4 LOP3.LUT R0, R0, 0x8, RZ, 0xfc, !PT ;  /* 0x0000000800004812 */ /* 0x000fe400078efcff */
[----:B------:R-:W-:Y:S02]  /*7960*/  ISETP.LT.OR P2, PT, R71, 0x11, P2 ;  /* 0x000000114700780c */ /* 0x000fe40001741670 */
[----:B0-----:R-:W-:Y:S02]  /*7970*/  FSEL R18, R18, -INF , !P3 ;  /* 0xff80000012127808 */ /* 0x001fe40005800000 */
[C---:B------:R-:W-:Y:S02]  /*7980*/  ISETP.GE.AND P4, PT, R131.reuse, 0x12, PT ;  /* 0x000000128300780c */ /* 0x040fe40003f86270 */
[----:B------:R-:W-:Y:S02]  /*7990*/  ISETP.GE.AND P3, PT, R131, 0x19, PT ;  /* 0x000000198300780c */ /* 0x000fe40003f66270 */
[----:B------:R-:W-:-:S02]  /*79a0*/  FSEL R21, R21, -INF , !P2 ;  /* 0xff80000015157808 */ /* 0x000fc40005000000 */
[----:B------:R-:W-:Y:S01]  /*79b0*/  ISETP.GT.AND P2, PT, R70, 0x11, !P4 ;  /* 0x000000114600780c */ /* 0x000fe20006744270 */
[--C-:B-1----:R-:W-:Y:S01]  /*79c0*/  IMAD.IADD R133, R133, 0x1, R11.reuse ;  /* 0x0000000185857824 */ /* 0x102fe200078e020b */
[----:B------:R-:W-:Y:S01]  /*79d0*/  LOP3.LUT R3, R3, 0xfffffffd, RZ, 0xc0, !PT ;  /* 0xfffffffd03037812 */ /* 0x000fe200078ec0ff */
[----:B------:R-:W-:Y:S01]  /*79e0*/  IMAD.IADD R132, R132, 0x1, R11 ;  /* 0x0000000184847824 */ /* 0x000fe200078e020b */
[----:B------:R-:W-:Y:S02]  /*79f0*/  ISETP.LT.OR P2, PT, R71, 0x12, P2 ;  /* 0x000000124700780c */ /* 0x000fe40001741670 */
[----:B------:R-:W-:Y:S02]  /*7a00*/  LOP3.LUT R0, R0, 0xffffffef, RZ, 0xc0, !PT ;  /* 0xffffffef00007812 */ /* 0x000fe400078ec0ff */
[----:B------:R-:W-:Y:S02]  /*7a10*/  FSEL R22, R22, -INF , !P2 ;  /* 0xff80000016167808 */ /* 0x000fe40005000000 */
[----:B------:R-:W-:-:S02]  /*7a20*/  @P3 LOP3.LUT R3, R3, 0x2, RZ, 0xfc, !PT ;  /* 0x0000000203033812 */ /* 0x000fc400078efcff */
[C---:B------:R-:W-:Y:S02]  /*7a30*/  ISETP.GT.AND P2, PT, R70.reuse, 0x18, !P3 ;  /* 0x000000184600780c */ /* 0x040fe40005f44270 */
[----:B------:R-:W-:Y:S02]  /*7a40*/  ISETP.GE.AND P3, PT, R131, 0x1a, PT ;  /* 0x0000001a8300780c */ /* 0x000fe40003f66270 */
[----:B------:R-:W-:Y:S02]  /*7a50*/  ISETP.LT.OR P2, PT, R71, 0x19, P2 ;  /* 0x000000194700780c */ /* 0x000fe40001741670 */
[----:B------:R-:W-:Y:S02]  /*7a60*/  LOP3.LUT R3, R3, 0xfffffffe, RZ, 0xc0, !PT ;  /* 0xfffffffe03037812 */ /* 0x000fe400078ec0ff */
[----:B------:R-:W-:Y:S02]  /*7a70*/  FSEL R121, R121, -INF , !P2 ;  /* 0xff80000079797808 */ /* 0x000fe40005000000 */
[----:B------:R-:W-:-:S02]  /*7a80*/  ISETP.GT.AND P2, PT, R70, 0x19, !P3 ;  /* 0x000000194600780c */ /* 0x000fc40005f44270 */
[----:B------:R-:W-:Y:S02]  /*7a90*/  @P4 LOP3.LUT R0, R0, 0x10, RZ, 0xfc, !PT ;  /* 0x0000001000004812 */ /* 0x000fe400078efcff */
[----:B------:R-:W-:Y:S02]  /*7aa0*/  ISETP.LT.OR P2, PT, R71, 0x1a, P2 ;  /* 0x0000001a4700780c */ /* 0x000fe40001741670 */
[----:B------:R-:W-:Y:S02]  /*7ab0*/  @P3 LOP3.LUT R3, R3, 0x1, RZ, 0xfc, !PT ;  /* 0x0000000103033812 */ /* 0x000fe400078efcff */
[----:B------:R-:W-:Y:S02]  /*7ac0*/  ISETP.GE.AND P3, PT, R131, 0x21, PT ;  /* 0x000000218300780c */ /* 0x000fe40003f66270 */
[----:B------:R-:W-:Y:S02]  /*7ad0*/  LOP3.LUT R0, R0, 0x7fffffff, RZ, 0xc0, !PT ;  /* 0x7fffffff00007812 */ /* 0x000fe400078ec0ff */
[----:B------:R-:W-:-:S02]  /*7ae0*/  FSEL R122, R122, -INF , !P2 ;  /* 0xff8000007a7a7808 */ /* 0x000fc40005000000 */
[----:B------:R-:W-:Y:S02]  /*7af0*/  ISETP.GT.AND P2, PT, R70, 0x20, !P3 ;  /* 0x000000204600780c */ /* 0x000fe40005f44270 */
[----:B------:R-:W-:Y:S02]  /*7b00*/  LOP3.LUT R3, R3, 0xfffffffb, RZ, 0xc0, !PT ;  /* 0xfffffffb03037812 */ /* 0x000fe400078ec0ff */
        /* <DEDUP_REMOVED lines=181> */
[----:B------:R-:W-:-:S13]  /*8660*/  ISETP.GE.AND P6, PT, R131, 0x9a, PT ;  /* 0x0000009a8300780c */ /* 0x000fda0003fc6270 */
[----:B------:R-:W-:Y:S02]  /*8670*/  @P6 LOP3.LUT R3, R3, 0x4, RZ, 0xfc, !PT ;  /* 0x0000000403036812 */ /* 0x000fe400078efcff */
[----:B------:R-:W-:-:S04]  /*8680*/  ISETP.GT.AND P6, PT, R70, 0x99, !P6 ;  /* 0x000000994600780c */ /* 0x000fc800077c4270 */
[----:B------:R-:W-:-:S04]  /*8690*/  ISETP.LT.OR P6, PT, R71, 0x9a, P6 ;  /* 0x0000009a4700780c */ /* 0x000fc800037c1670 */
[----:B------:R-:W-:Y:S02]  /*86a0*/  FSEL R69, R69, -INF , !P6 ;  /* 0xff80000045457808 */ /* 0x000fe40007000000 */
[----:B------:R-:W-:-:S13]  /*86b0*/  PLOP3.LUT P6, PT, PT, PT, UP0, 0x40, 0x0 ;  /* 0x000000000000781c */ /* 0x000fda0003fce808 */
[----:B------:R-:W-:Y:S05]  /*86c0*/  @P6 BRA `(.L_x_860) ;  /* 0x0000000000586947 */ /* 0x000fea0003800000 */
        /* <DEDUP_REMOVED lines=8> */
[----:B------:R-:W0:Y:S02]  /*8750*/  @P6 LDC.64 R10, c[0x0][0x9e8] ;  /* 0x00027a00ff0a6b82 */ /* 0x000e240000000a00 */
[----:B0-----:R-:W-:-:S05]  /*8760*/  @P6 IMAD.HI.U32 R10, R71, R10, RZ ;  /* 0x0000000a470a6227 */ /* 0x001fca00078e00ff */
[----:B------:R-:W-:-:S04]  /*8770*/  @P6 SHF.R.U32.HI R71, RZ, R11, R10 ;  /* 0x0000000bff476219 */ /* 0x000fc8000001160a */
[----:B------:R-:W-:Y:S01]  /*8780*/  LOP3.LUT R70, RZ, R71, RZ, 0x33, !PT ;  /* 0x00000047ff467212 */ /* 0x000fe200078e33ff */
[----:B------:R-:W-:Y:S06]  /*8790*/  BRA `(.L_x_863) ;  /* 0x0000000000147947 */ /* 0x000fec0003800000 */
.L_x_862:
[----:B------:R-:W-:-:S05]  /*87a0*/  IMAD.U32 R130, RZ, RZ, UR17 ;  /* 0x00000011ff827e24 */ /* 0x000fca000f8e00ff */
[----:B------:R-:W-:-:S13]  /*87b0*/  ISETP.NE.AND P6, PT, R130, 0x1, PT ;  /* 0x000000018200780c */ /* 0x000fda0003fc5270 */
[----:B------:R-:W0:Y:S02]  /*87c0*/  @P6 LDC.64 R10, c[0x0][0x9e8] ;  /* 0x00027a00ff0a6b82 */ /* 0x000e240000000a00 */
[----:B0-----:R-:W-:-:S05]  /*87d0*/  @P6 IMAD.HI.U32 R10, R70, R10, RZ ;  /* 0x0000000a460a6227 */ /* 0x001fca00078e00ff */
[----:B------:R-:W-:-:S07]  /*87e0*/  @P6 SHF.R.U32.HI R70, RZ, R11, R10 ;  /* 0x0000000bff466219 */ /* 0x000fce000001160a */
.L_x_863:
[----:B------:R-:W-:Y:S05]  /*87f0*/  BSYNC B0 ;  /* 0x0000000000007941 */ /* 0x000fea0003800000 */
.L_x_861:
[----:B------:R-:W-:-:S05]  /*8800*/  IMAD R67, R70, R130, R67 ;  /* 0x0000008246437224 */ /* 0x000fca00078e0243 */
[----:B------:R-:W-:Y:S02]  /*8810*/  VIADDMNMX R133, R67, R130, R133, PT ;  /* 0x0000008243857246 */ /* 0x000fe40003800185 */
[----:B------:R-:W-:-:S07]  /*8820*/  VIMNMX R132, R132, R67, !PT ;  /* 0x0000004384847248 */ /* 0x000fce0007fe0100 */
.L_x_860:
[----:B------:R-:W-:Y:S01]  /*8830*/  ISETP.GT.AND P1, PT, R132, 0x1, !P1 ;  /* 0x000000018400780c */ /* 0x000fe20004f24270 */
[----:B------:R-:W-:Y:S01]  /*8840*/  IMAD.U32 R71, RZ, RZ, UR16 ;  /* 0x00000010ff477e24 */ /* 0x000fe2000f8e00ff */
[----:B------:R-:W-:Y:S02]  /*8850*/  LOP3.LUT P6, RZ, R0, 0x8000000, RZ, 0xc0, !PT ;  /* 0x0800000000ff7812 */ /* 0x000fe400078cc0ff */
        /* <DEDUP_REMOVED lines=73> */
[----:B------:R-:W-:Y:S02]  /*8cf0*/  ISETP.GT.AND P1, PT, R132, 0x30, !P6 ;  /* 0x000000308400780c */ /* 0x000fe40007724270 */
[----:B------:R-:W-:Y:S02]  /*8d00*/  LOP3.LUT P6, RZ, R0, 0x10000, RZ, 0xc0, !PT ;  /* 0x0001000000ff7812 */ /* 0x000fe400078cc0ff */
        /* <DEDUP_REMOVED lines=19> */
[C---:B------:R-:W-:Y:S02]  /*8e40*/  ISETP.GT.AND P1, PT, R132.reuse, 0x39, !P1 ;  /* 0x000000398400780c */ /* 0x040fe40004f24270 */
[----:B------:R-:W-:Y:S02]  /*8e50*/  FMNMX.FTZ R11, R69, R10, !PT ;  /* 0x0000000a450b7209 */ /* 0x000fe40007810000 */
[----:B------:R-:W-:Y:S02]  /*8e60*/  ISETP.LT.OR P1, PT, R133, 0x3a, P1 ;  /* 0x0000003a8500780c */ /* 0x000fe40000f21670 */
[----:B------:R-:W-:Y:S01]  /*8e70*/  ISETP.GT.AND P2, PT, R132, 0x89, !P2 ;  /* 0x000000898400780c */ /* 0x000fe20005744270 */
[----:B------:R-:W0:Y:S01]  /*8e80*/  SHFL.BFLY PT, R10, R11, 0x2, 0x1f ;  /* 0x0c401f000b0a7f89 */ /* 0x000e2200000e0000 */
[----:B------:R-:W-:Y:S02]  /*8e90*/  FSEL R119, R119, -INF , !P1 ;  /* 0xff80000077777808 */ /* 0x000fe40004800000 */
[----:B------:R-:W-:-:S02]  /*8ea0*/  LOP3.LUT P1, RZ, R0, 0x800000, RZ, 0xc0, !PT ;  /* 0x0080000000ff7812 */ /* 0x000fc4000782c0ff */
[C---:B------:R-:W-:Y:S02]  /*8eb0*/  ISETP.GT.AND P3, PT, R132.reuse, 0x90, !P3 ;  /* 0x000000908400780c */ /* 0x040fe40005f64270 */
[C---:B------:R-:W-:Y:S02]  /*8ec0*/  ISETP.GT.AND P1, PT, R132.reuse, 0x40, !P1 ;  /* 0x000000408400780c */ /* 0x040fe40004f24270 */
[C---:B------:R-:W-:Y:S02]  /*8ed0*/  ISETP.LT.OR P2, PT, R133.reuse, 0x8a, P2 ;  /* 0x0000008a8500780c */ /* 0x040fe40001741670 */
[----:B------:R-:W-:Y:S02]  /*8ee0*/  ISETP.LT.OR P1, PT, R133, 0x41, P1 ;  /* 0x000000418500780c */ /* 0x000fe40000f21670 */
[----:B------:R-:W-:Y:S02]  /*8ef0*/  ISETP.GT.AND P4, PT, R132, 0x91, !P4 ;  /* 0x000000918400780c */ /* 0x000fe40006784270 */
[----:B------:R-:W-:-:S02]  /*8f00*/  FSEL R90, R90, -INF , !P1 ;  /* 0xff8000005a5a7808 */ /* 0x000fc40004800000 */
[----:B------:R-:W-:Y:S02]  /*8f10*/  LOP3.LUT P1, RZ, R0, 0x400000, RZ, 0xc0, !PT ;  /* 0x0040000000ff7812 */ /* 0x000fe4000782c0ff */
[C---:B------:R-:W-:Y:S02]  /*8f20*/  ISETP.GT.AND P5, PT, R132.reuse, 0x98, !P5 ;  /* 0x000000988400780c */ /* 0x040fe40006fa4270 */
[----:B------:R-:W-:Y:S02]  /*8f30*/  ISETP.GT.AND P1, PT, R132, 0x41, !P1 ;  /* 0x000000418400780c */ /* 0x000fe40004f24270 */
[C---:B------:R-:W-:Y:S02]  /*8f40*/  ISETP.LT.OR P3, PT, R133.reuse, 0x91, P3 ;  /* 0x000000918500780c */ /* 0x040fe40001f61670 */
[----:B------:R-:W-:Y:S02]  /*8f50*/  ISETP.LT.OR P1, PT, R133, 0x42, P1 ;  /* 0x000000428500780c */ /* 0x000fe40000f21670 */
[----:B0-----:R-:W-:-:S02]  /*8f60*/  FMNMX.FTZ R67, R11, R10, !PT ;  /* 0x0000000a0b437209 */ /* 0x001fc40007810000 */
[----:B------:R-:W-:Y:S02]  /*8f70*/  FSEL R91, R91, -INF , !P1 ;  /* 0xff8000005b5b7808 */ /* 0x000fe40004800000 */
[----:B------:R-:W-:Y:S01]  /*8f80*/  LOP3.LUT P1, RZ, R0, 0x200000, RZ, 0xc0, !PT ;  /* 0x0020000000ff7812 */ /* 0x000fe2000782c0ff */
[----:B------:R-:W0:Y:S01]  /*8f90*/  SHFL.BFLY PT, R10, R67, 0x1, 0x1f ;  /* 0x0c201f00430a7f89 */ /* 0x000e2200000e0000 */
[C---:B------:R-:W-:Y:S02]  /*8fa0*/  ISETP.LT.OR P4, PT, R133.reuse, 0x92, P4 ;  /* 0x000000928500780c */ /* 0x040fe40002781670 */
[----:B------:R-:W-:Y:S02]  /*8fb0*/  ISETP.GT.AND P1, PT, R132, 0x48, !P1 ;  /* 0x000000488400780c */ /* 0x000fe40004f24270 */
[----:B------:R-:W-:Y:S02]  /*8fc0*/  FSEL R62, R62, -INF , !P3 ;  /* 0xff8000003e3e7808 */ /* 0x000fe40005800000 */
[----:B------:R-:W-:-:S02]  /*8fd0*/  ISETP.LT.OR P1, PT, R133, 0x49, P1 ;  /* 0x000000498500780c */ /* 0x000fc40000f21670 */
[----:B------:R-:W-:Y:S02]  /*8fe0*/  ISETP.LT.OR P5, PT, R133, 0x99, P5 ;  /* 0x000000998500780c */ /* 0x000fe40002fa1670 */
[----:B------:R-:W-:Y:S02]  /*8ff0*/  FSEL R94, R94, -INF , !P1 ;  /* 0xff8000005e5e7808 */ /* 0x000fe40004800000 */
[----:B------:R-:W-:Y:S02]  /*9000*/  LOP3.LUT P1, RZ, R0, 0x100000, RZ, 0xc0, !PT ;  /* 0x0010000000ff7812 */ /* 0x000fe4000782c0ff */
[----:B------:R-:W-:Y:S02]  /*9010*/  FSEL R66, R66, -INF , !P5 ;  /* 0xff80000042427808 */ /* 0x000fe40006800000 */
[----:B------:R-:W-:-:S04]  /*9020*/  ISETP.GT.AND P1, PT, R132, 0x49, !P1 ;  /* 0x000000498400780c */ /* 0x000fc80004f24270 */
[----:B------:R-:W-:Y:S02]  /*9030*/  ISETP.LT.OR P1, PT, R133, 0x4a, P1 ;  /* 0x0000004a8500780c */ /* 0x000fe40000f21670 */
[----:B0-----:R-:W-:Y:S02]  /*9040*/  FMNMX.FTZ R10, R67, R10, !PT ;  /* 0x0000000a430a7209 */ /* 0x001fe40007810000 */
[----:B------:R-:W-:Y:S02]  /*9050*/  FSEL R95, R95, -INF , !P1 ;  /* 0xff8000005f5f7808 */ /* 0x000fe40004800000 */
[----:B------:R-:W-:Y:S01]  /*9060*/  LOP3.LUT P1, RZ, R0, 0x80000, RZ, 0xc0, !PT ;  /* 0x0008000000ff7812 */ /* 0x000fe2000782c0ff */
[----:B------:R-:W-:-:S03]  /*9070*/  FFMA.FTZ R130, R10, R71, -8 ;  /* 0xc10000000a827423 */ /* 0x000fc60000010047 */
        /* <DEDUP_REMOVED lines=59> */
[C---:B------:R-:W-:Y:S02]  /*9430*/  ISETP.GT.AND P1, PT, R132.reuse, RZ, !P6 ;  /* 0x000000ff8400720c */ /* 0x040fe40007724270 */
[----:B------:R-:W-:Y:S02]  /*9440*/  LOP3.LUT P6, RZ, R3, 0x4, RZ, 0xc0, !PT ;  /* 0x0000000403ff7812 */ /* 0x000fe400078cc0ff */
[----:B------:R-:W-:Y:S02]  /*9450*/  ISETP.LT.OR P1, PT, R133, 0x1, P1 ;  /* 0x000000018500780c */ /* 0x000fe40000f21670 */
[----:B------:R-:W-:Y:S02]  /*9460*/  ISETP.GT.AND P6, PT, R132, 0x99, !P6 ;  /* 0x000000998400780c */ /* 0x000fe400077c4270 */
[----:B------:R-:W-:-:S02]  /*9470*/  FSEL R70, R13, -INF , !P1 ;  /* 0xff8000000d467808 */ /* 0x000fc40004800000 */
[----:B------:R-:W-:Y:S02]  /*9480*/  FSETP.NEU.FTZ.AND P1, PT, R10, -INF , PT ;  /* 0xff8000000a00780b */ /* 0x000fe40003f3d000 */
[----:B------:R-:W-:Y:S02]  /*9490*/  FMNMX.FTZ R11, R70, R5, !PT ;  /* 0x00000005460b7209 */ /* 0x000fe40007810000 */
[----:B------:R-:W-:Y:S02]  /*94a0*/  FSEL R130, R130, RZ, P1 ;  /* 0x000000ff82827208 */ /* 0x000fe40000800000 */
[----:B------:R-:W-:Y:S02]  /*94b0*/  FMNMX.FTZ R134, R14, R11, !PT ;  /* 0x0000000b0e867209 */ /* 0x000fe40007810000 */
[----:B------:R-:W-:Y:S01]  /*94c0*/  ISETP.LT.OR P6, PT, R133, 0x9a, P6 ;  /* 0x0000009a8500780c */ /* 0x000fe200037c1670 */
        /* <DEDUP_REMOVED lines=15> */
[----:B------:R-:W-:Y:S01]  /*95c0*/  FSEL R76, R63, -INF , !P4 ;  /* 0xff8000003f4c7808 */ /* 0x000fe20006000000 */
[----:B------:R-:W-:-:S01]  /*95d0*/  FFMA.FTZ R56, R56, UR16, -R130 ;  /* 0x0000001038387c23 */ /* 0x000fc20008010882 */
[----:B------:R-:W-:Y:S01]  /*95e0*/  FMNMX.FTZ R11, R123, R134, !PT ;  /* 0x000000867b0b7209 */ /* 0x000fe20007810000 */
[----:B------:R-:W-:Y:S01]  /*95f0*/  MUFU.EX2 R63, R121 ;  /* 0x00000079003f7308 */ /* 0x000fe20000000800 */
        /* <DEDUP_REMOVED lines=21> */
[----:B0-----:R-:W-:-:S01]  /*9750*/  FFMA.FTZ R113, R125, UR16, -R130 ;  /* 0x000000107d717c23 */ /* 0x001fc20008010882 */
        /* <DEDUP_REMOVED lines=11> */
[----:B------:R-:W-:-:S01]  /*9810*/  FFMA.FTZ R121, R129, UR16, -R130 ;  /* 0x0000001081797c23 */ /* 0x000fc20008010882 */
[----:B------:R-:W-:-:S02]  /*9820*/  FMNMX.FTZ R11, R119, R134, !PT ;  /* 0x00000086770b7209 */ /* 0x000fc40007810000 */
[----:B------:R-:W-:Y:S01]  /*9830*/  MUFU.EX2 R13, R13 ;  /* 0x0000000d000d7308 */ /* 0x000fe20000000800 */
[----:B0-----:R-:W-:-:S01]  /*9840*/  FFMA.FTZ R117, R103, UR16, -R130 ;  /* 0x0000001067757c23 */ /* 0x001fc20008010882 */
[----:B------:R-:W-:Y:S02]  /*9850*/  FMNMX.FTZ R134, R90, R11, !PT ;  /* 0x0000000b5a867209 */ /* 0x000fe40007810000 */
[----:B------:R-:W-:Y:S02]  /*9860*/  FSEL R103, R61, -INF , !P2 ;  /* 0xff8000003d677808 */ /* 0x000fe40005000000 */
[----:B------:R-:W-:Y:S02]  /*9870*/  FMNMX.FTZ R11, R91, R134, !PT ;  /* 0x000000865b0b7209 */ /* 0x000fe40007810000 */
[----:B------:R0:W-:Y:S02]  /*9880*/  MUFU.EX2 R61, R117 ;  /* 0x00000075003d7308 */ /* 0x0001e40000000800 */
[----:B------:R-:W-:-:S04]  /*9890*/  FMNMX.FTZ R134, R94, R11, !PT ;  /* 0x0000000b5e867209 */ /* 0x000fc80007810000 */
[----:B------:R-:W-:Y:S02]  /*98a0*/  FMNMX.FTZ R11, R95, R134, !PT ;  /* 0x000000865f0b7209 */ /* 0x000fe40007810000 */
        /* <DEDUP_REMOVED lines=10> */
[----:B------:R-:W-:Y:S01]  /*9950*/  FMNMX.FTZ R134, R72, R11, !PT ;  /* 0x0000000b48867209 */ /* 0x000fe20007810000 */
[----:B------:R-:W-:-:S01]  /*9960*/  FFMA.FTZ R130, R69, UR16, -R130 ;  /* 0x0000001045827c23 */ /* 0x000fc20008010882 */
[----:B------:R-:W-:Y:S02]  /*9970*/  FSEL R69, R10, RZ, P1 ;  /* 0x000000ff0a457208 */ /* 0x000fe40000800000 */
[----:B------:R-:W-:Y:S02]  /*9980*/  FMNMX.FTZ R11, R73, R134, !PT ;  /* 0x00000086490b7209 */ /* 0x000fe40007810000 */
[----:B------:R-:W-:Y:S01]  /*9990*/  MUFU.EX2 R18, R18 ;  /* 0x0000001200127308 */ /* 0x000fe20000000800 */
[----:B------:R-:W-:-:S01]  /*99a0*/  FADD.FTZ R69, -R69, R6 ;  /* 0x0000000645457221 */ /* 0x000fc20000010100 */
[----:B------:R-:W-:-:S03]  /*99b0*/  FMNMX.FTZ R134, R74, R11, !PT ;  /* 0x0000000b4a867209 */ /* 0x000fc60007810000 */
[----:B------:R-:W-:Y:S01]  /*99c0*/  FMUL.FTZ R6, R69, UR16 ;  /* 0x0000001045067c20 */ /* 0x000fe20008410000 */
[----:B------:R-:W-:Y:S02]  /*99d0*/  FMNMX.FTZ R11, R75, R134, !PT ;  /* 0x000000864b0b7209 */ /* 0x000fe40007810000 */
[----:B------:R-:W-:Y:S02]  /*99e0*/  MUFU.EX2 R21, R21 ;  /* 0x0000001500157308 */ /* 0x000fe40000000800 */
[----:B------:R-:W-:-:S04]  /*99f0*/  FMNMX.FTZ R134, R78, R11, !PT ;  /* 0x0000000b4e867209 */ /* 0x000fc80007810000 */
[----:B------:R-:W-:Y:S02]  /*9a00*/  FMNMX.FTZ R11, R79, R134, !PT ;  /* 0x000000864f0b7209 */ /* 0x000fe40007810000 */
[----:B------:R-:W0:Y:S02]  /*9a10*/  MUFU.EX2 R6, R6 ;  /* 0x0000000600067308 */ /* 0x000e240000000800 */
[----:B------:R-:W-:-:S04]  /*9a20*/  FMNMX.FTZ R134, R82, R11, !PT ;  /* 0x0000000b52867209 */ /* 0x000fc80007810000 */
[----:B------:R-:W-:Y:S02]  /*9a30*/  FMNMX.FTZ R11, R83, R134, !PT ;  /* 0x00000086530b7209 */ /* 0x000fe40007810000 */
[----:B------:R-:W-:Y:S02]  /*9a40*/  MUFU.EX2 R22, R22 ;  /* 0x0000001600167308 */ /* 0x000fe40000000800 */
[----:B------:R-:W-:-:S04]  /*9a50*/  FMNMX.FTZ R134, R58, R11, !PT ;  /* 0x0000000b3a867209 */ /* 0x000fc80007810000 */
[----:B------:R-:W-:Y:S02]  /*9a60*/  FMNMX.FTZ R11, R59, R134, !PT ;  /* 0x000000863b0b7209 */ /* 0x000fe40007810000 */
[----:B------:R-:W-:Y:S01]  /*9a70*/  MUFU.EX2 R57, R57 ;  /* 0x0000003900397308 */ /* 0x000fe20000000800 */
[----:B0-----:R-:W-:-:S01]  /*9a80*/  FFMA.FTZ R131, R6, R8, R13 ;  /* 0x0000000806837223 */ /* 0x001fc2000001000d */
[----:B------:R-:W-:-:S04]  /*9a90*/  FMNMX.FTZ R132, R60, R11, !PT ;  /* 0x0000000b3c847209 */ /* 0x000fc80007810000 */
[----:B------:R-:W-:Y:S02]  /*9aa0*/  FMNMX.FTZ R11, R103, R132, !PT ;  /* 0x00000084670b7209 */ /* 0x000fe40007810000 */
[----:B------:R-:W-:Y:S02]  /*9ab0*/  MUFU.EX2 R122, R122 ;  /* 0x0000007a007a7308 */ /* 0x000fe40000000800 */
[----:B------:R-:W-:-:S04]  /*9ac0*/  FMNMX.FTZ R11, R62, R11, !PT ;  /* 0x0000000b3e0b7209 */ /* 0x000fc80007810000 */
[----:B------:R-:W-:Y:S02]  /*9ad0*/  FMNMX.FTZ R11, R76, R11, !PT ;  /* 0x0000000b4c0b7209 */ /* 0x000fe40007810000 */
[----:B------:R-:W-:Y:S02]  /*9ae0*/  MUFU.EX2 R67, R67 ;  /* 0x0000004300437308 */ /* 0x000fe40000000800 */
[----:B------:R-:W-:-:S04]  /*9af0*/  FMNMX.FTZ R132, R66, R11, !PT ;  /* 0x0000000b42847209 */ /* 0x000fc80007810000 */
[----:B------:R-:W-:Y:S02]  /*9b00*/  FMNMX.FTZ R132, R77, R132, !PT ;  /* 0x000000844d847209 */ /* 0x000fe40007810000 */
[----:B------:R-:W-:Y:S03]  /*9b10*/  MUFU.EX2 R104, R104 ;  /* 0x0000006800687308 */ /* 0x000fe60000000800 */
[----:B------:R-:W0:Y:S05]  /*9b20*/  SHFL.BFLY PT, R11, R132, 0x2, 0x1f ;  /* 0x0c401f00840b7f89 */ /* 0x000e2a00000e0000 */
[----:B------:R-:W-:Y:S08]  /*9b30*/  MUFU.EX2 R71, R71 ;  /* 0x0000004700477308 */ /* 0x000ff00000000800 */
[----:B------:R-:W-:Y:S08]  /*9b40*/  MUFU.EX2 R108, R108 ;  /* 0x0000006c006c7308 */ /* 0x000ff00000000800 */
[----:B------:R-:W-:Y:S01]  /*9b50*/  MUFU.EX2 R105, R105 ;  /* 0x0000006900697308 */ /* 0x000fe20000000800 */
[----:B0-----:R-:W-:-:S05]  /*9b60*/  FMNMX.FTZ R11, R132, R11, !PT ;  /* 0x0000000b840b7209 */ /* 0x001fca0007810000 */
[----:B------:R-:W0:Y:S02]  /*9b70*/  SHFL.BFLY PT, R132, R11, 0x1, 0x1f ;  /* 0x0c201f000b847f89 */ /* 0x000e2400000e0000 */
[----:B------:R-:W-:Y:S08]  /*9b80*/  MUFU.EX2 R109, R109 ;  /* 0x0000006d006d7308 */ /* 0x000ff00000000800 */
[----:B------:R-:W-:Y:S08]  /*9b90*/  MUFU.EX2 R88, R88 ;  /* 0x0000005800587308 */ /* 0x000ff00000000800 */
[----:B------:R-:W-:Y:S01]  /*9ba0*/  MUFU.EX2 R89, R89 ;  /* 0x0000005900597308 */ /* 0x000fe20000000800 */
[----:B0-----:R-:W-:Y:S01]  /*9bb0*/  FMNMX.FTZ R11, R11, R132, !PT ;  /* 0x000000840b0b7209 */ /* 0x001fe20007810000 */
[----:B------:R-:W-:-:S06]  /*9bc0*/  IMAD.U32 R132, RZ, RZ, UR16 ;  /* 0x00000010ff847e24 */ /* 0x000fcc000f8e00ff */
[----:B------:R-:W-:Y:S01]  /*9bd0*/  MUFU.EX2 R92, R92 ;  /* 0x0000005c005c7308 */ /* 0x000fe20000000800 */
[C---:B------:R-:W-:Y:S01]  /*9be0*/  FSETP.NEU.FTZ.AND P1, PT, R11.reuse, -INF , PT ;  /* 0xff8000000b00780b */ /* 0x040fe20003f3d000 */
[----:B------:R-:W-:-:S05]  /*9bf0*/  FFMA.FTZ R125, R11, R132, -8 ;  /* 0xc10000000b7d7423 */ /* 0x000fca0000010084 */
[----:B------:R-:W-:Y:S01]  /*9c00*/  FSEL R69, R125, RZ, P1 ;  /* 0x000000ff7d457208 */ /* 0x000fe20000800000 */
[----:B------:R-:W-:Y:S04]  /*9c10*/  MUFU.EX2 R93, R93 ;  /* 0x0000005d005d7308 */ /* 0x000fe80000000800 */
[----:B------:R-:W-:-:S01]  /*9c20*/  FFMA.FTZ R125, R14, UR16, -R69 ;  /* 0x000000100e7d7c23 */ /* 0x000fc20008010845 */
[--C-:B------:R-:W-:Y:S01]  /*9c30*/  FFMA.FTZ R14, R19, UR16, -R69.reuse ;  /* 0x00000010130e7c23 */ /* 0x100fe20008010845 */
[----:B------:R-:W-:-:S01]  /*9c40*/  FFMA.FTZ R19, R20, UR16, -R69 ;  /* 0x0000001014137c23 */ /* 0x000fc20008010845 */
[--C-:B------:R-:W-:Y:S01]  /*9c50*/  FFMA.FTZ R20, R23, UR16, -R69.reuse ;  /* 0x0000001017147c23 */ /* 0x100fe20008010845 */
[----:B------:R-:W-:-:S01]  /*9c60*/  FFMA.FTZ R23, R120, UR16, -R69 ;  /* 0x0000001078177c23 */ /* 0x000fc20008010845 */
[--C-:B------:R-:W-:Y:S01]  /*9c70*/  FFMA.FTZ R120, R123, UR16, -R69.reuse ;  /* 0x000000107b787c23 */ /* 0x100fe20008010845 */
[----:B------:R-:W-:-:S01]  /*9c80*/  FFMA.FTZ R123, R124, UR16, -R69 ;  /* 0x000000107c7b7c23 */ /* 0x000fc20008010845 */
[----:B------:R-:W-:Y:S01]  /*9c90*/  FSEL R124, R11, RZ, P1 ;  /* 0x000000ff0b7c7208 */ /* 0x000fe20000800000 */
[----:B------:R-:W-:-:S01]  /*9ca0*/  FFMA.FTZ R70, R70, UR16, -R69 ;  /* 0x0000001046467c23 */ /* 0x000fc20008010845 */
[----:B------:R-:W-:Y:S01]  /*9cb0*/  MUFU.EX2 R125, R125 ;  /* 0x0000007d007d7308 */ /* 0x000fe20000000800 */
[----:B------:R-:W-:-:S01]  /*9cc0*/  FFMA.FTZ R129, R94, UR16, -R69 ;  /* 0x000000105e817c23 */ /* 0x000fc20008010845 */
[----:B------:R-:W-:Y:S01]  /*9cd0*/  FFMA.FTZ R94, R95, UR16, -R69 ;  /* 0x000000105f5e7c23 */ /* 0x000fe20008010845 */
[----:B------:R-:W-:-:S01]  /*9ce0*/  FADD.FTZ R124, -R124, R5 ;  /* 0x000000057c7c7221 */ /* 0x000fc20000010100 */
[--C-:B------:R-:W-:Y:S01]  /*9cf0*/  FFMA.FTZ R95, R96, UR16, -R69.reuse ;  /* 0x00000010605f7c23 */ /* 0x100fe20008010845 */
[----:B------:R-:W-:-:S01]  /*9d00*/  FFMA.FTZ R96, R97, UR16, -R69 ;  /* 0x0000001061607c23 */ /* 0x000fc20008010845 */
[--C-:B------:R-:W-:Y:S01]  /*9d10*/  FFMA.FTZ R97, R98, UR16, -R69.reuse ;  /* 0x0000001062617c23 */ /* 0x100fe20008010845 */
[----:B------:R-:W-:Y:S01]  /*9d20*/  FMUL.FTZ R124, R124, UR16 ;  /* 0x000000107c7c7c20 */ /* 0x000fe20008410000 */
        /* <DEDUP_REMOVED lines=8> */
[----:B------:R0:W1:Y:S01]  /*9db0*/  MUFU.EX2 R127, R124 ;  /* 0x0000007c007f7308 */ /* 0x0000620000000800 */
[----:B------:R-:W-:-:S01]  /*9dc0*/  FFMA.FTZ R118, R118, UR16, -R69 ;  /* 0x0000001076767c23 */ /* 0x000fc20008010845 */
[--C-:B------:R-:W-:Y:S01]  /*9dd0*/  FFMA.FTZ R119, R119, UR16, -R69.reuse ;  /* 0x0000001077777c23 */ /* 0x100fe20008010845 */
[----:B------:R-:W-:-:S01]  /*9de0*/  FFMA.FTZ R90, R90, UR16, -R69 ;  /* 0x000000105a5a7c23 */ /* 0x000fc20008010845 */
[--C-:B------:R-:W-:Y:S01]  /*9df0*/  FFMA.FTZ R91, R91, UR16, -R69.reuse ;  /* 0x000000105b5b7c23 */ /* 0x100fe20008010845 */
[----:B------:R-:W-:-:S01]  /*9e00*/  FFMA.FTZ R72, R72, UR16, -R69 ;  /* 0x0000001048487c23 */ /* 0x000fc20008010845 */
[--C-:B------:R-:W-:Y:S01]  /*9e10*/  FFMA.FTZ R73, R73, UR16, -R69.reuse ;  /* 0x0000001049497c23 */ /* 0x100fe20008010845 */
[----:B------:R-:W-:-:S01]  /*9e20*/  FFMA.FTZ R74, R74, UR16, -R69 ;  /* 0x000000104a4a7c23 */ /* 0x000fc20008010845 */
[----:B------:R-:W2:Y:S01]  /*9e30*/  MUFU.EX2 R14, R14 ;  /* 0x0000000e000e7308 */ /* 0x000ea20000000800 */
[----:B0-----:R-:W-:-:S01]  /*9e40*/  FADD.FTZ R124, R56, R131 ;  /* 0x00000083387c7221 */ /* 0x001fc20000010000 */
[--C-:B------:R-:W-:Y:S01]  /*9e50*/  FFMA.FTZ R75, R75, UR16, -R69.reuse ;  /* 0x000000104b4b7c23 */ /* 0x100fe20008010845 */
[----:B------:R-:W-:-:S01]  /*9e60*/  FFMA.FTZ R78, R78, UR16, -R69 ;  /* 0x000000104e4e7c23 */ /* 0x000fc20008010845 */
[----:B------:R-:W-:Y:S01]  /*9e70*/  FFMA.FTZ R79, R79, UR16, -R69 ;  /* 0x000000104f4f7c23 */ /* 0x000fe20008010845 */
[----:B------:R-:W-:-:S01]  /*9e80*/  FADD.FTZ R99, R15, R124 ;  /* 0x0000007c0f637221 */ /* 0x000fc20000010000 */
[--C-:B------:R-:W-:Y:S01]  /*9e90*/  FFMA.FTZ R82, R82, UR16, -R69.reuse ;  /* 0x0000001052527c23 */ /* 0x100fe20008010845 */
[----:B------:R-:W-:-:S01]  /*9ea0*/  FFMA.FTZ R83, R83, UR16, -R69 ;  /* 0x0000001053537c23 */ /* 0x000fc20008010845 */
[----:B------:R-:W0:Y:S01]  /*9eb0*/  MUFU.EX2 R19, R19 ;  /* 0x0000001300137308 */ /* 0x000e220000000800 */
[----:B-1----:R-:W-:-:S01]  /*9ec0*/  FFMA.FTZ R8, R127, R7, R70 ;  /* 0x000000077f087223 */ /* 0x002fc20000010046 */
[----:B------:R-:W-:Y:S01]  /*9ed0*/  FADD.FTZ R124, R18, R99 ;  /* 0x00000063127c7221 */ /* 0x000fe20000010000 */
[----:B------:R-:W-:-:S01]  /*9ee0*/  FFMA.FTZ R58, R58, UR16, -R69 ;  /* 0x000000103a3a7c23 */ /* 0x000fc20008010845 */
[----:B------:R-:W-:Y:S01]  /*9ef0*/  FFMA.FTZ R59, R59, UR16, -R69 ;  /* 0x000000103b3b7c23 */ /* 0x000fe20008010845 */
[----:B------:R-:W-:-:S01]  /*9f00*/  FADD.FTZ R7, R125, R8 ;  /* 0x000000087d077221 */ /* 0x000fc20000010000 */
[----:B------:R-:W-:Y:S01]  /*9f10*/  FADD.FTZ R99, R21, R124 ;  /* 0x0000007c15637221 */ /* 0x000fe20000010000 */
[----:B------:R-:W-:-:S01]  /*9f20*/  FFMA.FTZ R60, R60, UR16, -R69 ;  /* 0x000000103c3c7c23 */ /* 0x000fc20008010845 */
[----:B------:R-:W1:Y:S01]  /*9f30*/  MUFU.EX2 R20, R20 ;  /* 0x0000001400147308 */ /* 0x000e620000000800 */
[----:B--2---:R-:W-:-:S01]  /*9f40*/  FADD.FTZ R8, R14, R7 ;  /* 0x000000070e087221 */ /* 0x004fc20000010000 */
[----:B------:R-:W-:Y:S01]  /*9f50*/  FADD.FTZ R124, R22, R99 ;  /* 0x00000063167c7221 */ /* 0x000fe20000010000 */
[----:B------:R-:W-:-:S01]  /*9f60*/  FFMA.FTZ R62, R62, UR16, -R69 ;  /* 0x000000103e3e7c23 */ /* 0x000fc20008010845 */
[----:B------:R-:W-:-:S02]  /*9f70*/  FFMA.FTZ R66, R66, UR16, -R69 ;  /* 0x0000001042427c23 */ /* 0x000fc40008010845 */
[----:B------:R-:W-:-:S02]  /*9f80*/  FADD.FTZ R99, R57, R124 ;  /* 0x0000007c39637221 */ /* 0x000fc40000010000 */
[----:B------:R-:W2:Y:S01]  /*9f90*/  MUFU.EX2 R23, R23 ;  /* 0x0000001700177308 */ /* 0x000ea20000000800 */
[----:B0-----:R-:W-:-:S01]  /*9fa0*/  FADD.FTZ R7, R19, R8 ;  /* 0x0000000813077221 */ /* 0x001fc20000010000 */
[----:B------:R-:W-:-:S04]  /*9fb0*/  FADD.FTZ R124, R122, R99 ;  /* 0x000000637a7c7221 */ /* 0x000fc80000010000 */
[----:B------:R-:W-:Y:S02]  /*9fc0*/  FADD.FTZ R99, R67, R124 ;  /* 0x0000007c43637221 */ /* 0x000fe40000010000 */
[----:B------:R-:W0:Y:S01]  /*9fd0*/  MUFU.EX2 R120, R120 ;  /* 0x0000007800787308 */ /* 0x000e220000000800 */
[----:B-1----:R-:W-:-:S01]  /*9fe0*/  FADD.FTZ R8, R20, R7 ;  /* 0x0000000714087221 */ /* 0x002fc20000010000 */
[----:B------:R-:W-:-:S04]  /*9ff0*/  FADD.FTZ R124, R104, R99 ;  /* 0x00000063687c7221 */ /* 0x000fc80000010000 */
[----:B------:R-:W-:Y:S02]  /*a000*/  FADD.FTZ R99, R71, R124 ;  /* 0x0000007c47637221 */ /* 0x000fe40000010000 */
[----:B------:R-:W1:Y:S01]  /*a010*/  MUFU.EX2 R123, R123 ;  /* 0x0000007b007b7308 */ /* 0x000e620000000800 */
[----:B--2---:R-:W-:-:S01]  /*a020*/  FADD.FTZ R7, R23, R8 ;  /* 0x0000000817077221 */ /* 0x004fc20000010000 */
[----:B------:R-:W-:-:S04]  /*a030*/  FADD.FTZ R124, R108, R99 ;  /* 0x000000636c7c7221 */ /* 0x000fc80000010000 */
[----:B------:R-:W-:Y:S02]  /*a040*/  FADD.FTZ R99, R105, R124 ;  /* 0x0000007c69637221 */ /* 0x000fe40000010000 */
[----:B------:R-:W2:Y:S01]  /*a050*/  MUFU.EX2 R106, R106 ;  /* 0x0000006a006a7308 */ /* 0x000ea20000000800 */
[----:B0-----:R-:W-:-:S01]  /*a060*/  FADD.FTZ R8, R120, R7 ;  /* 0x0000000778087221 */ /* 0x001fc20000010000 */
[----:B------:R-:W-:-:S04]  /*a070*/  FADD.FTZ R124, R112, R99 ;  /* 0x00000063707c7221 */ /* 0x000fc80000010000 */
[----:B------:R-:W-:Y:S02]  /*a080*/  FADD.FTZ R99, R109, R124 ;  /* 0x0000007c6d637221 */ /* 0x000fe40000010000 */
[----:B------:R-:W0:Y:S01]  /*a090*/  MUFU.EX2 R107, R107 ;  /* 0x0000006b006b7308 */ /* 0x000e220000000800 */
[----:B-1----:R-:W-:-:S01]  /*a0a0*/  FADD.FTZ R7, R123, R8 ;  /* 0x000000087b077221 */ /* 0x002fc20000010000 */
[----:B------:R-:W-:-:S06]  /*a0b0*/  FADD.FTZ R99, R116, R99 ;  /* 0x0000006374637221 */ /* 0x000fcc0000010000 */
        /* <DEDUP_REMOVED lines=15> */
[----:B0-----:R-:W-:-:S01]  /*a1b0*/  FADD.FTZ R7, R119, R8 ;  /* 0x0000000877077221 */ /* 0x001fc20000010000 */
[----:B------:R-:W-:-:S06]  /*a1c0*/  FADD.FTZ R8, R88, R99 ;  /* 0x0000006358087221 */ /* 0x000fcc0000010000 */
[----:B------:R-:W0:Y:S01]  /*a1d0*/  MUFU.EX2 R5, R129 ;  /* 0x0000008100057308 */ /* 0x000e220000000800 */
[----:B-1----:R-:W-:-:S01]  /*a1e0*/  FADD.FTZ R124, R90, R7 ;  /* 0x000000075a7c7221 */ /* 0x002fc20000010000 */
[----:B------:R-:W-:-:S04]  /*a1f0*/  FADD.FTZ R7, R89, R8 ;  /* 0x0000000859077221 */ /* 0x000fc80000010000 */
[----:B------:R-:W-:Y:S02]  /*a200*/  FADD.FTZ R8, R92, R7 ;  /* 0x000000075c087221 */ /* 0x000fe40000010000 */
[----:B------:R-:W1:Y:S01]  /*a210*/  MUFU.EX2 R94, R94 ;  /* 0x0000005e005e7308 */ /* 0x000e620000000800 */
[----:B--2---:R-:W-:-:S01]  /*a220*/  FADD.FTZ R124, R91, R124 ;  /* 0x0000007c5b7c7221 */ /* 0x004fc20000010000 */
[----:B------:R-:W-:-:S06]  /*a230*/  FADD.FTZ R8, R93, R8 ;  /* 0x000000085d087221 */ /* 0x000fcc0000010000 */
        /* <DEDUP_REMOVED lines=21> */
[----:B-1----:R-:W-:-:S01]  /*a390*/  FADD.FTZ R8, R102, R99 ;  /* 0x0000006366087221 */ /* 0x002fc20000010000 */
[----:B------:R-:W-:-:S03]  /*a3a0*/  FFMA.FTZ R99, R103, UR16, -R69 ;  /* 0x0000001067637c23 */ /* 0x000fc60008010845 */
[----:B------:R-:W-:-:S03]  /*a3b0*/  FADD.FTZ R8, R61, R8 ;  /* 0x000000083d087221 */ /* 0x000fc60000010000 */
[----:B------:R-:W1:Y:S01]  /*a3c0*/  MUFU.EX2 R74, R74 ;  /* 0x0000004a004a7308 */ /* 0x000e620000000800 */
[----:B--2---:R-:W-:-:S01]  /*a3d0*/  FADD.FTZ R124, R72, R7 ;  /* 0x00000007487c7221 */ /* 0x004fc20000010000 */
[----:B------:R-:W-:-:S04]  /*a3e0*/  FADD.FTZ R103, R63, R8 ;  /* 0x000000083f677221 */ /* 0x000fc80000010000 */
[----:B------:R-:W-:Y:S02]  /*a3f0*/  FADD.FTZ R103, R68, R103 ;  /* 0x0000006744677221 */ /* 0x000fe40000010000 */
        /* <DEDUP_REMOVED lines=8> */
[--C-:B------:R-:W-:Y:S01]  /*a480*/  FFMA.FTZ R103, R76, UR16, -R69.reuse ;  /* 0x000000104c677c23 */ /* 0x100fe20008010845 */
[----:B------:R-:W-:-:S05]  /*a490*/  FFMA.FTZ R69, R77, UR16, -R69 ;  /* 0x000000104d457c23 */ /* 0x000fca0008010845 */
        /* <DEDUP_REMOVED lines=46> */
.L_x_864:
[----:B------:R-:W-:Y:S01]  /*a780*/  UIADD3 UR10, UR13, 0x12460, URZ ;  /* 0x000124600d0a7890 */ /* 0x000fe2000fffe03f */
[----:B------:R-:W-:Y:S01]  /*a790*/  ISETP.GT.AND P1, PT, R4, UR23, PT ;  /* 0x0000001704007c0c */ /* 0x000fe2000bf24270 */
[----:B------:R-:W-:Y:S01]  /*a7a0*/  UMOV UR25, UR6 ;  /* 0x0000000600197c82 */ /* 0x000fe20008000000 */
[----:B------:R-:W-:Y:S01]  /*a7b0*/  F2FP.SATFINITE.E4M3.F32.PACK_AB_MERGE_C R5, R94, R5, RZ ;  /* 0x000000055e05723e */ /* 0x000fe200048070ff */
[----:B------:R-:W-:Y:S01]  /*a7c0*/  UPRMT UR10, UR5, 0x654, UR10 ;  /* 0x00000654050a7896 */ /* 0x000fe2000800000a */
[----:B------:R-:W-:Y:S01]  /*a7d0*/  F2FP.SATFINITE.E4M3.F32.PACK_AB_MERGE_C R15, R18, R15, RZ ;  /* 0x0000000f120f723e */ /* 0x000fe200048070ff */
[----:B------:R-:W-:Y:S01]  /*a7e0*/  UMOV UR24, UR7 ;  /* 0x0000000700187c82 */ /* 0x000fe20008000000 */
[----:B------:R-:W-:Y:S01]  /*a7f0*/  F2FP.SATFINITE.E4M3.F32.PACK_AB_MERGE_C R14, R19, R14, RZ ;  /* 0x0000000e130e723e */ /* 0x000fe200048070ff */
[-C--:B------:R-:W-:Y:S01]  /*a800*/  FMUL.FTZ R24, R24, R6.reuse ;  /* 0x0000000618187220 */ /* 0x080fe20000410000 */
[----:B------:R-:W-:Y:S01]  /*a810*/  F2FP.SATFINITE.E4M3.F32.PACK_AB_MERGE_C R57, R122, R57, RZ ;  /* 0x000000397a39723e */ /* 0x000fe200048070ff */
[----:B------:R-:W-:Y:S01]  /*a820*/  FMUL.FTZ R25, R25, R6 ;  /* 0x0000000619197220 */ /* 0x000fe20000410000 */
[----:B------:R-:W-:Y:S01]  /*a830*/  F2FP.SATFINITE.E4M3.F32.PACK_AB_MERGE_C R120, R123, R120, RZ ;  /* 0x000000787b78723e */ /* 0x000fe200048070ff */
[----:B------:R-:W-:Y:S01]  /*a840*/  FMUL.FTZ R28, R28, R6 ;  /* 0x000000061c1c7220 */ /* 0x000fe20000410000 */
[----:B------:R-:W-:Y:S01]  /*a850*/  F2FP.SATFINITE.E4M3.F32.PACK_AB_MERGE_C R71, R108, R71, RZ ;  /* 0x000000476c47723e */ /* 0x000fe200048070ff */
[----:B------:R-:W-:Y:S01]  /*a860*/  SYNCS.ARRIVE.TRANS64.RED.A1T0 RZ, [UR10], RZ ;  /* 0x000000ffffff79a7 */ /* 0x000fe2000810040a */
[----:B------:R-:W-:Y:S01]  /*a870*/  F2FP.SATFINITE.E4M3.F32.PACK_AB_MERGE_C R110, R111, R110, RZ ;  /* 0x0000006e6f6e723e */ /* 0x000fe200048070ff */
[-C--:B------:R-:W-:Y:S01]  /*a880*/  FMUL.FTZ R29, R29, R6.reuse ;  /* 0x000000061d1d7220 */ /* 0x080fe20000410000 */
        /* <DEDUP_REMOVED lines=22> */
[----:B------:R-:W-:Y:S01]  /*a9f0*/  F2FP.SATFINITE.E4M3.F32.PACK_AB_MERGE_C R121, R130, R121, RZ ;  /* 0x000000798279723e */ /* 0x000fe200048070ff */
[----:B------:R-:W-:Y:S01]  /*aa00*/  FMUL.FTZ R53, R53, R6 ;  /* 0x0000000635357220 */ /* 0x000fe20000410000 */
[----:B------:R-:W-:Y:S01]  /*aa10*/  F2FP.SATFINITE.E4M3.F32.PACK_AB_MERGE_C R66, R69, R66, RZ ;  /* 0x000000424542723e */ /* 0x000fe200048070ff */
[----:B------:R-:W-:Y:S01]  /*aa20*/  VIADD R4, R4, 0xffffffff ;  /* 0xffffffff04047836 */ /* 0x000fe20000000000 */
[----:B------:R-:W-:Y:S01]  /*aa30*/  F2FP.SATFINITE.E4M3.F32.PACK_AB_MERGE_C R145, R91, R90, R5 ;  /* 0x0000005a5b91723e */ /* 0x000fe20004807005 */
[----:B------:R-:W-:Y:S01]  /*aa40*/  FMUL.FTZ R26, R26, R127 ;  /* 0x0000007f1a1a7220 */ /* 0x000fe20000410000 */
[----:B------:R-:W-:Y:S01]  /*aa50*/  F2FP.SATFINITE.E4M3.F32.PACK_AB_MERGE_C R152, R56, R13, R15 ;  /* 0x0000000d3898723e */ /* 0x000fe2000480700f */
[-C--:B------:R-:W-:Y:S01]  /*aa60*/  FMUL.FTZ R27, R27, R127.reuse ;  /* 0x0000007f1b1b7220 */ /* 0x080fe20000410000 */
        /* <DEDUP_REMOVED lines=20> */
[----:B------:R-:W-:Y:S01]  /*abb0*/  F2FP.SATFINITE.E4M3.F32.PACK_AB_MERGE_C R140, R61, R102, R63 ;  /* 0x000000663d8c723e */ /* 0x000fe2000480703f */
[-C--:B------:R-:W-:Y:S01]  /*abc0*/  FMUL.FTZ R50, R50, R127.reuse ;  /* 0x0000007f32327220 */ /* 0x080fe20000410000 */
[----:B------:R-:W-:Y:S01]  /*abd0*/  F2FP.SATFINITE.E4M3.F32.PACK_AB_MERGE_C R141, R73, R72, R74 ;  /* 0x00000048498d723e */ /* 0x000fe2000480704a */
[-C--:B------:R-:W-:Y:S01]  /*abe0*/  FMUL.FTZ R51, R51, R127.reuse ;  /* 0x0000007f33337220 */ /* 0x080fe20000410000 */
[----:B------:R-:W-:Y:S01]  /*abf0*/  F2FP.SATFINITE.E4M3.F32.PACK_AB_MERGE_C R142, R81, R80, R84 ;  /* 0x00000050518e723e */ /* 0x000fe20004807054 */
[-C--:B------:R-:W-:Y:S01]  /*ac00*/  FMUL.FTZ R54, R54, R127.reuse ;  /* 0x0000007f36367220 */ /* 0x080fe20000410000 */
[----:B------:R-:W-:Y:S01]  /*ac10*/  F2FP.SATFINITE.E4M3.F32.PACK_AB_MERGE_C R143, R79, R78, R82 ;  /* 0x0000004e4f8f723e */ /* 0x000fe20004807052 */
[----:B------:R-:W-:Y:S01]  /*ac20*/  FMUL.FTZ R55, R55, R127 ;  /* 0x0000007f37377220 */ /* 0x000fe20000410000 */
[----:B------:R-:W-:Y:S01]  /*ac30*/  F2FP.SATFINITE.E4M3.F32.PACK_AB_MERGE_C R136, R87, R86, R117 ;  /* 0x000000565788723e */ /* 0x000fe20004807075 */
[----:B------:R-:W-:Y:S01]  /*ac40*/  IMAD.MOV.U32 R5, RZ, RZ, R11 ;  /* 0x000000ffff057224 */ /* 0x000fe200078e000b */
[----:B------:R-:W-:Y:S01]  /*ac50*/  F2FP.SATFINITE.E4M3.F32.PACK_AB_MERGE_C R137, R59, R58, R60 ;  /* 0x0000003a3b89723e */ /* 0x000fe2000480703c */
[----:B------:R-:W-:Y:S01]  /*ac60*/  IMAD.MOV.U32 R6, RZ, RZ, R10 ;  /* 0x000000ffff067224 */ /* 0x000fe200078e000a */
[----:B------:R-:W-:-:S02]  /*ac70*/  F2FP.SATFINITE.E4M3.F32.PACK_AB_MERGE_C R138, R65, R64, R121 ;  /* 0x00000040418a723e */ /* 0x000fc40004807079 */
[----:B------:R-:W-:Y:S01]  /*ac80*/  F2FP.SATFINITE.E4M3.F32.PACK_AB_MERGE_C R139, R103, R62, R66 ;  /* 0x0000003e678b723e */ /* 0x000fe20004807042 */
[----:B------:R-:W-:Y:S06]  /*ac90*/  @P1 BRA `(.L_x_865) ;  /* 0xffffffb400bc1947 */ /* 0x000fec000383ffff */
[----:B------:R-:W-:Y:S02]  /*aca0*/  IMAD.MOV.U32 R5, RZ, RZ, R11 ;  /* 0x000000ffff057224 */ /* 0x000fe400078e000b */
[----:B------:R-:W-:-:S07]  /*acb0*/  IMAD.MOV.U32 R6, RZ, RZ, R10 ;  /* 0x000000ffff067224 */ /* 0x000fce00078e000a */
.L_x_846:
[----:B------:R-:W0:Y:S01]  /*acc0*/  LDC R11, c[0x0][0x2f0] ;  /* 0x0000bc00ff0b7b82 */ /* 0x000e220000000800 */
[----:B------:R-:W-:Y:S02]  /*acd0*/  UIADD3 UR18, -UR18, 0x1, URZ ;  /* 0x0000000112127890 */ /* 0x000fe4000fffe13f */
[----:B------:R-:W-:Y:S02]  /*ace0*/  UISETP.NE.AND UP1, UPT, UR44, URZ, UPT ;  /* 0x0000003f2c00728c */ /* 0x000fe4000bf25270 */
[----:B------:R-:W-:Y:S01]  /*acf0*/  UISETP.NE.AND UP0, UPT, UR47, URZ, UPT ;  /* 0x0000003f2f00728c */ /* 0x000fe2000bf05270 */
[----:B------:R-:W-:Y:S02]  /*ad00*/  UMOV UR12, 0xc0 ;  /* 0x000000c0000c7882 */ /* 0x000fe40000000000 */
[----:B------:R-:W1:Y:S03]  /*ad10*/  S2UR UR10, SR_CTAID.X ;  /* 0x00000000000a79c3 */ /* 0x000e660000002500 */
[----:B------:R-:W-:-:S03]  /*ad20*/  PLOP3.LUT P1, PT, PT, PT, UP0, 0x40, 0x0 ;  /* 0x000000000000781c */ /* 0x000fc60003f2e808 */
[----:B------:R-:W-:Y:S01]  /*ad30*/  @UP1 ULDC UR14, c[0x0][0x450] ;  /* 0x00011400000e1ab9 */ /* 0x000fe20000000800 */
[----:B0-----:R-:W-:-:S05]  /*ad40*/  IMAD R11, R16, R11, UR18 ;  /* 0x00000012100b7e24 */ /* 0x001fca000f8e020b */
[----:B------:R-:W-:Y:S01]  /*ad50*/  R2UR UR13, R11 ;  /* 0x000000000b0d72ca */ /* 0x000fe200000e0000 */
[----:B-1----:R-:W-:-:S03]  /*ad60*/  UIMAD UR12, UR10, UR12, 0xbf ;  /* 0x000000bf0a0c74a4 */ /* 0x002fc6000f8e020c */
[----:B------:R-:W-:Y:S02]  /*ad70*/  @UP1 ULDC UR10, c[0x0][0x44c] ;  /* 0x00011300000a1ab9 */ /* 0x000fe40000000800 */
[----:B------:R-:W-:-:S04]  /*ad80*/  UIMAD.WIDE.U32 UR10, UR12, UR10, URZ ;  /* 0x0000000a0c0a72a5 */ /* 0x000fc8000f8e003f */
[----:B------:R-:W-:-:S04]  /*ad90*/  @UP1 USHF.R.U32.HI UR12, URZ, UR14, UR11 ;  /* 0x0000000e3f0c1299 */ /* 0x000fc8000801160b */
[----:B------:R-:W-:-:S03]  /*ada0*/  UIADD3 UR12, UR13, UR12, URZ ;  /* 0x0000000c0d0c7290 */ /* 0x000fc6000fffe03f */
[----:B------:R-:W-:Y:S02]  /*adb0*/  ULDC UR13, c[0x0][0x9dc] ;  /* 0x00027700000d7ab9 */ /* 0x000fe40000000800 */
[----:B------:R-:W-:Y:S01]  /*adc0*/  UIADD3 UR13, UR12, -UR13, URZ ;  /* 0x8000000d0c0d7290 */ /* 0x000fe2000fffe03f */
[----:B------:R-:W-:Y:S11]  /*add0*/  @P1 BRA `(.L_x_866) ;  /* 0x00000000004c1947 */ /* 0x000ff60003800000 */
[----:B------:R-:W-:-:S06]  /*ade0*/  UISETP.GT.AND UP0, UPT, UR12, -0x1, UPT ;  /* 0xffffffff0c00788c */ /* 0x000fcc000bf04270 */
[----:B------:R-:W-:-:S13]  /*adf0*/  PLOP3.LUT P1, PT, PT, PT, UP0, 0x80, 0x0 ;  /* 0x000000000000781c */ /* 0x000fda0003f2f008 */
[----:B------:R-:W-:Y:S05]  /*ae00*/  @P1 BRA `(.L_x_867) ;  /* 0x0000000000201947 */ /* 0x000fea0003800000 */
[----:B------:R-:W-:Y:S01]  /*ae10*/  ULDC UR14, c[0x0][0x9e4] ;  /* 0x00027900000e7ab9 */ /* 0x000fe20000000800 */
[----:B------:R-:W-:Y:S02]  /*ae20*/  ULOP3.LUT UR12, URZ, UR12, URZ, 0x33, !UPT ;  /* 0x0000000c3f0c7292 */ /* 0x000fe4000f8e333f */
[----:B------:R-:W-:-:S11]  /*ae30*/  UISETP.NE.AND UP0, UPT, UR14, 0x1, UPT ;  /* 0x000000010e00788c */ /* 0x000fd6000bf05270 */
[----:B------:R-:W-:Y:S02]  /*ae40*/  @UP0 ULDC.64 UR18, c[0x0][0x9e8] ;  /* 0x00027a0000120ab9 */ /* 0x000fe40000000a00 */
[----:B------:R-:W-:-:S04]  /*ae50*/  UIMAD.WIDE.U32 UR10, UR12, UR18, URZ ;  /* 0x000000120c0a72a5 */ /* 0x000fc8000f8e003f */
[----:B------:R-:W-:-:S04]  /*ae60*/  @UP0 USHF.R.U32.HI UR12, URZ, UR19, UR11 ;  /* 0x000000133f0c0299 */ /* 0x000fc8000801160b */
[----:B------:R-:W-:Y:S01]  /*ae70*/  ULOP3.LUT UR12, URZ, UR12, URZ, 0x33, !UPT ;  /* 0x0000000c3f0c7292 */ /* 0x000fe2000f8e333f */
[----:B------:R-:W-:Y:S11]  /*ae80*/  BRA `(.L_x_868) ;  /* 0x0000000000147947 */ /* 0x000ff60003800000 */
.L_x_867:
[----:B------:R-:W-:Y:S02]  /*ae90*/  ULDC UR14, c[0x0][0x9e4] ;  /* 0x00027900000e7ab9 */ /* 0x000fe40000000800 */
[----:B------:R-:W-:-:S11]  /*aea0*/  UISETP.NE.AND UP0, UPT, UR14, 0x1, UPT ;  /* 0x000000010e00788c */ /* 0x000fd6000bf05270 */
[----:B------:R-:W-:Y:S02]  /*aeb0*/  @UP0 ULDC.64 UR18, c[0x0][0x9e8] ;  /* 0x00027a0000120ab9 */ /* 0x000fe40000000a00 */
[----:B------:R-:W-:-:S04]  /*aec0*/  UIMAD.WIDE.U32 UR10, UR12, UR18, URZ ;  /* 0x000000120c0a72a5 */ /* 0x000fc8000f8e003f */
[----:B------:R-:W-:-:S12]  /*aed0*/  @UP0 USHF.R.U32.HI UR12, URZ, UR19, UR11 ;  /* 0x000000133f0c0299 */ /* 0x000fd8000801160b */
.L_x_868:
[----:B------:R-:W-:-:S04]  /*aee0*/  UIMAD UR12, UR12, UR14, URZ ;  /* 0x0000000e0c0c72a4 */ /* 0x000fc8000f8e023f */
[----:B------:R-:W-:-:S04]  /*aef0*/  UISETP.LT.AND UP0, UPT, UR13, UR12, UPT ;  /* 0x0000000c0d00728c */ /* 0x000fc8000bf01270 */
[----:B------:R-:W-:-:S12]  /*af00*/  USEL UR13, UR13, UR12, !UP0 ;  /* 0x0000000c0d0d7287 */ /* 0x000fd8000c000000 */
.L_x_866:
[----:B------:R-:W-:-:S04]  /*af10*/  UIADD3 UR10, UR13, 0x9f, URZ ;  /* 0x0000009f0d0a7890 */ /* 0x000fc8000fffe03f */
[----:B------:R-:W-:-:S04]  /*af20*/  UIMAD.WIDE UR10, UR10, 0x66666667, URZ ;  /* 0x666666670a0a78a5 */ /* 0x000fc8000f8e023f */
[----:B------:R-:W-:-:S04]  /*af30*/  USHF.R.U32.HI UR10, URZ, 0x1f, UR11 ;  /* 0x0000001f3f0a7899 */ /* 0x000fc8000801160b */
[----:B------:R-:W-:-:S04]  /*af40*/  ULEA.HI.SX32 UR10, UR11, UR10, 0x1a ;  /* 0x0000000a0b0a7291 */ /* 0x000fc8000f8fd23f */
[----:B------:R-:W-:-:S04]  /*af50*/  UISETP.LT.AND UP0, UPT, UR45, UR10, UPT ;  /* 0x0000000a2d00728c */ /* 0x000fc8000bf01270 */
[----:B------:R-:W-:-:S06]  /*af60*/  USEL UR22, UR45, UR10, !UP0 ;  /* 0x0000000a2d167287 */ /* 0x000fcc000c000000 */
[----:B------:R-:W-:-:S13]  /*af70*/  ISETP.GE.AND P1, PT, R4, UR22, PT ;  /* 0x0000001604007c0c */ /* 0x000fda000bf26270 */
[----:B------:R-:W-:Y:S05]  /*af80*/  @!P1 BRA `(.L_x_869) ;  /* 0x0000002c00209947 */ /* 0x000fea0003800000 */
[----:B------:R-:W-:Y:S01]  /*af90*/  IMAD.MOV.U32 R11, RZ, RZ, R5 ;  /* 0x000000ffff0b7224 */ /* 0x000fe200078e0005 */
[----:B------:R-:W-:Y:S01]  /*afa0*/  UMOV UR24, UR6 ;  /* 0x0000000600187c82 */ /* 0x000fe20008000000 */
[----:B------:R-:W-:Y:S01]  /*afb0*/  IMAD.MOV.U32 R10, RZ, RZ, R6 ;  /* 0x000000ffff0a7224 */ /* 0x000fe200078e0006 */
[----:B------:R-:W-:Y:S01]  /*afc0*/  UMOV UR23, UR7 ;  /* 0x0000000700177c82 */ /* 0x000fe20008000000 */
[----:B------:R-:W-:-:S05]  /*afd0*/  ULDC UR21, c[0x0][0x988] ;  /* 0x0002620000157ab9 */ /* 0x000fca0000000800 */
.L_x_880:
[----:B------:R-:W-:-:S04]  /*afe0*/  UIADD3 UR7, UR23, 0x1, URZ ;  /* 0x0000000117077890 */ /* 0x000fc8000fffe03f */
[----:B------:R-:W-:-:S04]  /*aff0*/  UISETP.NE.AND UP0, UPT, UR7, 0x2, UPT ;  /* 0x000000020700788c */ /* 0x000fc8000bf05270 */
[----:B------:R-:W-:Y:S02]  /*b000*/  USEL UR6, URZ, 0x1, UP0 ;  /* 0x000000013f067887 */ /* 0x000fe40008000000 */
[----:B------:R-:W-:Y:S02]  /*b010*/  USEL UR7, UR7, URZ, UP0 ;  /* 0x0000003f07077287 */ /* 0x000fe40008000000 */
[----:B------:R-:W-:Y:S01]  /*b020*/  ULOP3.LUT UR6, UR24, UR6, URZ, 0x3c, !UPT ;  /* 0x0000000618067292 */ /* 0x000fe2000f8e3c3f */
[----:B------:R-:W-:Y:S11]  /*b030*/  @!P0 BRA `(.L_x_870) ;  /* 0x0000000000048947 */ /* 0x000ff60003800000 */
[----:B------:R-:W-:Y:S01]  /*b040*/  BPT.TRAP 0x1 ;  /* 0x000000040000795c */ /* 0x000fe20000300000 */
.L_x_870:
[----:B------:R-:W-:Y:S01]  /*b050*/  ULEA UR10, UR7, UR46, 0x3 ;  /* 0x0000002e070a7291 */ /* 0x000fe2000f8e183f */
[----:B------:R-:W-:-:S05]  /*b060*/  IMAD.U32 R5, RZ, RZ, UR6 ;  /* 0x00000006ff057e24 */ /* 0x000fca000f8e00ff */
[----:B------:R-:W-:-:S04]  /*b070*/  SHF.L.U32 R5, R5, 0x1f, RZ ;  /* 0x0000001f05057819 */ /* 0x000fc800000006ff */
[----:B------:R0:W1:Y:S01]  /*b080*/  SYNCS.PHASECHK.TRANS64.TRYWAIT P1, [UR10+0x12430], R5 ;  /* 0x01243005ff0075a7 */ /* 0x000062000802014a */
[----:B------:R-:W-:Y:S05]  /*b090*/  @!P0 BRA `(.L_x_871) ;  /* 0x0000000000048947 */ /* 0x000fea0003800000 */
[----:B------:R-:W-:Y:S01]  /*b0a0*/  BPT.TRAP 0x1 ;  /* 0x000000040000795c */ /* 0x000fe20000300000 */
.L_x_871:
[----:B-1----:R-:W-:Y:S05]  /*b0b0*/  @P1 BRA `(.L_x_872) ;  /* 0x0000000000081947 */ /* 0x002fea0003800000 */
[----:B------:R-:W1:Y:S02]  /*b0c0*/  SYNCS.PHASECHK.TRANS64.TRYWAIT P1, [UR10+0x12430], R5 ;  /* 0x01243005ff0075a7 */ /* 0x000e64000802014a */
[----:B-1----:R-:W-:Y:S05]  /*b0d0*/  @!P1 BRA `(.L_x_873) ;  /* 0x000000e0008c9947 */ /* 0x002fea0003800000 */
.L_x_872:
[----:B------:R-:W-:Y:S01]  /*b0e0*/  UIMAD UR25, UR7, 0x280, UR4 ;  /* 0x00000280071978a4 */ /* 0x000fe2000f8e0204 */
[----:B------:R-:W-:Y:S01]  /*b0f0*/  WARPGROUP.ARRIVE ;  /* 0x00000000000079c5 */ /* 0x000fe20000000000 */
[----:B------:R-:W-:Y:S01]  /*b100*/  UMOV UR39, 0x80000020 ;  /* 0x8000002000277882 */ /* 0x000fe20000000000 */
[----:B------:R-:W-:Y:S01]  /*b110*/  UMOV UR12, UR36 ;  /* 0x00000024000c7c82 */ /* 0x000fe20008000000 */
[----:B------:R-:W-:Y:S01]  /*b120*/  UIADD3 UR14, UR25, 0x80, URZ ;  /* 0x00000080190e7890 */ /* 0x000fe2000fffe03f */
[----:B------:R-:W-:Y:S02]  /*b130*/  UMOV UR13, UR37 ;  /* 0x00000025000d7c82 */ /* 0x000fe40008000000 */
        /* <DEDUP_REMOVED lines=8> */
[----:B------:R-:W-:Y:S01]  /*b1c0*/  UMOV UR39, 0x80000020 ;  /* 0x8000002000277882 */ /* 0x000fe20000000000 */
[----:B------:R-:W-:Y:S01]  /*b1d0*/  UIADD3 UR10, UR25, 0x200, URZ ;  /* 0x00000200190a7890 */ /* 0x000fe2000fffe03f */
[----:B------:R-:W-:Y:S01]  /*b1e0*/  UMOV UR11, 0x80000020 ;  /* 0x80000020000b7882 */ /* 0x000fe20000000000 */
[----:B------:R-:W-:-:S02]  /*b1f0*/  WARPGROUP.DEPBAR.LE gsb0, 0x0 ;  /* 0x00008000000079c5 */ /* 0x000fc40000010000 */
        /* <DEDUP_REMOVED lines=45> */
.L_x_874:
[----:B------:R-:W-:Y:S01]  /*b4d0*/  ULEA UR13, UR23, UR46, 0x3 ;  /* 0x0000002e170d7291 */ /* 0x000fe2000f8e183f */
[----:B01----:R-:W-:-:S05]  /*b4e0*/  IMAD.U32 R5, RZ, RZ, UR24 ;  /* 0x00000018ff057e24 */ /* 0x003fca000f8e00ff */
[----:B------:R-:W-:-:S04]  /*b4f0*/  SHF.L.U32 R5, R5, 0x1f, RZ ;  /* 0x0000001f05057819 */ /* 0x000fc800000006ff */
[----:B------:R0:W1:Y:S01]  /*b500*/  SYNCS.PHASECHK.TRANS64.TRYWAIT P1, [UR13+0x12450], R5 ;  /* 0x01245005ff0075a7 */ /* 0x000062000802014d */
[----:B------:R-:W-:Y:S05]  /*b510*/  @!P0 BRA `(.L_x_875) ;  /* 0x0000000000048947 */ /* 0x000fea0003800000 */
[----:B------:R-:W-:Y:S01]  /*b520*/  BPT.TRAP 0x1 ;  /* 0x000000040000795c */ /* 0x000fe20000300000 */
.L_x_875:
[----:B-1----:R-:W-:Y:S05]  /*b530*/  @P1 BRA `(.L_x_876) ;  /* 0x0000000000081947 */ /* 0x002fea0003800000 */
[----:B------:R-:W1:Y:S02]  /*b540*/  SYNCS.PHASECHK.TRANS64.TRYWAIT P1, [UR13+0x12450], R5 ;  /* 0x01245005ff0075a7 */ /* 0x000e64000802014d */
[----:B-1----:R-:W-:Y:S05]  /*b550*/  @!P1 BRA `(.L_x_877) ;  /* 0x000000dc00849947 */ /* 0x002fea0003800000 */
.L_x_876:
        /* <DEDUP_REMOVED lines=32> */
.L_x_878:
        /* <DEDUP_REMOVED lines=23> */
[----:B01----:R-:W-:Y:S01]  /*b8d0*/  FMNMX.FTZ R5, R13, R10, !PT ;  /* 0x0000000a0d057209 */ /* 0x003fe20007810000 */
[C---:B------:R-:W-:Y:S01]  /*b8e0*/  FMUL.FTZ R108, R2.reuse, R108 ;  /* 0x0000006c026c7220 */ /* 0x040fe20000410000 */
[C---:B------:R-:W-:Y:S01]  /*b8f0*/  FMUL.FTZ R110, R2.reuse, R110 ;  /* 0x0000006e026e7220 */ /* 0x040fe20000410000 */
[C---:B------:R-:W-:Y:S01]  /*b900*/  FMUL.FTZ R109, R2.reuse, R109 ;  /* 0x0000006d026d7220 */ /* 0x040fe20000410000 */
[C---:B------:R-:W-:Y:S01]  /*b910*/  FMUL.FTZ R111, R2.reuse, R111 ;  /* 0x0000006f026f7220 */ /* 0x040fe20000410000 */
[C---:B------:R-:W-:Y:S01]  /*b920*/  FMUL.FTZ R112, R2.reuse, R112 ;  /* 0x0000007002707220 */ /* 0x040fe20000410000 */
[----:B------:R-:W-:Y:S01]  /*b930*/  FMUL.FTZ R114, R2, R114 ;  /* 0x0000007202727220 */ /* 0x000fe20000410000 */
[----:B------:R-:W0:Y:S01]  /*b940*/  MUFU.TANH R15, R15 ;  /* 0x0000000f000f7308 */ /* 0x000e220000002400 */
[----:B--2---:R-:W-:Y:S01]  /*b950*/  FMNMX.FTZ R6, R18, R11, !PT ;  /* 0x0000000b12067209 */ /* 0x004fe20007810000 */
[C---:B------:R-:W-:Y:S01]  /*b960*/  FMUL.FTZ R113, R2.reuse, R113 ;  /* 0x0000007102717220 */ /* 0x040fe20000410000 */
[C---:B------:R-:W-:Y:S01]  /*b970*/  FMUL.FTZ R115, R2.reuse, R115 ;  /* 0x0000007302737220 */ /* 0x040fe20000410000 */
[C---:B------:R-:W-:Y:S01]  /*b980*/  FMUL.FTZ R116, R2.reuse, R116 ;  /* 0x0000007402747220 */ /* 0x040fe20000410000 */
[C---:B------:R-:W-:Y:S01]  /*b990*/  FMUL.FTZ R118, R2.reuse, R118 ;  /* 0x0000007602767220 */ /* 0x040fe20000410000 */
[C---:B------:R-:W-:Y:S01]  /*b9a0*/  FMUL.FTZ R117, R2.reuse, R117 ;  /* 0x0000007502757220 */ /* 0x040fe20000410000 */
[----:B------:R-:W-:Y:S01]  /*b9b0*/  FMUL.FTZ R119, R2, R119 ;  /* 0x0000007702777220 */ /* 0x000fe20000410000 */
[----:B------:R-:W1:Y:S01]  /*b9c0*/  MUFU.TANH R19, R19 ;  /* 0x0000001300137308 */ /* 0x000e620000002400 */
[----:B---3--:R-:W-:Y:S01]  /*b9d0*/  FMNMX.FTZ R128, R14, R5, !PT ;  /* 0x000000050e807209 */ /* 0x008fe20007810000 */
        /* <DEDUP_REMOVED lines=59> */
[----:B------:R-:W-:Y:S01]  /*bd90*/  FMUL.FTZ R71, R2, R71 ;  /* 0x0000004702477220 */ /* 0x000fe20000410000 */
[----:B------:R-:W-:Y:S01]  /*bda0*/  UMOV UR16, UR21 ;  /* 0x0000001500107c82 */ /* 0x000fe20008000000 */
[----:B------:R-:W-:Y:S01]  /*bdb0*/  ULEA UR10, UR7, UR46, 0x3 ;  /* 0x0000002e070a7291 */ /* 0x000fe2000f8e183f */
[----:B------:R-:W0:Y:S01]  /*bdc0*/  MUFU.TANH R123, R123 ;  /* 0x0000007b007b7308 */ /* 0x000e220000002400 */
[----:B-1----:R-:W-:-:S02]  /*bdd0*/  FMNMX.FTZ R6, R120, R5, !PT ;  /* 0x0000000578067209 */ /* 0x002fc40007810000 */
[----:B------:R-:W-:-:S04]  /*bde0*/  UIADD3 UR10, UR10, 0x12440, URZ ;  /* 0x000124400a0a7890 */ /* 0x000fc8000fffe03f */
[----:B------:R-:W-:Y:S01]  /*bdf0*/  UPRMT UR10, UR5, 0x654, UR10 ;  /* 0x00000654050a7896 */ /* 0x000fe2000800000a */
[----:B------:R-:W1:Y:S01]  /*be00*/  MUFU.TANH R125, R125 ;  /* 0x0000007d007d7308 */ /* 0x000e620000002400 */
[----:B--2---:R-:W-:-:S07]  /*be10*/  FMNMX.FTZ R56, R122, R129, !PT ;  /* 0x000000817a387209 */ /* 0x004fce0007810000 */
[----:B------:R-:W2:Y:S01]  /*be20*/  MUFU.TANH R124, R124 ;  /* 0x0000007c007c7308 */ /* 0x000ea20000002400 */
[----:B0-----:R-:W-:Y:S01]  /*be30*/  FMNMX.FTZ R5, R123, R6, !PT ;  /* 0x000000067b057209 */ /* 0x001fe20007810000 */
[----:B------:R-:W-:Y:S06]  /*be40*/  SYNCS.ARRIVE.TRANS64.RED.A1T0 RZ, [UR10], RZ ;  /* 0x000000ffffff79a7 */ /* 0x000fec000810040a */
        /* <DEDUP_REMOVED lines=18> */
[----:B0-----:R-:W-:Y:S01]  /*bf70*/  FMNMX.FTZ R56, R110, R131, !PT ;  /* 0x000000836e387209 */ /* 0x001fe20007810000 */
[----:B------:R-:W-:-:S06]  /*bf80*/  FMUL.FTZ R131, R2, R62 ;  /* 0x0000003e02837220 */ /* 0x000fcc0000410000 */
        /* <DEDUP_REMOVED lines=112> */
[----:B0-----:R-:W-:Y:S02]  /*c690*/  FMNMX.FTZ R59, R136, R59, !PT ;  /* 0x0000003b883b7209 */ /* 0x001fe40007810000 */
[----:B-1----:R-:W-:-:S03]  /*c6a0*/  FMNMX.FTZ R56, R71, R6, !PT ;  /* 0x0000000647387209 */ /* 0x002fc60007810000 */
[----:B------:R-:W0:Y:S04]  /*c6b0*/  SHFL.BFLY PT, R6, R59, 0x2, 0x1f ;  /* 0x0c401f003b067f89 */ /* 0x000e2800000e0000 */
[----:B------:R-:W1:Y:S01]  /*c6c0*/  SHFL.BFLY PT, R5, R56, 0x2, 0x1f ;  /* 0x0c401f0038057f89 */ /* 0x000e6200000e0000 */
[----:B0-----:R-:W-:Y:S02]  /*c6d0*/  FMNMX.FTZ R58, R59, R6, !PT ;  /* 0x000000063b3a7209 */ /* 0x001fe40007810000 */
[----:B-1----:R-:W-:-:S03]  /*c6e0*/  FMNMX.FTZ R62, R56, R5, !PT ;  /* 0x00000005383e7209 */ /* 0x002fc60007810000 */
[----:B------:R-:W0:Y:S04]  /*c6f0*/  SHFL.BFLY PT, R5, R58, 0x1, 0x1f ;  /* 0x0c201f003a057f89 */ /* 0x000e2800000e0000 */
[----:B------:R-:W1:Y:S01]  /*c700*/  SHFL.BFLY PT, R63, R62, 0x1, 0x1f ;  /* 0x0c201f003e3f7f89 */ /* 0x000e6200000e0000 */
[----:B0-----:R-:W-:Y:S02]  /*c710*/  FMNMX.FTZ R6, R58, R5, !PT ;  /* 0x000000053a067209 */ /* 0x001fe40007810000 */
[----:B-1----:R-:W-:Y:S01]  /*c720*/  FMNMX.FTZ R5, R62, R63, !PT ;  /* 0x0000003f3e057209 */ /* 0x002fe20007810000 */
[----:B------:R-:W-:Y:S02]  /*c730*/  IMAD.U32 R63, RZ, RZ, UR16 ;  /* 0x00000010ff3f7e24 */ /* 0x000fe4000f8e00ff */
[----:B------:R-:W-:-:S02]  /*c740*/  FADD.FTZ R10, -R6, R10 ;  /* 0x0000000a060a7221 */ /* 0x000fc40000010100 */
[----:B------:R-:W-:Y:S02]  /*c750*/  FFMA.FTZ R140, R6, R63, -8 ;  /* 0xc1000000068c7423 */ /* 0x000fe4000001003f */
[----:B------:R-:W-:Y:S01]  /*c760*/  FMUL.FTZ R60, R10, UR16 ;  /* 0x000000100a3c7c20 */ /* 0x000fe20008410000 */
[----:B------:R-:W-:Y:S01]  /*c770*/  FADD.FTZ R10, -R5, R11 ;  /* 0x0000000b050a7221 */ /* 0x000fe20000010100 */
[----:B------:R-:W-:-:S01]  /*c780*/  FFMA.FTZ R62, R89, UR16, -R140 ;  /* 0x00000010593e7c23 */ /* 0x000fc2000801088c */
[--C-:B------:R-:W-:Y:S01]  /*c790*/  FFMA.FTZ R89, R93, UR16, -R140.reuse ;  /* 0x000000105d597c23 */ /* 0x100fe2000801088c */
[----:B------:R-:W-:-:S01]  /*c7a0*/  FFMA.FTZ R93, R101, UR16, -R140 ;  /* 0x00000010655d7c23 */ /* 0x000fc2000801088c */
[--C-:B------:R-:W-:Y:S01]  /*c7b0*/  FFMA.FTZ R101, R84, UR16, -R140.reuse ;  /* 0x0000001054657c23 */ /* 0x100fe2000801088c */
[----:B------:R-:W-:Y:S02]  /*c7c0*/  IMAD.U32 R84, RZ, RZ, UR16 ;  /* 0x00000010ff547e24 */ /* 0x000fe4000f8e00ff */
[--C-:B------:R-:W-:Y:S01]  /*c7d0*/  FFMA.FTZ R68, R73, UR16, -R140.reuse ;  /* 0x0000001049447c23 */ /* 0x100fe2000801088c */
[----:B------:R-:W-:-:S01]  /*c7e0*/  FFMA.FTZ R137, R19, UR16, -R140 ;  /* 0x0000001013897c23 */ /* 0x000fc2000801088c */
[--C-:B------:R-:W-:Y:S01]  /*c7f0*/  FFMA.FTZ R73, R127, UR16, -R140.reuse ;  /* 0x000000107f497c23 */ /* 0x100fe2000801088c */
[----:B------:R-:W-:-:S01]  /*c800*/  FFMA.FTZ R19, R104, UR16, -R140 ;  /* 0x0000001068137c23 */ /* 0x000fc2000801088c */
[----:B------:R-:W-:Y:S01]  /*c810*/  FFMA.FTZ R127, R5, R84, -8 ;  /* 0xc1000000057f7423 */ /* 0x000fe20000010054 */
[----:B------:R-:W-:-:S01]  /*c820*/  FFMA.FTZ R104, R108, UR16, -R140 ;  /* 0x000000106c687c23 */ /* 0x000fc2000801088c */
[--C-:B------:R-:W-:Y:S01]  /*c830*/  FFMA.FTZ R108, R116, UR16, -R140.reuse ;  /* 0x00000010746c7c23 */ /* 0x100fe2000801088c */
[----:B------:R-:W-:-:S01]  /*c840*/  FFMA.FTZ R11, R13, UR16, -R140 ;  /* 0x000000100d0b7c23 */ /* 0x000fc2000801088c */
[--C-:B------:R-:W-:Y:S01]  /*c850*/  FFMA.FTZ R116, R61, UR16, -R140.reuse ;  /* 0x000000103d747c23 */ /* 0x100fe2000801088c */
[----:B------:R-:W-:Y:S01]  /*c860*/  FMUL.FTZ R10, R10, UR16 ;  /* 0x000000100a0a7c20 */ /* 0x000fe20008410000 */
[----:B------:R-:W-:Y:S01]  /*c870*/  FFMA.FTZ R61, R18, UR16, -R127 ;  /* 0x00000010123d7c23 */ /* 0x000fe2000801087f */
[----:B------:R-:W-:-:S01]  /*c880*/  FFMA.FTZ R14, R14, UR16, -R140 ;  /* 0x000000100e0e7c23 */ /* 0x000fc2000801088c */
[----:B------:R-:W-:Y:S01]  /*c890*/  FFMA.FTZ R18, R15, UR16, -R127 ;  /* 0x000000100f127c23 */ /* 0x000fe2000801087f */
[----:B------:R-:W-:Y:S01]  /*c8a0*/  MUFU.EX2 R60, R60 ;  /* 0x0000003c003c7308 */ /* 0x000fe20000000800 */
[----:B------:R-:W-:-:S01]  /*c8b0*/  FFMA.FTZ R58, R113, UR16, -R140 ;  /* 0x00000010713a7c23 */ /* 0x000fc2000801088c */
[--C-:B------:R-:W-:Y:S01]  /*c8c0*/  FFMA.FTZ R113, R130, UR16, -R140.reuse ;  /* 0x0000001082717c23 */ /* 0x100fe2000801088c */
[----:B------:R-:W-:-:S01]  /*c8d0*/  FFMA.FTZ R64, R97, UR16, -R140 ;  /* 0x0000001061407c23 */ /* 0x000fc2000801088c */
[----:B------:R-:W-:Y:S01]  /*c8e0*/  FFMA.FTZ R130, R21, UR16, -R127 ;  /* 0x0000001015827c23 */ /* 0x000fe2000801087f */
[----:B------:R-:W-:-:S01]  /*c8f0*/  FFMA.FTZ R97, R76, UR16, -R140 ;  /* 0x000000104c617c23 */ /* 0x000fc2000801088c */
[--C-:B------:R-:W-:Y:S01]  /*c900*/  FFMA.FTZ R76, R57, UR16, -R140.reuse ;  /* 0x00000010394c7c23 */ /* 0x100fe2000801088c */
        /* <DEDUP_REMOVED lines=9> */
[----:B------:R-:W-:Y:S01]  /*c9a0*/  MUFU.EX2 R10, R10 ;  /* 0x0000000a000a7308 */ /* 0x000fe20000000800 */
[----:B------:R-:W-:-:S01]  /*c9b0*/  FFMA.FTZ R20, R120, UR16, -R140 ;  /* 0x0000001078147c23 */ /* 0x000fc2000801088c */
[--C-:B------:R-:W-:Y:S01]  /*c9c0*/  FFMA.FTZ R90, R91, UR16, -R127.reuse ;  /* 0x000000105b5a7c23 */ /* 0x100fe2000801087f */
[----:B------:R-:W-:-:S01]  /*c9d0*/  FFMA.FTZ R22, R122, UR16, -R127 ;  /* 0x000000107a167c23 */ /* 0x000fc2000801087f */
[--C-:B------:R-:W-:Y:S01]  /*c9e0*/  FFMA.FTZ R91, R94, UR16, -R127.reuse ;  /* 0x000000105e5b7c23 */ /* 0x100fe2000801087f */
[----:B------:R-:W-:-:S01]  /*c9f0*/  FFMA.FTZ R94, R99, UR16, -R127 ;  /* 0x00000010635e7c23 */ /* 0x000fc2000801087f */
[----:B------:R-:W-:Y:S01]  /*ca00*/  FFMA.FTZ R120, R123, UR16, -R140 ;  /* 0x000000107b787c23 */ /* 0x000fe2000801088c */
[----:B------:R-:W-:-:S01]  /*ca10*/  FFMA.FTZ R121, R125, UR16, -R127 ;  /* 0x000000107d797c23 */ /* 0x000fc2000801087f */
[----:B------:R-:W1:Y:S01]  /*ca20*/  MUFU.EX2 R61, R61 ;  /* 0x0000003d003d7308 */ /* 0x000e620000000800 */
[----:B0-----:R-:W-:-:S01]  /*ca30*/  FFMA.FTZ R99, R60, R8, R11 ;  /* 0x000000083c637223 */ /* 0x001fc2000001000b */
        /* <DEDUP_REMOVED lines=8> */
[--C-:B------:R-:W-:Y:S01]  /*cac0*/  FFMA.FTZ R21, R106, UR16, -R127.reuse ;  /* 0x000000106a157c23 */ /* 0x100fe2000801087f */
[----:B------:R-:W-:-:S01]  /*cad0*/  FFMA.FTZ R114, R95, UR16, -R127 ;  /* 0x000000105f727c23 */ /* 0x000fc2000801087f */
[----:B------:R-:W-:Y:S01]  /*cae0*/  FFMA.FTZ R95, R102, UR16, -R127 ;  /* 0x00000010665f7c23 */ /* 0x000fe2000801087f */
[----:B------:R-:W-:-:S01]  /*caf0*/  FFMA.FTZ R56, R105, UR16, -R140 ;  /* 0x0000001069387c23 */ /* 0x000fc2000801088c */
[--C-:B------:R-:W-:Y:S01]  /*cb00*/  FFMA.FTZ R84, R107, UR16, -R127.reuse ;  /* 0x000000106b547c23 */ /* 0x100fe2000801087f */
[----:B------:R-:W-:-:S01]  /*cb10*/  FFMA.FTZ R106, R110, UR16, -R127 ;  /* 0x000000106e6a7c23 */ /* 0x000fc2000801087f */
[----:B------:R-:W2:Y:S01]  /*cb20*/  MUFU.EX2 R18, R18 ;  /* 0x0000001200127308 */ /* 0x000ea20000000800 */
[----:B-1----:R-:W-:-:S01]  /*cb30*/  FFMA.FTZ R7, R10, R7, R61 ;  /* 0x000000070a077223 */ /* 0x002fc2000001003d */
[----:B------:R-:W-:Y:S01]  /*cb40*/  FFMA.FTZ R105, R109, UR16, -R140 ;  /* 0x000000106d697c23 */ /* 0x000fe2000801088c */
[----:B------:R-:W-:-:S01]  /*cb50*/  FFMA.FTZ R107, R111, UR16, -R127 ;  /* 0x000000106f6b7c23 */ /* 0x000fc2000801087f */
[--C-:B------:R-:W-:Y:S01]  /*cb60*/  FFMA.FTZ R23, R112, UR16, -R140.reuse ;  /* 0x0000001070177c23 */ /* 0x100fe2000801088c */
[----:B------:R-:W-:-:S01]  /*cb70*/  FFMA.FTZ R63, R96, UR16, -R140 ;  /* 0x00000010603f7c23 */ /* 0x000fc2000801088c */
[----:B------:R-:W-:Y:S01]  /*cb80*/  FFMA.FTZ R112, R85, UR16, -R140 ;  /* 0x0000001055707c23 */ /* 0x000fe2000801088c */
[----:B------:R-:W-:-:S01]  /*cb90*/  FFMA.FTZ R96, R115, UR16, -R127 ;  /* 0x0000001073607c23 */ /* 0x000fc2000801087f */
[----:B------:R-:W1:Y:S01]  /*cba0*/  MUFU.EX2 R137, R137 ;  /* 0x0000008900897308 */ /* 0x000e620000000800 */
[----:B0-----:R-:W-:-:S01]  /*cbb0*/  FADD.FTZ R8, R14, R99 ;  /* 0x000000630e087221 */ /* 0x001fc20000010000 */
[--C-:B------:R-:W-:Y:S01]  /*cbc0*/  FFMA.FTZ R85, R98, UR16, -R127.reuse ;  /* 0x0000001062557c23 */ /* 0x100fe2000801087f */
[----:B------:R-:W-:-:S01]  /*cbd0*/  FFMA.FTZ R98, R103, UR16, -R127 ;  /* 0x0000001067627c23 */ /* 0x000fc2000801087f */
[----:B------:R-:W-:Y:S01]  /*cbe0*/  FFMA.FTZ R110, R118, UR16, -R127 ;  /* 0x00000010766e7c23 */ /* 0x000fe2000801087f */
[----:B------:R-:W-:-:S01]  /*cbf0*/  FFMA.FTZ R109, R117, UR16, -R140 ;  /* 0x00000010756d7c23 */ /* 0x000fc2000801088c */
[--C-:B------:R-:W-:Y:S01]  /*cc00*/  FFMA.FTZ R111, R119, UR16, -R127.reuse ;  /* 0x00000010776f7c23 */ /* 0x100fe2000801087f */
        /* <DEDUP_REMOVED lines=15> */
[----:B------:R-:W-:-:S02]  /*cd00*/  FFMA.FTZ R71, R71, UR16, -R127 ;  /* 0x0000001047477c23 */ /* 0x000fc4000801087f */
        /* <DEDUP_REMOVED lines=14> */
[----:B------:R-:W-:-:S06]  /*cdf0*/  FFMA.FTZ R99, R78, UR16, -R127 ;  /* 0x000000104e637c23 */ /* 0x000fcc000801087f */
        /* <DEDUP_REMOVED lines=9> */
[----:B-1----:R-:W-:-:S01]  /*ce90*/  FADD.FTZ R7, R19, R102 ;  /* 0x0000006613077221 */ /* 0x002fc20000010000 */
[----:B------:R-:W-:-:S06]  /*cea0*/  FFMA.FTZ R102, R79, UR16, -R127 ;  /* 0x000000104f667c23 */ /* 0x000fcc000801087f */
        /* <DEDUP_REMOVED lines=22> */
[----:B--2---:R-:W-:-:S01]  /*d010*/  FADD.FTZ R103, R96, R79 ;  /* 0x0000004f60677221 */ /* 0x004fc20000010000 */
[----:B------:R-:W-:-:S06]  /*d020*/  FFMA.FTZ R79, R83, UR16, -R127 ;  /* 0x00000010534f7c23 */ /* 0x000fcc000801087f */
        /* <DEDUP_REMOVED lines=108> */
.L_x_879:
        /* <DEDUP_REMOVED lines=26> */
[-C--:B------:R-:W-:Y:S01]  /*d890*/  FMUL.FTZ R42, R42, R10.reuse ;  /* 0x0000000a2a2a7220 */ /* 0x080fe20000410000 */
[----:B------:R-:W-:Y:S01]  /*d8a0*/  F2FP.SATFINITE.E4M3.F32.PACK_AB_MERGE_C R97, R100, R97, RZ ;  /* 0x000000616461723e */ /* 0x000fe200048070ff */
[-C--:B------:R-:W-:Y:S01]  /*d8b0*/  FMUL.FTZ R43, R43, R10.reuse ;  /* 0x0000000a2b2b7220 */ /* 0x080fe20000410000 */
        /* <DEDUP_REMOVED lines=31> */
[----:B------:R-:W-:Y:S01]  /*dab0*/  VIADD R4, R4, 0xffffffff ;  /* 0xffffffff04047836 */ /* 0x000fe20000000000 */
        /* <DEDUP_REMOVED lines=19> */
[----:B------:R-:W-:Y:S01]  /*dbf0*/  F2FP.SATFINITE.E4M3.F32.PACK_AB_MERGE_C R139, R67, R66, R70 ;  /* 0x00000042438b723e */ /* 0x000fe20004807046 */
[----:B------:R-:W-:Y:S06]  /*dc00*/  @P1 BRA `(.L_x_880) ;  /* 0xffffffd000f41947 */ /* 0x000fec000383ffff */
.L_x_869:
[----:B------:R-:W-:-:S13]  /*dc10*/  ISETP.GE.AND P1, PT, R4, UR45, PT ;  /* 0x0000002d04007c0c */ /* 0x000fda000bf26270 */
[----:B------:R-:W-:Y:S05]  /*dc20*/  @!P1 BRA `(.L_x_881) ;  /* 0x0000004800649947 */ /* 0x000fea0003800000 */
[----:B------:R-:W-:Y:S01]  /*dc30*/  ULDC UR22, c[0x0][0x9e4] ;  /* 0x0002790000167ab9 */ /* 0x000fe20000000800 */
[----:B------:R-:W-:Y:S01]  /*dc40*/  ULDC UR25, c[0x0][0x288] ;  /* 0x0000a20000197ab9 */ /* 0x000fe20000000800 */
[----:B------:R-:W-:Y:S01]  /*dc50*/  ULDC UR23, c[0x0][0x2f0] ;  /* 0x0000bc0000177ab9 */ /* 0x000fe20000000800 */
[----:B------:R-:W-:Y:S01]  /*dc60*/  ULDC UR21, c[0x0][0x988] ;  /* 0x0002620000157ab9 */ /* 0x000fe20000000800 */
[----:B------:R-:W-:-:S05]  /*dc70*/  ULDC UR24, c[0x0][0x9e0] ;  /* 0x0002780000187ab9 */ /* 0x000fca0000000800 */
.L_x_900:
[----:B------:R-:W-:-:S04]  /*dc80*/  UIADD3 UR28, UR7, 0x1, URZ ;  /* 0x00000001071c7890 */ /* 0x000fc8000fffe03f */
[----:B------:R-:W-:-:S04]  /*dc90*/  UISETP.NE.AND UP0, UPT, UR28, 0x2, UPT ;  /* 0x000000021c00788c */ /* 0x000fc8000bf05270 */
[----:B------:R-:W-:Y:S02]  /*dca0*/  USEL UR27, URZ, 0x1, UP0 ;  /* 0x000000013f1b7887 */ /* 0x000fe40008000000 */
[----:B------:R-:W-:Y:S02]  /*dcb0*/  USEL UR28, UR28, URZ, UP0 ;  /* 0x0000003f1c1c7287 */ /* 0x000fe40008000000 */
[----:B------:R-:W-:Y:S01]  /*dcc0*/  ULOP3.LUT UR27, UR6, UR27, URZ, 0x3c, !UPT ;  /* 0x0000001b061b7292 */ /* 0x000fe2000f8e3c3f */
[----:B------:R-:W-:Y:S11]  /*dcd0*/  @!P0 BRA `(.L_x_882) ;  /* 0x0000000000048947 */ /* 0x000ff60003800000 */
[----:B------:R-:W-:Y:S01]  /*dce0*/  BPT.TRAP 0x1 ;  /* 0x000000040000795c */ /* 0x000fe20000300000 */
.L_x_882:
[----:B------:R-:W-:Y:S01]  /*dcf0*/  ULEA UR26, UR28, UR46, 0x3 ;  /* 0x0000002e1c1a7291 */ /* 0x000fe2000f8e183f */
[----:B------:R-:W-:-:S05]  /*dd00*/  IMAD.U32 R10, RZ, RZ, UR27 ;  /* 0x0000001bff0a7e24 */ /* 0x000fca000f8e00ff */
[----:B------:R-:W-:-:S04]  /*dd10*/  SHF.L.U32 R10, R10, 0x1f, RZ ;  /* 0x0000001f0a0a7819 */ /* 0x000fc800000006ff */
[----:B------:R0:W1:Y:S01]  /*dd20*/  SYNCS.PHASECHK.TRANS64.TRYWAIT P1, [UR26+0x12430], R10 ;  /* 0x0124300aff0075a7 */ /* 0x000062000802015a */
[----:B------:R-:W-:Y:S05]  /*dd30*/  @!P0 BRA `(.L_x_883) ;  /* 0x0000000000048947 */ /* 0x000fea0003800000 */
[----:B------:R-:W-:Y:S01]  /*dd40*/  BPT.TRAP 0x1 ;  /* 0x000000040000795c */ /* 0x000fe20000300000 */
.L_x_883:
[----:B-1----:R-:W-:Y:S05]  /*dd50*/  @P1 BRA `(.L_x_884) ;  /* 0x0000000000081947 */ /* 0x002fea0003800000 */
[----:B------:R-:W1:Y:S02]  /*dd60*/  SYNCS.PHASECHK.TRANS64.TRYWAIT P1, [UR26+0x12430], R10 ;  /* 0x0124300aff0075a7 */ /* 0x000e64000802015a */
[----:B-1----:R-:W-:Y:S05]  /*dd70*/  @!P1 BRA `(.L_x_885) ;  /* 0x000000b400949947 */ /* 0x002fea0003800000 */
.L_x_884:
        /* <DEDUP_REMOVED lines=63> */
.L_x_886:
[----:B------:R-:W-:Y:S01]  /*e170*/  ULEA UR11, UR7, UR46, 0x3 ;  /* 0x0000002e070b7291 */ /* 0x000fe2000f8e183f */
[----:B01----:R-:W-:-:S05]  /*e180*/  IMAD.U32 R10, RZ, RZ, UR6 ;  /* 0x00000006ff0a7e24 */ /* 0x003fca000f8e00ff */
[----:B------:R-:W-:-:S04]  /*e190*/  SHF.L.U32 R10, R10, 0x1f, RZ ;  /* 0x0000001f0a0a7819 */ /* 0x000fc800000006ff */
[----:B------:R0:W1:Y:S01]  /*e1a0*/  SYNCS.PHASECHK.TRANS64.TRYWAIT P1, [UR11+0x12450], R10 ;  /* 0x0124500aff0075a7 */ /* 0x000062000802014b */
[----:B------:R-:W-:Y:S05]  /*e1b0*/  @!P0 BRA `(.L_x_887) ;  /* 0x0000000000048947 */ /* 0x000fea0003800000 */
[----:B------:R-:W-:Y:S01]  /*e1c0*/  BPT.TRAP 0x1 ;  /* 0x000000040000795c */ /* 0x000fe20000300000 */
.L_x_887:
[----:B-1----:R-:W-:Y:S05]  /*e1d0*/  @P1 BRA `(.L_x_888) ;  /* 0x0000000000081947 */ /* 0x002fea0003800000 */
[----:B------:R-:W1:Y:S02]  /*e1e0*/  SYNCS.PHASECHK.TRANS64.TRYWAIT P1, [UR11+0x12450], R10 ;  /* 0x0124500aff0075a7 */ /* 0x000e64000802014b */
[----:B-1----:R-:W-:Y:S05]  /*e1f0*/  @!P1 BRA `(.L_x_889) ;  /* 0x000000b0008c9947 */ /* 0x002fea0003800000 */
.L_x_888:
[----:B------:R-:W-:Y:S01]  /*e200*/  UIADD3 UR6, UR46, 0x200, URZ ;  /* 0x000002002e067890 */ /* 0x000fe2000fffe03f */
[----:B------:R-:W-:-:S03]  /*e210*/  WARPGROUP.ARRIVE ;  /* 0x00000000000079c5 */ /* 0x000fc60000000000 */
[----:B------:R-:W-:-:S04]  /*e220*/  USHF.R.U32.HI UR6, URZ, 0x4, UR6 ;  /* 0x000000043f067899 */ /* 0x000fc80008011606 */
[----:B------:R-:W-:-:S04]  /*e230*/  ULOP3.LUT UR6, UR6, 0x3fff, URZ, 0xc0, !UPT ;  /* 0x00003fff06067892 */ /* 0x000fc8000f8ec03f */
[----:B------:R-:W-:-:S04]  /*e240*/  ULOP3.LUT UR6, UR6, 0x10000, URZ, 0xfc, !UPT ;  /* 0x0001000006067892 */ /* 0x000fc8000f8efc3f */
[----:B------:R-:W-:-:S03]  /*e250*/  UIMAD UR10, UR7, 0x280, UR6 ;  /* 0x00000280070a78a4 */ /* 0x000fc6000f8e0206 */
[----:B------:R-:W-:-:S04]  /*e260*/  UMOV UR7, 0xc0000010 ;  /* 0xc000001000077882 */ /* 0x000fc80000000000 */
        /* <DEDUP_REMOVED lines=25> */
.L_x_890:
        /* <DEDUP_REMOVED lines=14> */
[----:B------:R-:W-:Y:S01]  /*e4e0*/  FMUL.FTZ R23, R2, R130 ;  /* 0x0000008202177220 */ /* 0x000fe20000410000 */
[----:B------:R-:W-:-:S02]  /*e4f0*/  IMAD.MOV.U32 R130, RZ, RZ, R9 ;  /* 0x000000ffff827224 */ /* 0x000fc400078e0009 */
[C---:B------:R-:W-:Y:S01]  /*e500*/  FMUL.FTZ R19, R2.reuse, R126 ;  /* 0x0000007e02137220 */ /* 0x040fe20000410000 */
[C---:B------:R-:W-:Y:S01]  /*e510*/  FMUL.FTZ R126, R2.reuse, R97 ;  /* 0x00000061027e7220 */ /* 0x040fe20000410000 */
[----:B------:R-:W-:Y:S01]  /*e520*/  FMUL.FTZ R97, R2, R99 ;  /* 0x0000006302617220 */ /* 0x000fe20000410000 */
[----:B------:R-:W-:Y:S01]  /*e530*/  @P1 IMAD.HI.U32 R56, R9, UR6, RZ ;  /* 0x0000000609381c27 */ /* 0x000fe2000f8e00ff */
[----:B------:R-:W-:-:S03]  /*e540*/  @UP1 ULDC UR6, c[0x0][0x450] ;  /* 0x0001140000061ab9 */ /* 0x000fc60000000800 */
[C---:B01----:R-:W-:Y:S01]  /*e550*/  FMUL.FTZ R10, R2.reuse, R120 ;  /* 0x00000078020a7220 */ /* 0x043fe20000410000 */
[C---:B------:R-:W-:Y:S01]  /*e560*/  FMUL.FTZ R15, R2.reuse, R124 ;  /* 0x0000007c020f7220 */ /* 0x040fe20000410000 */
[C---:B------:R-:W-:Y:S01]  /*e570*/  FMUL.FTZ R99, R2.reuse, R103 ;  /* 0x0000006702637220 */ /* 0x040fe20000410000 */
[----:B------:R-:W-:Y:S01]  /*e580*/  @P2 SHF.R.U32.HI R130, RZ, UR6, R56 ;  /* 0x00000006ff822c19 */ /* 0x000fe20008011638 */
[C---:B------:R-:W-:Y:S01]  /*e590*/  FMUL.FTZ R120, R2.reuse, R131 ;  /* 0x0000008302787220 */ /* 0x040fe20000410000 */
[C---:B------:R-:W-:Y:S01]  /*e5a0*/  FMUL.FTZ R124, R2.reuse, R135 ;  /* 0x00000087027c7220 */ /* 0x040fe20000410000 */
[C---:B------:R-:W-:Y:S01]  /*e5b0*/  FMUL.FTZ R103, R2.reuse, R73 ;  /* 0x0000004902677220 */ /* 0x040fe20000410000 */
[C---:B------:R-:W-:Y:S01]  /*e5c0*/  FMUL.FTZ R73, R2.reuse, R75 ;  /* 0x0000004b02497220 */ /* 0x040fe20000410000 */
[C---:B------:R-:W-:Y:S01]  /*e5d0*/  FMUL.FTZ R131, R2.reuse, R69 ;  /* 0x0000004502837220 */ /* 0x040fe20000410000 */
[----:B------:R-:W0:Y:S01]  /*e5e0*/  SHFL.IDX PT, R135, R130, RZ, 0x1c1f ;  /* 0x001c1fff82877589 */ /* 0x000e2200000e0000 */
[----:B------:R-:W-:Y:S01]  /*e5f0*/  FMUL.FTZ R75, R2, R79 ;  /* 0x0000004f024b7220 */ /* 0x000fe20000410000 */
[----:B------:R-:W-:-:S02]  /*e600*/  IMAD R69, R4, -0xa0, RZ ;  /* 0xffffff6004457824 */ /* 0x000fc400078e02ff */
        /* <DEDUP_REMOVED lines=64> */
[C---:B------:R-:W-:Y:S01]  /*ea10*/  VIADD R67, R56.reuse, 0xffffffff ;  /* 0xffffffff38437836 */ /* 0x040fe20000000000 */
[----:B------:R-:W-:-:S05]  /*ea20*/  IADD3 R132, R56, -UR25, R17 ;  /* 0x8000001938847c10 */ /* 0x000fca000fffe011 */
[----:B------:R-:W2:Y:S01]  /*ea30*/  MUFU.TANH R11, R11 ;  /* 0x0000000b000b7308 */ /* 0x000ea20000002400 */
[C---:B------:R-:W-:Y:S01]  /*ea40*/  VIADD R133, R132.reuse, UR24 ;  /* 0x0000001884857c36 */ /* 0x040fe20008000000 */
[----:B------:R-:W-:Y:S01]  /*ea50*/  SYNCS.ARRIVE.TRANS64.RED.A1T0 RZ, [UR26], RZ ;  /* 0x000000ffffff79a7 */ /* 0x000fe2000810041a */
[----:B------:R-:W-:Y:S02]  /*ea60*/  VIADD R132, R132, UR20 ;  /* 0x0000001484847c36 */ /* 0x000fe40008000000 */
[--C-:B0-----:R-:W-:Y:S02]  /*ea70*/  IMAD.IADD R71, R133, 0x1, R135.reuse ;  /* 0x0000000185477824 */ /* 0x101fe400078e0287 */
[----:B------:R-:W-:Y:S01]  /*ea80*/  IMAD.IADD R70, R132, 0x1, R135 ;  /* 0x0000000184467824 */ /* 0x000fe200078e0287 */
[----:B------:R-:W0:Y:S08]  /*ea90*/  MUFU.TANH R13, R13 ;  /* 0x0000000d000d7308 */ /* 0x000e300000002400 */
        /* <DEDUP_REMOVED lines=91> */
.L_x_893:
[----:B------:R-:W-:-:S05]  /*f050*/  IMAD.U32 R136, RZ, RZ, UR22 ;  /* 0x00000016ff887e24 */ /* 0x000fca000f8e00ff */
[----:B------:R-:W-:-:S13]  /*f060*/  ISETP.NE.AND P1, PT, R136, 0x1, PT ;  /* 0x000000018800780c */ /* 0x000fda0003f25270 */
[----:B------:R-:W1:Y:S02]  /*f070*/  @P1 LDC.64 R56, c[0x0][0x9e8] ;  /* 0x00027a00ff381b82 */ /* 0x000e640000000a00 */
[----:B-1----:R-:W-:-:S05]  /*f080*/  @P1 IMAD.HI.U32 R56, R134, R56, RZ ;  /* 0x0000003886381227 */ /* 0x002fca00078e00ff */
[----:B------:R-:W-:-:S07]  /*f090*/  @P1 SHF.R.U32.HI R134, RZ, R57, R56 ;  /* 0x00000039ff861219 */ /* 0x000fce0000011638 */
.L_x_894:
[----:B------:R-:W-:Y:S05]  /*f0a0*/  BSYNC B0 ;  /* 0x0000000000007941 */ /* 0x000fea0003800000 */
.L_x_892:
[----:B------:R-:W-:-:S05]  /*f0b0*/  IMAD R134, R134, R136, R67 ;  /* 0x0000008886867224 */ /* 0x000fca00078e0243 */
[----:B------:R-:W-:Y:S02]  /*f0c0*/  VIADDMNMX R71, R134, R136, R71, PT ;  /* 0x0000008886477246 */ /* 0x000fe40003800147 */
[----:B------:R-:W-:-:S07]  /*f0d0*/  VIMNMX R70, R70, R134, !PT ;  /* 0x0000008646467248 */ /* 0x000fce0007fe0100 */
.L_x_891:
        /* <DEDUP_REMOVED lines=249> */
.L_x_897:
[----:B------:R-:W-:-:S05]  /*10070*/  IMAD.U32 R70, RZ, RZ, UR22 ;  /* 0x00000016ff467e24 */ /* 0x000fca000f8e00ff */
[----:B------:R-:W-:-:S13]  /*10080*/  ISETP.NE.AND P6, PT, R70, 0x1, PT ;  /* 0x000000014600780c */ /* 0x000fda0003fc5270 */
[----:B------:R-:W0:Y:S02]  /*10090*/  @P6 LDC.64 R10, c[0x0][0x9e8] ;  /* 0x00027a00ff0a6b82 */ /* 0x000e240000000a00 */
[----:B0-----:R-:W-:-:S05]  /*100a0*/  @P6 IMAD.HI.U32 R10, R69, R10, RZ ;  /* 0x0000000a450a6227 */ /* 0x001fca00078e00ff */
[----:B------:R-:W-:-:S07]  /*100b0*/  @P6 SHF.R.U32.HI R69, RZ, R11, R10 ;  /* 0x0000000bff456219 */ /* 0x000fce000001160a */
.L_x_898:
[----:B------:R-:W-:Y:S05]  /*100c0*/  BSYNC B0 ;  /* 0x0000000000007941 */ /* 0x000fea0003800000 */
.L_x_896:
[----:B------:R-:W-:-:S05]  /*100d0*/  IMAD R67, R69, R70, R67 ;  /* 0x0000004645437224 */ /* 0x000fca00078e0243 */
[----:B------:R-:W-:Y:S02]  /*100e0*/  VIADDMNMX R133, R67, R70, R133, PT ;  /* 0x0000004643857246 */ /* 0x000fe40003800185 */
[----:B------:R-:W-:-:S07]  /*100f0*/  VIMNMX R132, R132, R67, !PT ;  /* 0x0000004384847248 */ /* 0x000fce0007fe0100 */
.L_x_895:
[----:B------:R-:W-:Y:S01]  /*10100*/  ISETP.GT.AND P1, PT, R132, 0x1, !P1 ;  /* 0x000000018400780c */ /* 0x000fe20004f24270 */
[----:B------:R-:W-:Y:S01]  /*10110*/  UMOV UR16, UR21 ;  /* 0x0000001500107c82 */ /* 0x000fe20008000000 */
[----:B------:R-:W-:Y:S01]  /*10120*/  LOP3.LUT P6, RZ, R0, 0x8000000, RZ, 0xc0, !PT ;  /* 0x0800000000ff7812 */ /* 0x000fe200078cc0ff */
[----:B------:R-:W-:Y:S01]  /*10130*/  IMAD.U32 R69, RZ, RZ, UR16 ;  /* 0x00000010ff457e24 */ /* 0x000fe2000f8e00ff */
        /* <DEDUP_REMOVED lines=211> */
[----:B------:R-:W-:Y:S01]  /*10e70*/  FSEL R121, R10, RZ, P1 ;  /* 0x000000ff0a797208 */ /* 0x000fe20000800000 */
[--C-:B------:R-:W-:Y:S01]  /*10e80*/  FFMA.FTZ R108, R109, UR16, -R130.reuse ;  /* 0x000000106d6c7c23 */ /* 0x100fe20008010882 */
[----:B------:R-:W-:Y:S01]  /*10e90*/  FMNMX.FTZ R134, R120, R11, !PT ;  /* 0x0000000b78867209 */ /* 0x000fe20007810000 */
[--C-:B------:R-:W-:Y:S01]  /*10ea0*/  FFMA.FTZ R109, R125, UR16, -R130.reuse ;  /* 0x000000107d6d7c23 */ /* 0x100fe20008010882 */
[----:B------:R-:W-:-:S01]  /*10eb0*/  FFMA.FTZ R56, R56, UR16, -R130 ;  /* 0x0000001038387c23 */ /* 0x000fc20008010882 */
[----:B------:R-:W-:Y:S01]  /*10ec0*/  FADD.FTZ R121, -R121, R6 ;  /* 0x0000000679797221 */ /* 0x000fe20000010100 */
[----:B------:R-:W-:Y:S01]  /*10ed0*/  FMNMX.FTZ R11, R123, R134, !PT ;  /* 0x000000867b0b7209 */ /* 0x000fe20007810000 */
[----:B------:R-:W-:Y:S01]  /*10ee0*/  MUFU.EX2 R13, R13 ;  /* 0x0000000d000d7308 */ /* 0x000fe20000000800 */
[----:B------:R-:W-:-:S01]  /*10ef0*/  FFMA.FTZ R15, R15, UR16, -R130 ;  /* 0x000000100f0f7c23 */ /* 0x000fc20008010882 */
[----:B------:R-:W-:Y:S01]  /*10f00*/  FMUL.FTZ R6, R121, UR16 ;  /* 0x0000001079067c20 */ /* 0x000fe20008410000 */
[----:B------:R-:W-:Y:S01]  /*10f10*/  FMNMX.FTZ R11, R124, R11, !PT ;  /* 0x0000000b7c0b7209 */ /* 0x000fe20007810000 */
[--C-:B------:R-:W-:Y:S01]  /*10f20*/  FFMA.FTZ R18, R18, UR16, -R130.reuse ;  /* 0x0000001012127c23 */ /* 0x100fe20008010882 */
[----:B------:R-:W-:-:S01]  /*10f30*/  FFMA.FTZ R21, R21, UR16, -R130 ;  /* 0x0000001015157c23 */ /* 0x000fc20008010882 */
[--C-:B------:R-:W-:Y:S01]  /*10f40*/  FFMA.FTZ R22, R22, UR16, -R130.reuse ;  /* 0x0000001016167c23 */ /* 0x100fe20008010882 */
[----:B------:R-:W-:Y:S01]  /*10f50*/  FMNMX.FTZ R112, R106, R11, !PT ;  /* 0x0000000b6a707209 */ /* 0x000fe20007810000 */
[----:B------:R-:W0:Y:S01]  /*10f60*/  MUFU.EX2 R6, R6 ;  /* 0x0000000600067308 */ /* 0x000e220000000800 */
[----:B------:R-:W-:-:S01]  /*10f70*/  FFMA.FTZ R122, R122, UR16, -R130 ;  /* 0x000000107a7a7c23 */ /* 0x000fc20008010882 */
[--C-:B------:R-:W-:Y:S01]  /*10f80*/  FFMA.FTZ R88, R88, UR16, -R130.reuse ;  /* 0x0000001058587c23 */ /* 0x100fe20008010882 */
[----:B------:R-:W-:Y:S01]  /*10f90*/  FMNMX.FTZ R11, R107, R112, !PT ;  /* 0x000000706b0b7209 */ /* 0x000fe20007810000 */
        /* <DEDUP_REMOVED lines=12> */
[----:B------:R-:W2:Y:S01]  /*11060*/  MUFU.EX2 R56, R56 ;  /* 0x0000003800387308 */ /* 0x000ea20000000800 */
[----:B-1----:R-:W-:-:S01]  /*11070*/  FFMA.FTZ R113, R103, UR16, -R130 ;  /* 0x0000001067717c23 */ /* 0x002fc20008010882 */
[----:B------:R-:W-:Y:S01]  /*11080*/  FSEL R103, R61, -INF , !P2 ;  /* 0xff8000003d677808 */ /* 0x000fe20005000000 */
[----:B------:R-:W-:-:S01]  /*11090*/  FFMA.FTZ R81, R81, UR16, -R130 ;  /* 0x0000001051517c23 */ /* 0x000fc20008010882 */
[----:B------:R-:W-:Y:S01]  /*110a0*/  FMNMX.FTZ R11, R115, R116, !PT ;  /* 0x00000074730b7209 */ /* 0x000fe20007810000 */
[----:B------:R-:W-:-:S01]  /*110b0*/  FFMA.FTZ R84, R84, UR16, -R130 ;  /* 0x0000001054547c23 */ /* 0x000fc20008010882 */
[--C-:B------:R-:W-:Y:S01]  /*110c0*/  FFMA.FTZ R85, R85, UR16, -R130.reuse ;  /* 0x0000001055557c23 */ /* 0x100fe20008010882 */
[----:B------:R-:W-:-:S01]  /*110d0*/  FFMA.FTZ R86, R86, UR16, -R130 ;  /* 0x0000001056567c23 */ /* 0x000fc20008010882 */
[----:B------:R-:W-:Y:S01]  /*110e0*/  FMNMX.FTZ R134, R118, R11, !PT ;  /* 0x0000000b76867209 */ /* 0x000fe20007810000 */
[----:B------:R1:W-:Y:S01]  /*110f0*/  MUFU.EX2 R116, R117 ;  /* 0x0000007500747308 */ /* 0x0003e20000000800 */
[----:B------:R-:W-:-:S01]  /*11100*/  FFMA.FTZ R87, R87, UR16, -R130 ;  /* 0x0000001057577c23 */ /* 0x000fc20008010882 */
[--C-:B------:R-:W-:Y:S01]  /*11110*/  FFMA.FTZ R128, R128, UR16, -R130.reuse ;  /* 0x0000001080807c23 */ /* 0x100fe20008010882 */
[----:B------:R-:W-:Y:S01]  /*11120*/  FMNMX.FTZ R11, R119, R134, !PT ;  /* 0x00000086770b7209 */ /* 0x000fe20007810000 */
[--C-:B------:R-:W-:Y:S01]  /*11130*/  FFMA.FTZ R64, R64, UR16, -R130.reuse ;  /* 0x0000001040407c23 */ /* 0x100fe20008010882 */
[----:B------:R-:W-:-:S02]  /*11140*/  FFMA.FTZ R65, R65, UR16, -R130 ;  /* 0x0000001041417c23 */ /* 0x000fc40008010882 */
[----:B------:R-:W-:Y:S01]  /*11150*/  FMNMX.FTZ R134, R90, R11, !PT ;  /* 0x0000000b5a867209 */ /* 0x000fe20007810000 */
[----:B------:R3:W-:Y:S01]  /*11160*/  MUFU.EX2 R61, R113 ;  /* 0x00000071003d7308 */ /* 0x0007e20000000800 */
[----:B-1----:R-:W-:-:S01]  /*11170*/  FFMA.FTZ R117, R76, UR16, -R130 ;  /* 0x000000104c757c23 */ /* 0x002fc20008010882 */
[----:B------:R-:W-:Y:S02]  /*11180*/  FSEL R76, R63, -INF , !P4 ;  /* 0xff8000003f4c7808 */ /* 0x000fe40006000000 */
[----:B------:R-:W-:-:S04]  /*11190*/  FMNMX.FTZ R11, R91, R134, !PT ;  /* 0x000000865b0b7209 */ /* 0x000fc80007810000 */
[----:B------:R-:W-:Y:S01]  /*111a0*/  FMNMX.FTZ R134, R94, R11, !PT ;  /* 0x0000000b5e867209 */ /* 0x000fe20007810000 */
[----:B---3--:R-:W-:-:S01]  /*111b0*/  FFMA.FTZ R113, R77, UR16, -R130 ;  /* 0x000000104d717c23 */ /* 0x008fc20008010882 */
[----:B------:R-:W-:Y:S01]  /*111c0*/  FSEL R77, R68, -INF , !P6 ;  /* 0xff800000444d7808 */ /* 0x000fe20007000000 */
[----:B------:R-:W1:Y:S01]  /*111d0*/  MUFU.EX2 R15, R15 ;  /* 0x0000000f000f7308 */ /* 0x000e620000000800 */
[----:B------:R-:W-:-:S04]  /*111e0*/  FMNMX.FTZ R11, R95, R134, !PT ;  /* 0x000000865f0b7209 */ /* 0x000fc80007810000 */
[----:B------:R-:W-:-:S03]  /*111f0*/  FMNMX.FTZ R134, R96, R11, !PT ;  /* 0x0000000b60867209 */ /* 0x000fc60007810000 */
[----:B------:R3:W-:Y:S01]  /*11200*/  MUFU.EX2 R68, R113 ;  /* 0x0000007100447308 */ /* 0x0007e20000000800 */
[----:B------:R-:W-:-:S04]  /*11210*/  FMNMX.FTZ R11, R97, R134, !PT ;  /* 0x00000086610b7209 */ /* 0x000fc80007810000 */
[----:B------:R-:W-:-:S03]  /*11220*/  FMNMX.FTZ R134, R98, R11, !PT ;  /* 0x0000000b62867209 */ /* 0x000fc60007810000 */
[----:B------:R-:W-:Y:S01]  /*11230*/  MUFU.EX2 R18, R18 ;  /* 0x0000001200127308 */ /* 0x000fe20000000800 */
[----:B------:R-:W-:Y:S01]  /*11240*/  FMNMX.FTZ R11, R99, R134, !PT ;  /* 0x00000086630b7209 */ /* 0x000fe20007810000 */
[----:B---3--:R-:W-:-:S03]  /*11250*/  FFMA.FTZ R113, R127, UR16, -R130 ;  /* 0x000000107f717c23 */ /* 0x008fc60008010882 */
[----:B------:R-:W-:-:S03]  /*11260*/  FMNMX.FTZ R134, R72, R11, !PT ;  /* 0x0000000b48867209 */ /* 0x000fc60007810000 */
[----:B------:R3:W-:Y:S01]  /*11270*/  MUFU.EX2 R63, R117 ;  /* 0x00000075003f7308 */ /* 0x0007e20000000800 */
[----:B------:R-:W-:-:S04]  /*11280*/  FMNMX.FTZ R11, R73, R134, !PT ;  /* 0x00000086490b7209 */ /* 0x000fc80007810000 */
[----:B------:R-:W-:-:S03]  /*11290*/  FMNMX.FTZ R134, R74, R11, !PT ;  /* 0x0000000b4a867209 */ /* 0x000fc60007810000 */
[----:B------:R-:W-:Y:S01]  /*112a0*/  MUFU.EX2 R21, R21 ;  /* 0x0000001500157308 */ /* 0x000fe20000000800 */
[----:B------:R-:W-:Y:S01]  /*112b0*/  FMNMX.FTZ R11, R75, R134, !PT ;  /* 0x000000864b0b7209 */ /* 0x000fe20007810000 */
[--C-:B---3--:R-:W-:Y:S01]  /*112c0*/  FFMA.FTZ R117, R129, UR16, -R130.reuse ;  /* 0x0000001081757c23 */ /* 0x108fe20008010882 */
[----:B------:R-:W-:-:S01]  /*112d0*/  FFMA.FTZ R130, R131, UR16, -R130 ;  /* 0x0000001083827c23 */ /* 0x000fc20008010882 */
[----:B0-----:R-:W-:Y:S01]  /*112e0*/  FFMA.FTZ R131, R6, R8, R13 ;  /* 0x0000000806837223 */ /* 0x001fe2000001000d */
[----:B------:R-:W-:-:S03]  /*112f0*/  FMNMX.FTZ R134, R78, R11, !PT ;  /* 0x0000000b4e867209 */ /* 0x000fc60007810000 */
[----:B------:R-:W-:Y:S01]  /*11300*/  MUFU.EX2 R22, R22 ;  /* 0x0000001600167308 */ /* 0x000fe20000000800 */
[----:B------:R-:W-:-:S04]  /*11310*/  FMNMX.FTZ R11, R79, R134, !PT ;  /* 0x000000864f0b7209 */ /* 0x000fc80007810000 */
        /* <DEDUP_REMOVED lines=14> */
[----:B------:R-:W-:-:S05]  /*11400*/  FMNMX.FTZ R132, R77, R132, !PT ;  /* 0x000000844d847209 */ /* 0x000fca0007810000 */
[----:B------:R-:W0:Y:S02]  /*11410*/  SHFL.BFLY PT, R11, R132, 0x2, 0x1f ;  /* 0x0c401f00840b7f89 */ /* 0x000e2400000e0000 */
[----:B------:R-:W-:Y:S08]  /*11420*/  MUFU.EX2 R108, R108 ;  /* 0x0000006c006c7308 */ /* 0x000ff00000000800 */
[----:B------:R-:W-:Y:S08]  /*11430*/  MUFU.EX2 R71, R71 ;  /* 0x0000004700477308 */ /* 0x000ff00000000800 */
[----:B------:R-:W-:Y:S01]  /*11440*/  MUFU.EX2 R105, R105 ;  /* 0x0000006900697308 */ /* 0x000fe20000000800 */
[----:B0-----:R-:W-:-:S07]  /*11450*/  FMNMX.FTZ R11, R132, R11, !PT ;  /* 0x0000000b840b7209 */ /* 0x001fce0007810000 */
[----:B------:R-:W-:Y:S01]  /*11460*/  MUFU.EX2 R88, R88 ;  /* 0x0000005800587308 */ /* 0x000fe20000000800 */
[----:B------:R-:W0:Y:S07]  /*11470*/  SHFL.BFLY PT, R132, R11, 0x1, 0x1f ;  /* 0x0c201f000b847f89 */ /* 0x000e2e00000e0000 */
[----:B------:R-:W-:Y:S08]  /*11480*/  MUFU.EX2 R89, R89 ;  /* 0x0000005900597308 */ /* 0x000ff00000000800 */
[----:B------:R-:W-:Y:S08]  /*11490*/  MUFU.EX2 R92, R92 ;  /* 0x0000005c005c7308 */ /* 0x000ff00000000800 */
[----:B------:R-:W-:Y:S01]  /*114a0*/  MUFU.EX2 R93, R93 ;  /* 0x0000005d005d7308 */ /* 0x000fe20000000800 */
[----:B0-----:R-:W-:Y:S01]  /*114b0*/  FMNMX.FTZ R11, R11, R132, !PT ;  /* 0x000000840b0b7209 */ /* 0x001fe20007810000 */
[----:B------:R-:W-:-:S03]  /*114c0*/  IMAD.U32 R132, RZ, RZ, UR16 ;  /* 0x00000010ff847e24 */ /* 0x000fc6000f8e00ff */
[C---:B------:R-:W-:Y:S01]  /*114d0*/  FSETP.NEU.FTZ.AND P1, PT, R11.reuse, -INF , PT ;  /* 0xff8000000b00780b */ /* 0x040fe20003f3d000 */
[----:B------:R-:W-:-:S02]  /*114e0*/  FFMA.FTZ R125, R11, R132, -8 ;  /* 0xc10000000b7d7423 */ /* 0x000fc40000010084 */
[----:B------:R-:W-:Y:S03]  /*114f0*/  MUFU.EX2 R109, R109 ;  /* 0x0000006d006d7308 */ /* 0x000fe60000000800 */
[----:B------:R-:W-:-:S05]  /*11500*/  FSEL R121, R125, RZ, P1 ;  /* 0x000000ff7d797208 */ /* 0x000fca0000800000 */
        /* <DEDUP_REMOVED lines=26> */
[----:B------:R2:W0:Y:S01]  /*116b0*/  MUFU.EX2 R127, R124 ;  /* 0x0000007c007f7308 */ /* 0x0004220000000800 */
[----:B------:R-:W-:-:S01]  /*116c0*/  FFMA.FTZ R118, R118, UR16, -R121 ;  /* 0x0000001076767c23 */ /* 0x000fc20008010879 */
[--C-:B------:R-:W-:Y:S01]  /*116d0*/  FFMA.FTZ R119, R119, UR16, -R121.reuse ;  /* 0x0000001077777c23 */ /* 0x100fe20008010879 */
[----:B------:R-:W-:-:S01]  /*116e0*/  FFMA.FTZ R90, R90, UR16, -R121 ;  /* 0x000000105a5a7c23 */ /* 0x000fc20008010879 */
[--C-:B------:R-:W-:Y:S01]  /*116f0*/  FFMA.FTZ R91, R91, UR16, -R121.reuse ;  /* 0x000000105b5b7c23 */ /* 0x100fe20008010879 */
[----:B------:R-:W-:-:S01]  /*11700*/  FFMA.FTZ R72, R72, UR16, -R121 ;  /* 0x0000001048487c23 */ /* 0x000fc20008010879 */
[--C-:B------:R-:W-:Y:S01]  /*11710*/  FFMA.FTZ R73, R73, UR16, -R121.reuse ;  /* 0x0000001049497c23 */ /* 0x100fe20008010879 */
[----:B------:R-:W-:-:S01]  /*11720*/  FFMA.FTZ R74, R74, UR16, -R121 ;  /* 0x000000104a4a7c23 */ /* 0x000fc20008010879 */
[----:B------:R-:W3:Y:S01]  /*11730*/  MUFU.EX2 R14, R14 ;  /* 0x0000000e000e7308 */ /* 0x000ee20000000800 */
[----:B--2---:R-:W-:-:S01]  /*11740*/  FADD.FTZ R124, R56, R131 ;  /* 0x00000083387c7221 */ /* 0x004fc20000010000 */
[--C-:B------:R-:W-:Y:S01]  /*11750*/  FFMA.FTZ R75, R75, UR16, -R121.reuse ;  /* 0x000000104b4b7c23 */ /* 0x100fe20008010879 */
[----:B------:R-:W-:-:S01]  /*11760*/  FFMA.FTZ R78, R78, UR16, -R121 ;  /* 0x000000104e4e7c23 */ /* 0x000fc20008010879 */
[----:B------:R-:W-:Y:S01]  /*11770*/  FFMA.FTZ R79, R79, UR16, -R121 ;  /* 0x000000104f4f7c23 */ /* 0x000fe20008010879 */
[----:B-1----:R-:W-:-:S01]  /*11780*/  FADD.FTZ R99, R15, R124 ;  /* 0x0000007c0f637221 */ /* 0x002fc20000010000 */
[--C-:B------:R-:W-:Y:S01]  /*11790*/  FFMA.FTZ R82, R82, UR16, -R121.reuse ;  /* 0x0000001052527c23 */ /* 0x100fe20008010879 */
[----:B------:R-:W-:-:S01]  /*117a0*/  FFMA.FTZ R83, R83, UR16, -R121 ;  /* 0x0000001053537c23 */ /* 0x000fc20008010879 */
[----:B------:R-:W1:Y:S01]  /*117b0*/  MUFU.EX2 R19, R19 ;  /* 0x0000001300137308 */ /* 0x000e620000000800 */
[----:B0-----:R-:W-:-:S01]  /*117c0*/  FFMA.FTZ R8, R127, R7, R70 ;  /* 0x000000077f087223 */ /* 0x001fc20000010046 */
[----:B------:R-:W-:Y:S01]  /*117d0*/  FADD.FTZ R124, R18, R99 ;  /* 0x00000063127c7221 */ /* 0x000fe20000010000 */
[----:B------:R-:W-:-:S01]  /*117e0*/  FFMA.FTZ R58, R58, UR16, -R121 ;  /* 0x000000103a3a7c23 */ /* 0x000fc20008010879 */
[----:B------:R-:W-:Y:S01]  /*117f0*/  FFMA.FTZ R59, R59, UR16, -R121 ;  /* 0x000000103b3b7c23 */ /* 0x000fe20008010879 */
[----:B------:R-:W-:-:S01]  /*11800*/  FADD.FTZ R7, R125, R8 ;  /* 0x000000087d077221 */ /* 0x000fc20000010000 */
[----:B------:R-:W-:Y:S01]  /*11810*/  FADD.FTZ R99, R21, R124 ;  /* 0x0000007c15637221 */ /* 0x000fe20000010000 */
[----:B------:R-:W-:-:S01]  /*11820*/  FFMA.FTZ R60, R60, UR16, -R121 ;  /* 0x000000103c3c7c23 */ /* 0x000fc20008010879 */
[----:B------:R-:W0:Y:S01]  /*11830*/  MUFU.EX2 R20, R20 ;  /* 0x0000001400147308 */ /* 0x000e220000000800 */
[----:B---3--:R-:W-:-:S01]  /*11840*/  FADD.FTZ R8, R14, R7 ;  /* 0x000000070e087221 */ /* 0x008fc20000010000 */
[----:B------:R-:W-:Y:S01]  /*11850*/  FADD.FTZ R124, R22, R99 ;  /* 0x00000063167c7221 */ /* 0x000fe20000010000 */
[----:B------:R-:W-:-:S01]  /*11860*/  FFMA.FTZ R62, R62, UR16, -R121 ;  /* 0x000000103e3e7c23 */ /* 0x000fc20008010879 */
[--C-:B------:R-:W-:Y:S01]  /*11870*/  FFMA.FTZ R66, R66, UR16, -R121.reuse ;  /* 0x0000001042427c23 */ /* 0x100fe20008010879 */
[----:B------:R-:W-:-:S01]  /*11880*/  FFMA.FTZ R77, R77, UR16, -R121 ;  /* 0x000000104d4d7c23 */ /* 0x000fc20008010879 */
[----:B------:R-:W-:-:S02]  /*11890*/  FADD.FTZ R99, R57, R124 ;  /* 0x0000007c39637221 */ /* 0x000fc40000010000 */
[----:B------:R-:W2:Y:S01]  /*118a0*/  MUFU.EX2 R23, R23 ;  /* 0x0000001700177308 */ /* 0x000ea20000000800 */
[----:B-1----:R-:W-:-:S01]  /*118b0*/  FADD.FTZ R7, R19, R8 ;  /* 0x0000000813077221 */ /* 0x002fc20000010000 */
[----:B------:R-:W-:-:S04]  /*118c0*/  FADD.FTZ R124, R122, R99 ;  /* 0x000000637a7c7221 */ /* 0x000fc80000010000 */
[----:B------:R-:W-:Y:S02]  /*118d0*/  FADD.FTZ R99, R67, R124 ;  /* 0x0000007c43637221 */ /* 0x000fe40000010000 */
[----:B------:R-:W1:Y:S01]  /*118e0*/  MUFU.EX2 R120, R120 ;  /* 0x0000007800787308 */ /* 0x000e620000000800 */
[----:B0-----:R-:W-:-:S01]  /*118f0*/  FADD.FTZ R8, R20, R7 ;  /* 0x0000000714087221 */ /* 0x001fc20000010000 */
[----:B------:R-:W-:-:S04]  /*11900*/  FADD.FTZ R124, R104, R99 ;  /* 0x00000063687c7221 */ /* 0x000fc80000010000 */
[----:B------:R-:W-:Y:S02]  /*11910*/  FADD.FTZ R99, R69, R124 ;  /* 0x0000007c45637221 */ /* 0x000fe40000010000 */
[----:B------:R-:W0:Y:S01]  /*11920*/  MUFU.EX2 R123, R123 ;  /* 0x0000007b007b7308 */ /* 0x000e220000000800 */
[----:B--2---:R-:W-:-:S01]  /*11930*/  FADD.FTZ R7, R23, R8 ;  /* 0x0000000817077221 */ /* 0x004fc20000010000 */
[----:B------:R-:W-:-:S04]  /*11940*/  FADD.FTZ R124, R108, R99 ;  /* 0x000000636c7c7221 */ /* 0x000fc80000010000 */
[----:B------:R-:W-:Y:S02]  /*11950*/  FADD.FTZ R99, R71, R124 ;  /* 0x0000007c47637221 */ /* 0x000fe40000010000 */
[----:B------:R-:W2:Y:S01]  /*11960*/  MUFU.EX2 R106, R106 ;  /* 0x0000006a006a7308 */ /* 0x000ea20000000800 */
[----:B-1----:R-:W-:-:S01]  /*11970*/  FADD.FTZ R8, R120, R7 ;  /* 0x0000000778087221 */ /* 0x002fc20000010000 */
[----:B------:R-:W-:-:S04]  /*11980*/  FADD.FTZ R124, R112, R99 ;  /* 0x00000063707c7221 */ /* 0x000fc80000010000 */
[----:B------:R-:W-:Y:S02]  /*11990*/  FADD.FTZ R99, R105, R124 ;  /* 0x0000007c69637221 */ /* 0x000fe40000010000 */
[----:B------:R-:W1:Y:S01]  /*119a0*/  MUFU.EX2 R107, R107 ;  /* 0x0000006b006b7308 */ /* 0x000e620000000800 */
[----:B0-----:R-:W-:-:S01]  /*119b0*/  FADD.FTZ R7, R123, R8 ;  /* 0x000000087b077221 */ /* 0x001fc20000010000 */
[----:B------:R-:W-:-:S06]  /*119c0*/  FADD.FTZ R99, R116, R99 ;  /* 0x0000006374637221 */ /* 0x000fcc0000010000 */
        /* <DEDUP_REMOVED lines=16> */
[----:B------:R-:W-:-:S06]  /*11ad0*/  FADD.FTZ R8, R88, R99 ;  /* 0x0000006358087221 */ /* 0x000fcc0000010000 */
[----:B------:R-:W1:Y:S01]  /*11ae0*/  MUFU.EX2 R5, R129 ;  /* 0x0000008100057308 */ /* 0x000e620000000800 */
[----:B0-----:R-:W-:-:S01]  /*11af0*/  FADD.FTZ R124, R90, R7 ;  /* 0x000000075a7c7221 */ /* 0x001fc20000010000 */
[----:B------:R-:W-:-:S04]  /*11b00*/  FADD.FTZ R7, R89, R8 ;  /* 0x0000000859077221 */ /* 0x000fc80000010000 */
[----:B------:R-:W-:Y:S02]  /*11b10*/  FADD.FTZ R8, R92, R7 ;  /* 0x000000075c087221 */ /* 0x000fe40000010000 */
[----:B------:R-:W0:Y:S01]  /*11b20*/  MUFU.EX2 R94, R94 ;  /* 0x0000005e005e7308 */ /* 0x000e220000000800 */
[----:B--2---:R-:W-:-:S01]  /*11b30*/  FADD.FTZ R124, R91, R124 ;  /* 0x0000007c5b7c7221 */ /* 0x004fc20000010000 */
[----:B------:R-:W-:-:S06]  /*11b40*/  FADD.FTZ R8, R93, R8 ;  /* 0x000000085d087221 */ /* 0x000fcc0000010000 */
[----:B------:R-:W2:Y:S01]  /*11b50*/  MUFU.EX2 R95, R95 ;  /* 0x0000005f005f7308 */ /* 0x000ea20000000800 */
[----:B-1----:R-:W-:-:S07]  /*11b60*/  FADD.FTZ R7, R5, R124 ;  /* 0x0000007c05077221 */ /* 0x002fce0000010000 */
[----:B------:R-:W1:Y:S01]  /*11b70*/  MUFU.EX2 R96, R96 ;  /* 0x0000006000607308 */ /* 0x000e620000000800 */
[----:B0-----:R-:W-:-:S01]  /*11b80*/  FADD.FTZ R124, R94, R7 ;  /* 0x000000075e7c7221 */ /* 0x001fc20000010000 */
[----:B------:R-:W-:-:S04]  /*11b90*/  FADD.FTZ R7, R109, R8 ;  /* 0x000000086d077221 */ /* 0x000fc80000010000 */
[----:B------:R-:W-:Y:S02]  /*11ba0*/  FADD.FTZ R7, R126, R7 ;  /* 0x000000077e077221 */ /* 0x000fe40000010000 */
        /* <DEDUP_REMOVED lines=14> */
[----:B------:R-:W-:-:S03]  /*11c90*/  FFMA.FTZ R99, R103, UR16, -R121 ;  /* 0x0000001067637c23 */ /* 0x000fc60008010879 */
[----:B------:R-:W-:-:S03]  /*11ca0*/  FADD.FTZ R8, R61, R8 ;  /* 0x000000083d087221 */ /* 0x000fc60000010000 */
[----:B------:R-:W2:Y:S01]  /*11cb0*/  MUFU.EX2 R74, R74 ;  /* 0x0000004a004a7308 */ /* 0x000ea20000000800 */
[----:B-1----:R-:W-:-:S01]  /*11cc0*/  FADD.FTZ R124, R72, R7 ;  /* 0x00000007487c7221 */ /* 0x002fc20000010000 */
[----:B------:R-:W-:-:S04]  /*11cd0*/  FADD.FTZ R103, R63, R8 ;  /* 0x000000083f677221 */ /* 0x000fc80000010000 */
[----:B------:R-:W-:Y:S02]  /*11ce0*/  FADD.FTZ R103, R68, R103 ;  /* 0x0000006744677221 */ /* 0x000fe40000010000 */
        /* <DEDUP_REMOVED lines=55> */
.L_x_899:
[----:B------:R-:W-:Y:S01]  /*12060*/  UIADD3 UR6, UR11, 0x12460, URZ ;  /* 0x000124600b067890 */ /* 0x000fe2000fffe03f */
[----:B------:R-:W-:Y:S01]  /*12070*/  ISETP.GT.AND P1, PT, R4, UR45, PT ;  /* 0x0000002d04007c0c */ /* 0x000fe2000bf24270 */
[----:B------:R-:W-:Y:S01]  /*12080*/  UMOV UR7, UR28 ;  /* 0x0000001c00077c82 */ /* 0x000fe20008000000 */
[----:B------:R-:W-:Y:S01]  /*12090*/  F2FP.SATFINITE.E4M3.F32.PACK_AB_MERGE_C R5, R94, R5, RZ ;  /* 0x000000055e05723e */ /* 0x000fe200048070ff */
[----:B------:R-:W-:Y:S01]  /*120a0*/  UPRMT UR6, UR5, 0x654, UR6 ;  /* 0x0000065405067896 */ /* 0x000fe20008000006 */
[----:B------:R-:W-:Y:S01]  /*120b0*/  F2FP.SATFINITE.E4M3.F32.PACK_AB_MERGE_C R15, R18, R15, RZ ;  /* 0x0000000f120f723e */ /* 0x000fe200048070ff */
[----:B------:R-:W-:Y:S01]  /*120c0*/  FMUL.FTZ R24, R24, R6 ;  /* 0x0000000618187220 */ /* 0x000fe20000410000 */
        /* <DEDUP_REMOVED lines=9> */
[----:B------:R-:W-:Y:S01]  /*12160*/  UMOV UR6, UR27 ;  /* 0x0000001b00067c82 */ /* 0x000fe20008000000 */
        /* <DEDUP_REMOVED lines=65> */
[----:B------:R-:W-:Y:S01]  /*12580*/  IMAD.MOV.U32 R5, RZ, RZ, R11 ;  /* 0x000000ffff057224 */ /* 0x000fe200078e000b */
[----:B------:R-:W-:Y:S01]  /*12590*/  UMOV UR7, UR28 ;  /* 0x0000001c00077c82 */ /* 0x000fe20008000000 */
[----:B------:R-:W-:Y:S01]  /*125a0*/  IMAD.MOV.U32 R6, RZ, RZ, R10 ;  /* 0x000000ffff067224 */ /* 0x000fe200078e000a */
[----:B------:R-:W-:-:S06]  /*125b0*/  UMOV UR6, UR27 ;  /* 0x0000001b00067c82 */ /* 0x000fcc0008000000 */
.L_x_881:
[----:B------:R-:W-:Y:S06]  /*125c0*/  BAR.ARV 0x8, 0x200 ;  /* 0x0208000000007b1d */ /* 0x000fec0000002000 */
[----:B------:R-:W-:Y:S05]  /*125d0*/  @!P0 BRA `(.L_x_901) ;  /* 0x0000000000048947 */ /* 0x000fea0003800000 */
[----:B------:R-:W-:Y:S01]  /*125e0*/  BPT.TRAP 0x1 ;  /* 0x000000040000795c */ /* 0x000fe20000300000 */
.L_x_901:
[----:B------:R-:W-:Y:S01]  /*125f0*/  ULEA UR17, UR7, UR46, 0x3 ;  /* 0x0000002e07117291 */ /* 0x000fe2000f8e183f */
[----:B------:R-:W-:-:S05]  /*12600*/  IMAD.U32 R0, RZ, RZ, UR6 ;  /* 0x00000006ff007e24 */ /* 0x000fca000f8e00ff */
[----:B------:R-:W-:-:S04]  /*12610*/  SHF.L.U32 R0, R0, 0x1f, RZ ;  /* 0x0000001f00007819 */ /* 0x000fc800000006ff */
[----:B------:R0:W1:Y:S01]  /*12620*/  SYNCS.PHASECHK.TRANS64.TRYWAIT P1, [UR17+0x12450], R0 ;  /* 0x01245000ff0075a7 */ /* 0x0000620008020151 */
[----:B------:R-:W-:Y:S05]  /*12630*/  @!P0 BRA `(.L_x_902) ;  /* 0x0000000000048947 */ /* 0x000fea0003800000 */
[----:B------:R-:W-:Y:S01]  /*12640*/  BPT.TRAP 0x1 ;  /* 0x000000040000795c */ /* 0x000fe20000300000 */
.L_x_902:
[----:B-1----:R-:W-:Y:S05]  /*12650*/  @P1 BRA `(.L_x_903) ;  /* 0x0000000000081947 */ /* 0x002fea0003800000 */
[----:B------:R-:W1:Y:S02]  /*12660*/  SYNCS.PHASECHK.TRANS64.TRYWAIT P1, [UR17+0x12450], R0 ;  /* 0x01245000ff0075a7 */ /* 0x000e640008020151 */
[----:B-1----:R-:W-:Y:S05]  /*12670*/  @!P1 BRA `(.L_x_904) ;  /* 0x0000006c00849947 */ /* 0x002fea0003800000 */
.L_x_903:
        /* <DEDUP_REMOVED lines=9> */
[----:B------:R-:W-:-:S05]  /*12710*/  PLOP3.LUT P1, PT, PT, PT, UP0, 0x80, 0x0 ;  /* 0x000000000000781c */ /* 0x000fca0003f2f008 */
[----:B------:R-:W-:Y:S01]  /*12720*/  @UP0 ULDC.64 UR10, c[0x0][0x9c8] ;  /* 0x00027200000a0ab9 */ /* 0x000fe20000000a00 */
[----:B------:R-:W-:Y:S01]  /*12730*/  @UP0 ULDC.64 UR14, c[0x0][0x9d0] ;  /* 0x00027400000e0ab9 */ /* 0x000fe20000000a00 */
[----:B------:R-:W-:Y:S02]  /*12740*/  @UP0 UIMAD UR4, UR43, UR10, URZ ;  /* 0x0000000a2b0402a4 */ /* 0x000fe4000f8e023f */
[----:B------:R-:W-:Y:S02]  /*12750*/  @UP0 UIMAD.WIDE.U32 UR8, UR41, UR10, URZ ;  /* 0x0000000a290802a5 */ /* 0x000fe4000f8e003f */
[----:B------:R-:W-:Y:S02]  /*12760*/  @UP0 UIMAD UR6, UR41, UR11, UR4 ;  /* 0x0000000b290602a4 */ /* 0x000fe4000f8e0204 */
[----:B------:R-:W-:Y:S02]  /*12770*/  ULOP3.LUT UR4, UR46, 0x10000, URZ, 0xfc, !UPT ;  /* 0x000100002e047892 */ /* 0x000fe4000f8efc3f */
[----:B------:R-:W-:-:S02]  /*12780*/  @UP0 USHF.R.S32.HI UR10, URZ, 0x1f, UR42 ;  /* 0x0000001f3f0a0899 */ /* 0x000fc4000801142a */
[----:B------:R-:W-:Y:S02]  /*12790*/  UIMAD UR4, UR7, 0x280, UR4 ;  /* 0x00000280070478a4 */ /* 0x000fe4000f8e0204 */
[----:B------:R-:W-:Y:S02]  /*127a0*/  @UP0 UIMAD UR10, UR10, UR14, URZ ;  /* 0x0000000e0a0a02a4 */ /* 0x000fe4000f8e023f */
[----:B------:R-:W-:Y:S02]  /*127b0*/  @UP0 UIADD3 UR7, UR9, UR6, URZ ;  /* 0x0000000609070290 */ /* 0x000fe4000fffe03f */
[----:B------:R-:W-:Y:S01]  /*127c0*/  @UP0 UIMAD UR10, UR42, UR15, UR10 ;  /* 0x0000000f2a0a02a4 */ /* 0x000fe2000f8e020a */
[----:B------:R-:W-:Y:S01]  /*127d0*/  UMOV UR18, UR4 ;  /* 0x0000000400127c82 */ /* 0x000fe20008000000 */
[----:B------:R-:W-:Y:S01]  /*127e0*/  @UP0 UMOV UR6, UR8 ;  /* 0x0000000800060c82 */ /* 0x000fe20008000000 */
[----:B------:R-:W-:Y:S01]  /*127f0*/  QGMMA.64x64x32.F32.E4M3.E4M3 R24, R152, gdesc[UR16], R24, gsb0 ;  /* 0x00e0001098187df3 */ /* 0x000fe20008000818 */
[----:B------:R-:W-:-:S04]  /*12800*/  @UP0 UIMAD.WIDE.U32 UR6, UR42, UR14, UR6 ;  /* 0x0000000e2a0602a5 */ /* 0x000fc8000f8e0006 */
[----:B------:R-:W-:Y:S02]  /*12810*/  @UP0 UIADD3 UR7, UR7, UR10, URZ ;  /* 0x0000000a07070290 */ /* 0x000fe4000fffe03f */
[----:B------:R-:W-:-:S04]  /*12820*/  @UP0 ULEA UR8, UP1, UR6, UR12, 0x2 ;  /* 0x0000000c06080291 */ /* 0x000fc8000f82103f */
[----:B------:R-:W-:Y:S02]  /*12830*/  @UP0 ULEA.HI.X UR9, UR6, UR13, UR7, 0x2, UP1 ;  /* 0x0000000d06090291 */ /* 0x000fe400088f1407 */
[----:B------:R-:W-:-:S04]  /*12840*/  IMAD.U32 R2, RZ, RZ, UR8 ;  /* 0x00000008ff027e24 */ /* 0x000fc8000f8e00ff */
[----:B-1----:R-:W-:Y:S01]  /*12850*/  IMAD.U32 R3, RZ, RZ, UR9 ;  /* 0x00000009ff037e24 */ /* 0x002fe2000f8e00ff */
        /* <DEDUP_REMOVED lines=13> */
[----:B------:R-:W3:Y:S04]  /*12930*/  SHFL.BFLY PT, R9, R8, 0x2, 0x1f ;  /* 0x0c401f0008097f89 */ /* 0x000ee800000e0000 */
[----:B-1----:R-:W1:Y:S01]  /*12940*/  SHFL.BFLY PT, R2, R7, 0x2, 0x1f ;  /* 0x0c401f0007027f89 */ /* 0x002e6200000e0000 */
[----:B------:R-:W-:Y:S02]  /*12950*/  WARPGROUP.DEPBAR.LE gsb0, 0x0 ;  /* 0x00008000000079c5 */ /* 0x000fe40000010000 */
[----:B------:R-:W-:-:S06]  /*12960*/  WARPGROUP.ARRIVE ;  /* 0x00000000000079c5 */ /* 0x000fcc0000000000 */
[----:B------:R-:W-:Y:S01]  /*12970*/  QGMMA.64x64x32.F32.E4M3.E4M3 R24, R140, gdesc[UR4], R24, gsb0 ;  /* 0x00e000048c187df3 */ /* 0x000fe20008000818 */
[----:B---3--:R-:W-:Y:S01]  /*12980*/  FADD.FTZ R9, R9, R8 ;  /* 0x0000000809097221 */ /* 0x008fe20000010000 */
[----:B------:R-:W-:Y:S01]  /*12990*/  UIADD3 UR4, UR4, 0x200, URZ ;  /* 0x0000020004047890 */ /* 0x000fe2000fffe03f */
[----:B-1----:R-:W-:Y:S01]  /*129a0*/  FADD.FTZ R2, R2, R7 ;  /* 0x0000000702027221 */ /* 0x002fe20000010000 */
[----:B------:R-:W-:Y:S02]  /*129b0*/  UMOV UR7, 0xc0000010 ;  /* 0xc000001000077882 */ /* 0x000fe40000000000 */
[----:B0-----:R-:W0:Y:S03]  /*129c0*/  SHFL.BFLY PT, R0, R9, 0x1, 0x1f ;  /* 0x0c201f0009007f89 */ /* 0x001e2600000e0000 */
        /* <DEDUP_REMOVED lines=26> */
[----:B------:R-:W-:Y:S01]  /*12b70*/  @P2 FFMA.FTZ R2, R7, R6, R8 ;  /* 0x0000000607022223 */ /* 0x000fe20000010008 */
[----:B------:R-:W-:Y:S02]  /*12b80*/  IMAD.MOV.U32 R0, RZ, RZ, -0x800000 ;  /* 0xff800000ff007424 */ /* 0x000fe400078e00ff */
[----:B------:R-:W-:Y:S01]  /*12b90*/  @P3 FFMA.FTZ R0, R11, R5, R10 ;  /* 0x000000050b003223 */ /* 0x000fe2000001000a */
[-C--:B--2---:R-:W-:Y:S01]  /*12ba0*/  FMUL.FTZ R3, R3, R4.reuse ;  /* 0x0000000403037220 */ /* 0x084fe20000410000 */
[----:B---3--:R-:W-:Y:S01]  /*12bb0*/  FMUL.FTZ R9, R9, R4 ;  /* 0x0000000409097220 */ /* 0x008fe20000410000 */
[----:B------:R-:W-:-:S02]  /*12bc0*/  WARPGROUP.DEPBAR.LE gsb0, 0x0 ;  /* 0x00008000000079c5 */ /* 0x000fc40000010000 */
[----:B------:R-:W-:Y:S05]  /*12bd0*/  @!P0 BRA `(.L_x_905) ;  /* 0x0000000000048947 */ /* 0x000fea0003800000 */
[----:B------:R-:W-:Y:S01]  /*12be0*/  BPT.TRAP 0x1 ;  /* 0x000000040000795c */ /* 0x000fe20000300000 */
.L_x_905:
        /* <DEDUP_REMOVED lines=36> */
.L_x_827:
        /* <DEDUP_REMOVED lines=9> */
[----:B------:R-:W-:-:S05]  /*12ec0*/  IADD3 R4, P0, R3, UR4, RZ ;  /* 0x0000000403047c10 */ /* 0x000fca000ff1e0ff */
[----:B------:R-:W-:-:S05]  /*12ed0*/  IMAD.X R5, RZ, RZ, UR5, P0 ;  /* 0x00000005ff057e24 */ /* 0x000fca00080e06ff */
[----:B------:R0:W2:Y:S01]  /*12ee0*/  LDG.E.CONSTANT R6, desc[UR48][R4.64] ;  /* 0x0000003004067981 */ /* 0x0000a2000c1e9900 */
[C---:B------:R-:W-:Y:S01]  /*12ef0*/  LOP3.LUT P0, R3, R7.reuse, 0x3, RZ, 0xc0, !PT ;  /* 0x0000000307037812 */ /* 0x040fe2000780c0ff */
[----:B------:R-:W-:Y:S01]  /*12f00*/  VIADD R7, R7, 0xffffff80 ;  /* 0xffffff8007077836 */ /* 0x000fe20000000000 */
[----:B------:R-:W-:Y:S01]  /*12f10*/  UIMAD.WIDE.U32 UR4, UR42, UR8, URZ ;  /* 0x000000082a0472a5 */ /* 0x000fe2000f8e003f */
[----:B------:R-:W-:Y:S01]  /*12f20*/  BSSY B0, `(.L_x_907) ;  /* 0x0000108000007945 */ /* 0x000fe20003800000 */
[----:B------:R-:W-:Y:S01]  /*12f30*/  ISETP.EQ.OR P0, PT, R3, 0x3, !P0 ;  /* 0x000000030300780c */ /* 0x000fe20004702670 */
[----:B------:R-:W-:Y:S01]  /*12f40*/  UIMAD UR6, UR7, UR8, URZ ;  /* 0x00000008070672a4 */ /* 0x000fe2000f8e023f */
[----:B------:R-:W-:Y:S01]  /*12f50*/  SHF.R.S32.HI R8, RZ, 0x1f, R7 ;  /* 0x0000001fff087819 */ /* 0x000fe20000011407 */
[----:B------:R-:W-:Y:S01]  /*12f60*/  UIMAD UR8, UR7, UR10, URZ ;  /* 0x0000000a070872a4 */ /* 0x000fe2000f8e023f */
[----:B------:R-:W-:Y:S01]  /*12f70*/  SEL R91, R28, R29, P0 ;  /* 0x0000001d1c5b7207 */ /* 0x000fe20000000000 */
[----:B------:R-:W-:Y:S01]  /*12f80*/  IMAD.U32 R22, RZ, RZ, UR4 ;  /* 0x00000004ff167e24 */ /* 0x000fe2000f8e00ff */
[----:B------:R-:W-:Y:S01]  /*12f90*/  LEA.HI R3, R8, R7, RZ, 0x7 ;  /* 0x0000000708037211 */ /* 0x000fe200078f38ff */
[----:B------:R-:W-:Y:S01]  /*12fa0*/  UIMAD UR9, UR42, UR9, UR6 ;  /* 0x000000092a0972a4 */ /* 0x000fe2000f8e0206 */
[----:B------:R-:W-:Y:S01]  /*12fb0*/  SEL R87, R29, R28, P0 ;  /* 0x0000001c1d577207 */ /* 0x000fe20000000000 */
[----:B------:R-:W1:Y:S01]  /*12fc0*/  S2UR UR4, SR_CTAID.Y ;  /* 0x00000000000479c3 */ /* 0x000e620000002600 */
[----:B0-----:R-:W-:Y:S01]  /*12fd0*/  LOP3.LUT R4, R3, 0xffffff80, RZ, 0xc0, !PT ;  /* 0xffffff8003047812 */ /* 0x001fe200078ec0ff */
[----:B------:R-:W-:Y:S01]  /*12fe0*/  UIADD3 UR9, UR5, UR9, URZ ;  /* 0x0000000905097290 */ /* 0x000fe2000fffe03f */
[----:B------:R-:W-:Y:S01]  /*12ff0*/  SEL R75, R44, R45, P0 ;  /* 0x0000002d2c4b7207 */ /* 0x000fe20000000000 */
[----:B------:R-:W-:Y:S01]  /*13000*/  IMAD.U32 R23, RZ, RZ, UR5 ;  /* 0x00000005ff177e24 */ /* 0x000fe2000f8e00ff */
[----:B------:R-:W-:Y:S01]  /*13010*/  SEL R71, R45, R44, P0 ;  /* 0x0000002c2d477207 */ /* 0x000fe20000000000 */
[----:B------:R-:W-:Y:S01]  /*13020*/  IMAD.IADD R10, R7, 0x1, -R4 ;  /* 0x00000001070a7824 */ /* 0x000fe200078e0a04 */
[----:B------:R-:W0:Y:S01]  /*13030*/  S2R R44, SR_CTAID.X ;  /* 0x00000000002c7919 */ /* 0x000e220000002500 */
[----:B------:R-:W3:Y:S01]  /*13040*/  LDC R29, c[0x0][0xbe8] ;  /* 0x0002fa00ff1d7b82 */ /* 0x000ee20000000800 */
[----:B------:R-:W-:Y:S01]  /*13050*/  LEA.HI R8, R8, R7, RZ, 0x2 ;  /* 0x0000000708087211 */ /* 0x000fe200078f10ff */
[----:B------:R-:W-:Y:S01]  /*13060*/  IMAD.U32 R23, RZ, RZ, UR9 ;  /* 0x00000009ff177e24 */ /* 0x000fe2000f8e00ff */
[----:B------:R-:W-:Y:S01]  /*13070*/  SHF.R.S32.HI R9, RZ, 0x1f, R10 ;  /* 0x0000001fff097819 */ /* 0x000fe2000001140a */
[----:B------:R-:W-:Y:S01]  /*13080*/  UIMAD.WIDE.U32 UR6, UR42, UR10, URZ ;  /* 0x0000000a2a0672a5 */ /* 0x000fe2000f8e003f */
[----:B------:R-:W-:Y:S01]  /*13090*/  SHF.R.S32.HI R4, RZ, 0x7, R3 ;  /* 0x00000007ff047819 */ /* 0x000fe20000011403 */
[----:B------:R-:W-:Y:S01]  /*130a0*/  UIMAD UR8, UR42, UR11, UR8 ;  /* 0x0000000b2a0872a4 */ /* 0x000fe2000f8e0208 */
[----:B------:R-:W-:-:S02]  /*130b0*/  LEA.HI R12, R9, R10, RZ, 0x2 ;  /* 0x0000000a090c7211 */ /* 0x000fc400078f10ff */
[----:B------:R-:W-:Y:S01]  /*130c0*/  LOP3.LUT R8, R8, 0xfffffffc, RZ, 0xc0, !PT ;  /* 0xfffffffc08087812 */ /* 0x000fe200078ec0ff */
[----:B------:R-:W-:Y:S01]  /*130d0*/  UIADD3 UR8, UR7, UR8, URZ ;  /* 0x0000000807087290 */ /* 0x000fe2000fffe03f */
[--C-:B------:R-:W-:Y:S02]  /*130e0*/  SHF.R.S32.HI R14, RZ, 0x2, R12.reuse ;  /* 0x00000002ff0e7819 */ /* 0x100fe4000001140c */
[----:B------:R-:W-:Y:S01]  /*130f0*/  SHF.R.S32.HI R5, RZ, 0x1f, R12 ;  /* 0x0000001fff057819 */ /* 0x000fe2000001140c */
[----:B------:R-:W-:Y:S01]  /*13100*/  IMAD.IADD R7, R7, 0x1, -R8 ;  /* 0x0000000107077824 */ /* 0x000fe200078e0a08 */
[----:B------:R-:W-:Y:S02]  /*13110*/  LEA.HI R9, R9, R10, RZ, 0x5 ;  /* 0x0000000a09097211 */ /* 0x000fe400078f28ff */
[----:B------:R-:W-:Y:S02]  /*13120*/  LEA.HI R5, R5, R14, RZ, 0x3 ;  /* 0x0000000e05057211 */ /* 0x000fe400078f18ff */
[----:B------:R-:W-:-:S02]  /*13130*/  SEL R73, R40, R41, P0 ;  /* 0x0000002928497207 */ /* 0x000fc40000000000 */
[----:B------:R-:W-:Y:S01]  /*13140*/  LOP3.LUT R3, R5, 0xfffffff8, RZ, 0xc0, !PT ;  /* 0xfffffff805037812 */ /* 0x000fe200078ec0ff */
[----:B------:R-:W-:Y:S01]  /*13150*/  IMAD.HI R5, R4, 0x55555556, RZ ;  /* 0x5555555604057827 */ /* 0x000fe200078e02ff */
[----:B------:R-:W-:Y:S02]  /*13160*/  SEL R69, R41, R40, P0 ;  /* 0x0000002829457207 */ /* 0x000fe40000000000 */
[----:B---3--:R-:W-:Y:S01]  /*13170*/  ISETP.NE.AND P2, PT, R29, 0x1, PT ;  /* 0x000000011d00780c */ /* 0x008fe20003f45270 */
[----:B------:R-:W-:Y:S01]  /*13180*/  IMAD.IADD R3, R14, 0x1, -R3 ;  /* 0x000000010e037824 */ /* 0x000fe200078e0a03 */
[----:B------:R-:W-:Y:S02]  /*13190*/  SHF.R.S32.HI R14, RZ, 0x5, R9 ;  /* 0x00000005ff0e7819 */ /* 0x000fe40000011409 */
[----:B------:R-:W-:Y:S02]  /*131a0*/  LEA.HI R5, R5, R5, RZ, 0x1 ;  /* 0x0000000505057211 */ /* 0x000fe400078f08ff */
[----:B------:R-:W-:Y:S01]  /*131b0*/  LEA.HI R9, R7, R7, RZ, 0x1 ;  /* 0x0000000707097211 */ /* 0x000fe200078f08ff */
[----:B------:R-:W-:Y:S01]  /*131c0*/  IMAD R3, R14, 0x10, R3 ;  /* 0x000000100e037824 */ /* 0x000fe200078e0203 */
[----:B------:R-:W-:Y:S01]  /*131d0*/  SEL R41, R34, R35, P0 ;  /* 0x0000002322297207 */ /* 0x000fe20000000000 */
[----:B------:R-:W-:Y:S01]  /*131e0*/  IMAD R8, R5, -0x3, R4 ;  /* 0xfffffffd05087824 */ /* 0x000fe200078e0204 */
[----:B------:R-:W-:Y:S01]  /*131f0*/  LOP3.LUT R14, R9, 0x1ffffffe, RZ, 0xc0, !PT ;  /* 0x1ffffffe090e7812 */ /* 0x000fe200078ec0ff */
[----:B------:R-:W3:Y:S01]  /*13200*/  LDC.64 R4, c[0x0][0xbd8] ;  /* 0x0002f600ff047b82 */ /* 0x000ee20000000a00 */
[----:B------:R-:W-:Y:S01]  /*13210*/  SEL R45, R35, R34, P0 ;  /* 0x00000022232d7207 */ /* 0x000fe20000000000 */
[----:B------:R-:W-:Y:S01]  /*13220*/  IMAD R3, R8, 0x40, R3 ;  /* 0x0000004008037824 */ /* 0x000fe200078e0203 */
[----:B------:R-:W-:Y:S01]  /*13230*/  SEL R89, R24, R25, P0 ;  /* 0x0000001918597207 */ /* 0x000fe20000000000 */
[----:B------:R-:W-:Y:S01]  /*13240*/  IMAD.IADD R14, R7, 0x1, -R14 ;  /* 0x00000001070e7824 */ /* 0x000fe200078e0a0e */
[----:B------:R-:W-:Y:S01]  /*13250*/  SEL R85, R25, R24, P0 ;  /* 0x0000001819557207 */ /* 0x000fe20000000000 */
[--C-:B0-----:R-:W-:Y:S01]  /*13260*/  IMAD R28, R44, 0xc0, R3.reuse ;  /* 0x000000c02c1c7824 */ /* 0x101fe200078e0203 */
[----:B------:R-:W-:Y:S01]  /*13270*/  SEL R67, R52, R53, P0 ;  /* 0x0000003534437207 */ /* 0x000fe20000000000 */
[----:B------:R-:W-:Y:S01]  /*13280*/  IMAD R7, R14, 0x8, R3 ;  /* 0x000000080e077824 */ /* 0x000fe200078e0203 */
[----:B------:R-:W-:Y:S01]  /*13290*/  SEL R63, R53, R52, P0 ;  /* 0x00000034353f7207 */ /* 0x000fe20000000000 */
[----:B------:R-:W0:Y:S01]  /*132a0*/  @P2 LDC R35, c[0x0][0xbec] ;  /* 0x0002fb00ff232b82 */ /* 0x000e220000000800 */
[----:B------:R-:W-:Y:S01]  /*132b0*/  SEL R81, R32, R33, P0 ;  /* 0x0000002120517207 */ /* 0x000fe20000000000 */
[----:B------:R-:W-:Y:S01]  /*132c0*/  IMAD R44, R44, 0xc0, R7 ;  /* 0x000000c02c2c7824 */ /* 0x000fe200078e0207 */
[----:B------:R-:W-:Y:S01]  /*132d0*/  SEL R77, R33, R32, P0 ;  /* 0x00000020214d7207 */ /* 0x000fe20000000000 */
[----:B------:R-:W-:Y:S01]  /*132e0*/  IMAD.U32 R9, RZ, RZ, UR7 ;  /* 0x00000007ff097e24 */ /* 0x000fe2000f8e00ff */
[----:B------:R-:W-:Y:S01]  /*132f0*/  SEL R13, R38, R39, P0 ;  /* 0x00000027260d7207 */ /* 0x000fe20000000000 */
[----:B------:R-:W-:Y:S01]  /*13300*/  IMAD.U32 R8, RZ, RZ, UR6 ;  /* 0x00000006ff087e24 */ /* 0x000fe2000f8e00ff */
[----:B------:R-:W-:Y:S01]  /*13310*/  SEL R53, R39, R38, P0 ;  /* 0x0000002627357207 */ /* 0x000fe20000000000 */
[----:B------:R-:W4:Y:S01]  /*13320*/  @P2 LDC R52, c[0x0][0xbf0] ;  /* 0x0002fc00ff342b82 */ /* 0x000f220000000800 */
[----:B------:R-:W-:Y:S01]  /*13330*/  SEL R65, R48, R49, P0 ;  /* 0x0000003130417207 */ /* 0x000fe20000000000 */
[----:B------:R-:W-:Y:S01]  /*13340*/  IMAD.U32 R9, RZ, RZ, UR8 ;  /* 0x00000008ff097e24 */ /* 0x000fe2000f8e00ff */
[----:B------:R-:W-:Y:S01]  /*13350*/  SEL R83, R36, R37, P0 ;  /* 0x0000002524537207 */ /* 0x000fe20000000000 */
[----:B------:R-:W-:Y:S01]  /*13360*/  ULDC.64 UR6, c[0x0][0xb48] ;  /* 0x0002d20000067ab9 */ /* 0x000fe20000000a00 */
[----:B------:R-:W-:Y:S01]  /*13370*/  SEL R79, R37, R36, P0 ;  /* 0x00000024254f7207 */ /* 0x000fe20000000000 */
[----:B---3--:R-:W-:Y:S01]  /*13380*/  IMAD R18, R4, UR43, RZ ;  /* 0x0000002b04127c24 */ /* 0x008fe2000f8e02ff */
[----:B------:R-:W-:Y:S01]  /*13390*/  SEL R15, R30, R31, P0 ;  /* 0x0000001f1e0f7207 */ /* 0x000fe20000000000 */
[----:B------:R-:W-:Y:S01]  /*133a0*/  IMAD.WIDE.U32 R22, R4, UR41, R22 ;  /* 0x0000002904167c25 */ /* 0x000fe2000f8e0016 */
[----:B------:R-:W-:Y:S01]  /*133b0*/  SEL R59, R31, R30, P0 ;  /* 0x0000001e1f3b7207 */ /* 0x000fe20000000000 */
[----:B------:R-:W-:Y:S01]  /*133c0*/  ULDC.64 UR8, c[0x0][0xb28] ;  /* 0x0002ca0000087ab9 */ /* 0x000fe20000000a00 */
[----:B------:R-:W-:Y:S01]  /*133d0*/  SEL R11, R46, R47, P0 ;  /* 0x0000002f2e0b7207 */ /* 0x000fe20000000000 */
[----:B------:R-:W-:Y:S01]  /*133e0*/  IMAD R5, R5, UR41, R18 ;  /* 0x0000002905057c24 */ /* 0x000fe2000f8e0212 */
[----:B------:R-:W-:-:S02]  /*133f0*/  SEL R47, R47, R46, P0 ;  /* 0x0000002e2f2f7207 */ /* 0x000fc40000000000 */
[----:B------:R-:W3:Y:S01]  /*13400*/  @P2 LDC R46, c[0x0][0xbf0] ;  /* 0x0002fc00ff2e2b82 */ /* 0x000ee20000000800 */
[----:B------:R-:W-:Y:S01]  /*13410*/  SEL R61, R49, R48, P0 ;  /* 0x00000030313d7207 */ /* 0x000fe20000000000 */
[----:B------:R-:W-:Y:S01]  /*13420*/  IMAD.IADD R23, R23, 0x1, R5 ;  /* 0x0000000117177824 */ /* 0x000fe200078e0205 */
[----:B------:R-:W-:Y:S01]  /*13430*/  SEL R25, R42, R43, P0 ;  /* 0x0000002b2a197207 */ /* 0x000fe20000000000 */
[----:B0-----:R-:W-:Y:S01]  /*13440*/  @P2 IMAD.HI.U32 R35, R44, R35, RZ ;  /* 0x000000232c232227 */ /* 0x001fe200078e00ff */
[----:B------:R-:W-:Y:S02]  /*13450*/  SEL R37, R43, R42, P0 ;  /* 0x0000002a2b257207 */ /* 0x000fe40000000000 */
[----:B------:R-:W-:Y:S02]  /*13460*/  SEL R49, R26, R27, P0 ;  /* 0x0000001b1a317207 */ /* 0x000fe40000000000 */
[----:B------:R-:W-:Y:S02]  /*13470*/  SEL R57, R27, R26, P0 ;  /* 0x0000001a1b397207 */ /* 0x000fe40000000000 */
[----:B------:R-:W-:-:S02]  /*13480*/  LOP3.LUT R27, R12, 0x7ffffffc, RZ, 0xc0, !PT ;  /* 0x7ffffffc0c1b7812 */ /* 0x000fc400078ec0ff */
[----:B------:R-:W-:Y:S02]  /*13490*/  SEL R19, R50, R51, P0 ;  /* 0x0000003332137207 */ /* 0x000fe40000000000 */
[----:B------:R-:W-:Y:S01]  /*134a0*/  SEL R21, R54, R55, P0 ;  /* 0x0000003736157207 */ /* 0x000fe20000000000 */
[C---:B------:R-:W-:Y:S01]  /*134b0*/  IMAD.IADD R27, R10.reuse, 0x1, -R27 ;  /* 0x000000010a1b7824 */ /* 0x040fe200078e0a1b */
[----:B------:R-:W-:Y:S02]  /*134c0*/  LOP3.LUT P1, RZ, R10, 0x3, RZ, 0xc0, !PT ;  /* 0x000000030aff7812 */ /* 0x000fe4000782c0ff */
[----:B------:R-:W-:Y:S02]  /*134d0*/  SEL R17, R51, R50, P0 ;  /* 0x0000003233117207 */ /* 0x000fe40000000000 */
[----:B------:R-:W-:Y:S02]  /*134e0*/  SEL R55, R55, R54, P0 ;  /* 0x0000003637377207 */ /* 0x000fe40000000000 */
[----:B--2---:R-:W-:Y:S01]  /*134f0*/  LOP3.LUT R34, R6, 0x2, RZ, 0x3c, !PT ;  /* 0x0000000206227812 */ /* 0x004fe200078e3cff */
[----:B------:R-:W-:Y:S04]  /*13500*/  SHFL.IDX PT, R33, R89, R6, 0x1c1f ;  /* 0x001c1f0659217589 */ /* 0x000fe800000e0000 */
[----:B------:R-:W0:Y:S04]  /*13510*/  SHFL.IDX PT, R38, R85, R34, 0x1c1f ;  /* 0x001c1f2255267589 */ /* 0x000e2800000e0000 */
[----:B------:R-:W-:Y:S04]  /*13520*/  SHFL.IDX PT, R7, R91, R6, 0x1c1f ;  /* 0x001c1f065b077589 */ /* 0x000fe800000e0000 */
[----:B------:R2:W-:Y:S04]  /*13530*/  SHFL.IDX PT, R30, R67, R6, 0x1c1f ;  /* 0x001c1f06431e7589 */ /* 0x0005e800000e0000 */
[----:B------:R-:W5:Y:S04]  /*13540*/  SHFL.IDX PT, R36, R87, R34, 0x1c1f ;  /* 0x001c1f2257247589 */ /* 0x000f6800000e0000 */
[----:B------:R1:W-:Y:S01]  /*13550*/  SHFL.IDX PT, R31, R65, R6, 0x1c1f ;  /* 0x001c1f06411f7589 */ /* 0x0003e200000e0000 */
[----:B--2---:R-:W2:Y:S03]  /*13560*/  LDC R67, c[0x0][0xc50] ;  /* 0x00031400ff437b82 */ /* 0x004ea60000000800 */
[----:B------:R4:W-:Y:S04]  /*13570*/  SHFL.IDX PT, R43, R73, R6, 0x1c1f ;  /* 0x001c1f06492b7589 */ /* 0x0009e800000e0000 */
[----:B------:R-:W-:Y:S01]  /*13580*/  SHFL.IDX PT, R40, R81, R6, 0x1c1f ;  /* 0x001c1f0651287589 */ /* 0x000fe200000e0000 */
[----:B0-----:R-:W-:Y:S01]  /*13590*/  SEL R4, R33, R38, P0 ;  /* 0x0000002621047207 */ /* 0x001fe20000000000 */
[----:B-1----:R-:W0:Y:S02]  /*135a0*/  LDC.64 R64, c[0x0][0xb40] ;  /* 0x0002d000ff407b82 */ /* 0x002e240000000a00 */
[----:B------:R-:W-:Y:S04]  /*135b0*/  SHFL.IDX PT, R39, R83, R6, 0x1c1f ;  /* 0x001c1f0653277589 */ /* 0x000fe800000e0000 */
[----:B------:R-:W-:Y:S02]  /*135c0*/  SHFL.IDX PT, R32, R75, R6, 0x1c1f ;  /* 0x001c1f064b207589 */ /* 0x000fe400000e0000 */
[----:B----4-:R-:W1:Y:S02]  /*135d0*/  @P2 LDC R73, c[0x0][0xbec] ;  /* 0x0002fb00ff492b82 */ /* 0x010e640000000800 */
[----:B------:R-:W-:Y:S01]  /*135e0*/  SHFL.IDX PT, R16, R49, R6, 0x1c1f ;  /* 0x001c1f0631107589 */ /* 0x000fe200000e0000 */
[----:B-----5:R-:W-:-:S02]  /*135f0*/  SEL R5, R7, R36, P0 ;  /* 0x0000002407057207 */ /* 0x020fc40000000000 */
[----:B------:R-:W-:Y:S01]  /*13600*/  SEL R7, R36, R7, P0 ;  /* 0x0000000724077207 */ /* 0x000fe20000000000 */
[----:B------:R-:W-:Y:S04]  /*13610*/  SHFL.IDX PT, R15, R15, R6, 0x1c1f ;  /* 0x001c1f060f0f7589 */ /* 0x000fe800000e0000 */
[----:B------:R-:W-:Y:S04]  /*13620*/  SHFL.IDX PT, R14, R41, R6, 0x1c1f ;  /* 0x001c1f06290e7589 */ /* 0x000fe800000e0000 */
[----:B------:R-:W-:Y:S01]  /*13630*/  SHFL.IDX PT, R13, R13, R6, 0x1c1f ;  /* 0x001c1f060d0d7589 */ /* 0x000fe200000e0000 */
[----:B0-----:R-:W-:-:S03]  /*13640*/  IMAD R36, R64, UR43, RZ ;  /* 0x0000002b40247c24 */ /* 0x001fc6000f8e02ff */
[----:B------:R-:W-:Y:S01]  /*13650*/  SHFL.IDX PT, R12, R25, R6, 0x1c1f ;  /* 0x001c1f06190c7589 */ /* 0x000fe200000e0000 */
[----:B------:R-:W-:-:S03]  /*13660*/  IMAD.WIDE.U32 R8, R64, UR41, R8 ;  /* 0x0000002940087c25 */ /* 0x000fc6000f8e0008 */
[----:B------:R-:W-:Y:S01]  /*13670*/  SHFL.IDX PT, R11, R11, R6, 0x1c1f ;  /* 0x001c1f060b0b7589 */ /* 0x000fe200000e0000 */
[----:B-1----:R-:W-:-:S03]  /*13680*/  @P2 IMAD.HI.U32 R73, R44, R73, RZ ;  /* 0x000000492c492227 */ /* 0x002fc600078e00ff */
[----:B------:R-:W-:Y:S04]  /*13690*/  SHFL.IDX PT, R3, R21, R6, 0x1c1f ;  /* 0x001c1f0615037589 */ /* 0x000fe800000e0000 */
[----:B------:R0:W-:Y:S04]  /*136a0*/  SHFL.IDX PT, R10, R19, R6, 0x1c1f ;  /* 0x001c1f06130a7589 */ /* 0x0001e800000e0000 */
[----:B------:R-:W-:Y:S04]  /*136b0*/  SHFL.IDX PT, R42, R79, R34, 0x1c1f ;  /* 0x001c1f224f2a7589 */ /* 0x000fe800000e0000 */
[----:B------:R-:W-:Y:S01]  /*136c0*/  SHFL.IDX PT, R41, R77, R34, 0x1c1f ;  /* 0x001c1f224d297589 */ /* 0x000fe200000e0000 */
[----:B0-----:R-:W-:Y:S01]  /*136d0*/  SEL R6, R38, R33, P0 ;  /* 0x0000002126067207 */ /* 0x001fe20000000000 */
[----:B------:R-:W-:-:S02]  /*136e0*/  IMAD R38, RZ, RZ, -UR42 ;  /* 0x8000002aff267e24 */ /* 0x000fc4000f8e02ff */
[----:B------:R-:W-:Y:S01]  /*136f0*/  SHFL.IDX PT, R49, R71, R34, 0x1c1f ;  /* 0x001c1f2247317589 */ /* 0x000fe200000e0000 */
[----:B------:R-:W-:Y:S01]  /*13700*/  IMAD.MOV.U32 R33, RZ, RZ, R44 ;  /* 0x000000ffff217224 */ /* 0x000fe200078e002c */
[----:B---3--:R-:W-:Y:S01]  /*13710*/  @P2 SHF.R.U32.HI R33, RZ, R46, R35 ;  /* 0x0000002eff212219 */ /* 0x008fe20000011623 */
[----:B--2---:R-:W-:Y:S01]  /*13720*/  IMAD R67, R67, R38, UR4 ;  /* 0x0000000443437e24 */ /* 0x004fe2000f8e0226 */
[----:B------:R-:W-:Y:S01]  /*13730*/  ULDC.64 UR4, c[0x0][0xbe0] ;  /* 0x0002f80000047ab9 */ /* 0x000fe20000000a00 */
[----:B------:R-:W-:Y:S01]  /*13740*/  IMAD R35, R65, UR41, R36 ;  /* 0x0000002941237c24 */ /* 0x000fe2000f8e0224 */
[----:B------:R-:W0:Y:S02]  /*13750*/  SHFL.IDX PT, R48, R69, R34, 0x1c1f ;  /* 0x001c1f2245307589 */ /* 0x000e2400000e0000 */
[----:B------:R-:W-:Y:S01]  /*13760*/  SHF.R.S32.HI R38, RZ, 0x1f, R67 ;  /* 0x0000001fff267819 */ /* 0x000fe20000011443 */
[----:B------:R-:W-:Y:S01]  /*13770*/  IMAD.IADD R35, R9, 0x1, R35 ;  /* 0x0000000109237824 */ /* 0x000fe200078e0223 */
[----:B------:R-:W-:Y:S03]  /*13780*/  SHFL.IDX PT, R51, R63, R34, 0x1c1f ;  /* 0x001c1f223f337589 */ /* 0x000fe600000e0000 */
[C---:B------:R-:W-:Y:S01]  /*13790*/  IMAD R9, R38.reuse, UR4, RZ ;  /* 0x0000000426097c24 */ /* 0x040fe2000f8e02ff */
[----:B------:R-:W1:Y:S01]  /*137a0*/  SHFL.IDX PT, R50, R61, R34, 0x1c1f ;  /* 0x001c1f223d327589 */ /* 0x000e6200000e0000 */
[----:B------:R-:W-:-:S02]  /*137b0*/  IMAD R38, R38, UR6, RZ ;  /* 0x0000000626267c24 */ /* 0x000fc4000f8e02ff */
[C---:B------:R-:W-:Y:S01]  /*137c0*/  IMAD R36, R67.reuse, UR5, R9 ;  /* 0x0000000543247c24 */ /* 0x040fe2000f8e0209 */
[----:B------:R-:W-:Y:S04]  /*137d0*/  SHFL.IDX PT, R26, R59, R34, 0x1c1f ;  /* 0x001c1f223b1a7589 */ /* 0x000fe800000e0000 */
[----:B------:R-:W-:Y:S04]  /*137e0*/  SHFL.IDX PT, R25, R57, R34, 0x1c1f ;  /* 0x001c1f2239197589 */ /* 0x000fe800000e0000 */
[----:B------:R-:W-:Y:S04]  /*137f0*/  SHFL.IDX PT, R24, R53, R34, 0x1c1f ;  /* 0x001c1f2235187589 */ /* 0x000fe800000e0000 */
[----:B------:R2:W-:Y:S04]  /*13800*/  SHFL.IDX PT, R21, R45, R34, 0x1c1f ;  /* 0x001c1f222d157589 */ /* 0x0005e800000e0000 */
[----:B------:R-:W-:Y:S04]  /*13810*/  SHFL.IDX PT, R20, R47, R34, 0x1c1f ;  /* 0x001c1f222f147589 */ /* 0x000fe800000e0000 */
[----:B------:R3:W-:Y:S01]  /*13820*/  SHFL.IDX PT, R19, R37, R34, 0x1c1f ;  /* 0x001c1f2225137589 */ /* 0x0007e200000e0000 */
[----:B--2---:R-:W-:-:S03]  /*13830*/  IMAD R45, R67, UR7, R38 ;  /* 0x00000007432d7c24 */ /* 0x004fc6000f8e0226 */
[----:B------:R-:W-:Y:S04]  /*13840*/  SHFL.IDX PT, R18, R55, R34, 0x1c1f ;  /* 0x001c1f2237127589 */ /* 0x000fe800000e0000 */
[----:B------:R2:W-:Y:S01]  /*13850*/  SHFL.IDX PT, R17, R17, R34, 0x1c1f ;  /* 0x001c1f2211117589 */ /* 0x0005e200000e0000 */
[----:B---3--:R-:W-:Y:S01]  /*13860*/  IMAD.MOV.U32 R37, RZ, RZ, R44 ;  /* 0x000000ffff257224 */ /* 0x008fe200078e002c */
[----:B------:R-:W-:Y:S01]  /*13870*/  @P2 SHF.R.U32.HI R37, RZ, R52, R73 ;  /* 0x00000034ff252219 */ /* 0x000fe20000011649 */
[----:B------:R-:W-:-:S04]  /*13880*/  VIADD R52, R28, 0x8 ;  /* 0x000000081c347836 */ /* 0x000fc80000000000 */
[----:B------:R-:W-:Y:S02]  /*13890*/  IMAD.MOV R38, RZ, RZ, -R37 ;  /* 0x000000ffff267224 */ /* 0x000fe400078e0a25 */
[----:B--2---:R-:W-:Y:S02]  /*138a0*/  IMAD.MOV.U32 R34, RZ, RZ, R8 ;  /* 0x000000ffff227224 */ /* 0x004fe400078e0008 */
[----:B------:R-:W-:Y:S01]  /*138b0*/  IMAD.WIDE.U32 R8, R67, UR4, R22 ;  /* 0x0000000443087c25 */ /* 0x000fe2000f8e0016 */
[----:B------:R-:W-:-:S03]  /*138c0*/  ULDC.64 UR4, c[0x0][0xb30] ;  /* 0x0002cc0000047ab9 */ /* 0x000fc60000000a00 */
[----:B------:R-:W-:Y:S01]  /*138d0*/  IMAD.WIDE.U32 R22, R67, UR6, R34 ;  /* 0x0000000643167c25 */ /* 0x000fe2000f8e0022 */
[----:B------:R-:W-:Y:S01]  /*138e0*/  IADD3 R34, P2, R33, R8, RZ ;  /* 0x0000000821227210 */ /* 0x000fe20007f5e0ff */
[----:B------:R-:W-:Y:S01]  /*138f0*/  ULDC.64 UR6, c[0x0][0xbc8] ;  /* 0x0002f20000067ab9 */ /* 0x000fe20000000a00 */
[----:B------:R-:W-:Y:S01]  /*13900*/  SHF.R.S32.HI R8, RZ, 0x1f, R37 ;  /* 0x0000001fff087819 */ /* 0x000fe20000011425 */
[----:B------:R-:W-:Y:S01]  /*13910*/  IMAD.IADD R23, R23, 0x1, R45 ;  /* 0x0000000117177824 */ /* 0x000fe200078e022d */
[--C-:B------:R-:W-:Y:S01]  /*13920*/  SHF.R.S32.HI R35, RZ, 0x1f, R33.reuse ;  /* 0x0000001fff237819 */ /* 0x100fe20000011421 */
[----:B------:R-:W-:Y:S02]  /*13930*/  IMAD.MOV R33, RZ, RZ, -R33 ;  /* 0x000000ffff217224 */ /* 0x000fe400078e0a21 */
[----:B------:R-:W-:Y:S01]  /*13940*/  IMAD R8, R8, UR4, RZ ;  /* 0x0000000408087c24 */ /* 0x000fe2000f8e02ff */
[----:B------:R-:W-:Y:S01]  /*13950*/  IADD3.X R35, R35, R9, R36, P2, !PT ;  /* 0x0000000923237210 */ /* 0x000fe200017fe424 */
[----:B------:R-:W-:-:S02]  /*13960*/  IMAD R33, R29, R33, R44 ;  /* 0x000000211d217224 */ /* 0x000fc400078e022c */
[----:B------:R-:W-:Y:S01]  /*13970*/  IMAD R45, R29, R38, R44 ;  /* 0x000000261d2d7224 */ /* 0x000fe200078e022c */
[----:B0-----:R-:W-:Y:S01]  /*13980*/  SEL R38, R48, R43, P0 ;  /* 0x0000002b30267207 */ /* 0x001fe20000000000 */
[C---:B------:R-:W-:Y:S01]  /*13990*/  IMAD R47, R37.reuse, UR5, R8 ;  /* 0x00000005252f7c24 */ /* 0x040fe2000f8e0208 */
[----:B------:R-:W0:Y:S01]  /*139a0*/  S2UR UR5, SR_CgaCtaId ;  /* 0x00000000000579c3 */ /* 0x000e220000008800 */
[----:B------:R-:W-:Y:S01]  /*139b0*/  IMAD.WIDE.U32 R8, R37, UR4, R22 ;  /* 0x0000000425087c25 */ /* 0x000fe2000f8e0016 */
[----:B------:R-:W-:Y:S01]  /*139c0*/  SHF.R.S32.HI R22, RZ, 0x1f, R33 ;  /* 0x0000001fff167819 */ /* 0x000fe20000011421 */
[----:B------:R-:W-:Y:S01]  /*139d0*/  UMOV UR4, 0x400 ;  /* 0x0000040000047882 */ /* 0x000fe20000000000 */
[----:B------:R-:W-:Y:S01]  /*139e0*/  SHF.R.S32.HI R23, RZ, 0x1f, R45 ;  /* 0x0000001fff177819 */ /* 0x000fe2000001142d */
[----:B------:R-:W-:Y:S02]  /*139f0*/  IMAD.IADD R9, R9, 0x1, R47 ;  /* 0x0000000109097824 */ /* 0x000fe400078e022f */
[----:B------:R-:W-:-:S02]  /*13a00*/  IMAD R22, R22, UR6, RZ ;  /* 0x0000000616167c24 */ /* 0x000fc4000f8e02ff */
[----:B------:R-:W-:Y:S02]  /*13a10*/  IMAD R36, R23, UR8, RZ ;  /* 0x0000000817247c24 */ /* 0x000fe4000f8e02ff */
[----:B------:R-:W-:Y:S01]  /*13a20*/  IMAD R23, R33, UR7, R22 ;  /* 0x0000000721177c24 */ /* 0x000fe2000f8e0216 */
[----:B------:R-:W-:Y:S01]  /*13a30*/  SEL R22, R41, R40, P0 ;  /* 0x0000002829167207 */ /* 0x000fe20000000000 */
        /* <DEDUP_REMOVED lines=10> */
[----:B0-----:R-:W-:Y:S01]  /*13ae0*/  ULEA UR4, UR5, UR4, 0x18 ;  /* 0x0000000405047291 */ /* 0x001fe2000f8ec03f */
        /* <DEDUP_REMOVED lines=11> */
[----:B------:R-:W2:Y:S01]  /*13ba0*/  SHFL.IDX PT, R45, R33, 0x1, 0x1c1f ;  /* 0x003c1f00212d7f89 */ /* 0x000ea200000e0000 */
[----:B------:R-:W-:Y:S02]  /*13bb0*/  ISETP.GE.AND P3, PT, R28, R53, PT ;  /* 0x000000351c00720c */ /* 0x000fe40003f66270 */
[----:B------:R-:W-:Y:S01]  /*13bc0*/  SEL R9, R39, R42, P0 ;  /* 0x0000002a27097207 */ /* 0x000fe20000000000 */
[----:B------:R3:W4:Y:S01]  /*13bd0*/  SHFL.IDX PT, R46, R54, RZ, 0x1c1f ;  /* 0x001c1fff362e7589 */ /* 0x00072200000e0000 */
[----:B------:R-:W-:-:S02]  /*13be0*/  SEL R23, R42, R39, P0 ;  /* 0x000000272a177207 */ /* 0x000fc40000000000 */
[----:B------:R-:W-:Y:S01]  /*13bf0*/  SYNCS.ARRIVE.TRANS64.RED.A1T0 RZ, [UR4], RZ ;  /* 0x000000ffffff79a7 */ /* 0x000fe20008100404 */
[----:B------:R3:W3:Y:S01]  /*13c00*/  SHFL.IDX PT, R47, R55, RZ, 0x1c1f ;  /* 0x001c1fff372f7589 */ /* 0x0006e200000e0000 */
[----:B------:R-:W-:Y:S02]  /*13c10*/  SEL R36, R43, R48, P0 ;  /* 0x000000302b247207 */ /* 0x000fe40000000000 */
[----:B------:R-:W-:Y:S02]  /*13c20*/  SEL R37, R32, R49, P0 ;  /* 0x0000003120257207 */ /* 0x000fe40000000000 */
[----:B------:R-:W-:Y:S01]  /*13c30*/  SEL R39, R49, R32, P0 ;  /* 0x0000002031277207 */ /* 0x000fe20000000000 */
[----:B------:R-:W-:Y:S01]  /*13c40*/  IMAD.SHL.U32 R49, R27, 0x2, RZ ;  /* 0x000000021b317824 */ /* 0x000fe200078e00ff */
[----:B-1----:R-:W-:Y:S02]  /*13c50*/  SEL R40, R31, R50, P0 ;  /* 0x000000321f287207 */ /* 0x002fe40000000000 */
[----:B------:R-:W-:-:S02]  /*13c60*/  SEL R42, R50, R31, P0 ;  /* 0x0000001f322a7207 */ /* 0x000fc40000000000 */
[----:B------:R-:W-:Y:S01]  /*13c70*/  SEL R41, R30, R51, P0 ;  /* 0x000000331e297207 */ /* 0x000fe20000000000 */
[----:B0-----:R0:W-:Y:S01]  /*13c80*/  @!P2 ST.E desc[UR48][R34.64], R2 ;  /* 0x000000022200a985 */ /* 0x0011e2000c101930 */
[----:B------:R-:W-:-:S03]  /*13c90*/  SEL R43, R51, R30, P0 ;  /* 0x0000001e332b7207 */ /* 0x000fc60000000000 */
[----:B--2---:R0:W-:Y:S01]  /*13ca0*/  @!P1 ST.E desc[UR48][R44.64], R0 ;  /* 0x000000002c009985 */ /* 0x0041e2000c101930 */
[----:B------:R-:W-:Y:S05]  /*13cb0*/  @P3 BRA `(.L_x_908) ;  /* 0x0000000000b83947 */ /* 0x000fea0003800000 */
[C---:B0-----:R-:W-:Y:S01]  /*13cc0*/  VIADD R0, R49.reuse, 0x8 ;  /* 0x0000000831007836 */ /* 0x041fe20000000000 */
[----:B------:R-:W-:Y:S01]  /*13cd0*/  ULDC UR4, c[0x0][0xac8] ;  /* 0x0002b20000047ab9 */ /* 0x000fe20000000800 */
[C---:B------:R-:W-:Y:S01]  /*13ce0*/  VIADD R2, R49.reuse, 0x18 ;  /* 0x0000001831027836 */ /* 0x040fe20000000000 */
[C---:B------:R-:W-:Y:S01]  /*13cf0*/  ISETP.GE.AND P1, PT, R49.reuse, UR4, PT ;  /* 0x0000000431007c0c */ /* 0x040fe2000bf26270 */
[C---:B------:R-:W-:Y:S01]  /*13d00*/  VIADD R27, R49.reuse, 0x20 ;  /* 0x00000020311b7836 */ /* 0x040fe20000000000 */
[----:B------:R-:W-:Y:S01]  /*13d10*/  ISETP.GE.AND P2, PT, R0, UR4, PT ;  /* 0x0000000400007c0c */ /* 0x000fe2000bf46270 */
[C---:B------:R-:W-:Y:S02]  /*13d20*/  VIADD R32, R49.reuse, 0x28 ;  /* 0x0000002831207836 */ /* 0x040fe40000000000 */
[----:B------:R-:W-:Y:S01]  /*13d30*/  VIADD R33, R49, 0x30 ;  /* 0x0000003031217836 */ /* 0x000fe20000000000 */
[----:B------:R-:W-:Y:S01]  /*13d40*/  ISETP.GE.AND P3, PT, R27, UR4, PT ;  /* 0x000000041b007c0c */ /* 0x000fe2000bf66270 */
[----:B------:R-:W-:Y:S01]  /*13d50*/  VIADD R34, R49, 0x38 ;  /* 0x0000003831227836 */ /* 0x000fe20000000000 */
[----:B------:R-:W-:-:S02]  /*13d60*/  ISETP.GE.AND P4, PT, R32, UR4, PT ;  /* 0x0000000420007c0c */ /* 0x000fc4000bf86270 */
[----:B------:R-:W-:Y:S02]  /*13d70*/  ISETP.GE.AND P5, PT, R33, UR4, PT ;  /* 0x0000000421007c0c */ /* 0x000fe4000bfa6270 */
[----:B------:R-:W-:Y:S01]  /*13d80*/  ISETP.GE.AND P6, PT, R34, UR4, PT ;  /* 0x0000000422007c0c */ /* 0x000fe2000bfc6270 */
[----:B---34-:R-:W-:Y:S02]  /*13d90*/  @!P1 IMAD.WIDE R28, R49, 0x4, R46 ;  /* 0x00000004311c9825 */ /* 0x018fe400078e022e */
        /* <DEDUP_REMOVED lines=32> */
.L_x_908:
[----:B------:R-:W-:Y:S05]  /*13fa0*/  BSYNC B0 ;  /* 0x0000000000007941 */ /* 0x000fea0003800000 */
.L_x_907:
[----:B------:R-:W-:Y:S01]  /*13fb0*/  ISETP.GE.AND P1, PT, R52, R53, PT ;  /* 0x000000353400720c */ /* 0x000fe20003f26270 */
[----:B-1----:R1:W2:Y:S01]  /*13fc0*/  SHFL.IDX PT, R31, R55, 0x1, 0x1c1f ;  /* 0x003c1f00371f7f89 */ /* 0x0022a200000e0000 */
[----:B------:R-:W-:Y:S02]  /*13fd0*/  SEL R23, R15, R26, P0 ;  /* 0x0000001a0f177207 */ /* 0x000fe40000000000 */
[----:B------:R-:W-:Y:S01]  /*13fe0*/  SEL R29, R26, R15, P0 ;  /* 0x0000000f1a1d7207 */ /* 0x000fe20000000000 */
[----:B------:R1:W0:Y:S01]  /*13ff0*/  SHFL.IDX PT, R30, R54, 0x1, 0x1c1f ;  /* 0x003c1f00361e7f89 */ /* 0x00022200000e0000 */
        /* <DEDUP_REMOVED lines=14> */
[----:B012---:R-:W-:Y:S06]  /*140e0*/  @P1 BRA `(.L_x_819) ;  /* 0x0000005000201947 */ /* 0x007fec0003800000 */
[C---:B------:R-:W-:Y:S01]  /*140f0*/  VIADD R0, R49.reuse, 0x8 ;  /* 0x0000000831007836 */ /* 0x040fe20000000000 */
[----:B------:R-:W-:Y:S01]  /*14100*/  ULDC UR4, c[0x0][0xac8] ;  /* 0x0002b20000047ab9 */ /* 0x000fe20000000800 */
[C---:B------:R-:W-:Y:S01]  /*14110*/  VIADD R6, R49.reuse, 0x18 ;  /* 0x0000001831067836 */ /* 0x040fe20000000000 */
[C---:B------:R-:W-:Y:S01]  /*14120*/  ISETP.GE.AND P0, PT, R49.reuse, UR4, PT ;  /* 0x0000000431007c0c */ /* 0x040fe2000bf06270 */
[C---:B------:R-:W-:Y:S01]  /*14130*/  VIADD R2, R49.reuse, 0x10 ;  /* 0x0000001031027836 */ /* 0x040fe20000000000 */
[----:B------:R-:W-:Y:S01]  /*14140*/  ISETP.GE.AND P1, PT, R0, UR4, PT ;  /* 0x0000000400007c0c */ /* 0x000fe2000bf26270 */
[C---:B------:R-:W-:Y:S01]  /*14150*/  VIADD R8, R49.reuse, 0x20 ;  /* 0x0000002031087836 */ /* 0x040fe20000000000 */
[----:B------:R-:W-:Y:S01]  /*14160*/  ISETP.GE.AND P3, PT, R6, UR4, PT ;  /* 0x0000000406007c0c */ /* 0x000fe2000bf66270 */
[C---:B------:R-:W-:Y:S01]  /*14170*/  VIADD R10, R49.reuse, 0x28 ;  /* 0x00000028310a7836 */ /* 0x040fe20000000000 */
[----:B------:R-:W-:Y:S01]  /*14180*/  ISETP.GE.AND P2, PT, R2, UR4, PT ;  /* 0x0000000402007c0c */ /* 0x000fe2000bf46270 */
[----:B------:R-:W-:Y:S01]  /*14190*/  VIADD R11, R49, 0x30 ;  /* 0x00000030310b7836 */ /* 0x000fe20000000000 */
[----:B------:R-:W-:-:S02]  /*141a0*/  ISETP.GE.AND P4, PT, R8, UR4, PT ;  /* 0x0000000408007c0c */ /* 0x000fc4000bf86270 */
[----:B------:R-:W-:Y:S02]  /*141b0*/  ISETP.GE.AND P5, PT, R10, UR4, PT ;  /* 0x000000040a007c0c */ /* 0x000fe4000bfa6270 */
[----:B------:R-:W-:-:S03]  /*141c0*/  ISETP.GE.AND P6, PT, R11, UR4, PT ;  /* 0x000000040b007c0c */ /* 0x000fc6000bfc6270 */
[----:B------:R-:W-:-:S04]  /*141d0*/  @!P1 LEA.HI R0, R0, R0, RZ, 0x1 ;  /* 0x0000000000009211 */ /* 0x000fc800078f08ff */
[----:B------:R-:W-:Y:S02]  /*141e0*/  @!P1 LOP3.LUT R5, R0, 0xfffffffe, RZ, 0xc0, !PT ;  /* 0xfffffffe00059812 */ /* 0x000fe400078ec0ff */
[----:B------:R-:W-:Y:S02]  /*141f0*/  @!P3 LEA.HI R0, R6, R6, RZ, 0x1 ;  /* 0x000000060600b211 */ /* 0x000fe400078f08ff */
[----:B------:R-:W-:Y:S01]  /*14200*/  @!P2 LEA.HI R4, R2, R2, RZ, 0x1 ;  /* 0x000000020204a211 */ /* 0x000fe200078f08ff */
[C-C-:B------:R-:W-:Y:S01]  /*14210*/  @!P0 IMAD.WIDE R2, R49.reuse, 0x4, R30.reuse ;  /* 0x0000000431028825 */ /* 0x140fe200078e021e */
[----:B------:R-:W-:Y:S02]  /*14220*/  @!P4 LEA.HI R8, R8, R8, RZ, 0x1 ;  /* 0x000000080808c211 */ /* 0x000fe400078f08ff */
[----:B------:R-:W-:Y:S01]  /*14230*/  @!P3 LOP3.LUT R9, R0, 0xfffffffe, RZ, 0xc0, !PT ;  /* 0xfffffffe0009b812 */ /* 0x000fe200078ec0ff */
[----:B------:R-:W-:Y:S01]  /*14240*/  VIADD R49, R49, 0x38 ;  /* 0x0000003831317836 */ /* 0x000fe20000000000 */
[----:B------:R-:W-:Y:S01]  /*14250*/  @!P5 LEA.HI R10, R10, R10, RZ, 0x1 ;  /* 0x0000000a0a0ad211 */ /* 0x000fe200078f08ff */
[----:B------:R0:W-:Y:S01]  /*14260*/  @!P0 ST.E.64 desc[UR48][R2.64], R22 ;  /* 0x0000001602008985 */ /* 0x0001e2000c101b30 */
[----:B------:R-:W-:Y:S01]  /*14270*/  @!P2 LOP3.LUT R7, R4, 0xfffffffe, RZ, 0xc0, !PT ;  /* 0xfffffffe0407a812 */ /* 0x000fe200078ec0ff */
[----:B------:R-:W-:Y:S01]  /*14280*/  @!P1 IMAD.WIDE R4, R5, 0x4, R30 ;  /* 0x0000000405049825 */ /* 0x000fe200078e021e */
[----:B------:R-:W-:-:S02]  /*14290*/  @!P6 LEA.HI R0, R11, R11, RZ, 0x1 ;  /* 0x0000000b0b00e211 */ /* 0x000fc400078f08ff */
[----:B------:R-:W-:Y:S01]  /*142a0*/  @!P4 LOP3.LUT R11, R8, 0xfffffffe, RZ, 0xc0, !PT ;  /* 0xfffffffe080bc812 */ /* 0x000fe200078ec0ff */
[--C-:B------:R-:W-:Y:S01]  /*142b0*/  @!P2 IMAD.WIDE R6, R7, 0x4, R30.reuse ;  /* 0x000000040706a825 */ /* 0x100fe200078e021e */
[----:B------:R-:W-:Y:S01]  /*142c0*/  @!P5 LOP3.LUT R19, R10, 0xfffffffe, RZ, 0xc0, !PT ;  /* 0xfffffffe0a13d812 */ /* 0x000fe200078ec0ff */
[----:B------:R1:W-:Y:S01]  /*142d0*/  @!P1 ST.E.64 desc[UR48][R4.64], R28 ;  /* 0x0000001c04009985 */ /* 0x0003e2000c101b30 */
[----:B------:R-:W-:Y:S01]  /*142e0*/  ISETP.GE.AND P0, PT, R49, UR4, PT ;  /* 0x0000000431007c0c */ /* 0x000fe2000bf06270 */
[--C-:B------:R-:W-:Y:S02]  /*142f0*/  @!P3 IMAD.WIDE R8, R9, 0x4, R30.reuse ;  /* 0x000000040908b825 */ /* 0x100fe400078e021e */
[----:B------:R2:W-:Y:S01]  /*14300*/  @!P2 ST.E.64 desc[UR48][R6.64], R26 ;  /* 0x0000001a0600a985 */ /* 0x0005e2000c101b30 */
[----:B0-----:R-:W-:Y:S01]  /*14310*/  @!P6 LOP3.LUT R23, R0, 0xfffffffe, RZ, 0xc0, !PT ;  /* 0xfffffffe0017e812 */ /* 0x001fe200078ec0ff */
[--C-:B------:R-:W-:Y:S02]  /*14320*/  @!P4 IMAD.WIDE R2, R11, 0x4, R30.reuse ;  /* 0x000000040b02c825 */ /* 0x100fe400078e021e */
[----:B------:R2:W-:Y:S02]  /*14330*/  @!P3 ST.E.64 desc[UR48][R8.64], R14 ;  /* 0x0000000e0800b985 */ /* 0x0005e4000c101b30 */
[----:B------:R-:W-:-:S02]  /*14340*/  @!P6 IMAD.WIDE R10, R23, 0x4, R30 ;  /* 0x00000004170ae825 */ /* 0x000fc400078e021e */
[----:B------:R2:W-:Y:S02]  /*14350*/  @!P4 ST.E.64 desc[UR48][R2.64], R24 ;  /* 0x000000180200c985 */ /* 0x0005e4000c101b30 */
[----:B-1----:R-:W-:-:S05]  /*14360*/  @!P5 IMAD.WIDE R4, R19, 0x4, R30 ;  /* 0x000000041304d825 */ /* 0x002fca00078e021e */
[----:B------:R2:W-:Y:S04]  /*14370*/  @!P5 ST.E.64 desc[UR48][R4.64], R12 ;  /* 0x0000000c0400d985 */ /* 0x0005e8000c101b30 */
[----:B------:R2:W-:Y:S01]  /*14380*/  @!P6 ST.E.64 desc[UR48][R10.64], R16 ;  /* 0x000000100a00e985 */ /* 0x0005e2000c101b30 */
[----:B------:R-:W-:Y:S05]  /*14390*/  @P0 BRA `(.L_x_819) ;  /* 0x0000004c00740947 */ /* 0x000fea0003800000 */
[----:B------:R-:W-:-:S04]  /*143a0*/  LEA.HI R49, R49, R49, RZ, 0x1 ;  /* 0x0000003131317211 */ /* 0x000fc800078f08ff */
[----:B--2---:R-:W-:-:S05]  /*143b0*/  LOP3.LUT R3, R49, 0xfffffffe, RZ, 0xc0, !PT ;  /* 0xfffffffe31037812 */ /* 0x004fca00078ec0ff */
[----:B------:R-:W-:-:S05]  /*143c0*/  IMAD.WIDE R2, R3, 0x4, R30 ;  /* 0x0000000403027825 */ /* 0x000fca00078e021e */
[----:B------:R0:W-:Y:S01]  /*143d0*/  ST.E.64 desc[UR48][R2.64], R20 ;  /* 0x0000001402007985 */ /* 0x0001e2000c101b30 */
[----:B------:R-:W-:Y:S05]  /*143e0*/  BRA `(.L_x_819) ;  /* 0x0000004c00607947 */ /* 0x000fea0003800000 */
.L_x_906:
[----:B------:R-:W0:Y:S02]  /*143f0*/  S2R R0, SR_TID.X ;  /* 0x0000000000007919 */ /* 0x000e240000002100 */
[----:B0-----:R-:W-:-:S05]  /*14400*/  VIADD R2, R0, 0xffffff80 ;  /* 0xffffff8000027836 */ /* 0x001fca0000000000 */
        /* <DEDUP_REMOVED lines=20> */
[----:B------:R-:W-:Y:S01]  /*14550*/  IMAD.U32 R3, RZ, RZ, UR5 ;  /* 0x00000005ff037e24 */ /* 0x000fe2000f8e00ff */
[----:B------:R-:W2:Y:S01]  /*14560*/  @P0 LDC R7, c[0x0][0xbec] ;  /* 0x0002fb00ff070b82 */ /* 0x000ea20000000800 */
[----:B------:R-:W-:Y:S01]  /*14570*/  IMAD.U32 R2, RZ, RZ, UR4 ;  /* 0x00000004ff027e24 */ /* 0x000fe2000f8e00ff */
[----:B------:R-:W-:Y:S01]  /*14580*/  ULDC.64 UR4, c[0x0][0xbe0] ;  /* 0x0002f80000047ab9 */ /* 0x000fe20000000a00 */
[----:B------:R-:W-:-:S05]  /*14590*/  IMAD.U32 R3, RZ, RZ, UR6 ;  /* 0x00000006ff037e24 */ /* 0x000fca000f8e00ff */
[----:B------:R-:W3:Y:S01]  /*145a0*/  @P0 LDC R9, c[0x0][0xbf0] ;  /* 0x0002fc00ff090b82 */ /* 0x000ee20000000800 */
[C---:B0-----:R-:W-:Y:S02]  /*145b0*/  IMAD R12, R10.reuse, UR43, RZ ;  /* 0x0000002b0a0c7c24 */ /* 0x041fe4000f8e02ff */
[----:B------:R-:W-:-:S04]  /*145c0*/  IMAD.WIDE.U32 R2, R10, UR41, R2 ;  /* 0x000000290a027c25 */ /* 0x000fc8000f8e0002 */
[----:B------:R-:W-:Y:S01]  /*145d0*/  IMAD R11, R11, UR41, R12 ;  /* 0x000000290b0b7c24 */ /* 0x000fe2000f8e020c */
[----:B------:R-:W1:Y:S03]  /*145e0*/  LDC R8, c[0x0][0xc50] ;  /* 0x00031400ff087b82 */ /* 0x000e660000000800 */
[----:B------:R-:W-:Y:S02]  /*145f0*/  IMAD.IADD R3, R11, 0x1, R3 ;  /* 0x000000010b037824 */ /* 0x000fe400078e0203 */
        /* <DEDUP_REMOVED lines=25> */
.L_x_817:
        /* <DEDUP_REMOVED lines=18> */
.L_x_909:
[----:B------:R-:W-:Y:S01]  /*148b0*/  ULDC UR7, c[0x0][0xc50] ;  /* 0x0003140000077ab9 */ /* 0x000fe20000000800 */
[----:B------:R-:W-:Y:S01]  /*148c0*/  UMOV UR39, UR6 ;  /* 0x0000000600277c82 */ /* 0x000fe20008000000 */
[----:B------:R-:W-:-:S11]  /*148d0*/  UISETP.NE.AND UP0, UPT, UR7, 0x1, UPT ;  /* 0x000000010700788c */ /* 0x000fd6000bf05270 */
[----:B------:R-:W-:Y:S01]  /*148e0*/  @UP0 ULDC UR4, c[0x0][0xc54] ;  /* 0x0003150000040ab9 */ /* 0x000fe20000000800 */
[----:B------:R-:W-:Y:S01]  /*148f0*/  @UP0 ULDC UR8, c[0x0][0xc58] ;  /* 0x0003160000080ab9 */ /* 0x000fe20000000800 */
[----:B------:R-:W-:-:S04]  /*14900*/  UIMAD.WIDE.U32 UR4, UR6, UR4, URZ ;  /* 0x00000004060472a5 */ /* 0x000fc8000f8e003f */
[----:B------:R-:W-:-:S12]  /*14910*/  @UP0 USHF.R.U32.HI UR39, URZ, UR8, UR5 ;  /* 0x000000083f270299 */ /* 0x000fd80008011605 */
.L_x_910:
[----:B------:R-:W-:Y:S01]  /*14920*/  ISETP.GE.AND P0, PT, R25, RZ, PT ;  /* 0x000000ff1900720c */ /* 0x000fe20003f06270 */
[----:B------:R-:W-:Y:S01]  /*14930*/  UIADD3 UR45, -UR39, URZ, URZ ;  /* 0x0000003f272d7290 */ /* 0x000fe2000fffe13f */
[----:B------:R-:W-:Y:S02]  /*14940*/  IMAD.MOV.U32 R28, RZ, RZ, 0x1 ;  /* 0x00000001ff1c7424 */ /* 0x000fe400078e00ff */
[----:B------:R-:W-:Y:S01]  /*14950*/  IMAD.MOV.U32 R0, RZ, RZ, RZ ;  /* 0x000000ffff007224 */ /* 0x000fe200078e00ff */
[----:B------:R-:W-:Y:S01]  /*14960*/  UIMAD UR45, UR7, UR45, UR6 ;  /* 0x0000002d072d72a4 */ /* 0x000fe2000f8e0206 */
[----:B------:R-:W-:-:S07]  /*14970*/  IMAD.MOV.U32 R2, RZ, RZ, 0x1 ;  /* 0x00000001ff027424 */ /* 0x000fce00078e00ff */
[----:B------:R-:W-:Y:S05]  /*14980*/  @!P0 BRA `(.L_x_911) ;  /* 0x0000004400288947 */ /* 0x000fea0003800000 */
[----:B------:R-:W0:Y:S01]  /*14990*/  LDC.64 R2, c[0x0][0xa28] ;  /* 0x00028a00ff027b82 */ /* 0x000e220000000a00 */
[----:B------:R-:W-:Y:S01]  /*149a0*/  IMAD.MOV.U32 R16, RZ, RZ, RZ ;  /* 0x000000ffff107224 */ /* 0x000fe200078e00ff */
[----:B------:R-:W-:Y:S01]  /*149b0*/  ULDC UR4, c[0x0][0x448] ;  /* 0x0001120000047ab9 */ /* 0x000fe20000000800 */
[----:B------:R-:W-:Y:S01]  /*149c0*/  ULDC UR6, c[0x0][0x2f0] ;  /* 0x0000bc0000067ab9 */ /* 0x000fe20000000800 */
[----:B------:R-:W-:Y:S01]  /*149d0*/  ULDC UR10, c[0x0][0x288] ;  /* 0x0000a200000a7ab9 */ /* 0x000fe20000000800 */
[----:B0-----:R-:W-:-:S04]  /*149e0*/  ISETP.NE.U32.AND P0, PT, R2, RZ, PT ;  /* 0x000000ff0200720c */ /* 0x001fc80003f05070 */
[----:B------:R-:W-:-:S13]  /*149f0*/  ISETP.NE.AND.EX P0, PT, R3, RZ, PT, P0 ;  /* 0x000000ff0300720c */ /* 0x000fda0003f05300 */
[----:B------:R-:W0:Y:S02]  /*14a00*/  @P0 LDC.64 R2, c[0x0][0xa28] ;  /* 0x00028a00ff020b82 */ /* 0x000e240000000a00 */
[----:B0-----:R-:W-:-:S05]  /*14a10*/  @P0 IMAD.WIDE R2, R25, 0x4, R2 ;  /* 0x0000000419020825 */ /* 0x001fca00078e0202 */
[----:B------:R0:W5:Y:S01]  /*14a20*/  @P0 LDG.E R16, desc[UR48][R2.64] ;  /* 0x0000003002100981 */ /* 0x000162000c1e1900 */
[----:B------:R-:W1:Y:S01]  /*14a30*/  S2UR UR41, SR_CTAID.X ;  /* 0x00000000002979c3 */ /* 0x000e620000002500 */
[----:B------:R-:W-:-:S03]  /*14a40*/  UISETP.NE.AND UP1, UPT, UR4, 0x1, UPT ;  /* 0x000000010400788c */ /* 0x000fc6000bf25270 */
[----:B------:R-:W-:Y:S01]  /*14a50*/  ULDC.64 UR4, c[0x0][0x418] ;  /* 0x0001060000047ab9 */ /* 0x000fe20000000a00 */
[----:B------:R-:W-:Y:S02]  /*14a60*/  UP2UR UR50, UPR, URZ, 0x2 ;  /* 0x000000023f327883 */ /* 0x000fe40008000000 */
[----:B------:R-:W-:-:S03]  /*14a70*/  UISETP.NE.U32.AND UP0, UPT, UR4, URZ, UPT ;  /* 0x0000003f0400728c */ /* 0x000fc6000bf05070 */
[----:B------:R-:W-:Y:S01]  /*14a80*/  ULDC UR4, c[0x0][0x424] ;  /* 0x0001090000047ab9 */ /* 0x000fe20000000800 */
[----:B------:R-:W-:Y:S01]  /*14a90*/  UISETP.NE.AND.EX UP0, UPT, UR5, URZ, UPT, UP0 ;  /* 0x0000003f0500728c */ /* 0x000fe2000bf05300 */
[----:B------:R-:W-:Y:S02]  /*14aa0*/  @UP1 ULDC UR9, c[0x0][0x450] ;  /* 0x0001140000091ab9 */ /* 0x000fe40000000800 */
[----:B------:R-:W-:Y:S01]  /*14ab0*/  @UP1 ULDC UR5, c[0x0][0x44c] ;  /* 0x0001130000051ab9 */ /* 0x000fe20000000800 */
[----:B------:R-:W-:-:S04]  /*14ac0*/  USEL UR36, UR4, 0x1, UP0 ;  /* 0x0000000104247887 */ /* 0x000fc80008000000 */
[----:B------:R-:W-:Y:S02]  /*14ad0*/  UIMAD UR7, UR36, UR6, 0x9f ;  /* 0x0000009f240774a4 */ /* 0x000fe4000f8e0206 */
[----:B------:R-:W-:Y:S02]  /*14ae0*/  UIMAD UR36, UR36, UR6, URZ ;  /* 0x00000006242472a4 */ /* 0x000fe4000f8e023f */
[----:B------:R-:W-:Y:S02]  /*14af0*/  UIMAD.WIDE UR6, UR7, 0x66666667, URZ ;  /* 0x66666667070678a5 */ /* 0x000fe4000f8e023f */
[----:B-1----:R-:W-:Y:S02]  /*14b00*/  UIMAD UR41, UR41, 0xc0, URZ ;  /* 0x000000c0292978a4 */ /* 0x002fe4000f8e023f */
[----:B------:R-:W-:Y:S02]  /*14b10*/  USHF.R.U32.HI UR42, URZ, 0x1f, UR7 ;  /* 0x0000001f3f2a7899 */ /* 0x000fe40008011607 */
[----:B------:R-:W-:-:S02]  /*14b20*/  UIADD3 UR8, UR41, 0xbf, URZ ;  /* 0x000000bf29087890 */ /* 0x000fc4000fffe03f */
[----:B------:R-:W-:Y:S02]  /*14b30*/  ULEA.HI.SX32 UR42, UR7, UR42, 0x1a ;  /* 0x0000002a072a7291 */ /* 0x000fe4000f8fd23f */
[----:B------:R-:W-:-:S04]  /*14b40*/  UIMAD.WIDE.U32 UR4, UR8, UR5, URZ ;  /* 0x00000005080472a5 */ /* 0x000fc8000f8e003f */
[----:B------:R-:W-:Y:S02]  /*14b50*/  @UP1 USHF.R.U32.HI UR8, URZ, UR9, UR5 ;  /* 0x000000093f081299 */ /* 0x000fe40008011605 */
[----:B------:R-:W-:Y:S01]  /*14b60*/  UIADD3 UR9, UR36, 0x1, -UR10 ;  /* 0x0000000124097890 */ /* 0x000fe2000fffe80a */
[----:B------:R-:W-:Y:S02]  /*14b70*/  ULDC.64 UR4, c[0x0][0x9e0] ;  /* 0x0002780000047ab9 */ /* 0x000fe40000000a00 */
[----:B------:R-:W-:Y:S02]  /*14b80*/  UISETP.GE.AND UP0, UPT, UR5, 0x1, UPT ;  /* 0x000000010500788c */ /* 0x000fe4000bf06270 */
[----:B------:R-:W-:-:S04]  /*14b90*/  UIADD3 UR9, UR9, UR8, URZ ;  /* 0x0000000809097290 */ /* 0x000fc8000fffe03f */
[----:B------:R-:W-:Y:S01]  /*14ba0*/  PLOP3.LUT P1, PT, PT, PT, UP0, 0x80, 0x0 ;  /* 0x000000000000781c */ /* 0x000fe20003f2f008 */
[----:B------:R-:W-:-:S12]  /*14bb0*/  UIADD3 UR4, UR9, UR4, URZ ;  /* 0x0000000409047290 */ /* 0x000fd8000fffe03f */
[----:B0-----:R-:W-:Y:S05]  /*14bc0*/  @!P1 BRA `(.L_x_912) ;  /* 0x0000000000449947 */ /* 0x001fea0003800000 */
        /* <DEDUP_REMOVED lines=10> */
.L_x_913:
[----:B------:R-:W-:-:S11]  /*14c70*/  UISETP.NE.AND UP0, UPT, UR5, 0x1, UPT ;  /* 0x000000010500788c */ /* 0x000fd6000bf05270 */
[----:B------:R-:W-:Y:S02]  /*14c80*/  @UP0 ULDC.64 UR12, c[0x0][0x9e8] ;  /* 0x00027a00000c0ab9 */ /* 0x000fe40000000a00 */
[----:B------:R-:W-:-:S04]  /*14c90*/  UIMAD.WIDE.U32 UR6, UR8, UR12, URZ ;  /* 0x0000000c080672a5 */ /* 0x000fc8000f8e003f */
[----:B------:R-:W-:-:S12]  /*14ca0*/  @UP0 USHF.R.U32.HI UR8, URZ, UR13, UR7 ;  /* 0x0000000d3f080299 */ /* 0x000fd80008011607 */
.L_x_914:
[----:B------:R-:W-:-:S04]  /*14cb0*/  UIMAD UR8, UR8, UR5, UR5 ;  /* 0x00000005080872a4 */ /* 0x000fc8000f8e0205 */
[----:B------:R-:W-:-:S04]  /*14cc0*/  UISETP.LT.AND UP0, UPT, UR4, UR8, UPT ;  /* 0x000000080400728c */ /* 0x000fc8000bf01270 */
[----:B------:R-:W-:-:S12]  /*14cd0*/  USEL UR4, UR4, UR8, UP0 ;  /* 0x0000000804047287 */ /* 0x000fd80008000000 */
.L_x_912:
[----:B------:R-:W-:Y:S02]  /*14ce0*/  UISETP.NE.AND UP0, UPT, UR50, URZ, UPT ;  /* 0x0000003f3200728c */ /* 0x000fe4000bf05270 */
[----:B------:R-:W-:-:S03]  /*14cf0*/  UIADD3 UR6, UR4, 0x9f, URZ ;  /* 0x0000009f04067890 */ /* 0x000fc6000fffe03f */
[----:B------:R-:W-:Y:S01]  /*14d00*/  UMOV UR4, UR41 ;  /* 0x0000002900047c82 */ /* 0x000fe20008000000 */
[----:B------:R-:W-:-:S04]  /*14d10*/  UIMAD.WIDE UR6, UR6, 0x66666667, URZ ;  /* 0x66666667060678a5 */ /* 0x000fc8000f8e023f */
[----:B------:R-:W-:Y:S01]  /*14d20*/  USHF.R.U32.HI UR43, URZ, 0x1f, UR7 ;  /* 0x0000001f3f2b7899 */ /* 0x000fe20008011607 */
[----:B------:R-:W-:Y:S02]  /*14d30*/  @UP0 ULDC UR8, c[0x0][0x44c] ;  /* 0x0001130000080ab9 */ /* 0x000fe40000000800 */
[----:B------:R-:W-:Y:S01]  /*14d40*/  @UP0 ULDC UR6, c[0x0][0x450] ;  /* 0x0001140000060ab9 */ /* 0x000fe20000000800 */
[----:B------:R-:W-:Y:S02]  /*14d50*/  UIMAD.WIDE.U32 UR8, UR41, UR8, URZ ;  /* 0x00000008290872a5 */ /* 0x000fe4000f8e003f */
[----:B------:R-:W-:Y:S02]  /*14d60*/  ULEA.HI.SX32 UR43, UR7, UR43, 0x1a ;  /* 0x0000002b072b7291 */ /* 0x000fe4000f8fd23f */
[----:B------:R-:W-:Y:S02]  /*14d70*/  @UP0 USHF.R.U32.HI UR4, URZ, UR6, UR9 ;  /* 0x000000063f040299 */ /* 0x000fe40008011609 */
[----:B------:R-:W-:-:S02]  /*14d80*/  UISETP.LT.AND UP0, UPT, UR42, UR43, UPT ;  /* 0x0000002b2a00728c */ /* 0x000fc4000bf01270 */
[----:B------:R-:W-:Y:S01]  /*14d90*/  UIADD3 UR4, UR4, -UR10, UR36 ;  /* 0x8000000a04047290 */ /* 0x000fe2000fffe024 */
[----:B------:R-:W-:Y:S01]  /*14da0*/  ULDC UR8, c[0x0][0x9dc] ;  /* 0x0002770000087ab9 */ /* 0x000fe20000000800 */
[----:B------:R-:W-:Y:S02]  /*14db0*/  USEL UR12, UR42, UR43, UP0 ;  /* 0x0000002b2a0c7287 */ /* 0x000fe40008000000 */
[----:B------:R-:W-:Y:S01]  /*14dc0*/  UIADD3 UR8, UR4, -UR8, URZ ;  /* 0x8000000804087290 */ /* 0x000fe2000fffe03f */
[----:B------:R-:W-:Y:S11]  /*14dd0*/  @!P1 BRA `(.L_x_915) ;  /* 0x0000000000449947 */ /* 0x000ff60003800000 */
        /* <DEDUP_REMOVED lines=10> */
.L_x_916:
[----:B------:R-:W-:-:S11]  /*14e80*/  UISETP.NE.AND UP0, UPT, UR5, 0x1, UPT ;  /* 0x000000010500788c */ /* 0x000fd6000bf05270 */
[----:B------:R-:W-:Y:S02]  /*14e90*/  @UP0 ULDC.64 UR10, c[0x0][0x9e8] ;  /* 0x00027a00000a0ab9 */ /* 0x000fe40000000a00 */
[----:B------:R-:W-:-:S04]  /*14ea0*/  UIMAD.WIDE.U32 UR6, UR4, UR10, URZ ;  /* 0x0000000a040672a5 */ /* 0x000fc8000f8e003f */
[----:B------:R-:W-:-:S12]  /*14eb0*/  @UP0 USHF.R.U32.HI UR4, URZ, UR11, UR7 ;  /* 0x0000000b3f040299 */ /* 0x000fd80008011607 */
.L_x_917:
[----:B------:R-:W-:-:S04]  /*14ec0*/  UIMAD UR4, UR4, UR5, URZ ;  /* 0x00000005040472a4 */ /* 0x000fc8000f8e023f */
[----:B------:R-:W-:-:S04]  /*14ed0*/  UISETP.LT.AND UP0, UPT, UR8, UR4, UPT ;  /* 0x000000040800728c */ /* 0x000fc8000bf01270 */
[----:B------:R-:W-:-:S12]  /*14ee0*/  USEL UR8, UR8, UR4, !UP0 ;  /* 0x0000000408087287 */ /* 0x000fd8000c000000 */
.L_x_915:
[----:B------:R-:W-:Y:S02]  /*14ef0*/  UIMAD.WIDE UR4, UR8, 0x66666667, URZ ;  /* 0x66666667080478a5 */ /* 0x000fe4000f8e023f */
[----:B------:R-:W-:Y:S02]  /*14f00*/  USHF.R.U32.HI UR9, URZ, 0x10, UR45 ;  /* 0x000000103f097899 */ /* 0x000fe4000801162d */
[----:B------:R-:W-:Y:S02]  /*14f10*/  USHF.R.U32.HI UR4, URZ, 0x1f, UR5 ;  /* 0x0000001f3f047899 */ /* 0x000fe40008011605 */
[----:B------:R-:W-:Y:S02]  /*14f20*/  ULOP3.LUT UR45, UR45, 0xffff, URZ, 0xc0, !UPT ;  /* 0x0000ffff2d2d7892 */ /* 0x000fe4000f8ec03f */
[----:B------:R-:W-:Y:S01]  /*14f30*/  ULEA.HI.SX32 UR4, UR5, UR4, 0x1a ;  /* 0x0000000405047291 */ /* 0x000fe2000f8fd23f */
[----:B------:R-:W-:-:S03]  /*14f40*/  UMOV UR38, URZ ;  /* 0x0000003f00267c82 */ /* 0x000fc60008000000 */
[----:B------:R-:W-:-:S04]  /*14f50*/  UISETP.LT.AND UP0, UPT, URZ, UR4, UPT ;  /* 0x000000043f00728c */ /* 0x000fc8000bf01270 */
[----:B------:R-:W-:Y:S02]  /*14f60*/  USEL UR44, URZ, UR4, !UP0 ;  /* 0x000000043f2c7287 */ /* 0x000fe4000c000000 */
[----:B------:R-:W-:Y:S02]  /*14f70*/  UISETP.NE.AND UP0, UPT, UR9, URZ, UPT ;  /* 0x0000003f0900728c */ /* 0x000fe4000bf05270 */
[----:B------:R-:W-:-:S06]  /*14f80*/  UISETP.GT.AND UP1, UPT, UR12, UR44, UPT ;  /* 0x0000002c0c00728c */ /* 0x000fcc000bf24270 */
[----:B------:R-:W-:-:S03]  /*14f90*/  PLOP3.LUT P0, PT, PT, PT, UP1, 0x80, 0x0 ;  /* 0x000000000000781c */ /* 0x000fc60003f0f018 */
[----:B------:R-:W-:-:S10]  /*14fa0*/  @!UP0 ULDC UR9, c[0x0][0x9f0] ;  /* 0x00027c0000098ab9 */ /* 0x000fd40000000800 */
[----:B------:R-:W-:Y:S05]  /*14fb0*/  @!P0 BRA `(.L_x_918) ;  /* 0x00000000007c8947 */ /* 0x000fea0003800000 */
[----:B------:R-:W-:Y:S01]  /*14fc0*/  IABS R0, UR9 ;  /* 0x0000000900007c13 */ /* 0x000fe20008000000 */
[----:B------:R-:W-:Y:S02]  /*14fd0*/  UIADD3 UR4, UR9, -0x1, UR12 ;  /* 0xffffffff09047890 */ /* 0x000fe4000fffe00c */
[----:B------:R-:W-:Y:S02]  /*14fe0*/  IABS R4, UR9 ;  /* 0x0000000900047c13 */ /* 0x000fe40008000000 */
[----:B------:R-:W-:Y:S01]  /*14ff0*/  R2UR UR10, R0 ;  /* 0x00000000000a72ca */ /* 0x000fe200000e0000 */
[----:B------:R-:W-:-:S03]  /*15000*/  UIADD3 UR6, -UR44, UR4, URZ ;  /* 0x000000042c067290 */ /* 0x000fc6000fffe13f */
[----:B------:R-:W-:-:S03]  /*15010*/  UMOV UR4, URZ ;  /* 0x0000003f00047c82 */ /* 0x000fc60008000000 */
[----:B------:R-:W-:Y:S01]  /*15020*/  IABS R3, UR6 ;  /* 0x0000000600037c13 */ /* 0x000fe20008000000 */
[----:B------:R-:W-:-:S03]  /*15030*/  ULOP3.LUT UR6, UR6, UR9, URZ, 0x3c, !UPT ;  /* 0x0000000906067292 */ /* 0x000fc6000f8e3c3f */
[----:B------:R-:W-:Y:S02]  /*15040*/  R2UR UR8, R3 ;  /* 0x00000000030872ca */ /* 0x000fe400000e0000 */
        /* <DEDUP_REMOVED lines=22> */
.L_x_918:
[----:B------:R-:W-:Y:S02]  /*151b0*/  UIMAD UR51, UR45, UR38, UR44 ;  /* 0x000000262d3372a4 */ /* 0x000fe4000f8e022c */
[----:B------:R-:W-:Y:S02]  /*151c0*/  IMAD.U32 R3, RZ, RZ, UR38 ;  /* 0x00000026ff037e24 */ /* 0x000fe4000f8e00ff */
[----:B------:R-:W-:Y:S02]  /*151d0*/  IMAD.MOV.U32 R28, RZ, RZ, 0x1 ;  /* 0x00000001ff1c7424 */ /* 0x000fe400078e00ff */
[----:B------:R-:W-:Y:S02]  /*151e0*/  IMAD.MOV.U32 R2, RZ, RZ, 0x1 ;  /* 0x00000001ff027424 */ /* 0x000fe400078e00ff */
        /* <DEDUP_REMOVED lines=18> */
[----:B------:R-:W-:Y:S02]  /*15310*/  IMAD.U32 R4, RZ, RZ, UR4 ;  /* 0x00000004ff047e24 */ /* 0x000fe4000f8e00ff */
[----:B------:R-:W-:Y:S01]  /*15320*/  IMAD.U32 R5, RZ, RZ, UR5 ;  /* 0x00000005ff057e24 */ /* 0x000fe2000f8e00ff */
[----:B------:R-:W0:Y:S01]  /*15330*/  LDC.64 R2, c[0x4][R2] ;  /* 0x0100000002027b82 */ /* 0x000e220000000a00 */
[----:B------:R-:W-:Y:S01]  /*15340*/  ULDC.64 UR4, c[0x4][0x8] ;  /* 0x0100020000047ab9 */ /* 0x000fe20000000a00 */
[----:B------:R-:W-:Y:S02]  /*15350*/  IMAD.U32 R6, RZ, RZ, UR6 ;  /* 0x00000006ff067e24 */ /* 0x000fe4000f8e00ff */
[----:B------:R-:W-:-:S02]  /*15360*/  IMAD.U32 R7, RZ, RZ, UR7 ;  /* 0x00000007ff077e24 */ /* 0x000fc4000f8e00ff */
[----:B------:R-:W-:Y:S02]  /*15370*/  IMAD.U32 R10, RZ, RZ, UR4 ;  /* 0x00000004ff0a7e24 */ /* 0x000fe4000f8e00ff */
[----:B------:R-:W-:Y:S02]  /*15380*/  IMAD.U32 R11, RZ, RZ, UR5 ;  /* 0x00000005ff0b7e24 */ /* 0x000fe4000f8e00ff */
[----:B------:R-:W-:Y:S02]  /*15390*/  IMAD.MOV.U32 R8, RZ, RZ, 0x70 ;  /* 0x00000070ff087424 */ /* 0x000fe400078e00ff */
[----:B------:R-:W-:Y:S02]  /*153a0*/  IMAD.MOV.U32 R12, RZ, RZ, 0x1 ;  /* 0x00000001ff0c7424 */ /* 0x000fe400078e00ff */
[----:B------:R-:W-:-:S07]  /*153b0*/  IMAD.MOV.U32 R13, RZ, RZ, RZ ;  /* 0x000000ffff0d7224 */ /* 0x000fce00078e00ff */
[----:B------:R-:W-:-:S07]  /*153c0*/  LEPC R20, `(.L_x_919) ;  /* 0x000000001014794e */ /* 0x000fce0000000000 */
[----:B0----5:R-:W-:Y:S05]  /*153d0*/  CALL.ABS.NOINC R2 ;  /* 0x0000000002007343 */ /* 0x021fea0003c00000 */
.L_x_919:
[----:B------:R-:W-:-:S06]  /*153e0*/  UIADD3 UR4, UR46, 0x5200, URZ ;  /* 0x000052002e047890 */ /* 0x000fcc000fffe03f */
[----:B------:R-:W-:-:S05]  /*153f0*/  IMAD.U32 R18, RZ, RZ, UR4 ;  /* 0x00000004ff127e24 */ /* 0x000fca000f8e00ff */
[----:B------:R-:W-:-:S13]  /*15400*/  LOP3.LUT P0, RZ, R18, 0x1bf, RZ, 0xc0, !PT ;  /* 0x000001bf12ff7812 */ /* 0x000fda000780c0ff */
        /* <DEDUP_REMOVED lines=17> */
.L_x_920:
        /* <DEDUP_REMOVED lines=20> */
.L_x_921:
        /* <DEDUP_REMOVED lines=18> */
.L_x_922:
        /* <DEDUP_REMOVED lines=8> */
[----:B------:R-:W-:Y:S01]  /*15800*/  UMOV UR4, 0xffffffff ;  /* 0xffffffff00047882 */ /* 0x000fe20000000000 */
[C---:B------:R-:W-:Y:S01]  /*15810*/  LOP3.LUT R18, R17.reuse, 0x7f, RZ, 0xc0, !PT ;  /* 0x0000007f11127812 */ /* 0x040fe200078ec0ff */
[----:B------:R-:W-:-:S03]  /*15820*/  IMAD.SHL.U32 R10, R17, 0x20, RZ ;  /* 0x00000020110a7824 */ /* 0x000fc600078e00ff */
[----:B------:R-:W-:Y:S01]  /*15830*/  SHF.R.U32.HI R24, RZ, 0x2, R18 ;  /* 0x00000002ff187819 */ /* 0x000fe20000011612 */
[----:B-1----:R-:W-:Y:S06]  /*15840*/  BRA.DIV UR4, `(.L_x_923) ;  /* 0x0000003e04287947 */ /* 0x002fec000b800000 */
.L_x_975:
[----:B------:R-:W-:Y:S01]  /*15850*/  UMOV UR4, 0xa0 ;  /* 0x000000a000047882 */ /* 0x000fe20000000000 */
[----:B------:R-:W-:Y:S01]  /*15860*/  LOP3.LUT R23, R24, 0x60, R10, 0xf8, !PT ;  /* 0x0000006018177812 */ /* 0x000fe200078ef80a */
[----:B------:R-:W-:Y:S01]  /*15870*/  UIMAD UR4, UR52, UR4, -0xa0 ;  /* 0xffffff60340474a4 */ /* 0x000fe2000f8e0204 */
[----:B------:R-:W-:Y:S02]  /*15880*/  ISETP.NE.AND P3, PT, R21, 0x1, PT ;  /* 0x000000011500780c */ /* 0x000fe40003f65270 */
[C---:B------:R-:W-:Y:S02]  /*15890*/  LOP3.LUT R19, R23.reuse, 0x80, RZ, 0xfc, !PT ;  /* 0x0000008017137812 */ /* 0x040fe400078efcff */
[----:B-----5:R-:W-:Y:S01]  /*158a0*/  SHF.R.S32.HI R8, RZ, 0x1f, R29 ;  /* 0x0000001fff087819 */ /* 0x020fe2000001141d */
[----:B------:R-:W-:Y:S01]  /*158b0*/  VIADD R9, R23, UR4 ;  /* 0x0000000417097c36 */ /* 0x000fe20008000000 */
[----:B------:R-:W-:Y:S01]  /*158c0*/  LOP3.LUT R0, R0, 0xfffffff7, RZ, 0xc0, !PT ;  /* 0xfffffff700007812 */ /* 0x000fe200078ec0ff */
[----:B------:R-:W-:-:S02]  /*158d0*/  VIADD R15, R19, UR4 ;  /* 0x00000004130f7c36 */ /* 0x000fc40008000000 */
[----:B------:R1:W-:Y:S01]  /*158e0*/  STL [R1+0xc], R8 ;  /* 0x00000c0801007387 */ /* 0x0003e20000100800 */
[C---:B------:R-:W-:Y:S01]  /*158f0*/  ISETP.GE.AND P1, PT, R9.reuse, UR36, PT ;  /* 0x0000002409007c0c */ /* 0x040fe2000bf26270 */
[--C-:B------:R-:W-:Y:S01]  /*15900*/  IMAD.IADD R9, R9, 0x1, R16.reuse ;  /* 0x0000000109097824 */ /* 0x100fe200078e0210 */
[C---:B------:R-:W-:Y:S01]  /*15910*/  ISETP.GE.AND P0, PT, R15.reuse, UR36, PT ;  /* 0x000000240f007c0c */ /* 0x040fe2000bf06270 */
[----:B0-----:R-:W0:Y:S01]  /*15920*/  @P3 LDC R2, c[0x0][0x434] ;  /* 0x00010d00ff023b82 */ /* 0x001e220000000800 */
[----:B------:R-:W-:-:S07]  /*15930*/  IMAD.IADD R14, R15, 0x1, R16 ;  /* 0x000000010f0e7824 */ /* 0x000fce00078e0210 */
[----:B------:R-:W2:Y:S01]  /*15940*/  @P3 LDC R3, c[0x0][0x438] ;  /* 0x00010e00ff033b82 */ /* 0x000ea20000000800 */
[----:B------:R-:W-:Y:S01]  /*15950*/  IMAD.MOV.U32 R11, RZ, RZ, R9 ;  /* 0x000000ffff0b7224 */ /* 0x000fe200078e0009 */
[----:B------:R-:W-:Y:S01]  /*15960*/  ISETP.GT.U32.OR P0, PT, R19, 0x9f, P0 ;  /* 0x0000009f1300780c */ /* 0x000fe20000704470 */
[----:B------:R-:W-:-:S05]  /*15970*/  IMAD.MOV.U32 R15, RZ, RZ, R14 ;  /* 0x000000ffff0f7224 */ /* 0x000fca00078e000e */
[----:B------:R-:W3:Y:S08]  /*15980*/  @P3 LDC R7, c[0x0][0x434] ;  /* 0x00010d00ff073b82 */ /* 0x000ef00000000800 */
[----:B------:R-:W4:Y:S01]  /*15990*/  @P3 LDC R6, c[0x0][0x438] ;  /* 0x00010e00ff063b82 */ /* 0x000f220000000800 */
[----:B0-----:R-:W-:Y:S01]  /*159a0*/  @P3 IMAD.HI.U32 R2, R9, R2, RZ ;  /* 0x0000000209023227 */ /* 0x001fe200078e00ff */
[----:B------:R-:W-:Y:S01]  /*159b0*/  ULOP3.LUT UR4, UR40, 0x2, URZ, 0xfc, !UPT ;  /* 0x0000000228047892 */ /* 0x000fe2000f8efc3f */
[----:B------:R-:W-:Y:S01]  /*159c0*/  @P3 LOP3.LUT R0, R0, 0x8, RZ, 0xfc, !PT ;  /* 0x0000000800003812 */ /* 0x000fe200078efcff */
[----:B------:R-:W-:Y:S04]  /*159d0*/  STL [R1+0x10], R19 ;  /* 0x0000101301007387 */ /* 0x000fe80000100800 */
[----:B------:R-:W0:Y:S01]  /*159e0*/  @!P1 LDC.64 R4, c[0x0][0x428] ;  /* 0x00010a00ff049b82 */ /* 0x000e220000000a00 */
[----:B--2---:R-:W-:-:S04]  /*159f0*/  @P3 SHF.R.U32.HI R11, RZ, R3, R2 ;  /* 0x00000003ff0b3219 */ /* 0x004fc80000011602 */
[----:B------:R-:W-:Y:S01]  /*15a00*/  @!P1 SHF.R.S32.HI R3, RZ, 0x1f, R11 ;  /* 0x0000001fff039819 */ /* 0x000fe2000001140b */
[----:B---3--:R-:W-:-:S05]  /*15a10*/  @P3 IMAD.HI.U32 R7, R14, R7, RZ ;  /* 0x000000070e073227 */ /* 0x008fca00078e00ff */
[----:B----4-:R-:W-:Y:S02]  /*15a20*/  @P3 SHF.R.U32.HI R15, RZ, R6, R7 ;  /* 0x00000006ff0f3219 */ /* 0x010fe40000011607 */
[----:B------:R-:W2:Y:S01]  /*15a30*/  @!P0 LDC.64 R6, c[0x0][0x418] ;  /* 0x00010600ff068b82 */ /* 0x000ea20000000a00 */
[----:B0-----:R-:W-:-:S04]  /*15a40*/  @!P1 IMAD R2, R8, R4, RZ ;  /* 0x0000000408029224 */ /* 0x001fc800078e02ff */
[----:B------:R-:W-:Y:S02]  /*15a50*/  @!P1 IMAD R13, R29, R5, R2 ;  /* 0x000000051d0d9224 */ /* 0x000fe400078e0202 */
[----:B------:R-:W-:-:S04]  /*15a60*/  @!P1 IMAD.MOV.U32 R2, RZ, RZ, R11 ;  /* 0x000000ffff029224 */ /* 0x000fc800078e000b */
[----:B------:R-:W-:Y:S02]  /*15a70*/  @!P1 IMAD.WIDE.U32 R2, R29, R4, R2 ;  /* 0x000000041d029225 */ /* 0x000fe400078e0002 */
[----:B------:R-:W0:Y:S02]  /*15a80*/  @!P1 LDC.64 R4, c[0x0][0x418] ;  /* 0x00010600ff049b82 */ /* 0x000e240000000a00 */
[----:B------:R-:W-:-:S06]  /*15a90*/  @!P1 IMAD.IADD R3, R3, 0x1, R13 ;  /* 0x0000000103039824 */ /* 0x000fcc00078e020d */
[----:B------:R-:W3:Y:S01]  /*15aa0*/  @!P0 LDC.64 R12, c[0x0][0x428] ;  /* 0x00010a00ff0c8b82 */ /* 0x000ee20000000a00 */
[----:B0-----:R-:W-:-:S04]  /*15ab0*/  @!P1 LEA R4, P2, R2, R4, 0x2 ;  /* 0x0000000402049211 */ /* 0x001fc800078410ff */
[----:B------:R-:W-:Y:S02]  /*15ac0*/  @!P1 LEA.HI.X R5, R2, R5, R3, 0x2, P2 ;  /* 0x0000000502059211 */ /* 0x000fe400010f1403 */
[--C-:B------:R-:W-:Y:S01]  /*15ad0*/  @!P0 SHF.R.S32.HI R3, RZ, 0x1f, R15.reuse ;  /* 0x0000001fff038819 */ /* 0x100fe2000001140f */
[-C--:B---3--:R-:W-:Y:S02]  /*15ae0*/  @!P0 IMAD R2, R8, R12.reuse, RZ ;  /* 0x0000000c08028224 */ /* 0x088fe400078e02ff */
[----:B-1----:R-:W-:Y:S02]  /*15af0*/  IMAD.MOV.U32 R8, RZ, RZ, RZ ;  /* 0x000000ffff087224 */ /* 0x002fe400078e00ff */
[C---:B------:R-:W-:Y:S02]  /*15b00*/  @!P0 IMAD R13, R29.reuse, R13, R2 ;  /* 0x0000000d1d0d8224 */ /* 0x040fe400078e0202 */
[----:B------:R-:W-:Y:S02]  /*15b10*/  @!P0 IMAD.MOV.U32 R2, RZ, RZ, R15 ;  /* 0x000000ffff028224 */ /* 0x000fe400078e000f */
[----:B------:R0:W5:Y:S02]  /*15b20*/  @!P1 LDG.E R8, desc[UR48][R4.64] ;  /* 0x0000003004089981 */ /* 0x000164000c1e1900 */
[----:B------:R-:W-:-:S04]  /*15b30*/  @!P0 IMAD.WIDE.U32 R2, R29, R12, R2 ;  /* 0x0000000c1d028225 */ /* 0x000fc800078e0002 */
[----:B------:R-:W-:Y:S01]  /*15b40*/  @!P0 IMAD.IADD R3, R13, 0x1, R3 ;  /* 0x000000010d038824 */ /* 0x000fe200078e0203 */
[----:B--2---:R-:W-:-:S04]  /*15b50*/  @!P0 LEA R6, P2, R2, R6, 0x2 ;  /* 0x0000000602068211 */ /* 0x004fc800078410ff */
[----:B------:R-:W-:Y:S01]  /*15b60*/  @!P0 LEA.HI.X R7, R2, R7, R3, 0x2, P2 ;  /* 0x0000000702078211 */ /* 0x000fe200010f1403 */
[----:B------:R-:W-:Y:S01]  /*15b70*/  IMAD.SHL.U32 R2, R17, 0x40, RZ ;  /* 0x0000004011027824 */ /* 0x000fe200078e00ff */
[----:B------:R-:W-:-:S04]  /*15b80*/  SHF.R.U32.HI R12, RZ, 0x1, R17 ;  /* 0x00000001ff0c7819 */ /* 0x000fc80000011611 */
[----:B------:R-:W-:Y:S01]  /*15b90*/  LOP3.LUT R3, R2, 0x180, RZ, 0xc0, !PT ;  /* 0x0000018002037812 */ /* 0x000fe200078ec0ff */
[----:B0-----:R-:W-:-:S03]  /*15ba0*/  IMAD.MOV.U32 R4, RZ, RZ, RZ ;  /* 0x000000ffff047224 */ /* 0x001fc600078e00ff */
[----:B------:R-:W-:Y:S01]  /*15bb0*/  LOP3.LUT R3, R3, 0x30, R12, 0xf8, !PT ;  /* 0x0000003003037812 */ /* 0x000fe200078ef80c */
[----:B------:R-:W-:Y:S02]  /*15bc0*/  IMAD.SHL.U32 R12, R17, 0x8, RZ ;  /* 0x00000008110c7824 */ /* 0x000fe400078e00ff */
[----:B------:R0:W5:Y:S03]  /*15bd0*/  @!P0 LDG.E R4, desc[UR48][R6.64] ;  /* 0x0000003006048981 */ /* 0x000166000c1e1900 */
[----:B------:R-:W-:Y:S02]  /*15be0*/  LOP3.LUT R3, R3, 0x30, R12, 0x78, !PT ;  /* 0x0000003003037812 */ /* 0x000fe400078e780c */
[----:B------:R-:W-:Y:S02]  /*15bf0*/  ISETP.GT.U32.AND P0, PT, R19, 0x9f, PT ;  /* 0x0000009f1300780c */ /* 0x000fe40003f04070 */
[----:B0-----:R-:W-:Y:S01]  /*15c00*/  LOP3.LUT R6, R3, 0x640, R2, 0xf8, !PT ;  /* 0x0000064003067812 */ /* 0x001fe200078ef802 */
[----:B------:R-:W-:Y:S01]  /*15c10*/  IMAD.SHL.U32 R3, R18, 0x10, RZ ;  /* 0x0000001012037824 */ /* 0x000fe200078e00ff */
[----:B------:R-:W-:Y:S01]  /*15c20*/  LOP3.LUT R2, R10, 0x80, RZ, 0xc0, !PT ;  /* 0x000000800a027812 */ /* 0x000fe200078ec0ff */
[----:B------:R-:W-:-:S03]  /*15c30*/  IMAD.SHL.U32 R7, R17, 0x4, RZ ;  /* 0x0000000411077824 */ /* 0x000fc600078e00ff */
[----:B------:R-:W-:Y:S01]  /*15c40*/  LOP3.LUT R2, R2, 0x10, R17, 0xf8, !PT ;  /* 0x0000001002027812 */ /* 0x000fe200078ef811 */
[----:B------:R0:W-:Y:S01]  /*15c50*/  STL [R1+0x18], R6 ;  /* 0x0000180601007387 */ /* 0x0001e20000100800 */
[----:B------:R-:W-:Y:S02]  /*15c60*/  LOP3.LUT R3, R3, 0x600, RZ, 0xc0, !PT ;  /* 0x0000060003037812 */ /* 0x000fe400078ec0ff */
[----:B------:R-:W-:Y:S02]  /*15c70*/  LOP3.LUT R0, R0, 0xfffffffd, RZ, 0xc0, !PT ;  /* 0xfffffffd00007812 */ /* 0x000fe400078ec0ff */
[----:B------:R-:W-:Y:S02]  /*15c80*/  LOP3.LUT R2, R2, 0x10, R7, 0x78, !PT ;  /* 0x0000001002027812 */ /* 0x000fe400078e7807 */
[----:B------:R-:W-:Y:S01]  /*15c90*/  LOP3.LUT R7, R3, 0x60, R10, 0xf8, !PT ;  /* 0x0000006003077812 */ /* 0x000fe200078ef80a */
[----:B0-----:R-:W-:Y:S01]  /*15ca0*/  IMAD.U32 R6, RZ, RZ, UR4 ;  /* 0x00000004ff067e24 */ /* 0x001fe2000f8e00ff */
[----:B------:R-:W-:-:S02]  /*15cb0*/  @P0 LOP3.LUT R0, R0, 0x2, RZ, 0xfc, !PT ;  /* 0x0000000200000812 */ /* 0x000fc400078efcff */
[----:B------:R-:W-:Y:S02]  /*15cc0*/  LOP3.LUT R7, R7, 0x100, R10, 0xf8, !PT ;  /* 0x0000010007077812 */ /* 0x000fe400078ef80a */
[----:B------:R-:W-:Y:S01]  /*15cd0*/  ISETP.NE.AND P0, PT, R6, 0x3, PT ;  /* 0x000000030600780c */ /* 0x000fe20003f05270 */
[----:B------:R-:W-:Y:S01]  /*15ce0*/  IMAD.U32 R6, RZ, RZ, UR39 ;  /* 0x00000027ff067e24 */ /* 0x000fe2000f8e00ff */
[----:B------:R-:W-:-:S04]  /*15cf0*/  LOP3.LUT R2, R7, R2, RZ, 0xfc, !PT ;  /* 0x0000000207027212 */ /* 0x000fc800078efcff */
[----:B------:R-:W-:Y:S01]  /*15d00*/  SHF.R.S32.HI R6, RZ, 0x1f, R6 ;  /* 0x0000001fff067819 */ /* 0x000fe20000011406 */
[----:B------:R0:W-:Y:S04]  /*15d10*/  STL [R1+0x14], R2 ;  /* 0x0000140201007387 */ /* 0x0001e80000100800 */
[----:B------:R1:W-:Y:S01]  /*15d20*/  STL [R1+0x4], R6 ;  /* 0x0000040601007387 */ /* 0x0003e20000100800 */
[----:B------:R-:W-:Y:S02]  /*15d30*/  IMAD.MOV R20, RZ, RZ, -R11 ;  /* 0x000000ffff147224 */ /* 0x000fe400078e0a0b */
[----:B------:R-:W-:Y:S01]  /*15d40*/  IMAD.MOV R11, RZ, RZ, -R15 ;  /* 0x000000ffff0b7224 */ /* 0x000fe200078e0a0f */
[----:B------:R-:W-:-:S03]  /*15d50*/  LOP3.LUT R0, R0, 0xfffffffb, RZ, 0xc0, !PT ;  /* 0xfffffffb00007812 */ /* 0x000fc600078ec0ff */
[----:B------:R-:W-:Y:S02]  /*15d60*/  IMAD R5, R21, R11, R14 ;  /* 0x0000000b15057224 */ /* 0x000fe400078e020e */
[----:B------:R-:W-:Y:S01]  /*15d70*/  IMAD.U32 R11, RZ, RZ, UR52 ;  /* 0x00000034ff0b7e24 */ /* 0x000fe2000f8e00ff */
[----:B------:R-:W-:Y:S01]  /*15d80*/  @P0 LOP3.LUT R0, R0, 0x4, RZ, 0xfc, !PT ;  /* 0x0000000400000812 */ /* 0x000fe200078efcff */
[----:B0-----:R-:W-:Y:S01]  /*15d90*/  IMAD.SHL.U32 R2, R17, 0x10, RZ ;  /* 0x0000001011027824 */ /* 0x001fe200078e00ff */
[----:B------:R-:W-:Y:S01]  /*15da0*/  SHF.R.U32.HI R17, RZ, 0x3, R17 ;  /* 0x00000003ff117819 */ /* 0x000fe20000011611 */
[----:B------:R-:W-:Y:S01]  /*15db0*/  IMAD R9, R21, R20, R9 ;  /* 0x0000001415097224 */ /* 0x000fe200078e0209 */
[----:B------:R-:W-:Y:S01]  /*15dc0*/  LOP3.LUT R28, R10, 0x60, RZ, 0xc0, !PT ;  /* 0x000000600a1c7812 */ /* 0x000fe200078ec0ff */
[----:B------:R-:W-:Y:S01]  /*15dd0*/  VIADD R11, R11, 0xffffffff ;  /* 0xffffffff0b0b7836 */ /* 0x000fe20000000000 */
[----:B-1----:R-:W-:Y:S06]  /*15de0*/  @!P0 BRA `(.L_x_924) ;  /* 0x0000000000048947 */ /* 0x002fec0003800000 */
[----:B------:R-:W-:Y:S01]  /*15df0*/  BPT.TRAP 0x1 ;  /* 0x000000040000795c */ /* 0x000fe20000300000 */
.L_x_924:
[----:B------:R-:W-:Y:S01]  /*15e00*/  IMAD.MOV.U32 R26, RZ, RZ, 0x1 ;  /* 0x00000001ff1a7424 */ /* 0x000fe200078e00ff */
[----:B------:R-:W-:Y:S01]  /*15e10*/  SHF.R.S32.HI R19, RZ, 0x1f, R9 ;  /* 0x0000001fff137819 */ /* 0x000fe20000011409 */
[----:B------:R-:W-:-:S03]  /*15e20*/  IMAD.SHL.U32 R6, R17, 0x80, RZ ;  /* 0x0000008011067824 */ /* 0x000fc600078e00ff */
[----:B------:R-:W-:Y:S02]  /*15e30*/  SHF.L.U32 R26, R26, 0x1f, RZ ;  /* 0x0000001f1a1a7819 */ /* 0x000fe400000006ff */
[----:B------:R-:W-:Y:S01]  /*15e40*/  LOP3.LUT R7, R6, 0x180, RZ, 0xc0, !PT ;  /* 0x0000018006077812 */ /* 0x000fe200078ec0ff */
[----:B------:R-:W-:Y:S01]  /*15e50*/  IMAD.SHL.U32 R6, R17, 0x10, RZ ;  /* 0x0000001011067824 */ /* 0x000fe200078e00ff */
[----:B------:R-:W0:Y:S02]  /*15e60*/  SYNCS.PHASECHK.TRANS64.TRYWAIT P0, [UR46+0x12480], R26 ;  /* 0x0124801aff0075a7 */ /* 0x000e24000800016e */
[----:B------:R-:W-:Y:S02]  /*15e70*/  LOP3.LUT R7, R7, 0x30, R2, 0xf8, !PT ;  /* 0x0000003007077812 */ /* 0x000fe400078ef802 */
[----:B------:R-:W-:Y:S02]  /*15e80*/  LOP3.LUT R2, R2, 0x40, RZ, 0xc0, !PT ;  /* 0x0000004002027812 */ /* 0x000fe400078ec0ff */
[----:B------:R-:W-:-:S04]  /*15e90*/  LOP3.LUT R6, R7, 0x30, R6, 0x78, !PT ;  /* 0x0000003007067812 */ /* 0x000fc800078e7806 */
[----:B------:R-:W-:-:S05]  /*15ea0*/  IADD3 R2, R6, R3, R2 ;  /* 0x0000000306027210 */ /* 0x000fca0007ffe002 */
[----:B------:R1:W-:Y:S02]  /*15eb0*/  STL [R1+0x8], R2 ;  /* 0x0000080201007387 */ /* 0x0003e40000100800 */
[----:B01----:R-:W-:Y:S05]  /*15ec0*/  @!P0 BRA `(.L_x_925) ;  /* 0x0000003400a88947 */ /* 0x003fea0003800000 */
.L_x_976:
        /* <DEDUP_REMOVED lines=33> */
[----:B------:R-:W-:Y:S01]  /*160e0*/  IMAD.U32 R17, RZ, RZ, UR7 ;  /* 0x00000007ff117e24 */ /* 0x000fe2000f8e00ff */
[----:B------:R-:W-:Y:S01]  /*160f0*/  IADD3 R10, P0, R6, UR6, RZ ;  /* 0x00000006060a7c10 */ /* 0x000fe2000ff1e0ff */
[----:B------:R-:W-:-:S03]  /*16100*/  IMAD.MOV.U32 R6, RZ, RZ, -0xa0 ;  /* 0xffffff60ff067424 */ /* 0x000fc600078e00ff */
[----:B------:R-:W-:Y:S01]  /*16110*/  IADD3.X R7, R17, UR4, R7, P0, !PT ;  /* 0x0000000411077c10 */ /* 0x000fe200087fe407 */
[----:B------:R-:W-:Y:S01]  /*16120*/  IMAD R6, R11, R6, UR36 ;  /* 0x000000240b067e24 */ /* 0x000fe2000f8e0206 */
[----:B------:R-:W-:-:S03]  /*16130*/  IADD3 R18, P0, R2, UR6, RZ ;  /* 0x0000000602127c10 */ /* 0x000fc6000ff1e0ff */
[----:B------:R-:W-:Y:S01]  /*16140*/  IMAD.IADD R6, R6, 0x1, -R24 ;  /* 0x0000000106067824 */ /* 0x000fe200078e0a18 */
[----:B------:R-:W-:Y:S01]  /*16150*/  IADD3.X R17, R17, UR4, R3, P0, !PT ;  /* 0x0000000411117c10 */ /* 0x000fe200087fe403 */
[----:B------:R-:W-:-:S03]  /*16160*/  UMOV UR4, 0xffffffff ;  /* 0xffffffff00047882 */ /* 0x000fc60000000000 */
[----:B------:R-:W-:Y:S01]  /*16170*/  ISETP.GE.AND P4, PT, R6, 0x1, PT ;  /* 0x000000010600780c */ /* 0x000fe20003f86270 */
[----:B0-----:R-:W-:-:S05]  /*16180*/  IMAD.SHL.U32 R12, R12, 0x10, RZ ;  /* 0x000000100c0c7824 */ /* 0x001fca00078e00ff */
        /* <DEDUP_REMOVED lines=12> */
[----:B------:R-:W-:Y:S01]  /*16250*/  @P5 LOP3.LUT R0, R0, 0x10, RZ, 0xfc, !PT ;  /* 0x0000001000005812 */ /* 0x000fe200078efcff */
[----:B0-----:R-:W-:-:S05]  /*16260*/  IMAD.SHL.U32 R11, R11, 0x10, RZ ;  /* 0x000000100b0b7824 */ /* 0x001fca00078e00ff */
        /* <DEDUP_REMOVED lines=15> */
[----:B0-----:R-:W-:-:S05]  /*16360*/  IADD3 R2, P1, R11, R2, RZ ;  /* 0x000000020b027210 */ /* 0x001fca0007f3e0ff */
[----:B-1----:R-:W-:-:S05]  /*16370*/  IMAD.X R3, RZ, RZ, R3, P1 ;  /* 0x000000ffff037224 */ /* 0x002fca00008e0603 */
        /* <DEDUP_REMOVED lines=9> */
.L_x_988:
        /* <DEDUP_REMOVED lines=17> */
[----:B-1----:R-:W-:Y:S05]  /*16520*/  @!P6 BRA `(.L_x_927) ;  /* 0x000000000004e947 */ /* 0x002fea0003800000 */
[----:B------:R-:W-:Y:S01]  /*16530*/  BPT.TRAP 0x1 ;  /* 0x000000040000795c */ /* 0x000fe20000300000 */
.L_x_927:
[----:B------:R-:W-:Y:S01]  /*16540*/  SYNCS.ARRIVE.TRANS64.A1T0 RZ, [UR46+0x12470], RZ ;  /* 0x012470ffffff79a7 */ /* 0x000fe2000810002e */
[----:B------:R-:W-:Y:S05]  /*16550*/  @!P6 BRA `(.L_x_928) ;  /* 0x000000000004e947 */ /* 0x000fea0003800000 */
[----:B------:R-:W-:Y:S01]  /*16560*/  BPT.TRAP 0x1 ;  /* 0x000000040000795c */ /* 0x000fe20000300000 */
.L_x_928:
[----:B------:R-:W1:Y:S02]  /*16570*/  SYNCS.PHASECHK.TRANS64.TRYWAIT P2, [UR46+0x12440], R26 ;  /* 0x0124401aff0075a7 */ /* 0x000e64000804016e */
[----:B-1----:R-:W-:Y:S05]  /*16580*/  @!P2 BRA `(.L_x_929) ;  /* 0x0000003400d8a947 */ /* 0x002fea0003800000 */
.L_x_989:
        /* <DEDUP_REMOVED lines=20> */
[----:B0-----:R-:W-:Y:S02]  /*166d0*/  IMAD.SHL.U32 R18, R18, 0x10, RZ ;  /* 0x0000001012127824 */ /* 0x001fe400078e00ff */
[----:B------:R-:W-:-:S03]  /*166e0*/  IMAD R22, R4, UR11, R22 ;  /* 0x0000000b04167c24 */ /* 0x000fc6000f8e0216 */
[----:B------:R-:W-:-:S04]  /*166f0*/  LOP3.LUT R18, R18, 0x30, RZ, 0xc0, !PT ;  /* 0x0000003012127812 */ /* 0x000fc800078ec0ff */
[----:B-1----:R-:W-:-:S13]  /*16700*/  ISETP.GE.AND P5, PT, R18, R11, PT ;  /* 0x0000000b1200720c */ /* 0x002fda0003fa6270 */
[----:B------:R-:W-:Y:S02]  /*16710*/  @P5 LOP3.LUT R0, R0, 0x1, RZ, 0xfc, !PT ;  /* 0x0000000100005812 */ /* 0x000fe400078efcff */
[----:B--2---:R-:W-:-:S13]  /*16720*/  R2UR UR6, R17 ;  /* 0x00000000110672ca */ /* 0x004fda00000e0000 */
[----:B------:R-:W-:-:S03]  /*16730*/  UIMAD UR4, UR6, UR4, URZ ;  /* 0x00000004060472a4 */ /* 0x000fc6000f8e023f */
[----:B------:R-:W-:Y:S01]  /*16740*/  ULDC.64 UR6, c[0x0][0x2e8] ;  /* 0x0000ba0000067ab9 */ /* 0x000fe20000000a00 */
[----:B------:R-:W-:Y:S01]  /*16750*/  UIMAD UR4, UR39, UR5, UR4 ;  /* 0x00000005270472a4 */ /* 0x000fe2000f8e0204 */
[----:B------:R-:W-:Y:S01]  /*16760*/  IMAD.U32 R8, RZ, RZ, UR7 ;  /* 0x00000007ff087e24 */ /* 0x000fe2000f8e00ff */
[----:B------:R-:W-:-:S04]  /*16770*/  IADD3 R6, P2, R2, UR6, RZ ;  /* 0x0000000602067c10 */ /* 0x000fc8000ff5e0ff */
[----:B------:R-:W-:Y:S01]  /*16780*/  IADD3.X R7, R8, UR4, R3, P2, !PT ;  /* 0x0000000408077c10 */ /* 0x000fe200097fe403 */
[----:B------:R-:W-:-:S04]  /*16790*/  IMAD.WIDE.U32 R2, R5, UR8, RZ ;  /* 0x0000000805027c25 */ /* 0x000fc8000f8e00ff */
[----:B------:R-:W-:Y:S02]  /*167a0*/  IMAD.IADD R3, R3, 0x1, R10 ;  /* 0x0000000103037824 */ /* 0x000fe400078e020a */
        /* <DEDUP_REMOVED lines=10> */
[----:B0-----:R-:W-:-:S05]  /*16850*/  @P4 IADD3 R14, P2, R18, R14, RZ ;  /* 0x0000000e120e4210 */ /* 0x001fca0007f5e0ff */
[----:B-1----:R-:W-:Y:S02]  /*16860*/  @P4 IMAD.X R3, RZ, RZ, R2, P2 ;  /* 0x000000ffff034224 */ /* 0x002fe400010e0602 */
        /* <DEDUP_REMOVED lines=12> */
[----:B------:R-:W0:Y:S02]  /*16930*/  SHFL.IDX PT, R14, R6, 0x3, 0x1c1f ;  /* 0x007c1f00060e7f89 */ /* 0x000e2400000e0000 */
[----:B-1----:R-:W-:Y:S02]  /*16940*/  @P0 IMAD.X R10, RZ, RZ, R2, P2 ;  /* 0x000000ffff0a0224 */ /* 0x002fe400010e0602 */
[----:B------:R-:W-:Y:S02]  /*16950*/  @P0 IMAD.MOV.U32 R2, RZ, RZ, R5 ;  /* 0x000000ffff020224 */ /* 0x000fe400078e0005 */
[----:B------:R-:W-:-:S05]  /*16960*/  @P0 IMAD.MOV.U32 R3, RZ, RZ, R10 ;  /* 0x000000ffff030224 */ /* 0x000fca00078e000a */
[----:B------:R1:W-:Y:S01]  /*16970*/  @P0 LDGSTS.E.BYPASS.LTC128B.128 [R27+0xe200], desc[UR48][R2.64], !P5 ;  /* 0x0e200000021b0fae */ /* 0x0003e2000e901d70 */
[----:B0-----:R-:W-:-:S05]  /*16980*/  @P1 IADD3 R14, P0, R18, R14, RZ ;  /* 0x0000000e120e1210 */ /* 0x001fca0007f1e0ff */
[----:B------:R-:W-:Y:S02]  /*16990*/  @P1 IMAD.X R5, RZ, RZ, R7, P0 ;  /* 0x000000ffff051224 */ /* 0x000fe400000e0607 */
[----:B-1----:R-:W-:Y:S02]  /*169a0*/  @P1 IMAD.MOV.U32 R2, RZ, RZ, R14 ;  /* 0x000000ffff021224 */ /* 0x002fe400078e000e */
[----:B------:R-:W-:Y:S01]  /*169b0*/  @P1 IMAD.MOV.U32 R3, RZ, RZ, R5 ;  /* 0x000000ffff031224 */ /* 0x000fe200078e0005 */
[----:B------:R0:W1:Y:S04]  /*169c0*/  SHFL.IDX PT, R14, R4, RZ, 0x1c1f ;  /* 0x001c1fff040e7589 */ /* 0x00006800000e0000 */
[----:B------:R0:W-:Y:S02]  /*169d0*/  @P1 LDGSTS.E.BYPASS.LTC128B.128 [R27+0xea00], desc[UR48][R2.64], !P5 ;  /* 0x0ea00000021b1fae */ /* 0x0001e4000e901d70 */
.L_x_1001:
        /* <DEDUP_REMOVED lines=9> */
.L_x_932:
[----:B------:R-:W-:Y:S05]  /*16a70*/  BSYNC B0 ;  /* 0x0000000000007941 */ /* 0x000fea0003800000 */
.L_x_931:
        /* <DEDUP_REMOVED lines=9> */
.L_x_933:
        /* <DEDUP_REMOVED lines=18> */
[----:B------:R-:W-:Y:S02]  /*16c30*/  IMAD.U32 R4, RZ, RZ, UR6 ;  /* 0x00000006ff047e24 */ /* 0x000fe4000f8e00ff */
[----:B------:R-:W0:Y:S01]  /*16c40*/  LDC.64 R2, c[0x4][R2] ;  /* 0x0100000002027b82 */ /* 0x000e220000000a00 */
[----:B------:R-:W-:Y:S02]  /*16c50*/  IMAD.U32 R5, RZ, RZ, UR7 ;  /* 0x00000007ff057e24 */ /* 0x000fe4000f8e00ff */
        /* <DEDUP_REMOVED lines=8> */
[----:B01----:R-:W-:Y:S05]  /*16ce0*/  CALL.ABS.NOINC R2 ;  /* 0x0000000002007343 */ /* 0x003fea0003c00000 */
.L_x_934:
[----:B------:R-:W-:Y:S01]  /*16cf0*/  UISETP.NE.AND UP0, UPT, UR50, URZ, UPT ;  /* 0x0000003f3200728c */ /* 0x000fe2000bf05270 */
[----:B------:R-:W-:Y:S01]  /*16d00*/  VIADD R23, R23, UR41 ;  /* 0x0000002917177c36 */ /* 0x000fe20008000000 */
[----:B------:R-:W0:Y:S01]  /*16d10*/  LDC R7, c[0x0][0x448] ;  /* 0x00011200ff077b82 */ /* 0x000e220000000800 */
[----:B------:R-:W-:Y:S01]  /*16d20*/  IMAD.U32 R5, RZ, RZ, UR37 ;  /* 0x00000025ff057e24 */ /* 0x000fe2000f8e00ff */
[----:B------:R-:W-:Y:S01]  /*16d30*/  ULDC.64 UR6, c[0x0][0x2c8] ;  /* 0x0000b20000067ab9 */ /* 0x000fe20000000a00 */
[----:B------:R-:W-:Y:S01]  /*16d40*/  IMAD.MOV.U32 R5, RZ, RZ, R23 ;  /* 0x000000ffff057224 */ /* 0x000fe200078e0017 */
[----:B------:R-:W-:Y:S01]  /*16d50*/  PLOP3.LUT P0, PT, PT, PT, UP0, 0x80, 0x0 ;  /* 0x000000000000781c */ /* 0x000fe20003f0f008 */
[----:B------:R-:W-:Y:S01]  /*16d60*/  IMAD.U32 R4, RZ, RZ, UR36 ;  /* 0x00000024ff047e24 */ /* 0x000fe2000f8e00ff */
[----:B------:R-:W-:Y:S01]  /*16d70*/  PLOP3.LUT P1, PT, PT, PT, UP0, 0x80, 0x0 ;  /* 0x000000000000781c */ /* 0x000fe20003f2f008 */
[----:B------:R-:W-:Y:S02]  /*16d80*/  IMAD.U32 R3, RZ, RZ, UR47 ;  /* 0x0000002fff037e24 */ /* 0x000fe4000f8e00ff */
[----:B------:R-:W-:Y:S01]  /*16d90*/  @UP0 ULDC UR4, c[0x0][0x44c] ;  /* 0x0001130000040ab9 */ /* 0x000fe20000000800 */
[----:B------:R-:W-:Y:S01]  /*16da0*/  IMAD.MOV.U32 R2, RZ, RZ, R4 ;  /* 0x000000ffff027224 */ /* 0x000fe200078e0004 */
[----:B------:R-:W-:Y:S01]  /*16db0*/  @UP0 ULDC UR8, c[0x0][0x44c] ;  /* 0x0001130000080ab9 */ /* 0x000fe20000000800 */
[----:B------:R-:W-:-:S05]  /*16dc0*/  VIADD R6, R23, 0x80 ;  /* 0x0000008017067836 */ /* 0x000fca0000000000 */
[----:B------:R-:W-:Y:S01]  /*16dd0*/  @P0 IMAD.HI.U32 R0, R23, UR4, RZ ;  /* 0x0000000417000c27 */ /* 0x000fe2000f8e00ff */
[----:B------:R-:W-:Y:S01]  /*16de0*/  @UP0 ULDC UR4, c[0x0][0x450] ;  /* 0x0001140000040ab9 */ /* 0x000fe20000000800 */
[----:B------:R-:W-:-:S03]  /*16df0*/  PLOP3.LUT P0, PT, PT, PT, UP0, 0x80, 0x0 ;  /* 0x000000000000781c */ /* 0x000fc60003f0f008 */
[----:B------:R-:W-:Y:S01]  /*16e00*/  @P1 SHF.R.U32.HI R5, RZ, UR4, R0 ;  /* 0x00000004ff051c19 */ /* 0x000fe20008011600 */
[----:B------:R-:W-:Y:S01]  /*16e10*/  ULDC.64 UR4, c[0x0][0x2e0] ;  /* 0x0000b80000047ab9 */ /* 0x000fe20000000a00 */
[----:B------:R-:W-:Y:S01]  /*16e20*/  PLOP3.LUT P1, PT, PT, PT, UP0, 0x80, 0x0 ;  /* 0x000000000000781c */ /* 0x000fe20003f2f008 */
[----:B------:R-:W-:Y:S02]  /*16e30*/  IMAD R0, R17, UR4, RZ ;  /* 0x0000000411007c24 */ /* 0x000fe4000f8e02ff */
[----:B------:R-:W-:-:S04]  /*16e40*/  IMAD.WIDE.U32 R2, R25, UR4, R2 ;  /* 0x0000000419027c25 */ /* 0x000fc8000f8e0002 */
[----:B------:R-:W-:Y:S01]  /*16e50*/  IMAD R9, R25, UR5, R0 ;  /* 0x0000000519097c24 */ /* 0x000fe2000f8e0200 */
[----:B------:R-:W-:Y:S01]  /*16e60*/  SHF.R.S32.HI R0, RZ, 0x1f, R5 ;  /* 0x0000001fff007819 */ /* 0x000fe20000011405 */
[----:B------:R-:W-:Y:S02]  /*16e70*/  ULDC.64 UR4, c[0x0][0x2d0] ;  /* 0x0000b40000047ab9 */ /* 0x000fe40000000a00 */
[----:B------:R-:W-:Y:S02]  /*16e80*/  IMAD.IADD R3, R3, 0x1, R9 ;  /* 0x0000000103037824 */ /* 0x000fe400078e0209 */
[----:B------:R-:W-:-:S04]  /*16e90*/  IMAD R0, R0, UR4, RZ ;  /* 0x0000000400007c24 */ /* 0x000fc8000f8e02ff */
[C---:B------:R-:W-:Y:S02]  /*16ea0*/  IMAD R9, R5.reuse, UR5, R0 ;  /* 0x0000000505097c24 */ /* 0x040fe4000f8e0200 */
[----:B------:R-:W-:Y:S02]  /*16eb0*/  IMAD.MOV R0, RZ, RZ, -R5 ;  /* 0x000000ffff007224 */ /* 0x000fe400078e0a05 */
[----:B------:R-:W-:-:S04]  /*16ec0*/  IMAD.WIDE.U32 R4, R5, UR4, R2 ;  /* 0x0000000405047c25 */ /* 0x000fc8000f8e0002 */
[----:B0-----:R-:W-:Y:S02]  /*16ed0*/  IMAD R11, R7, R0, R23 ;  /* 0x00000000070b7224 */ /* 0x001fe400078e0217 */
[----:B------:R-:W-:-:S03]  /*16ee0*/  IMAD.IADD R5, R5, 0x1, R9 ;  /* 0x0000000105057824 */ /* 0x000fc600078e0209 */
[----:B------:R-:W-:Y:S01]  /*16ef0*/  SHF.R.S32.HI R0, RZ, 0x1f, R11 ;  /* 0x0000001fff007819 */ /* 0x000fe2000001140b */
[----:B------:R-:W-:-:S04]  /*16f00*/  IMAD.WIDE.U32 R4, R11, UR6, R4 ;  /* 0x000000060b047c25 */ /* 0x000fc8000f8e0004 */
[----:B------:R-:W-:-:S04]  /*16f10*/  IMAD R0, R0, UR6, RZ ;  /* 0x0000000600007c24 */ /* 0x000fc8000f8e02ff */
[----:B------:R-:W-:Y:S02]  /*16f20*/  IMAD R9, R11, UR7, R0 ;  /* 0x000000070b097c24 */ /* 0x000fe4000f8e0200 */
[----:B------:R-:W-:Y:S01]  /*16f30*/  @P0 IMAD.HI.U32 R0, R6, UR8, RZ ;  /* 0x0000000806000c27 */ /* 0x000fe2000f8e00ff */
[----:B------:R-:W-:-:S03]  /*16f40*/  @UP0 ULDC UR8, c[0x0][0x450] ;  /* 0x0001140000080ab9 */ /* 0x000fc60000000800 */
[----:B------:R-:W-:Y:S01]  /*16f50*/  IMAD.MOV.U32 R11, RZ, RZ, R6 ;  /* 0x000000ffff0b7224 */ /* 0x000fe200078e0006 */
[----:B------:R-:W-:Y:S01]  /*16f60*/  @P1 SHF.R.U32.HI R11, RZ, UR8, R0 ;  /* 0x00000008ff0b1c19 */ /* 0x000fe20008011600 */
[----:B------:R-:W-:Y:S02]  /*16f70*/  ULDC.64 UR8, c[0x0][0x280] ;  /* 0x0000a00000087ab9 */ /* 0x000fe40000000a00 */
[----:B------:R-:W-:Y:S02]  /*16f80*/  IADD3 R0, P0, R4, UR8, RZ ;  /* 0x0000000804007c10 */ /* 0x000fe4000ff1e0ff */
[----:B------:R-:W-:Y:S02]  /*16f90*/  IMAD.WIDE.U32 R2, R11, UR4, R2 ;  /* 0x000000040b027c25 */ /* 0x000fe4000f8e0002 */
[----:B------:R-:W-:Y:S02]  /*16fa0*/  IADD3.X R4, R5, UR9, R9, P0, !PT ;  /* 0x0000000905047c10 */ /* 0x000fe400087fe409 */
[----:B------:R-:W-:-:S05]  /*16fb0*/  SHF.R.S32.HI R5, RZ, 0x1f, R11 ;  /* 0x0000001fff057819 */ /* 0x000fca000001140b */
[----:B------:R-:W-:Y:S01]  /*16fc0*/  IMAD R8, R5, UR4, RZ ;  /* 0x0000000405087c24 */ /* 0x000fe2000f8e02ff */
[----:B------:R-:W-:Y:S01]  /*16fd0*/  ULDC UR4, c[0x0][0x2b8] ;  /* 0x0000ae0000047ab9 */ /* 0x000fe20000000800 */
[----:B------:R-:W-:Y:S02]  /*16fe0*/  IMAD.MOV R5, RZ, RZ, -R11 ;  /* 0x000000ffff057224 */ /* 0x000fe400078e0a0b */
[----:B------:R-:W-:Y:S02]  /*16ff0*/  IMAD R9, R11, UR5, R8 ;  /* 0x000000050b097c24 */ /* 0x000fe4000f8e0208 */
        /* <DEDUP_REMOVED lines=8> */
[----:B------:R-:W-:Y:S01]  /*17080*/  ISETP.GE.AND P0, PT, R18, UR4, PT ;  /* 0x0000000412007c0c */ /* 0x000fe2000bf06270 */
[----:B------:R-:W-:-:S03]  /*17090*/  UMOV UR4, 0xffffffff ;  /* 0xffffffff00047882 */ /* 0x000fc60000000000 */
[----:B------:R-:W-:Y:S09]  /*170a0*/  BRA.DIV UR4, `(.L_x_935) ;  /* 0x0000003204887947 */ /* 0x000ff2000b800000 */
[----:B-1----:R-:W0:Y:S01]  /*170b0*/  SHFL.IDX PT, R14, R0, RZ, 0x1c1f ;  /* 0x001c1fff000e7589 */ /* 0x002e2200000e0000 */
[----:B------:R-:W-:Y:S01]  /*170c0*/  ULDC UR4, c[0x0][0x288] ;  /* 0x0000a20000047ab9 */ /* 0x000fe20000000800 */
[----:B------:R-:W-:Y:S02]  /*170d0*/  VIADD R6, R24, UR41 ;  /* 0x0000002918067c36 */ /* 0x000fe40008000000 */
[----:B------:R-:W1:Y:S01]  /*170e0*/  SHFL.IDX PT, R2, R4, RZ, 0x1c1f ;  /* 0x001c1fff04027589 */ /* 0x000e6200000e0000 */
[----:B------:R-:W-:Y:S02]  /*170f0*/  IMAD R7, R7, UR4, RZ ;  /* 0x0000000407077c24 */ /* 0x000fe4000f8e02ff */
[C---:B------:R-:W-:Y:S01]  /*17100*/  VIADD R10, R6.reuse, 0x20 ;  /* 0x00000020060a7836 */ /* 0x040fe20000000000 */
[----:B------:R-:W2:Y:S02]  /*17110*/  SHFL.IDX PT, R11, R0, 0x1, 0x1c1f ;  /* 0x003c1f00000b7f89 */ /* 0x000ea400000e0000 */
[----:B------:R-:W-:-:S02]  /*17120*/  ISETP.GE.AND P2, PT, R6, R7, PT ;  /* 0x000000070600720c */ /* 0x000fc40003f46270 */
[----:B------:R-:W3:Y:S04]  /*17130*/  SHFL.IDX PT, R9, R4, 0x1, 0x1c1f ;  /* 0x003c1f0004097f89 */ /* 0x000ee800000e0000 */
[----:B------:R-:W4:Y:S07]  /*17140*/  SHFL.IDX PT, R12, R0, 0x2, 0x1c1f ;  /* 0x005c1f00000c7f89 */ /* 0x000f2e00000e0000 */
[----:B0-----:R-:W-:-:S05]  /*17150*/  @!P2 IADD3 R14, P1, R18, R14, RZ ;  /* 0x0000000e120ea210 */ /* 0x001fca0007f3e0ff */
[----:B-1----:R-:W-:Y:S01]  /*17160*/  @!P2 IMAD.X R3, RZ, RZ, R2, P1 ;  /* 0x000000ffff03a224 */ /* 0x002fe200008e0602 */
[----:B------:R-:W-:Y:S01]  /*17170*/  ISETP.GE.AND P1, PT, R10, R7, PT ;  /* 0x000000070a00720c */ /* 0x000fe20003f26270 */
[----:B------:R-:W-:Y:S01]  /*17180*/  @!P2 IMAD.MOV.U32 R2, RZ, RZ, R14 ;  /* 0x000000ffff02a224 */ /* 0x000fe200078e000e */
[----:B------:R-:W0:Y:S01]  /*17190*/  SHFL.IDX PT, R10, R4, 0x2, 0x1c1f ;  /* 0x005c1f00040a7f89 */ /* 0x000e2200000e0000 */
[----:B------:R-:W-:-:S03]  /*171a0*/  VIADD R14, R6, 0x40 ;  /* 0x00000040060e7836 */ /* 0x000fc60000000000 */
[----:B------:R2:W-:Y:S04]  /*171b0*/  @!P2 LDGSTS.E.BYPASS.LTC128B.128 [R27+0xa200], desc[UR48][R2.64], !P0 ;  /* 0x0a200000021bafae */ /* 0x0005e8000c101d70 */
[----:B------:R-:W-:Y:S03]  /*171c0*/  SHFL.IDX PT, R4, R4, 0x3, 0x1c1f ;  /* 0x007c1f0004047f89 */ /* 0x000fe600000e0000 */
[----:B--2---:R-:W-:-:S05]  /*171d0*/  @!P1 IADD3 R2, P2, R18, R11, RZ ;  /* 0x0000000b12029210 */ /* 0x004fca0007f5e0ff */
[----:B---3--:R-:W-:Y:S01]  /*171e0*/  @!P1 IMAD.X R3, RZ, RZ, R9, P2 ;  /* 0x000000ffff039224 */ /* 0x008fe200010e0609 */
[----:B------:R-:W-:Y:S01]  /*171f0*/  ISETP.GE.AND P2, PT, R14, R7, PT ;  /* 0x000000070e00720c */ /* 0x000fe20003f46270 */
[----:B------:R-:W-:Y:S04]  /*17200*/  SHFL.IDX PT, R9, R8, RZ, 0x1c1f ;  /* 0x001c1fff08097589 */ /* 0x000fe800000e0000 */
[----:B------:R1:W2:Y:S04]  /*17210*/  SHFL.IDX PT, R14, R0, 0x3, 0x1c1f ;  /* 0x007c1f00000e7f89 */ /* 0x0002a800000e0000 */
[----:B------:R4:W-:Y:S01]  /*17220*/  @!P1 LDGSTS.E.BYPASS.LTC128B.128 [R27+0xaa00], desc[UR48][R2.64], !P0 ;  /* 0x0aa00000021b9fae */ /* 0x0009e2000c101d70 */
[----:B-1----:R-:W-:-:S03]  /*17230*/  VIADD R0, R6, 0x80 ;  /* 0x0000008006007836 */ /* 0x002fc60000000000 */
[----:B------:R-:W-:Y:S01]  /*17240*/  SHFL.IDX PT, R8, R8, 0x1, 0x1c1f ;  /* 0x003c1f0008087f89 */ /* 0x000fe200000e0000 */
[----:B----4-:R-:W-:Y:S01]  /*17250*/  @!P2 IADD3 R2, P1, R18, R12, RZ ;  /* 0x0000000c1202a210 */ /* 0x010fe20007f3e0ff */
[----:B------:R-:W-:-:S04]  /*17260*/  VIADD R12, R6, 0x60 ;  /* 0x00000060060c7836 */ /* 0x000fc80000000000 */
[----:B0-----:R-:W-:Y:S01]  /*17270*/  @!P2 IMAD.X R3, RZ, RZ, R10, P1 ;  /* 0x000000ffff03a224 */ /* 0x001fe200008e060a */
[----:B------:R-:W-:Y:S01]  /*17280*/  ISETP.GE.AND P1, PT, R12, R7, PT ;  /* 0x000000070c00720c */ /* 0x000fe20003f26270 */
[----:B------:R-:W0:Y:S04]  /*17290*/  SHFL.IDX PT, R10, R5, RZ, 0x1c1f ;  /* 0x001c1fff050a7589 */ /* 0x000e2800000e0000 */
[----:B------:R2:W-:Y:S08]  /*172a0*/  @!P2 LDGSTS.E.BYPASS.LTC128B.128 [R27+0xb200], desc[UR48][R2.64], !P0 ;  /* 0x0b200000021bafae */ /* 0x0005f0000c101d70 */
[----:B--2---:R-:W-:-:S02]  /*172b0*/  @!P1 IADD3 R2, P2, R18, R14, RZ ;  /* 0x0000000e12029210 */ /* 0x004fc40007f5e0ff */
[----:B------:R1:W2:Y:S03]  /*172c0*/  SHFL.IDX PT, R14, R5, 0x1, 0x1c1f ;  /* 0x003c1f00050e7f89 */ /* 0x0002a600000e0000 */
[----:B------:R-:W-:Y:S01]  /*172d0*/  @!P1 IMAD.X R3, RZ, RZ, R4, P2 ;  /* 0x000000ffff039224 */ /* 0x000fe200010e0604 */
[----:B------:R-:W-:-:S04]  /*172e0*/  ISETP.GE.AND P2, PT, R0, R7, PT ;  /* 0x000000070000720c */ /* 0x000fc80003f46270 */
[----:B------:R3:W-:Y:S09]  /*172f0*/  @!P1 LDGSTS.E.BYPASS.LTC128B.128 [R27+0xba00], desc[UR48][R2.64], !P0 ;  /* 0x0ba00000021b9fae */ /* 0x0007f2000c101d70 */
[----:B0-----:R-:W-:-:S05]  /*17300*/  @!P2 IADD3 R10, P3, R18, R10, RZ ;  /* 0x0000000a120aa210 */ /* 0x001fca0007f7e0ff */
[----:B------:R-:W-:Y:S02]  /*17310*/  @!P2 IMAD.X R9, RZ, RZ, R9, P3 ;  /* 0x000000ffff09a224 */ /* 0x000fe400018e0609 */
[----:B---3--:R-:W-:Y:S02]  /*17320*/  @!P2 IMAD.MOV.U32 R2, RZ, RZ, R10 ;  /* 0x000000ffff02a224 */ /* 0x008fe400078e000a */
[----:B------:R-:W-:-:S05]  /*17330*/  @!P2 IMAD.MOV.U32 R3, RZ, RZ, R9 ;  /* 0x000000ffff03a224 */ /* 0x000fca00078e0009 */
[----:B--2---:R1:W-:Y:S02]  /*17340*/  @!P2 LDGSTS.E.BYPASS.LTC128B.128 [R27+0xc200], desc[UR48][R2.64], !P0 ;  /* 0x0c200000021bafae */ /* 0x0043e4000c101d70 */
.L_x_1014:
[----:B------:R-:W-:Y:S02]  /*17350*/  VIADD R6, R6, 0xa0 ;  /* 0x000000a006067836 */ /* 0x000fe40000000000 */
[----:B------:R-:W-:-:S03]  /*17360*/  IMAD.MOV.U32 R0, RZ, RZ, 0x1 ;  /* 0x00000001ff007424 */ /* 0x000fc600078e00ff */
[----:B------:R-:W-:Y:S02]  /*17370*/  ISETP.GE.AND P1, PT, R6, R7, PT ;  /* 0x000000070600720c */ /* 0x000fe40003f26270 */
[----:B------:R-:W-:-:S11]  /*17380*/  SHF.L.U32 R0, R0, 0x1f, RZ ;  /* 0x0000001f00007819 */ /* 0x000fd600000006ff */
[----:B-1----:R-:W-:-:S05]  /*17390*/  @!P1 IADD3 R2, P2, R18, R14, RZ ;  /* 0x0000000e12029210 */ /* 0x002fca0007f5e0ff */
[----:B------:R-:W-:-:S05]  /*173a0*/  @!P1 IMAD.X R3, RZ, RZ, R8, P2 ;  /* 0x000000ffff039224 */ /* 0x000fca00010e0608 */
        /* <DEDUP_REMOVED lines=11> */
.L_x_1015:
[----:B------:R-:W-:-:S04]  /*17460*/  UIADD3 UR4, UR52, -0x2, URZ ;  /* 0xfffffffe34047890 */ /* 0x000fc8000fffe03f */
[----:B------:R-:W-:-:S06]  /*17470*/  UISETP.GE.AND UP0, UPT, UR4, UR51, UPT ;  /* 0x000000330400728c */ /* 0x000fcc000bf06270 */
[----:B------:R-:W-:-:S13]  /*17480*/  PLOP3.LUT P0, PT, PT, PT, UP0, 0x80, 0x0 ;  /* 0x000000000000781c */ /* 0x000fda0003f0f008 */
[----:B------:R-:W-:Y:S05]  /*17490*/  @!P0 BRA `(.L_x_937) ;  /* 0x0000001400148947 */ /* 0x000fea0003800000 */
[----:B------:R-:W-:Y:S01]  /*174a0*/  UIADD3 UR4, UR45, 0x1, URZ ;  /* 0x000000012d047890 */ /* 0x000fe2000fffe03f */
[----:B0-----:R-:W-:Y:S01]  /*174b0*/  LOP3.LUT R3, RZ, UR43, RZ, 0x33, !PT ;  /* 0x0000002bff037c12 */ /* 0x001fe2000f8e33ff */
[----:B------:R-:W-:Y:S01]  /*174c0*/  IMAD.MOV.U32 R21, RZ, RZ, 0x1 ;  /* 0x00000001ff157424 */ /* 0x000fe200078e00ff */
[----:B------:R-:W-:Y:S01]  /*174d0*/  LOP3.LUT R5, RZ, UR42, RZ, 0x33, !PT ;  /* 0x0000002aff057c12 */ /* 0x000fe2000f8e33ff */
[----:B------:R-:W-:Y:S01]  /*174e0*/  UIMAD UR4, UR4, UR38, URZ ;  /* 0x00000026040472a4 */ /* 0x000fe2000f8e023f */
[----:B------:R-:W-:Y:S01]  /*174f0*/  IADD3 R28, R28, R16, R24 ;  /* 0x000000101c1c7210 */ /* 0x000fe20007ffe018 */
[----:B------:R-:W-:-:S04]  /*17500*/  IMAD.MOV.U32 R20, RZ, RZ, RZ ;  /* 0x000000ffff147224 */ /* 0x000fc800078e00ff */
[----:B------:R-:W-:Y:S01]  /*17510*/  LOP3.LUT R0, RZ, UR4, RZ, 0x33, !PT ;  /* 0x00000004ff007c12 */ /* 0x000fe2000f8e33ff */
[----:B------:R-:W-:-:S03]  /*17520*/  VIADD R28, R28, 0xfffffe20 ;  /* 0xfffffe201c1c7836 */ /* 0x000fc60000000000 */
[----:B------:R-:W-:-:S04]  /*17530*/  VIADDMNMX R0, R0, -UR44, R3, !PT ;  /* 0x8000002c00007c46 */ /* 0x000fc8000f800103 */
[----:B------:R-:W-:-:S04]  /*17540*/  VIMNMX R5, R0, R5, !PT ;  /* 0x0000000500057248 */ /* 0x000fc80007fe0100 */
[C---:B------:R-:W-:Y:S01]  /*17550*/  IADD3 R2, -R5.reuse, -0x2, RZ ;  /* 0xfffffffe05027810 */ /* 0x040fe20007ffe1ff */
[----:B------:R-:W-:-:S04]  /*17560*/  IMAD R0, R5, -0xa0, R28 ;  /* 0xffffff6005007824 */ /* 0x000fc800078e021c */
[----:B------:R0:W-:Y:S03]  /*17570*/  STL [R1], R2 ;  /* 0x0000000201007387 */ /* 0x0001e60000100800 */
.L_x_952:
[----:B------:R-:W2:Y:S01]  /*17580*/  LDL R8, [R1+0x10] ;  /* 0x0000100001087983 */ /* 0x000ea20000100800 */
[----:B0-----:R-:W0:Y:S03]  /*17590*/  LDC R2, c[0x0][0x430] ;  /* 0x00010c00ff027b82 */ /* 0x001e260000000800 */
[----:B------:R-:W3:Y:S01]  /*175a0*/  LDL R6, [R1+0xc] ;  /* 0x00000c0001067983 */ /* 0x000ee20000100800 */
[----:B------:R-:W-:Y:S01]  /*175b0*/  VIADD R11, R0, 0x80 ;  /* 0x00000080000b7836 */ /* 0x000fe20000000000 */
[----:B------:R-:W-:Y:S01]  /*175c0*/  ULDC.64 UR4, c[0x0][0x428] ;  /* 0x00010a0000047ab9 */ /* 0x000fe20000000a00 */
[----:B------:R-:W-:Y:S01]  /*175d0*/  IMAD.MOV.U32 R10, RZ, RZ, R0 ;  /* 0x000000ffff0a7224 */ /* 0x000fe200078e0000 */
        /* <DEDUP_REMOVED lines=17> */
[----:B------:R-:W-:Y:S02]  /*176f0*/  @!P1 IMAD.MOV.U32 R2, RZ, RZ, R11 ;  /* 0x000000ffff029224 */ /* 0x000fe400078e000b */
[----:B------:R-:W-:Y:S02]  /*17700*/  IMAD.IADD R5, R8, 0x1, R5 ;  /* 0x0000000108057824 */ /* 0x000fe400078e0205 */
        /* <DEDUP_REMOVED lines=13> */
[----:B------:R-:W-:Y:S01]  /*177e0*/  ISETP.NE.AND P2, PT, R12, 0x3, PT ;  /* 0x000000030c00780c */ /* 0x000fe20003f45270 */
[----:B------:R-:W-:Y:S02]  /*177f0*/  VIADD R2, R20, 0x1 ;  /* 0x0000000114027836 */ /* 0x000fe40000000000 */
        /* <DEDUP_REMOVED lines=9> */
.L_x_938:
[----:B------:R-:W-:Y:S02]  /*17890*/  LEA R5, R4, UR46, 0x3 ;  /* 0x0000002e04057c11 */ /* 0x000fe4000f8e18ff */
[----:B------:R-:W-:-:S04]  /*178a0*/  SHF.L.U32 R26, R28, 0x1f, RZ ;  /* 0x0000001f1c1a7819 */ /* 0x000fc800000006ff */
[----:B------:R-:W0:Y:S02]  /*178b0*/  SYNCS.PHASECHK.TRANS64.TRYWAIT P1, [R5+URZ+0x12480], R26 ;  /* 0x0124801a050075a7 */ /* 0x000e24000802017f */
[----:B0-----:R-:W-:Y:S05]  /*178c0*/  @!P1 BRA `(.L_x_939) ;  /* 0x0000003000589947 */ /* 0x001fea0003800000 */
.L_x_1016:
        /* <DEDUP_REMOVED lines=24> */
[----:B------:R-:W-:-:S04]  /*17a50*/  IMAD.WIDE.U32 R2, R16, UR6, RZ ;  /* 0x0000000610027c25 */ /* 0x000fc8000f8e00ff */
[----:B------:R-:W-:Y:S02]  /*17a60*/  IMAD.IADD R3, R3, 0x1, R11 ;  /* 0x0000000103037824 */ /* 0x000fe400078e020b */
[----:B------:R-:W-:Y:S02]  /*17a70*/  IMAD R11, R24, UR8, RZ ;  /* 0x00000008180b7c24 */ /* 0x000fe4000f8e02ff */
[----:B------:R-:W-:-:S04]  /*17a80*/  IMAD.WIDE.U32 R2, R8, UR8, R2 ;  /* 0x0000000808027c25 */ /* 0x000fc8000f8e0002 */
[----:B------:R-:W-:-:S04]  /*17a90*/  IMAD R11, R8, UR9, R11 ;  /* 0x00000009080b7c24 */ /* 0x000fc8000f8e020b */
[----:B------:R-:W-:Y:S02]  /*17aa0*/  IMAD.IADD R3, R3, 0x1, R11 ;  /* 0x0000000103037824 */ /* 0x000fe400078e020b */
[----:B------:R-:W-:-:S04]  /*17ab0*/  IMAD.U32 R11, RZ, RZ, UR4 ;  /* 0x00000004ff0b7e24 */ /* 0x000fc8000f8e00ff */
        /* <DEDUP_REMOVED lines=22> */
[----:B-1----:R-:W-:-:S05]  /*17c20*/  IMAD.SHL.U32 R11, R11, 0x10, RZ ;  /* 0x000000100b0b7824 */ /* 0x002fca00078e00ff */
        /* <DEDUP_REMOVED lines=20> */
.L_x_1028:
[----:B------:R-:W3:Y:S01]  /*17d70*/  S2R R3, SR_TID.X ;  /* 0x0000000000037919 */ /* 0x000ee20000002100 */
[----:B------:R-:W-:Y:S01]  /*17d80*/  R2UR UR4, R5 ;  /* 0x00000000050472ca */ /* 0x000fe200000e0000 */
[----:B---3--:R-:W-:-:S05]  /*17d90*/  IMAD.SHL.U32 R3, R3, 0x10, RZ ;  /* 0x0000001003037824 */ /* 0x008fca00078e00ff */
[----:B------:R-:W-:-:S04]  /*17da0*/  LOP3.LUT R3, R3, 0x30, RZ, 0xc0, !PT ;  /* 0x0000003003037812 */ /* 0x000fc800078ec0ff */
[----:B--2---:R-:W-:-:S05]  /*17db0*/  IADD3 R2, P1, R3, R2, RZ ;  /* 0x0000000203027210 */ /* 0x004fca0007f3e0ff */
        /* <DEDUP_REMOVED lines=14> */
.L_x_941:
[----:B------:R2:W-:Y:S01]  /*17ea0*/  SYNCS.ARRIVE.TRANS64.A1T0 RZ, [R5+URZ+0x12470], RZ ;  /* 0x012470ff05ff79a7 */ /* 0x0005e2000810003f */
[----:B------:R-:W-:Y:S05]  /*17eb0*/  @!P2 BRA `(.L_x_942) ;  /* 0x000000000004a947 */ /* 0x000fea0003800000 */
[----:B------:R-:W-:Y:S01]  /*17ec0*/  BPT.TRAP 0x1 ;  /* 0x000000040000795c */ /* 0x000fe20000300000 */
.L_x_942:
[----:B------:R-:W3:Y:S02]  /*17ed0*/  SYNCS.PHASECHK.TRANS64.TRYWAIT P1, [R5+URZ+0x12440], R26 ;  /* 0x0124401a050075a7 */ /* 0x000ee4000802017f */
[----:B---3--:R-:W-:Y:S05]  /*17ee0*/  @!P1 BRA `(.L_x_943) ;  /* 0x0000003000709947 */ /* 0x008fea0003800000 */
.L_x_1029:
        /* <DEDUP_REMOVED lines=13> */
[----:B------:R-:W-:Y:S02]  /*17fc0*/  IMAD R10, R25, UR6, RZ ;  /* 0x00000006190a7c24 */ /* 0x000fe4000f8e02ff */
[----:B------:R-:W-:Y:S02]  /*17fd0*/  IMAD.IADD R3, R3, 0x1, R22 ;  /* 0x0000000103037824 */ /* 0x000fe400078e0216 */
[----:B------:R-:W-:Y:S02]  /*17fe0*/  IMAD R10, R9, UR7, R10 ;  /* 0x00000007090a7c24 */ /* 0x000fe4000f8e020a */
[----:B------:R-:W-:Y:S02]  /*17ff0*/  IMAD R9, R24, UR6, RZ ;  /* 0x0000000618097c24 */ /* 0x000fe4000f8e02ff */
[----:B------:R-:W-:-:S04]  /*18000*/  IMAD.WIDE.U32 R2, R8, UR6, R2 ;  /* 0x0000000608027c25 */ /* 0x000fc8000f8e0002 */
[----:B------:R-:W-:Y:S02]  /*18010*/  IMAD R9, R8, UR7, R9 ;  /* 0x0000000708097c24 */ /* 0x000fe4000f8e0209 */
[----:B------:R-:W-:Y:S02]  /*18020*/  IMAD.IADD R7, R7, 0x1, R10 ;  /* 0x0000000107077824 */ /* 0x000fe400078e020a */
[----:B------:R-:W-:Y:S02]  /*18030*/  IMAD.IADD R3, R3, 0x1, R9 ;  /* 0x0000000103037824 */ /* 0x000fe400078e0209 */
[----:B------:R-:W-:Y:S02]  /*18040*/  IMAD.U32 R9, RZ, RZ, UR4 ;  /* 0x00000004ff097e24 */ /* 0x000fe4000f8e00ff */
[----:B-----5:R-:W-:Y:S02]  /*18050*/  IMAD.SHL.U32 R17, R17, 0x10, RZ ;  /* 0x0000001011117824 */ /* 0x020fe400078e00ff */
[----:B------:R-:W-:-:S03]  /*18060*/  IMAD.WIDE.U32 R6, R9, UR39, R6 ;  /* 0x0000002709067c25 */ /* 0x000fc6000f8e0006 */
[----:B------:R-:W-:Y:S01]  /*18070*/  LOP3.LUT R17, R17, 0x30, RZ, 0xc0, !PT ;  /* 0x0000003011117812 */ /* 0x000fe200078ec0ff */
        /* <DEDUP_REMOVED lines=19> */
[----:B------:R-:W5:Y:S02]  /*181b0*/  SHFL.IDX PT, R14, R9, 0x1, 0x1c1f ;  /* 0x003c1f00090e7f89 */ /* 0x000f6400000e0000 */
[----:B0-----:R-:W-:Y:S02]  /*181c0*/  IMAD.X R3, RZ, RZ, R3, P1 ;  /* 0x000000ffff037224 */ /* 0x001fe400008e0603 */
        /* <DEDUP_REMOVED lines=12> */
[----:B0-----:R-:W-:-:S05]  /*18290*/  IADD3 R2, P1, R17, R2, RZ ;  /* 0x0000000211027210 */ /* 0x001fca0007f3e0ff */
[----:B----4-:R-:W-:-:S05]  /*182a0*/  IMAD.X R3, RZ, RZ, R3, P1 ;  /* 0x000000ffff037224 */ /* 0x010fca00008e0603 */
[----:B------:R5:W-:Y:S02]  /*182b0*/  LDGSTS.E.BYPASS.LTC128B.128 [R7+0xe200], desc[UR48][R2.64], !P2 ;  /* 0x0e20000002077fae */ /* 0x000be4000d101d70 */
[----:B-----5:R-:W-:-:S05]  /*182c0*/  IADD3 R2, P1, R17, R9, RZ ;  /* 0x0000000911027210 */ /* 0x020fca0007f3e0ff */
[----:B-1----:R-:W-:-:S05]  /*182d0*/  IMAD.X R3, RZ, RZ, R10, P1 ;  /* 0x000000ffff037224 */ /* 0x002fca00008e060a */
[----:B------:R0:W-:Y:S03]  /*182e0*/  LDGSTS.E.BYPASS.LTC128B.128 [R7+0xea00], desc[UR48][R2.64], !P2 ;  /* 0x0ea0000002077fae */ /* 0x0001e6000d101d70 */
.L_x_1041:
        /* <DEDUP_REMOVED lines=14> */
[----:B0-----:R-:W-:Y:S05]  /*183d0*/  @!P2 BRA `(.L_x_945) ;  /* 0x000000000004a947 */ /* 0x001fea0003800000 */
[----:B------:R-:W-:Y:S01]  /*183e0*/  BPT.TRAP 0x1 ;  /* 0x000000040000795c */ /* 0x000fe20000300000 */
.L_x_945:
[----:B------:R-:W-:Y:S01]  /*183f0*/  IMAD.U32 R2, RZ, RZ, UR40 ;  /* 0x00000028ff027e24 */ /* 0x000fe2000f8e00ff */
[----:B------:R0:W-:Y:S04]  /*18400*/  SYNCS.ARRIVE.TRANS64.A1T0 RZ, [R5+URZ+0x12430], RZ ;  /* 0x012430ff05ff79a7 */ /* 0x0001e8000810003f */
[----:B------:R-:W-:-:S04]  /*18410*/  LOP3.LUT R2, R2, 0x1, RZ, 0xfc, !PT ;  /* 0x0000000102027812 */ /* 0x000fc800078efcff */
[----:B------:R-:W-:-:S13]  /*18420*/  ISETP.NE.AND P1, PT, R2, 0x3, PT ;  /* 0x000000030200780c */ /* 0x000fda0003f25270 */
[----:B0-----:R-:W-:Y:S05]  /*18430*/  @!P1 BRA `(.L_x_946) ;  /* 0x0000000000049947 */ /* 0x001fea0003800000 */
[----:B------:R-:W-:Y:S01]  /*18440*/  BPT.TRAP 0x1 ;  /* 0x000000040000795c */ /* 0x000fe20000300000 */
.L_x_946:
[----:B------:R-:W-:Y:S02]  /*18450*/  LOP3.LUT R2, R21, 0x1, RZ, 0x3c, !PT ;  /* 0x0000000115027812 */ /* 0x000fe400078e3cff */
[----:B------:R-:W-:Y:S02]  /*18460*/  LEA R3, R20, UR46, 0x3 ;  /* 0x0000002e14037c11 */ /* 0x000fe4000f8e18ff */
[----:B------:R-:W-:-:S04]  /*18470*/  SHF.L.U32 R2, R2, 0x1f, RZ ;  /* 0x0000001f02027819 */ /* 0x000fc800000006ff */
[----:B------:R-:W0:Y:S02]  /*18480*/  SYNCS.PHASECHK.TRANS64.TRYWAIT P2, [R3+URZ+0x12470], R2 ;  /* 0x01247002030075a7 */ /* 0x000e24000804017f */
[----:B0-----:R-:W-:Y:S05]  /*18490*/  @!P2 BRA `(.L_x_947) ;  /* 0x000000300074a947 */ /* 0x001fea0003800000 */
.L_x_1042:
[----:B------:R-:W-:-:S06]  /*184a0*/  ULOP3.LUT UR4, UR40, 0x2, URZ, 0xfc, !UPT ;  /* 0x0000000228047892 */ /* 0x000fcc000f8efc3f */
[----:B--23--:R-:W-:-:S05]  /*184b0*/  IMAD.U32 R5, RZ, RZ, UR4 ;  /* 0x00000004ff057e24 */ /* 0x00cfca000f8e00ff */
[----:B------:R-:W-:-:S13]  /*184c0*/  ISETP.NE.AND P2, PT, R5, 0x3, PT ;  /* 0x000000030500780c */ /* 0x000fda0003f45270 */
[----:B------:R-:W-:Y:S05]  /*184d0*/  @!P2 BRA `(.L_x_948) ;  /* 0x000000000004a947 */ /* 0x000fea0003800000 */
[----:B------:R-:W-:Y:S01]  /*184e0*/  BPT.TRAP 0x1 ;  /* 0x000000040000795c */ /* 0x000fe20000300000 */
.L_x_948:
[----:B0-----:R-:W-:Y:S01]  /*184f0*/  SHF.L.U32 R2, R21, 0x1f, RZ ;  /* 0x0000001f15027819 */ /* 0x001fe200000006ff */
[----:B------:R-:W-:-:S03]  /*18500*/  IMAD R5, R20, 0x2800, RZ ;  /* 0x0000280014057824 */ /* 0x000fc600078e02ff */
[----:B------:R-:W0:Y:S02]  /*18510*/  SYNCS.PHASECHK.TRANS64.TRYWAIT P2, [R3+URZ+0x12460], R2 ;  /* 0x01246002030075a7 */ /* 0x000e24000804017f */
[----:B0-----:R-:W-:Y:S05]  /*18520*/  @!P2 BRA `(.L_x_949) ;  /* 0x000000300064a947 */ /* 0x001fea0003800000 */
.L_x_1043:
[----:B------:R-:W0:Y:S04]  /*18530*/  LDL R7, [R1+0x18] ;  /* 0x0000180001077983 */ /* 0x000e280000100800 */
[----:B------:R-:W2:Y:S01]  /*18540*/  LDL R6, [R1+0x14] ;  /* 0x0000140001067983 */ /* 0x000ea20000100800 */
[----:B------:R-:W-:Y:S05]  /*18550*/  WARPSYNC.ALL ;  /* 0x0000000000007948 */ /* 0x000fea0003800000 */
[----:B------:R-:W-:Y:S01]  /*18560*/  ULOP3.LUT UR4, UR40, 0x2, URZ, 0xfc, !UPT ;  /* 0x0000000228047892 */ /* 0x000fe2000f8efc3f */
[----:B0-----:R-:W-:-:S02]  /*18570*/  LOP3.LUT R2, R5, R7, RZ, 0xfc, !PT ;  /* 0x0000000705027212 */ /* 0x001fc400078efcff */
[----:B--2---:R-:W-:-:S03]  /*18580*/  LOP3.LUT R5, R5, R6, RZ, 0xfc, !PT ;  /* 0x0000000605057212 */ /* 0x004fc600078efcff */
[----:B------:R-:W0:Y:S01]  /*18590*/  LDSM.16.MT88.4 R8, [R2+UR46+0x5200] ;  /* 0x0052002e0208783b */ /* 0x000e220008004200 */
[----:B------:R-:W-:Y:S02]  /*185a0*/  IMAD.U32 R6, RZ, RZ, UR4 ;  /* 0x00000004ff067e24 */ /* 0x000fe4000f8e00ff */
[----:B------:R-:W-:-:S03]  /*185b0*/  VIADD R5, R5, UR46 ;  /* 0x0000002e05057c36 */ /* 0x000fc60008000000 */
        /* <DEDUP_REMOVED lines=38> */
.L_x_950:
[----:B-1----:R1:W-:Y:S01]  /*18820*/  SYNCS.ARRIVE.TRANS64.A1T0 RZ, [R3+URZ+0x12450], RZ ;  /* 0x012450ff03ff79a7 */ /* 0x0023e2000810003f */
[----:B------:R-:W-:Y:S06]  /*18830*/  BAR.SYNC.DEFER_BLOCKING 0x2, 0x80 ;  /* 0x0082000000007b1d */ /* 0x000fec0000010000 */
[----:B------:R-:W-:Y:S05]  /*18840*/  @!P1 BRA `(.L_x_951) ;  /* 0x0000000000049947 */ /* 0x000fea0003800000 */
[----:B------:R-:W-:Y:S01]  /*18850*/  BPT.TRAP 0x1 ;  /* 0x000000040000795c */ /* 0x000fe20000300000 */
.L_x_951:
[----:B------:R-:W2:Y:S01]  /*18860*/  S2R R2, SR_CgaCtaId ;  /* 0x0000000000027919 */ /* 0x000ea20000008800 */
[----:B-1----:R-:W-:Y:S02]  /*18870*/  VIADD R3, R3, 0x12480 ;  /* 0x0001248003037836 */ /* 0x002fe40000000000 */
[----:B------:R-:W-:Y:S02]  /*18880*/  VIADD R0, R0, 0xffffff60 ;  /* 0xffffff6000007836 */ /* 0x000fe40000000000 */
[----:B------:R-:W-:Y:S02]  /*18890*/  IMAD.MOV.U32 R20, RZ, RZ, R4 ;  /* 0x000000ffff147224 */ /* 0x000fe400078e0004 */
[----:B------:R-:W-:Y:S01]  /*188a0*/  IMAD.MOV.U32 R21, RZ, RZ, R28 ;  /* 0x000000ffff157224 */ /* 0x000fe200078e001c */
[----:B--2---:R-:W-:-:S04]  /*188b0*/  PRMT R3, R2, 0x654, R3 ;  /* 0x0000065402037816 */ /* 0x004fc80000000003 */
[----:B------:R1:W-:Y:S01]  /*188c0*/  SYNCS.ARRIVE.TRANS64.RED.A1T0 RZ, [R3+URZ], RZ ;  /* 0x000000ff03ff79a7 */ /* 0x0003e2000810043f */
[----:B------:R-:W-:Y:S05]  /*188d0*/  @P0 BRA `(.L_x_952) ;  /* 0xffffffec00280947 */ /* 0x000fea000383ffff */
[----:B------:R-:W-:Y:S05]  /*188e0*/  BRA `(.L_x_953) ;  /* 0x0000000000087947 */ /* 0x000fea0003800000 */
.L_x_937:
[----:B------:R-:W-:Y:S02]  /*188f0*/  IMAD.MOV.U32 R4, RZ, RZ, RZ ;  /* 0x000000ffff047224 */ /* 0x000fe400078e00ff */
[----:B------:R-:W-:-:S07]  /*18900*/  IMAD.MOV.U32 R28, RZ, RZ, 0x1 ;  /* 0x00000001ff1c7424 */ /* 0x000fce00078e00ff */
.L_x_953:
[----:B------:R-:W-:-:S06]  /*18910*/  ULOP3.LUT UR4, UR40, 0x1, URZ, 0xfc, !UPT ;  /* 0x0000000128047892 */ /* 0x000fcc000f8efc3f */
[----:B0-----:R-:W-:-:S05]  /*18920*/  IMAD.U32 R0, RZ, RZ, UR4 ;  /* 0x00000004ff007e24 */ /* 0x001fca000f8e00ff */
[----:B------:R-:W-:-:S13]  /*18930*/  ISETP.NE.AND P1, PT, R0, 0x3, PT ;  /* 0x000000030000780c */ /* 0x000fda0003f25270 */
[----:B------:R-:W-:Y:S05]  /*18940*/  @!P1 BRA `(.L_x_954) ;  /* 0x0000000000049947 */ /* 0x000fea0003800000 */
[----:B------:R-:W-:Y:S01]  /*18950*/  BPT.TRAP 0x1 ;  /* 0x000000040000795c */ /* 0x000fe20000300000 */
.L_x_954:
[----:B-1----:R-:W-:Y:S01]  /*18960*/  LOP3.LUT R3, R28, 0x1, RZ, 0x3c, !PT ;  /* 0x000000011c037812 */ /* 0x002fe200078e3cff */
[----:B------:R-:W-:Y:S01]  /*18970*/  BSSY B0, `(.L_x_955) ;  /* 0x0000005000007945 */ /* 0x000fe20003800000 */
[----:B------:R-:W-:Y:S02]  /*18980*/  LEA R2, R4, UR46, 0x3 ;  /* 0x0000002e04027c11 */ /* 0x000fe4000f8e18ff */
[----:B------:R-:W-:-:S04]  /*18990*/  SHF.L.U32 R3, R3, 0x1f, RZ ;  /* 0x0000001f03037819 */ /* 0x000fc800000006ff */
[----:B------:R-:W0:Y:S02]  /*189a0*/  SYNCS.PHASECHK.TRANS64.TRYWAIT P0, [R2+URZ+0x12470], R3 ;  /* 0x01247003020075a7 */ /* 0x000e24000800017f */
[----:B0-----:R-:W-:Y:S05]  /*189b0*/  @!P0 BRA `(.L_x_956) ;  /* 0x0000002c00548947 */ /* 0x001fea0003800000 */
.L_x_1044:
[----:B------:R-:W-:Y:S05]  /*189c0*/  BSYNC B0 ;  /* 0x0000000000007941 */ /* 0x000fea0003800000 */
.L_x_955:
[----:B------:R-:W-:-:S06]  /*189d0*/  ULOP3.LUT UR4, UR40, 0x2, URZ, 0xfc, !UPT ;  /* 0x0000000228047892 */ /* 0x000fcc000f8efc3f */
[----:B------:R-:W-:-:S05]  /*189e0*/  IMAD.U32 R0, RZ, RZ, UR4 ;  /* 0x00000004ff007e24 */ /* 0x000fca000f8e00ff */
[----:B------:R-:W-:-:S13]  /*189f0*/  ISETP.NE.AND P0, PT, R0, 0x3, PT ;  /* 0x000000030000780c */ /* 0x000fda0003f05270 */
[----:B------:R-:W-:Y:S05]  /*18a00*/  @!P0 BRA `(.L_x_957) ;  /* 0x0000000000048947 */ /* 0x000fea0003800000 */
[----:B------:R-:W-:Y:S01]  /*18a10*/  BPT.TRAP 0x1 ;  /* 0x000000040000795c */ /* 0x000fe20000300000 */
.L_x_957:
[----:B------:R-:W2:Y:S01]  /*18a20*/  LDL.LU R0, [R1+0x18] ;  /* 0x0000180001007983 */ /* 0x000ea20000300800 */
[----:B------:R-:W-:Y:S01]  /*18a30*/  SHF.L.U32 R5, R28, 0x1f, RZ ;  /* 0x0000001f1c057819 */ /* 0x000fe200000006ff */
[----:B0-----:R-:W-:-:S03]  /*18a40*/  IMAD R3, R4, 0x2800, RZ ;  /* 0x0000280004037824 */ /* 0x001fc600078e02ff */
[----:B------:R-:W0:Y:S02]  /*18a50*/  SYNCS.PHASECHK.TRANS64.TRYWAIT P0, [R2+URZ+0x12460], R5 ;  /* 0x01246005020075a7 */ /* 0x000e24000800017f */
[----:B--2---:R-:W-:Y:S01]  /*18a60*/  LOP3.LUT R0, R3, R0, RZ, 0xfc, !PT ;  /* 0x0000000003007212 */ /* 0x004fe200078efcff */
[----:B0-----:R-:W-:Y:S06]  /*18a70*/  @!P0 BRA `(.L_x_958) ;  /* 0x0000002c00388947 */ /* 0x001fec0003800000 */
.L_x_1045:
        /* <DEDUP_REMOVED lines=45> */
.L_x_959:
[----:B-1----:R1:W-:Y:S01]  /*18d50*/  SYNCS.ARRIVE.TRANS64.A1T0 RZ, [R2+URZ+0x12450], RZ ;  /* 0x012450ff02ff79a7 */ /* 0x0023e2000810003f */
[----:B------:R-:W-:Y:S06]  /*18d60*/  BAR.SYNC.DEFER_BLOCKING 0x2, 0x80 ;  /* 0x0082000000007b1d */ /* 0x000fec0000010000 */
[----:B------:R-:W-:Y:S05]  /*18d70*/  @!P1 BRA `(.L_x_960) ;  /* 0x0000000000049947 */ /* 0x000fea0003800000 */
[----:B------:R-:W-:Y:S01]  /*18d80*/  BPT.TRAP 0x1 ;  /* 0x000000040000795c */ /* 0x000fe20000300000 */
.L_x_960:
[----:B------:R-:W2:Y:S01]  /*18d90*/  S2R R0, SR_CgaCtaId ;  /* 0x0000000000007919 */ /* 0x000ea20000008800 */
[----:B-1----:R-:W-:-:S05]  /*18da0*/  VIADD R2, R2, 0x12480 ;  /* 0x0001248002027836 */ /* 0x002fca0000000000 */
        /* <DEDUP_REMOVED lines=8> */
.L_x_911:
[----:B------:R-:W0:Y:S01]  /*18e30*/  S2R R4, SR_CgaCtaId ;  /* 0x0000000000047919 */ /* 0x000e220000008800 */
[----:B------:R-:W-:Y:S02]  /*18e40*/  MOV R3, 0x400 ;  /* 0x0000040000037802 */ /* 0x000fe40000000f00 */
[----:B------:R-:W-:Y:S02]  /*18e50*/  SHF.L.U32 R2, R2, 0x1f, RZ ;  /* 0x0000001f02027819 */ /* 0x000fe400000006ff */
[----:B0-----:R-:W-:-:S04]  /*18e60*/  LEA R7, R4, R3, 0x18 ;  /* 0x0000000304077211 */ /* 0x001fc800078ec0ff */
[----:B------:R-:W0:Y:S02]  /*18e70*/  SYNCS.PHASECHK.TRANS64.TRYWAIT P0, [R7+URZ+0x12420], R2 ;  /* 0x01242002070075a7 */ /* 0x000e24000800017f */
[----:B0-----:R-:W-:Y:S05]  /*18e80*/  @!P0 BRA `(.L_x_961) ;  /* 0x0000002800488947 */ /* 0x001fea0003800000 */
.L_x_1046:
        /* <DEDUP_REMOVED lines=9> */
[----:B------:R-:W-:-:S05]  /*18f20*/  IMAD.U32 R2, RZ, RZ, UR4 ;  /* 0x00000004ff027e24 */ /* 0x000fca000f8e00ff */
[----:B------:R-:W-:-:S13]  /*18f30*/  ISETP.NE.AND P0, PT, R2, 0x3, PT ;  /* 0x000000030200780c */ /* 0x000fda0003f05270 */
[----:B------:R-:W-:Y:S05]  /*18f40*/  @!P0 BRA `(.L_x_962) ;  /* 0x0000000000048947 */ /* 0x000fea0003800000 */
[----:B------:R-:W-:Y:S01]  /*18f50*/  BPT.TRAP 0x1 ;  /* 0x000000040000795c */ /* 0x000fe20000300000 */
.L_x_962:
[----:B------:R-:W-:Y:S01]  /*18f60*/  IMAD R5, R0, 0x8, R7 ;  /* 0x0000000800057824 */ /* 0x000fe200078e0207 */
[----:B------:R-:W-:Y:S01]  /*18f70*/  SHF.L.U32 R2, R28, 0x1f, RZ ;  /* 0x0000001f1c027819 */ /* 0x000fe200000006ff */
[----:B------:R-:W-:-:S03]  /*18f80*/  VIADD R0, R0, 0x1 ;  /* 0x0000000100007836 */ /* 0x000fc60000000000 */
[----:B------:R-:W0:Y:S02]  /*18f90*/  SYNCS.PHASECHK.TRANS64.TRYWAIT P1, [R5+URZ+0x12440], R2 ;  /* 0x01244002050075a7 */ /* 0x000e24000802017f */
[----:B------:R-:W-:-:S04]  /*18fa0*/  ISETP.NE.AND P2, PT, R0, 0x2, PT ;  /* 0x000000020000780c */ /* 0x000fc80003f45270 */
[----:B------:R-:W-:Y:S01]  /*18fb0*/  SEL R3, RZ, 0x1, P2 ;  /* 0x00000001ff037807 */ /* 0x000fe20001000000 */
[----:B0-----:R-:W-:Y:S08]  /*18fc0*/  @!P1 BRA `(.L_x_963) ;  /* 0x00000028000c9947 */ /* 0x001ff00003800000 */
.L_x_1047:
[----:B------:R-:W-:Y:S02]  /*18fd0*/  SEL R0, R0, RZ, P2 ;  /* 0x000000ff00007207 */ /* 0x000fe40001000000 */
[----:B------:R-:W-:Y:S01]  /*18fe0*/  LOP3.LUT R3, R28, R3, RZ, 0x3c, !PT ;  /* 0x000000031c037212 */ /* 0x000fe200078e3cff */
[----:B------:R-:W-:Y:S06]  /*18ff0*/  @!P0 BRA `(.L_x_964) ;  /* 0x0000000000048947 */ /* 0x000fec0003800000 */
[----:B------:R-:W-:Y:S01]  /*19000*/  BPT.TRAP 0x1 ;  /* 0x000000040000795c */ /* 0x000fe20000300000 */
.L_x_964:
[----:B------:R-:W-:Y:S01]  /*19010*/  IMAD R7, R0, 0x8, R7 ;  /* 0x0000000800077824 */ /* 0x000fe200078e0207 */
[----:B------:R-:W-:-:S04]  /*19020*/  SHF.L.U32 R0, R3, 0x1f, RZ ;  /* 0x0000001f03007819 */ /* 0x000fc800000006ff */
[----:B------:R-:W1:Y:S02]  /*19030*/  SYNCS.PHASECHK.TRANS64.TRYWAIT P1, [R7+URZ+0x12440], R0 ;  /* 0x01244000070075a7 */ /* 0x000e64000802017f */
[----:B-1----:R-:W-:Y:S05]  /*19040*/  @!P1 BRA `(.L_x_965) ;  /* 0x0000002800009947 */ /* 0x002fea0003800000 */
.L_x_1048:
[----:B------:R-:W-:Y:S05]  /*19050*/  @!P0 BRA `(.L_x_966) ;  /* 0x0000000000048947 */ /* 0x000fea0003800000 */
[----:B------:R-:W-:Y:S01]  /*19060*/  BPT.TRAP 0x1 ;  /* 0x000000040000795c */ /* 0x000fe20000300000 */
.L_x_966:
[----:B------:R-:W2:Y:S02]  /*19070*/  SYNCS.PHASECHK.TRANS64.TRYWAIT P1, [R5+URZ+0x12460], R2 ;  /* 0x01246002050075a7 */ /* 0x000ea4000802017f */
[----:B--2---:R-:W-:Y:S05]  /*19080*/  @!P1 BRA `(.L_x_967) ;  /* 0x0000002800049947 */ /* 0x004fea0003800000 */
.L_x_1049:
[----:B------:R-:W-:Y:S05]  /*19090*/  @!P0 BRA `(.L_x_968) ;  /* 0x0000000000048947 */ /* 0x000fea0003800000 */
[----:B------:R-:W-:Y:S01]  /*190a0*/  BPT.TRAP 0x1 ;  /* 0x000000040000795c */ /* 0x000fe20000300000 */
.L_x_968:
[----:B------:R-:W3:Y:S02]  /*190b0*/  SYNCS.PHASECHK.TRANS64.TRYWAIT P1, [R7+URZ+0x12460], R0 ;  /* 0x01246000070075a7 */ /* 0x000ee4000802017f */
[----:B---3--:R-:W-:Y:S05]  /*190c0*/  @!P1 BRA `(.L_x_969) ;  /* 0x0000002800089947 */ /* 0x008fea0003800000 */
.L_x_1050:
[----:B------:R-:W-:Y:S05]  /*190d0*/  @!P0 BRA `(.L_x_970) ;  /* 0x0000000000048947 */ /* 0x000fea0003800000 */
[----:B------:R-:W-:Y:S01]  /*190e0*/  BPT.TRAP 0x1 ;  /* 0x000000040000795c */ /* 0x000fe20000300000 */
.L_x_970:
[----:B------:R-:W4:Y:S02]  /*190f0*/  SYNCS.PHASECHK.TRANS64.TRYWAIT P1, [R5+URZ+0x12480], R2 ;  /* 0x01248002050075a7 */ /* 0x000f24000802017f */
[----:B----4-:R-:W-:Y:S05]  /*19100*/  @!P1 BRA `(.L_x_971) ;  /* 0x00000028000c9947 */ /* 0x010fea0003800000 */
.L_x_1051:
[----:B------:R-:W-:Y:S05]  /*19110*/  @!P0 BRA `(.L_x_972) ;  /* 0x0000000000048947 */ /* 0x000fea0003800000 */
[----:B------:R-:W-:Y:S01]  /*19120*/  BPT.TRAP 0x1 ;  /* 0x000000040000795c */ /* 0x000fe20000300000 */
.L_x_972:
[----:B------:R0:W0:Y:S02]  /*19130*/  SYNCS.PHASECHK.TRANS64.TRYWAIT P0, [R7+URZ+0x12480], R0 ;  /* 0x01248000070075a7 */ /* 0x000024000800017f */
[----:B0-----:R-:W-:Y:S05]  /*19140*/  @!P0 NANOSLEEP.SYNCS 0x989680 ;  /* 0x009896800000895d */ /* 0x001fea0003900000 */
[----:B------:R-:W0:Y:S02]  /*19150*/  @!P0 SYNCS.PHASECHK.TRANS64 P0, [R7+URZ+0x12480], R0 ;  /* 0x01248000070085a7 */ /* 0x000e24000800007f */
[----:B0-----:R-:W-:Y:S05]  /*19160*/  @!P0 BRA `(.L_x_972) ;  /* 0xfffffffc00f08947 */ /* 0x001fea000383ffff */
.L_x_819:
[----:B------:R-:W-:Y:S05]  /*19170*/  BSYNC B6 ;  /* 0x0000000000067941 */ /* 0x000fea0003800000 */
.L_x_816:
[----:B------:R-:W-:Y:S05]  /*19180*/  EXIT ;  /* 0x000000000000794d */ /* 0x000fea0003800000 */
.L_x_829:
[----:B0-----:R-:W-:-:S04]  /*19190*/  IMAD.U32 R3, RZ, RZ, UR46 ;  /* 0x0000002eff037e24 */ /* 0x001fc8000f8e00ff */
[----:B------:R0:W1:Y:S03]  /*191a0*/  SYNCS.PHASECHK.TRANS64.TRYWAIT P0, [R3+URZ+0x12400], R8 ;  /* 0x01240008030075a7 */ /* 0x000066000800017f */
[----:B-1----:R-:W-:Y:S05]  /*191b0*/  @!P0 NANOSLEEP.SYNCS 0x989680 ;  /* 0x009896800000895d */ /* 0x002fea0003900000 */
[----:B------:R-:W1:Y:S02]  /*191c0*/  @!P0 SYNCS.PHASECHK.TRANS64 P0, [R3+URZ+0x12400], R8 ;  /* 0x01240008030085a7 */ /* 0x000e64000800007f */
[----:B-1----:R-:W-:Y:S05]  /*191d0*/  @!P0 BRA `(.L_x_829) ;  /* 0xfffffffc00ec8947 */ /* 0x002fea000383ffff */
[----:B------:R-:W-:Y:S05]  /*191e0*/  BRA `(.L_x_973) ;  /* 0xfffffe8400c47947 */ /* 0x000fea000383ffff */
.L_x_833:
[----:B0-----:R-:W-:-:S04]  /*191f0*/  IMAD.U32 R3, RZ, RZ, UR46 ;  /* 0x0000002eff037e24 */ /* 0x001fc8000f8e00ff */
[----:B------:R0:W2:Y:S03]  /*19200*/  SYNCS.PHASECHK.TRANS64.TRYWAIT P1, [R3+URZ+0x12430], R8 ;  /* 0x01243008030075a7 */ /* 0x0000a6000802017f */
[----:B--2---:R-:W-:Y:S05]  /*19210*/  @!P1 NANOSLEEP.SYNCS 0x989680 ;  /* 0x009896800000995d */ /* 0x004fea0003900000 */
[----:B------:R-:W2:Y:S02]  /*19220*/  @!P1 SYNCS.PHASECHK.TRANS64 P1, [R3+URZ+0x12430], R8 ;  /* 0x01243008030095a7 */ /* 0x000ea4000802007f */
[----:B--2---:R-:W-:Y:S05]  /*19230*/  @!P1 BRA `(.L_x_833) ;  /* 0xfffffffc00ec9947 */ /* 0x004fea000383ffff */
[----:B------:R-:W-:Y:S05]  /*19240*/  BRA `(.L_x_832) ;  /* 0xfffffe8400d87947 */ /* 0x000fea000383ffff */
.L_x_850:
[----:B-1----:R-:W-:-:S04]  /*19250*/  IMAD.U32 R11, RZ, RZ, UR22 ;  /* 0x00000016ff0b7e24 */ /* 0x002fc8000f8e00ff */
[----:B------:R1:W2:Y:S03]  /*19260*/  SYNCS.PHASECHK.TRANS64.TRYWAIT P1, [R11+URZ+0x12430], R10 ;  /* 0x0124300a0b0075a7 */ /* 0x0002a6000802017f */
[----:B--2---:R-:W-:Y:S05]  /*19270*/  @!P1 NANOSLEEP.SYNCS 0x989680 ;  /* 0x009896800000995d */ /* 0x004fea0003900000 */
[----:B------:R-:W2:Y:S02]  /*19280*/  @!P1 SYNCS.PHASECHK.TRANS64 P1, [R11+URZ+0x12430], R10 ;  /* 0x0124300a0b0095a7 */ /* 0x000ea4000802007f */
[----:B--2---:R-:W-:Y:S05]  /*19290*/  @!P1 BRA `(.L_x_850) ;  /* 0xfffffffc00ec9947 */ /* 0x004fea000383ffff */
[----:B------:R-:W-:Y:S05]  /*192a0*/  BRA `(.L_x_849) ;  /* 0xfffffed000787947 */ /* 0x000fea000383ffff */
.L_x_854:
[----:B-1----:R-:W-:-:S04]  /*192b0*/  IMAD.U32 R11, RZ, RZ, UR13 ;  /* 0x0000000dff0b7e24 */ /* 0x002fc8000f8e00ff */
[----:B------:R1:W2:Y:S03]  /*192c0*/  SYNCS.PHASECHK.TRANS64.TRYWAIT P1, [R11+URZ+0x12450], R10 ;  /* 0x0124500a0b0075a7 */ /* 0x0002a6000802017f */
[----:B--2---:R-:W-:Y:S05]  /*192d0*/  @!P1 NANOSLEEP.SYNCS 0x989680 ;  /* 0x009896800000995d */ /* 0x004fea0003900000 */
[----:B------:R-:W2:Y:S02]  /*192e0*/  @!P1 SYNCS.PHASECHK.TRANS64 P1, [R11+URZ+0x12450], R10 ;  /* 0x0124500a0b0095a7 */ /* 0x000ea4000802007f */
[----:B--2---:R-:W-:Y:S05]  /*192f0*/  @!P1 BRA `(.L_x_854) ;  /* 0xfffffffc00ec9947 */ /* 0x004fea000383ffff */
[----:B------:R-:W-:Y:S05]  /*19300*/  BRA `(.L_x_853) ;  /* 0xfffffed400847947 */ /* 0x000fea000383ffff */
.L_x_873:
[----:B-1----:R-:W-:-:S04]  /*19310*/  IMAD.U32 R6, RZ, RZ, UR10 ;  /* 0x0000000aff067e24 */ /* 0x002fc8000f8e00ff */
[----:B------:R1:W2:Y:S03]  /*19320*/  SYNCS.PHASECHK.TRANS64.TRYWAIT P1, [R6+URZ+0x12430], R5 ;  /* 0x01243005060075a7 */ /* 0x0002a6000802017f */
[----:B--2---:R-:W-:Y:S05]  /*19330*/  @!P1 NANOSLEEP.SYNCS 0x989680 ;  /* 0x009896800000995d */ /* 0x004fea0003900000 */
[----:B------:R-:W2:Y:S02]  /*19340*/  @!P1 SYNCS.PHASECHK.TRANS64 P1, [R6+URZ+0x12430], R5 ;  /* 0x01243005060095a7 */ /* 0x000ea4000802007f */
[----:B--2---:R-:W-:Y:S05]  /*19350*/  @!P1 BRA `(.L_x_873) ;  /* 0xfffffffc00ec9947 */ /* 0x004fea000383ffff */
[----:B------:R-:W-:Y:S05]  /*19360*/  BRA `(.L_x_872) ;  /* 0xffffff1c005c7947 */ /* 0x000fea000383ffff */
.L_x_877:
[----:B-1----:R-:W-:-:S04]  /*19370*/  IMAD.U32 R6, RZ, RZ, UR13 ;  /* 0x0000000dff067e24 */ /* 0x002fc8000f8e00ff */
[----:B------:R1:W2:Y:S03]  /*19380*/  SYNCS.PHASECHK.TRANS64.TRYWAIT P1, [R6+URZ+0x12450], R5 ;  /* 0x01245005060075a7 */ /* 0x0002a6000802017f */
[----:B--2---:R-:W-:Y:S05]  /*19390*/  @!P1 NANOSLEEP.SYNCS 0x989680 ;  /* 0x009896800000995d */ /* 0x004fea0003900000 */
[----:B------:R-:W2:Y:S02]  /*193a0*/  @!P1 SYNCS.PHASECHK.TRANS64 P1, [R6+URZ+0x12450], R5 ;  /* 0x01245005060095a7 */ /* 0x000ea4000802007f */
[----:B--2---:R-:W-:Y:S05]  /*193b0*/  @!P1 BRA `(.L_x_877) ;  /* 0xfffffffc00ec9947 */ /* 0x004fea000383ffff */
[----:B------:R-:W-:Y:S05]  /*193c0*/  BRA `(.L_x_876) ;  /* 0xffffff2000647947 */ /* 0x000fea000383ffff */
.L_x_885:
[----:B-1----:R-:W-:-:S04]  /*193d0*/  IMAD.U32 R11, RZ, RZ, UR26 ;  /* 0x0000001aff0b7e24 */ /* 0x002fc8000f8e00ff */
[----:B------:R1:W2:Y:S03]  /*193e0*/  SYNCS.PHASECHK.TRANS64.TRYWAIT P1, [R11+URZ+0x12430], R10 ;  /* 0x0124300a0b0075a7 */ /* 0x0002a6000802017f */
[----:B--2---:R-:W-:Y:S05]  /*193f0*/  @!P1 NANOSLEEP.SYNCS 0x989680 ;  /* 0x009896800000995d */ /* 0x004fea0003900000 */
[----:B------:R-:W2:Y:S02]  /*19400*/  @!P1 SYNCS.PHASECHK.TRANS64 P1, [R11+URZ+0x12430], R10 ;  /* 0x0124300a0b0095a7 */ /* 0x000ea4000802007f */
[----:B--2---:R-:W-:Y:S05]  /*19410*/  @!P1 BRA `(.L_x_885) ;  /* 0xfffffffc00ec9947 */ /* 0x004fea000383ffff */
[----:B------:R-:W-:Y:S05]  /*19420*/  BRA `(.L_x_884) ;  /* 0xffffff4800547947 */ /* 0x000fea000383ffff */
.L_x_889:
[----:B-1----:R-:W-:-:S04]  /*19430*/  IMAD.U32 R11, RZ, RZ, UR11 ;  /* 0x0000000bff0b7e24 */ /* 0x002fc8000f8e00ff */
[----:B------:R1:W2:Y:S03]  /*19440*/  SYNCS.PHASECHK.TRANS64.TRYWAIT P1, [R11+URZ+0x12450], R10 ;  /* 0x0124500a0b0075a7 */ /* 0x0002a6000802017f */
[----:B--2---:R-:W-:Y:S05]  /*19450*/  @!P1 NANOSLEEP.SYNCS 0x989680 ;  /* 0x009896800000995d */ /* 0x004fea0003900000 */
[----:B------:R-:W2:Y:S02]  /*19460*/  @!P1 SYNCS.PHASECHK.TRANS64 P1, [R11+URZ+0x12450], R10 ;  /* 0x0124500a0b0095a7 */ /* 0x000ea4000802007f */
[----:B--2---:R-:W-:Y:S05]  /*19470*/  @!P1 BRA `(.L_x_889) ;  /* 0xfffffffc00ec9947 */ /* 0x004fea000383ffff */
[----:B------:R-:W-:Y:S05]  /*19480*/  BRA `(.L_x_888) ;  /* 0xffffff4c005c7947 */ /* 0x000fea000383ffff */
.L_x_904:
[----:B-1----:R-:W-:-:S04]  /*19490*/  IMAD.U32 R3, RZ, RZ, UR17 ;  /* 0x00000011ff037e24 */ /* 0x002fc8000f8e00ff */
[----:B------:R1:W2:Y:S03]  /*194a0*/  SYNCS.PHASECHK.TRANS64.TRYWAIT P1, [R3+URZ+0x12450], R0 ;  /* 0x01245000030075a7 */ /* 0x0002a6000802017f */
[----:B--2---:R-:W-:Y:S05]  /*194b0*/  @!P1 NANOSLEEP.SYNCS 0x989680 ;  /* 0x009896800000995d */ /* 0x004fea0003900000 */
[----:B------:R-:W2:Y:S02]  /*194c0*/  @!P1 SYNCS.PHASECHK.TRANS64 P1, [R3+URZ+0x12450], R0 ;  /* 0x01245000030095a7 */ /* 0x000ea4000802007f */
[----:B--2---:R-:W-:Y:S05]  /*194d0*/  @!P1 BRA `(.L_x_904) ;  /* 0xfffffffc00ec9947 */ /* 0x004fea000383ffff */
[----:B------:R-:W-:Y:S05]  /*194e0*/  BRA `(.L_x_903) ;  /* 0xffffff9000647947 */ /* 0x000fea000383ffff */
.L_x_923:
[----:B------:R-:W-:Y:S02]  /*194f0*/  IMAD.MOV.U32 R13, RZ, RZ, R19 ;  /* 0x000000ffff0d7224 */ /* 0x000fe400078e0013 */
[----:B------:R-:W-:Y:S02]  /*19500*/  IMAD.MOV.U32 R12, RZ, RZ, RZ ;  /* 0x000000ffff0c7224 */ /* 0x000fe400078e00ff */
[----:B------:R-:W-:Y:S02]  /*19510*/  IMAD.MOV.U32 R11, RZ, RZ, 0x1f ;  /* 0x0000001fff0b7424 */ /* 0x000fe400078e00ff */
[----:B------:R-:W-:-:S07]  /*19520*/  IMAD.MOV.U32 R15, RZ, RZ, -0x1 ;  /* 0xffffffffff0f7424 */ /* 0x000fce00078e00ff */
[----:B0----5:R-:W-:Y:S05]  /*19530*/  WARPSYNC.COLLECTIVE R15, `(.L_x_974) ;  /* 0x000000000f087348 */ /* 0x021fea0003c00000 */
[----:B------:R1:W2:Y:S02]  /*19540*/  SHFL.IDX P6, R14, R13, R12, R11 ;  /* 0x0000000c0d0e7389 */ /* 0x0002a400000c000b */
[----:B012--5:R-:W-:Y:S01]  /*19550*/  ENDCOLLECTIVE ;  /* 0x000000000000791b */ /* 0x027fe20003800000 */
.L_x_974:
[----:B------:R-:W-:Y:S05]  /*19560*/  BRA `(.L_x_975) ;  /* 0xffffffc000b87947 */ /* 0x000fea000383ffff */
.L_x_925:
[----:B0-----:R-:W-:-:S04]  /*19570*/  IMAD.U32 R3, RZ, RZ, UR46 ;  /* 0x0000002eff037e24 */ /* 0x001fc8000f8e00ff */
[----:B------:R0:W1:Y:S03]  /*19580*/  SYNCS.PHASECHK.TRANS64.TRYWAIT P0, [R3+URZ+0x12480], R26 ;  /* 0x0124801a030075a7 */ /* 0x000066000800017f */
[----:B-1----:R-:W-:Y:S05]  /*19590*/  @!P0 NANOSLEEP.SYNCS 0x989680 ;  /* 0x009896800000895d */ /* 0x002fea0003900000 */
[----:B------:R-:W1:Y:S02]  /*195a0*/  @!P0 SYNCS.PHASECHK.TRANS64 P0, [R3+URZ+0x12480], R26 ;  /* 0x0124801a030085a7 */ /* 0x000e64000800007f */
[----:B-1----:R-:W-:Y:S05]  /*195b0*/  @!P0 BRA `(.L_x_925) ;  /* 0xfffffffc00ec8947 */ /* 0x002fea000383ffff */
[----:B------:R-:W-:Y:S05]  /*195c0*/  BRA `(.L_x_976) ;  /* 0xffffffc800407947 */ /* 0x000fea000383ffff */
.L_x_926:
[----:B------:R-:W-:Y:S01]  /*195d0*/  BSSY B0, `(.L_x_977) ;  /* 0x0000008000007945 */ /* 0x000fe20003800000 */
[----:B------:R-:W-:Y:S02]  /*195e0*/  IMAD.MOV.U32 R13, RZ, RZ, R7 ;  /* 0x000000ffff0d7224 */ /* 0x000fe400078e0007 */
[----:B------:R-:W-:Y:S02]  /*195f0*/  IMAD.MOV.U32 R12, RZ, RZ, RZ ;  /* 0x000000ffff0c7224 */ /* 0x000fe400078e00ff */
[----:B------:R-:W-:Y:S02]  /*19600*/  IMAD.MOV.U32 R11, RZ, RZ, 0x1c1f ;  /* 0x00001c1fff0b7424 */ /* 0x000fe400078e00ff */
[----:B------:R-:W-:-:S07]  /*19610*/  IMAD.MOV.U32 R15, RZ, RZ, -0x1 ;  /* 0xffffffffff0f7424 */ /* 0x000fce00078e00ff */
[----:B------:R-:W-:Y:S05]  /*19620*/  WARPSYNC.COLLECTIVE R15, `(.L_x_978) ;  /* 0x000000000f087348 */ /* 0x000fea0003c00000 */
[----:B------:R0:W1:Y:S02]  /*19630*/  SHFL.IDX P6, R14, R13, R12, R11 ;  /* 0x0000000c0d0e7389 */ /* 0x00006400000c000b */
[----:B01----:R-:W-:Y:S01]  /*19640*/  ENDCOLLECTIVE ;  /* 0x000000000000791b */ /* 0x003fe20003800000 */
.L_x_978:
[----:B------:R-:W-:Y:S05]  /*19650*/  BSYNC B0 ;  /* 0x0000000000007941 */ /* 0x000fea0003800000 */
.L_x_977:
[----:B------:R0:W5:Y:S01]  /*19660*/  LDL R27, [R1+0x8] ;  /* 0x00000800011b7983 */ /* 0x0001620000100800 */
[----:B------:R-:W-:Y:S01]  /*19670*/  IMAD.MOV.U32 R13, RZ, RZ, R10 ;  /* 0x000000ffff0d7224 */ /* 0x000fe200078e000a */
[C---:B------:R-:W-:Y:S01]  /*19680*/  ISETP.LT.OR P1, PT, R6.reuse, 0x1, P2 ;  /* 0x000000010600780c */ /* 0x040fe20001721670 */
[----:B------:R-:W-:Y:S01]  /*19690*/  IMAD.MOV.U32 R12, RZ, RZ, RZ ;  /* 0x000000ffff0c7224 */ /* 0x000fe200078e00ff */
[----:B------:R-:W-:Y:S01]  /*196a0*/  ISETP.GE.AND P5, PT, R6, 0x81, PT ;  /* 0x000000810600780c */ /* 0x000fe20003fa6270 */
[----:B------:R-:W-:Y:S01]  /*196b0*/  IMAD.MOV.U32 R11, RZ, RZ, 0x1c1f ;  /* 0x00001c1fff0b7424 */ /* 0x000fe200078e00ff */
[----:B------:R-:W-:Y:S01]  /*196c0*/  LOP3.LUT R0, R0, 0xffffffef, RZ, 0xc0, !PT ;  /* 0xffffffef00007812 */ /* 0x000fe200078ec0ff */
[----:B------:R-:W-:Y:S01]  /*196d0*/  IMAD.MOV.U32 R15, RZ, RZ, -0x1 ;  /* 0xffffffffff0f7424 */ /* 0x000fe200078e00ff */
[----:B------:R-:W-:Y:S01]  /*196e0*/  ISETP.GE.AND P3, PT, R6, 0x21, PT ;  /* 0x000000210600780c */ /* 0x000fe20003f66270 */
[----:B0-----:R-:W-:-:S12]  /*196f0*/  IMAD.MOV.U32 R3, RZ, RZ, R14 ;  /* 0x000000ffff037224 */ /* 0x001fd800078e000e */
[----:B-----5:R-:W-:Y:S05]  /*19700*/  WARPSYNC.COLLECTIVE R15, `(.L_x_979) ;  /* 0x000000000f087348 */ /* 0x020fea0003c00000 */
[----:B------:R0:W1:Y:S02]  /*19710*/  SHFL.IDX P6, R14, R13, R12, R11 ;  /* 0x0000000c0d0e7389 */ /* 0x00006400000c000b */
[----:B01---5:R-:W-:Y:S01]  /*19720*/  ENDCOLLECTIVE ;  /* 0x000000000000791b */ /* 0x023fe20003800000 */
.L_x_979:
[----:B------:R-:W-:Y:S01]  /*19730*/  @P5 LOP3.LUT R0, R0, 0x10, RZ, 0xfc, !PT ;  /* 0x0000001000005812 */ /* 0x000fe200078efcff */
[----:B------:R-:W0:Y:S01]  /*19740*/  S2R R15, SR_TID.X ;  /* 0x00000000000f7919 */ /* 0x000e220000002100 */
[----:B------:R-:W-:Y:S02]  /*19750*/  IMAD.MOV.U32 R13, RZ, RZ, R7 ;  /* 0x000000ffff0d7224 */ /* 0x000fe400078e0007 */
[----:B------:R-:W-:Y:S02]  /*19760*/  IMAD.MOV.U32 R12, RZ, RZ, 0x1 ;  /* 0x00000001ff0c7424 */ /* 0x000fe400078e00ff */
[----:B------:R-:W-:Y:S02]  /*19770*/  IMAD.MOV.U32 R2, RZ, RZ, R14 ;  /* 0x000000ffff027224 */ /* 0x000fe400078e000e */
        /* <DEDUP_REMOVED lines=8> */
.L_x_980:
[----:B------:R-:W-:Y:S02]  /*19800*/  IMAD.MOV.U32 R13, RZ, RZ, R10 ;  /* 0x000000ffff0d7224 */ /* 0x000fe400078e000a */
[----:B------:R-:W-:-:S05]  /*19810*/  VIADD R27, R27, UR46 ;  /* 0x0000002e1b1b7c36 */ /* 0x000fca0008000000 */
[----:B------:R-:W-:Y:S01]  /*19820*/  @!PT LDS RZ, [RZ] ;  /* 0x00000000fffff984 */ /* 0x000fe20000000800 */
[----:B------:R-:W-:Y:S01]  /*19830*/  @!PT LDS RZ, [RZ] ;  /* 0x00000000fffff984 */ /* 0x000fe20000000800 */
[----:B------:R-:W-:Y:S01]  /*19840*/  @!PT LDS RZ, [RZ] ;  /* 0x00000000fffff984 */ /* 0x000fe20000000800 */
[----:B------:R0:W-:Y:S01]  /*19850*/  LDGSTS.E.BYPASS.LTC128B.128 [R27+0x5200], desc[UR48][R2.64], !P1 ;  /* 0x05200000021b7fae */ /* 0x0001e2000c901d70 */
[----:B------:R-:W-:Y:S01]  /*19860*/  ISETP.LT.OR P1, PT, R6, 0x21, P2 ;  /* 0x000000210600780c */ /* 0x000fe20001721670 */
[----:B0-----:R-:W-:-:S12]  /*19870*/  IMAD.MOV.U32 R3, RZ, RZ, R14 ;  /* 0x000000ffff037224 */ /* 0x001fd800078e000e */
[----:B------:R-:W-:Y:S05]  /*19880*/  WARPSYNC.COLLECTIVE R15, `(.L_x_981) ;  /* 0x000000000f087348 */ /* 0x000fea0003c00000 */
[----:B------:R0:W1:Y:S02]  /*19890*/  SHFL.IDX P6, R14, R13, R12, R11 ;  /* 0x0000000c0d0e7389 */ /* 0x00006400000c000b */
[----:B01----:R-:W-:Y:S01]  /*198a0*/  ENDCOLLECTIVE ;  /* 0x000000000000791b */ /* 0x003fe20003800000 */
.L_x_981:
        /* <DEDUP_REMOVED lines=12> */
.L_x_982:
[----:B------:R-:W-:Y:S01]  /*19970*/  @!PT LDS RZ, [RZ] ;  /* 0x00000000fffff984 */ /* 0x000fe20000000800 */
[----:B------:R-:W-:Y:S01]  /*19980*/  @!PT LDS RZ, [RZ] ;  /* 0x00000000fffff984 */ /* 0x000fe20000000800 */
[----:B------:R-:W-:Y:S01]  /*19990*/  @!PT LDS RZ, [RZ] ;  /* 0x00000000fffff984 */ /* 0x000fe20000000800 */
[----:B------:R0:W-:Y:S01]  /*199a0*/  LDGSTS.E.BYPASS.LTC128B.128 [R27+0x5a00], desc[UR48][R2.64], !P1 ;  /* 0x05a00000021b7fae */ /* 0x0001e2000c901d70 */
[----:B------:R-:W-:Y:S01]  /*199b0*/  ISETP.LT.OR P1, PT, R6, 0x41, P2 ;  /* 0x000000410600780c */ /* 0x000fe20001721670 */
[----:B------:R-:W-:Y:S02]  /*199c0*/  IMAD.MOV.U32 R13, RZ, RZ, R10 ;  /* 0x000000ffff0d7224 */ /* 0x000fe400078e000a */
[----:B0-----:R-:W-:-:S10]  /*199d0*/  IMAD.MOV.U32 R3, RZ, RZ, R14 ;  /* 0x000000ffff037224 */ /* 0x001fd400078e000e */
[----:B------:R-:W-:Y:S05]  /*199e0*/  WARPSYNC.COLLECTIVE R15, `(.L_x_983) ;  /* 0x000000000f087348 */ /* 0x000fea0003c00000 */
[----:B------:R0:W1:Y:S02]  /*199f0*/  SHFL.IDX P6, R14, R13, R12, R11 ;  /* 0x0000000c0d0e7389 */ /* 0x00006400000c000b */
[----:B01----:R-:W-:Y:S01]  /*19a00*/  ENDCOLLECTIVE ;  /* 0x000000000000791b */ /* 0x003fe20003800000 */
.L_x_983:
        /* <DEDUP_REMOVED lines=12> */
.L_x_984:
        /* <DEDUP_REMOVED lines=11> */
.L_x_985:
[----:B------:R-:W-:Y:S02]  /*19b80*/  IMAD.MOV.U32 R13, RZ, RZ, R17 ;  /* 0x000000ffff0d7224 */ /* 0x000fe400078e0011 */
[----:B------:R-:W-:Y:S02]  /*19b90*/  IMAD.MOV.U32 R12, RZ, RZ, RZ ;  /* 0x000000ffff0c7224 */ /* 0x000fe400078e00ff */
[----:B------:R-:W-:Y:S02]  /*19ba0*/  IMAD.SHL.U32 R3, R3, 0x10, RZ ;  /* 0x0000001003037824 */ /* 0x000fe400078e00ff */
[----:B------:R-:W-:-:S07]  /*19bb0*/  IMAD.MOV.U32 R2, RZ, RZ, R14 ;  /* 0x000000ffff027224 */ /* 0x000fce00078e000e */
[----:B------:R-:W-:Y:S05]  /*19bc0*/  WARPSYNC.COLLECTIVE R15, `(.L_x_986) ;  /* 0x000000000f087348 */ /* 0x000fea0003c00000 */
[----:B------:R0:W1:Y:S02]  /*19bd0*/  SHFL.IDX P6, R14, R13, R12, R11 ;  /* 0x0000000c0d0e7389 */ /* 0x00006400000c000b */
[----:B01----:R-:W-:Y:S01]  /*19be0*/  ENDCOLLECTIVE ;  /* 0x000000000000791b */ /* 0x003fe20003800000 */
.L_x_986:
[----:B------:R-:W-:-:S04]  /*19bf0*/  LOP3.LUT R3, R3, 0x30, RZ, 0xc0, !PT ;  /* 0x0000003003037812 */ /* 0x000fc800078ec0ff */
[----:B------:R-:W-:-:S05]  /*19c00*/  IADD3 R2, P0, R3, R2, RZ ;  /* 0x0000000203027210 */ /* 0x000fca0007f1e0ff */
[----:B------:R-:W-:Y:S01]  /*19c10*/  IMAD.X R3, RZ, RZ, R7, P0 ;  /* 0x000000ffff037224 */ /* 0x000fe200000e0607 */
[----:B------:R-:W-:Y:S01]  /*19c20*/  ISETP.GE.AND P0, PT, R6, 0x41, PT ;  /* 0x000000410600780c */ /* 0x000fe20003f06270 */
[----:B------:R-:W-:-:S03]  /*19c30*/  IMAD.MOV.U32 R13, RZ, RZ, R18 ;  /* 0x000000ffff0d7224 */ /* 0x000fc600078e0012 */
        /* <DEDUP_REMOVED lines=9> */
.L_x_987:
[----:B------:R-:W-:Y:S01]  /*19cd0*/  IMAD.MOV.U32 R2, RZ, RZ, R14 ;  /* 0x000000ffff027224 */ /* 0x000fe200078e000e */
[----:B------:R-:W-:Y:S06]  /*19ce0*/  BRA `(.L_x_988) ;  /* 0xffffffc400c87947 */ /* 0x000fec000383ffff */
.L_x_929:
[----:B-1----:R-:W-:-:S04]  /*19cf0*/  IMAD.U32 R3, RZ, RZ, UR46 ;  /* 0x0000002eff037e24 */ /* 0x002fc8000f8e00ff */
[----:B------:R1:W2:Y:S03]  /*19d00*/  SYNCS.PHASECHK.TRANS64.TRYWAIT P2, [R3+URZ+0x12440], R26 ;  /* 0x0124401a030075a7 */ /* 0x0002a6000804017f */
[----:B--2---:R-:W-:Y:S05]  /*19d10*/  @!P2 NANOSLEEP.SYNCS 0x989680 ;  /* 0x009896800000a95d */ /* 0x004fea0003900000 */
[----:B------:R-:W2:Y:S02]  /*19d20*/  @!P2 SYNCS.PHASECHK.TRANS64 P2, [R3+URZ+0x12440], R26 ;  /* 0x0124401a0300a5a7 */ /* 0x000ea4000804007f */
[----:B--2---:R-:W-:Y:S05]  /*19d30*/  @!P2 BRA `(.L_x_929) ;  /* 0xfffffffc00eca947 */ /* 0x004fea000383ffff */
[----:B------:R-:W-:Y:S05]  /*19d40*/  BRA `(.L_x_989) ;  /* 0xffffffc800107947 */ /* 0x000fea000383ffff */
.L_x_930:
        /* <DEDUP_REMOVED lines=8> */
.L_x_991:
[----:B------:R-:W-:Y:S05]  /*19dd0*/  BSYNC B0 ;  /* 0x0000000000007941 */ /* 0x000fea0003800000 */
.L_x_990:
        /* <DEDUP_REMOVED lines=8> */
.L_x_992:
[----:B------:R-:W-:Y:S02]  /*19e60*/  IMAD.MOV.U32 R13, RZ, RZ, R7 ;  /* 0x000000ffff0d7224 */ /* 0x000fe400078e0007 */
[----:B------:R-:W-:Y:S01]  /*19e70*/  IMAD.MOV.U32 R12, RZ, RZ, 0x1 ;  /* 0x00000001ff0c7424 */ /* 0x000fe200078e00ff */
[----:B------:R-:W-:-:S05]  /*19e80*/  @P4 IADD3 R14, P2, R18, R14, RZ ;  /* 0x0000000e120e4210 */ /* 0x000fca0007f5e0ff */
[----:B------:R-:W-:Y:S02]  /*19e90*/  @P4 IMAD.X R3, RZ, RZ, R2, P2 ;  /* 0x000000ffff034224 */ /* 0x000fe400010e0602 */
[----:B------:R-:W-:-:S07]  /*19ea0*/  @P4 IMAD.MOV.U32 R2, RZ, RZ, R14 ;  /* 0x000000ffff024224 */ /* 0x000fce00078e000e */
[----:B------:R-:W-:Y:S05]  /*19eb0*/  WARPSYNC.COLLECTIVE R15, `(.L_x_993) ;  /* 0x000000000f087348 */ /* 0x000fea0003c00000 */
[----:B------:R0:W1:Y:S02]  /*19ec0*/  SHFL.IDX P6, R14, R13, R12, R11 ;  /* 0x0000000c0d0e7389 */ /* 0x00006400000c000b */
[----:B01----:R-:W-:Y:S01]  /*19ed0*/  ENDCOLLECTIVE ;  /* 0x000000000000791b */ /* 0x003fe20003800000 */
.L_x_993:
        /* <DEDUP_REMOVED lines=9> */
.L_x_994:
        /* <DEDUP_REMOVED lines=8> */
.L_x_995:
        /* <DEDUP_REMOVED lines=9> */
.L_x_996:
[----:B------:R-:W-:Y:S02]  /*1a080*/  IMAD.MOV.U32 R13, RZ, RZ, R7 ;  /* 0x000000ffff0d7224 */ /* 0x000fe400078e0007 */
[----:B------:R-:W-:Y:S01]  /*1a090*/  IMAD.MOV.U32 R12, RZ, RZ, 0x3 ;  /* 0x00000003ff0c7424 */ /* 0x000fe200078e00ff */
[----:B------:R-:W-:-:S13]  /*1a0a0*/  @P0 IADD3 R5, P2, R18, R14, RZ ;  /* 0x0000000e12050210 */ /* 0x000fda0007f5e0ff */
[----:B------:R-:W-:Y:S05]  /*1a0b0*/  WARPSYNC.COLLECTIVE R15, `(.L_x_997) ;  /* 0x000000000f087348 */ /* 0x000fea0003c00000 */
[----:B------:R0:W1:Y:S02]  /*1a0c0*/  SHFL.IDX P6, R14, R13, R12, R11 ;  /* 0x0000000c0d0e7389 */ /* 0x00006400000c000b */
[----:B01----:R-:W-:Y:S01]  /*1a0d0*/  ENDCOLLECTIVE ;  /* 0x000000000000791b */ /* 0x003fe20003800000 */
.L_x_997:
[----:B------:R-:W-:Y:S02]  /*1a0e0*/  @P0 IMAD.X R10, RZ, RZ, R2, P2 ;  /* 0x000000ffff0a0224 */ /* 0x000fe400010e0602 */
[----:B------:R-:W-:Y:S02]  /*1a0f0*/  @P0 IMAD.MOV.U32 R2, RZ, RZ, R5 ;  /* 0x000000ffff020224 */ /* 0x000fe400078e0005 */
[----:B------:R-:W-:-:S05]  /*1a100*/  @P0 IMAD.MOV.U32 R3, RZ, RZ, R10 ;  /* 0x000000ffff030224 */ /* 0x000fca00078e000a */
[----:B------:R-:W-:Y:S01]  /*1a110*/  @!PT LDS RZ, [RZ] ;  /* 0x00000000fffff984 */ /* 0x000fe20000000800 */
[----:B------:R-:W-:Y:S01]  /*1a120*/  @!PT LDS RZ, [RZ] ;  /* 0x00000000fffff984 */ /* 0x000fe20000000800 */
[----:B------:R-:W-:Y:S01]  /*1a130*/  @!PT LDS RZ, [RZ] ;  /* 0x00000000fffff984 */ /* 0x000fe20000000800 */
[----:B------:R0:W-:Y:S01]  /*1a140*/  @P0 LDGSTS.E.BYPASS.LTC128B.128 [R27+0xe200], desc[UR48][R2.64], !P5 ;  /* 0x0e200000021b0fae */ /* 0x0001e2000e901d70 */
[----:B------:R-:W-:Y:S02]  /*1a150*/  IMAD.MOV.U32 R13, RZ, RZ, R6 ;  /* 0x000000ffff0d7224 */ /* 0x000fe400078e0006 */
[----:B------:R-:W-:-:S07]  /*1a160*/  IMAD.MOV.U32 R7, RZ, RZ, R14 ;  /* 0x000000ffff077224 */ /* 0x000fce00078e000e */
[----:B0-----:R-:W-:Y:S05]  /*1a170*/  WARPSYNC.COLLECTIVE R15, `(.L_x_998) ;  /* 0x000000000f087348 */ /* 0x001fea0003c00000 */
[----:B------:R1:W2:Y:S02]  /*1a180*/  SHFL.IDX P6, R14, R13, R12, R11 ;  /* 0x0000000c0d0e7389 */ /* 0x0002a400000c000b */
[----:B012---:R-:W-:Y:S01]  /*1a190*/  ENDCOLLECTIVE ;  /* 0x000000000000791b */ /* 0x007fe20003800000 */
.L_x_998:
[----:B------:R-:W-:Y:S02]  /*1a1a0*/  IMAD.MOV.U32 R13, RZ, RZ, R8 ;  /* 0x000000ffff0d7224 */ /* 0x000fe400078e0008 */
[----:B------:R-:W-:Y:S01]  /*1a1b0*/  IMAD.MOV.U32 R12, RZ, RZ, RZ ;  /* 0x000000ffff0c7224 */ /* 0x000fe200078e00ff */
[----:B------:R-:W-:-:S05]  /*1a1c0*/  @P1 IADD3 R14, P0, R18, R14, RZ ;  /* 0x0000000e120e1210 */ /* 0x000fca0007f1e0ff */
[----:B------:R-:W-:-:S08]  /*1a1d0*/  @P1 IMAD.MOV.U32 R2, RZ, RZ, R14 ;  /* 0x000000ffff021224 */ /* 0x000fd000078e000e */
[----:B------:R-:W-:Y:S05]  /*1a1e0*/  WARPSYNC.COLLECTIVE R15, `(.L_x_999) ;  /* 0x000000000f087348 */ /* 0x000fea0003c00000 */
[----:B------:R0:W1:Y:S02]  /*1a1f0*/  SHFL.IDX P6, R14, R13, R12, R11 ;  /* 0x0000000c0d0e7389 */ /* 0x00006400000c000b */
[----:B01----:R-:W-:Y:S01]  /*1a200*/  ENDCOLLECTIVE ;  /* 0x000000000000791b */ /* 0x003fe20003800000 */
.L_x_999:
[----:B------:R-:W-:-:S04]  /*1a210*/  @P1 IMAD.X R5, RZ, RZ, R7, P0 ;  /* 0x000000ffff051224 */ /* 0x000fc800000e0607 */
        /* <DEDUP_REMOVED lines=10> */
.L_x_1000:
[----:B------:R-:W-:Y:S05]  /*1a2c0*/  BRA `(.L_x_1001) ;  /* 0xffffffc400c47947 */ /* 0x000fea000383ffff */
.L_x_935:
[----:B------:R-:W-:Y:S02]  /*1a2d0*/  IMAD.MOV.U32 R13, RZ, RZ, R4 ;  /* 0x000000ffff0d7224 */ /* 0x000fe400078e0004 */
[----:B------:R-:W-:Y:S02]  /*1a2e0*/  IMAD.MOV.U32 R12, RZ, RZ, RZ ;  /* 0x000000ffff0c7224 */ /* 0x000fe400078e00ff */
[----:B------:R-:W-:Y:S02]  /*1a2f0*/  IMAD.MOV.U32 R11, RZ, RZ, 0x1c1f ;  /* 0x00001c1fff0b7424 */ /* 0x000fe400078e00ff */
[----:B------:R-:W-:Y:S02]  /*1a300*/  IMAD.MOV.U32 R15, RZ, RZ, -0x1 ;  /* 0xffffffffff0f7424 */ /* 0x000fe400078e00ff */
[----:B------:R-:W-:-:S07]  /*1a310*/  VIADD R6, R24, UR41 ;  /* 0x0000002918067c36 */ /* 0x000fce0008000000 */
[----:B-1----:R-:W-:Y:S05]  /*1a320*/  WARPSYNC.COLLECTIVE R15, `(.L_x_1002) ;  /* 0x000000000f087348 */ /* 0x002fea0003c00000 */
[----:B-1----:R0:W1:Y:S02]  /*1a330*/  SHFL.IDX P6, R14, R13, R12, R11 ;  /* 0x0000000c0d0e7389 */ /* 0x00206400000c000b */
[----:B01----:R-:W-:Y:S01]  /*1a340*/  ENDCOLLECTIVE ;  /* 0x000000000000791b */ /* 0x003fe20003800000 */
.L_x_1002:
[----:B------:R-:W-:Y:S02]  /*1a350*/  VIADD R10, R6, 0x20 ;  /* 0x00000020060a7836 */ /* 0x000fe40000000000 */
[----:B------:R-:W-:Y:S02]  /*1a360*/  IMAD.MOV.U32 R13, RZ, RZ, R0 ;  /* 0x000000ffff0d7224 */ /* 0x000fe400078e0000 */
[----:B------:R-:W-:-:S07]  /*1a370*/  IMAD.MOV.U32 R2, RZ, RZ, R14 ;  /* 0x000000ffff027224 */ /* 0x000fce00078e000e */
[----:B------:R-:W-:Y:S05]  /*1a380*/  WARPSYNC.COLLECTIVE R15, `(.L_x_1003) ;  /* 0x000000000f087348 */ /* 0x000fea0003c00000 */
[----:B------:R0:W1:Y:S02]  /*1a390*/  SHFL.IDX P6, R14, R13, R12, R11 ;  /* 0x0000000c0d0e7389 */ /* 0x00006400000c000b */
[----:B01----:R-:W-:Y:S01]  /*1a3a0*/  ENDCOLLECTIVE ;  /* 0x000000000000791b */ /* 0x003fe20003800000 */
.L_x_1003:
[----:B------:R-:W-:Y:S02]  /*1a3b0*/  ULDC UR4, c[0x0][0x288] ;  /* 0x0000a20000047ab9 */ /* 0x000fe40000000800 */
[----:B------:R-:W-:-:S05]  /*1a3c0*/  IMAD R7, R7, UR4, RZ ;  /* 0x0000000407077c24 */ /* 0x000fca000f8e02ff */
[----:B------:R-:W-:Y:S01]  /*1a3d0*/  ISETP.GE.AND P2, PT, R6, R7, PT ;  /* 0x000000070600720c */ /* 0x000fe20003f46270 */
[----:B------:R-:W-:Y:S02]  /*1a3e0*/  IMAD.MOV.U32 R13, RZ, RZ, R4 ;  /* 0x000000ffff0d7224 */ /* 0x000fe400078e0004 */
[----:B------:R-:W-:-:S10]  /*1a3f0*/  IMAD.MOV.U32 R12, RZ, RZ, 0x1 ;  /* 0x00000001ff0c7424 */ /* 0x000fd400078e00ff */
[----:B------:R-:W-:-:S05]  /*1a400*/  @!P2 IADD3 R14, P1, R18, R14, RZ ;  /* 0x0000000e120ea210 */ /* 0x000fca0007f3e0ff */
[----:B------:R-:W-:Y:S01]  /*1a410*/  @!P2 IMAD.X R3, RZ, RZ, R2, P1 ;  /* 0x000000ffff03a224 */ /* 0x000fe200008e0602 */
[----:B------:R-:W-:Y:S01]  /*1a420*/  ISETP.GE.AND P1, PT, R10, R7, PT ;  /* 0x000000070a00720c */ /* 0x000fe20003f26270 */
[----:B------:R-:W-:-:S12]  /*1a430*/  @!P2 IMAD.MOV.U32 R2, RZ, RZ, R14 ;  /* 0x000000ffff02a224 */ /* 0x000fd800078e000e */
[----:B------:R-:W-:Y:S05]  /*1a440*/  WARPSYNC.COLLECTIVE R15, `(.L_x_1004) ;  /* 0x000000000f087348 */ /* 0x000fea0003c00000 */
[----:B------:R0:W1:Y:S02]  /*1a450*/  SHFL.IDX P6, R14, R13, R12, R11 ;  /* 0x0000000c0d0e7389 */ /* 0x00006400000c000b */
[----:B01----:R-:W-:Y:S01]  /*1a460*/  ENDCOLLECTIVE ;  /* 0x000000000000791b */ /* 0x003fe20003800000 */
.L_x_1004:
[----:B------:R-:W-:Y:S01]  /*1a470*/  VIADD R10, R6, 0x40 ;  /* 0x00000040060a7836 */ /* 0x000fe20000000000 */
        /* <DEDUP_REMOVED lines=9> */
.L_x_1005:
[----:B------:R-:W-:Y:S02]  /*1a510*/  IMAD.MOV.U32 R13, RZ, RZ, R4 ;  /* 0x000000ffff0d7224 */ /* 0x000fe400078e0004 */
[----:B------:R-:W-:Y:S02]  /*1a520*/  IMAD.MOV.U32 R12, RZ, RZ, 0x2 ;  /* 0x00000002ff0c7424 */ /* 0x000fe400078e00ff */
[----:B------:R-:W-:-:S05]  /*1a530*/  IMAD.MOV.U32 R11, RZ, RZ, R14 ;  /* 0x000000ffff0b7224 */ /* 0x000fca00078e000e */
[----:B------:R-:W-:Y:S01]  /*1a540*/  @!P1 IADD3 R2, P2, R18, R11, RZ ;  /* 0x0000000b12029210 */ /* 0x000fe20007f5e0ff */
[----:B------:R-:W-:-:S04]  /*1a550*/  IMAD.MOV.U32 R11, RZ, RZ, 0x1c1f ;  /* 0x00001c1fff0b7424 */ /* 0x000fc800078e00ff */
[----:B------:R-:W-:-:S08]  /*1a560*/  @!P1 IMAD.X R3, RZ, RZ, R9, P2 ;  /* 0x000000ffff039224 */ /* 0x000fd000010e0609 */
[----:B------:R-:W-:Y:S05]  /*1a570*/  WARPSYNC.COLLECTIVE R15, `(.L_x_1006) ;  /* 0x000000000f087348 */ /* 0x000fea0003c00000 */
[----:B------:R0:W1:Y:S02]  /*1a580*/  SHFL.IDX P6, R14, R13, R12, R11 ;  /* 0x0000000c0d0e7389 */ /* 0x00006400000c000b */
[----:B01----:R-:W-:Y:S01]  /*1a590*/  ENDCOLLECTIVE ;  /* 0x000000000000791b */ /* 0x003fe20003800000 */
.L_x_1006:
        /* <DEDUP_REMOVED lines=10> */
.L_x_1007:
[----:B------:R-:W-:Y:S02]  /*1a640*/  IMAD.MOV.U32 R13, RZ, RZ, R4 ;  /* 0x000000ffff0d7224 */ /* 0x000fe400078e0004 */
[----:B------:R-:W-:-:S05]  /*1a650*/  IMAD.MOV.U32 R12, RZ, RZ, R14 ;  /* 0x000000ffff0c7224 */ /* 0x000fca00078e000e */
[----:B------:R-:W-:Y:S01]  /*1a660*/  @!P2 IADD3 R2, P1, R18, R12, RZ ;  /* 0x0000000c1202a210 */ /* 0x000fe20007f3e0ff */
[----:B------:R-:W-:-:S04]  /*1a670*/  IMAD.MOV.U32 R12, RZ, RZ, 0x3 ;  /* 0x00000003ff0c7424 */ /* 0x000fc800078e00ff */
[----:B------:R-:W-:-:S08]  /*1a680*/  @!P2 IMAD.X R3, RZ, RZ, R10, P1 ;  /* 0x000000ffff03a224 */ /* 0x000fd000008e060a */
[----:B------:R-:W-:Y:S05]  /*1a690*/  WARPSYNC.COLLECTIVE R15, `(.L_x_1008) ;  /* 0x000000000f087348 */ /* 0x000fea0003c00000 */
[----:B------:R0:W1:Y:S02]  /*1a6a0*/  SHFL.IDX P6, R14, R13, R12, R11 ;  /* 0x0000000c0d0e7389 */ /* 0x00006400000c000b */
[----:B01----:R-:W-:Y:S01]  /*1a6b0*/  ENDCOLLECTIVE ;  /* 0x000000000000791b */ /* 0x003fe20003800000 */
.L_x_1008:
[----:B------:R-:W-:Y:S01]  /*1a6c0*/  @!PT LDS RZ, [RZ] ;  /* 0x00000000fffff984 */ /* 0x000fe20000000800 */
[----:B------:R-:W-:Y:S01]  /*1a6d0*/  @!PT LDS RZ, [RZ] ;  /* 0x00000000fffff984 */ /* 0x000fe20000000800 */
[----:B------:R-:W-:Y:S01]  /*1a6e0*/  @!PT LDS RZ, [RZ] ;  /* 0x00000000fffff984 */ /* 0x000fe20000000800 */
[----:B------:R0:W-:Y:S01]  /*1a6f0*/  @!P2 LDGSTS.E.BYPASS.LTC128B.128 [R27+0xb200], desc[UR48][R2.64], !P0 ;  /* 0x0b200000021bafae */ /* 0x0001e2000c101d70 */
[----:B------:R-:W-:Y:S02]  /*1a700*/  IMAD.MOV.U32 R13, RZ, RZ, R0 ;  /* 0x000000ffff0d7224 */ /* 0x000fe400078e0000 */
[----:B------:R-:W-:-:S05]  /*1a710*/  VIADD R0, R6, 0x60 ;  /* 0x0000006006007836 */ /* 0x000fca0000000000 */
[----:B------:R-:W-:Y:S01]  /*1a720*/  ISETP.GE.AND P1, PT, R0, R7, PT ;  /* 0x000000070000720c */ /* 0x000fe20003f26270 */
[----:B------:R-:W-:Y:S02]  /*1a730*/  VIADD R0, R6, 0x80 ;  /* 0x0000008006007836 */ /* 0x000fe40000000000 */
[----:B------:R-:W-:-:S10]  /*1a740*/  IMAD.MOV.U32 R4, RZ, RZ, R14 ;  /* 0x000000ffff047224 */ /* 0x000fd400078e000e */
[----:B0-----:R-:W-:Y:S05]  /*1a750*/  WARPSYNC.COLLECTIVE R15, `(.L_x_1009) ;  /* 0x000000000f087348 */ /* 0x001fea0003c00000 */
[----:B------:R1:W2:Y:S02]  /*1a760*/  SHFL.IDX P6, R14, R13, R12, R11 ;  /* 0x0000000c0d0e7389 */ /* 0x0002a400000c000b */
[----:B012---:R-:W-:Y:S01]  /*1a770*/  ENDCOLLECTIVE ;  /* 0x000000000000791b */ /* 0x007fe20003800000 */
.L_x_1009:
[----:B------:R-:W-:Y:S02]  /*1a780*/  IMAD.MOV.U32 R13, RZ, RZ, R8 ;  /* 0x000000ffff0d7224 */ /* 0x000fe400078e0008 */
[----:B------:R-:W-:Y:S01]  /*1a790*/  IMAD.MOV.U32 R12, RZ, RZ, RZ ;  /* 0x000000ffff0c7224 */ /* 0x000fe200078e00ff */
[----:B------:R-:W-:-:S13]  /*1a7a0*/  @!P1 IADD3 R2, P2, R18, R14, RZ ;  /* 0x0000000e12029210 */ /* 0x000fda0007f5e0ff */
[----:B------:R-:W-:Y:S05]  /*1a7b0*/  WARPSYNC.COLLECTIVE R15, `(.L_x_1010) ;  /* 0x000000000f087348 */ /* 0x000fea0003c00000 */
[----:B------:R0:W1:Y:S02]  /*1a7c0*/  SHFL.IDX P6, R14, R13, R12, R11 ;  /* 0x0000000c0d0e7389 */ /* 0x00006400000c000b */
[----:B01----:R-:W-:Y:S01]  /*1a7d0*/  ENDCOLLECTIVE ;  /* 0x000000000000791b */ /* 0x003fe20003800000 */
.L_x_1010:
[----:B------:R-:W-:-:S05]  /*1a7e0*/  @!P1 IMAD.X R3, RZ, RZ, R4, P2 ;  /* 0x000000ffff039224 */ /* 0x000fca00010e0604 */
[----:B------:R-:W-:Y:S01]  /*1a7f0*/  @!PT LDS RZ, [RZ] ;  /* 0x00000000fffff984 */ /* 0x000fe20000000800 */
[----:B------:R-:W-:Y:S01]  /*1a800*/  @!PT LDS RZ, [RZ] ;  /* 0x00000000fffff984 */ /* 0x000fe20000000800 */
[----:B------:R-:W-:Y:S01]  /*1a810*/  @!PT LDS RZ, [RZ] ;  /* 0x00000000fffff984 */ /* 0x000fe20000000800 */
[----:B------:R0:W-:Y:S01]  /*1a820*/  @!P1 LDGSTS.E.BYPASS.LTC128B.128 [R27+0xba00], desc[UR48][R2.64], !P0 ;  /* 0x0ba00000021b9fae */ /* 0x0001e2000c101d70 */
[----:B------:R-:W-:Y:S01]  /*1a830*/  ISETP.GE.AND P1, PT, R0, R7, PT ;  /* 0x000000070000720c */ /* 0x000fe20003f26270 */
[----:B------:R-:W-:Y:S02]  /*1a840*/  IMAD.MOV.U32 R13, RZ, RZ, R5 ;  /* 0x000000ffff0d7224 */ /* 0x000fe400078e0005 */
[----:B------:R-:W-:-:S10]  /*1a850*/  IMAD.MOV.U32 R9, RZ, RZ, R14 ;  /* 0x000000ffff097224 */ /* 0x000fd400078e000e */
[----:B0-----:R-:W-:Y:S05]  /*1a860*/  WARPSYNC.COLLECTIVE R15, `(.L_x_1011) ;  /* 0x000000000f087348 */ /* 0x001fea0003c00000 */
[----:B------:R1:W2:Y:S02]  /*1a870*/  SHFL.IDX P6, R14, R13, R12, R11 ;  /* 0x0000000c0d0e7389 */ /* 0x0002a400000c000b */
[----:B012---:R-:W-:Y:S01]  /*1a880*/  ENDCOLLECTIVE ;  /* 0x000000000000791b */ /* 0x007fe20003800000 */
.L_x_1011:
[----:B------:R-:W-:Y:S02]  /*1a890*/  IMAD.MOV.U32 R13, RZ, RZ, R8 ;  /* 0x000000ffff0d7224 */ /* 0x000fe400078e0008 */
[----:B------:R-:W-:Y:S02]  /*1a8a0*/  IMAD.MOV.U32 R12, RZ, RZ, 0x1 ;  /* 0x00000001ff0c7424 */ /* 0x000fe400078e00ff */
[----:B------:R-:W-:-:S07]  /*1a8b0*/  IMAD.MOV.U32 R10, RZ, RZ, R14 ;  /* 0x000000ffff0a7224 */ /* 0x000fce00078e000e */
[----:B------:R-:W-:Y:S05]  /*1a8c0*/  WARPSYNC.COLLECTIVE R15, `(.L_x_1012) ;  /* 0x000000000f087348 */ /* 0x000fea0003c00000 */
[----:B------:R0:W1:Y:S02]  /*1a8d0*/  SHFL.IDX P6, R14, R13, R12, R11 ;  /* 0x0000000c0d0e7389 */ /* 0x00006400000c000b */
[----:B01----:R-:W-:Y:S01]  /*1a8e0*/  ENDCOLLECTIVE ;  /* 0x000000000000791b */ /* 0x003fe20003800000 */
.L_x_1012:
[----:B------:R-:W-:-:S05]  /*1a8f0*/  @!P1 IADD3 R10, P3, R18, R10, RZ ;  /* 0x0000000a120a9210 */ /* 0x000fca0007f7e0ff */
[----:B------:R-:W-:Y:S02]  /*1a900*/  @!P1 IMAD.X R9, RZ, RZ, R9, P3 ;  /* 0x000000ffff099224 */ /* 0x000fe400018e0609 */
[----:B------:R-:W-:Y:S02]  /*1a910*/  @!P1 IMAD.MOV.U32 R2, RZ, RZ, R10 ;  /* 0x000000ffff029224 */ /* 0x000fe400078e000a */
[----:B------:R-:W-:Y:S02]  /*1a920*/  @!P1 IMAD.MOV.U32 R3, RZ, RZ, R9 ;  /* 0x000000ffff039224 */ /* 0x000fe400078e0009 */
[----:B------:R-:W-:-:S03]  /*1a930*/  IMAD.MOV.U32 R13, RZ, RZ, R5 ;  /* 0x000000ffff0d7224 */ /* 0x000fc600078e0005 */
        /* <DEDUP_REMOVED lines=8> */
.L_x_1013:
[----:B------:R-:W-:Y:S05]  /*1a9c0*/  BRA `(.L_x_1014) ;  /* 0xffffffc800607947 */ /* 0x000fea000383ffff */
.L_x_936:
[----:B0-----:R-:W-:-:S04]  /*1a9d0*/  IMAD.U32 R3, RZ, RZ, UR46 ;  /* 0x0000002eff037e24 */ /* 0x001fc8000f8e00ff */
[----:B------:R0:W1:Y:S03]  /*1a9e0*/  SYNCS.PHASECHK.TRANS64.TRYWAIT P0, [R3+URZ+0x12420], R0 ;  /* 0x01242000030075a7 */ /* 0x000066000800017f */
[----:B-1----:R-:W-:Y:S05]  /*1a9f0*/  @!P0 NANOSLEEP.SYNCS 0x989680 ;  /* 0x009896800000895d */ /* 0x002fea0003900000 */
[----:B------:R-:W1:Y:S02]  /*1aa00*/  @!P0 SYNCS.PHASECHK.TRANS64 P0, [R3+URZ+0x12420], R0 ;  /* 0x01242000030085a7 */ /* 0x000e64000800007f */
[----:B-1----:R-:W-:Y:S05]  /*1aa10*/  @!P0 BRA `(.L_x_936) ;  /* 0xfffffffc00ec8947 */ /* 0x002fea000383ffff */
[----:B------:R-:W-:Y:S05]  /*1aa20*/  BRA `(.L_x_1015) ;  /* 0xffffffc8008c7947 */ /* 0x000fea000383ffff */
.L_x_939:
[----:B0-----:R0:W1:Y:S02]  /*1aa30*/  SYNCS.PHASECHK.TRANS64.TRYWAIT P1, [R5+URZ+0x12480], R26 ;  /* 0x0124801a050075a7 */ /* 0x001064000802017f */
[----:B-1----:R-:W-:Y:S05]  /*1aa40*/  @!P1 NANOSLEEP.SYNCS 0x989680 ;  /* 0x009896800000995d */ /* 0x002fea0003900000 */
[----:B------:R-:W1:Y:S02]  /*1aa50*/  @!P1 SYNCS.PHASECHK.TRANS64 P1, [R5+URZ+0x12480], R26 ;  /* 0x0124801a050095a7 */ /* 0x000e64000802007f */
[----:B-1----:R-:W-:Y:S05]  /*1aa60*/  @!P1 BRA `(.L_x_939) ;  /* 0xfffffffc00f09947 */ /* 0x002fea000383ffff */
[----:B------:R-:W-:Y:S05]  /*1aa70*/  BRA `(.L_x_1016) ;  /* 0xffffffcc00947947 */ /* 0x000fea000383ffff */
.L_x_940:
        /* <DEDUP_REMOVED lines=8> */
.L_x_1018:
[----:B------:R-:W-:Y:S05]  /*1ab00*/  BSYNC B0 ;  /* 0x0000000000007941 */ /* 0x000fea0003800000 */
.L_x_1017:
        /* <DEDUP_REMOVED lines=8> */
.L_x_1019:
[----:B------:R-:W-:Y:S02]  /*1ab90*/  IMAD.MOV.U32 R13, RZ, RZ, R17 ;  /* 0x000000ffff0d7224 */ /* 0x000fe400078e0011 */
[----:B------:R-:W-:Y:S02]  /*1aba0*/  IMAD.MOV.U32 R12, RZ, RZ, 0x1 ;  /* 0x00000001ff0c7424 */ /* 0x000fe400078e00ff */
[----:B------:R-:W-:-:S07]  /*1abb0*/  IMAD.MOV.U32 R2, RZ, RZ, R14 ;  /* 0x000000ffff027224 */ /* 0x000fce00078e000e */
[----:B------:R-:W-:Y:S05]  /*1abc0*/  WARPSYNC.COLLECTIVE R15, `(.L_x_1020) ;  /* 0x000000000f087348 */ /* 0x000fea0003c00000 */
[----:B------:R0:W1:Y:S02]  /*1abd0*/  SHFL.IDX P6, R14, R13, R12, R11 ;  /* 0x0000000c0d0e7389 */ /* 0x00006400000c000b */
[----:B01----:R-:W-:Y:S01]  /*1abe0*/  ENDCOLLECTIVE ;  /* 0x000000000000791b */ /* 0x003fe20003800000 */
.L_x_1020:
        /* <DEDUP_REMOVED lines=12> */
.L_x_1021:
        /* <DEDUP_REMOVED lines=12> */
.L_x_1022:
        /* <DEDUP_REMOVED lines=9> */
.L_x_1023:
        /* <DEDUP_REMOVED lines=12> */
.L_x_1024:
        /* <DEDUP_REMOVED lines=10> */
.L_x_1025:
[----:B------:R-:W-:Y:S02]  /*1af60*/  IMAD.MOV.U32 R13, RZ, RZ, R18 ;  /* 0x000000ffff0d7224 */ /* 0x000fe400078e0012 */
[----:B------:R-:W-:Y:S02]  /*1af70*/  IMAD.MOV.U32 R12, RZ, RZ, RZ ;  /* 0x000000ffff0c7224 */ /* 0x000fe400078e00ff */
[----:B------:R-:W-:Y:S02]  /*1af80*/  IMAD.SHL.U32 R3, R3, 0x10, RZ ;  /* 0x0000001003037824 */ /* 0x000fe400078e00ff */
[----:B------:R-:W-:-:S07]  /*1af90*/  IMAD.MOV.U32 R2, RZ, RZ, R14 ;  /* 0x000000ffff027224 */ /* 0x000fce00078e000e */
[----:B------:R-:W-:Y:S05]  /*1afa0*/  WARPSYNC.COLLECTIVE R15, `(.L_x_1026) ;  /* 0x000000000f087348 */ /* 0x000fea0003c00000 */
[----:B------:R0:W1:Y:S02]  /*1afb0*/  SHFL.IDX P6, R14, R13, R12, R11 ;  /* 0x0000000c0d0e7389 */ /* 0x00006400000c000b */
[----:B01----:R-:W-:Y:S01]  /*1afc0*/  ENDCOLLECTIVE ;  /* 0x000000000000791b */ /* 0x003fe20003800000 */
.L_x_1026:
[----:B------:R-:W-:-:S04]  /*1afd0*/  LOP3.LUT R3, R3, 0x30, RZ, 0xc0, !PT ;  /* 0x0000003003037812 */ /* 0x000fc800078ec0ff */
[----:B------:R-:W-:-:S05]  /*1afe0*/  IADD3 R2, P1, R3, R2, RZ ;  /* 0x0000000203027210 */ /* 0x000fca0007f3e0ff */
[----:B------:R-:W-:Y:S02]  /*1aff0*/  IMAD.X R3, RZ, RZ, R17, P1 ;  /* 0x000000ffff037224 */ /* 0x000fe400008e0611 */
[----:B------:R-:W-:-:S03]  /*1b000*/  IMAD.MOV.U32 R13, RZ, RZ, R19 ;  /* 0x000000ffff0d7224 */ /* 0x000fc600078e0013 */
        /* <DEDUP_REMOVED lines=8> */
.L_x_1027:
[----:B------:R-:W-:Y:S01]  /*1b090*/  IMAD.MOV.U32 R2, RZ, RZ, R14 ;  /* 0x000000ffff027224 */ /* 0x000fe200078e000e */
[----:B------:R-:W-:Y:S06]  /*1b0a0*/  BRA `(.L_x_1028) ;  /* 0xffffffcc00307947 */ /* 0x000fec000383ffff */
.L_x_943:
[----:B---3--:R3:W4:Y:S02]  /*1b0b0*/  SYNCS.PHASECHK.TRANS64.TRYWAIT P1, [R5+URZ+0x12440], R26 ;  /* 0x0124401a050075a7 */ /* 0x008724000802017f */
[----:B----4-:R-:W-:Y:S05]  /*1b0c0*/  @!P1 NANOSLEEP.SYNCS 0x989680 ;  /* 0x009896800000995d */ /* 0x010fea0003900000 */
[----:B------:R-:W4:Y:S02]  /*1b0d0*/  @!P1 SYNCS.PHASECHK.TRANS64 P1, [R5+URZ+0x12440], R26 ;  /* 0x0124401a050095a7 */ /* 0x000f24000802007f */
[----:B----4-:R-:W-:Y:S05]  /*1b0e0*/  @!P1 BRA `(.L_x_943) ;  /* 0xfffffffc00f09947 */ /* 0x010fea000383ffff */
[----:B------:R-:W-:Y:S05]  /*1b0f0*/  BRA `(.L_x_1029) ;  /* 0xffffffcc007c7947 */ /* 0x000fea000383ffff */
.L_x_944:
        /* <DEDUP_REMOVED lines=8> */
.L_x_1031:
[----:B------:R-:W-:Y:S05]  /*1b180*/  BSYNC B0 ;  /* 0x0000000000007941 */ /* 0x000fea0003800000 */
.L_x_1030:
[----:B------:R0:W5:Y:S01]  /*1b190*/  LDL R16, [R1+0x8] ;  /* 0x0000080001107983 */ /* 0x0001620000100800 */
[----:B------:R-:W-:Y:S02]  /*1b1a0*/  IMAD.MOV.U32 R13, RZ, RZ, R9 ;  /* 0x000000ffff0d7224 */ /* 0x000fe400078e0009 */
[----:B------:R-:W-:Y:S02]  /*1b1b0*/  IMAD.MOV.U32 R12, RZ, RZ, RZ ;  /* 0x000000ffff0c7224 */ /* 0x000fe400078e00ff */
[----:B------:R-:W-:Y:S02]  /*1b1c0*/  IMAD.MOV.U32 R11, RZ, RZ, 0x1c1f ;  /* 0x00001c1fff0b7424 */ /* 0x000fe400078e00ff */
[----:B------:R-:W-:Y:S02]  /*1b1d0*/  IMAD.MOV.U32 R15, RZ, RZ, -0x1 ;  /* 0xffffffffff0f7424 */ /* 0x000fe400078e00ff */
[----:B0-----:R-:W-:-:S07]  /*1b1e0*/  IMAD.MOV.U32 R3, RZ, RZ, R14 ;  /* 0x000000ffff037224 */ /* 0x001fce00078e000e */
[----:B-----5:R-:W-:Y:S05]  /*1b1f0*/  WARPSYNC.COLLECTIVE R15, `(.L_x_1032) ;  /* 0x000000000f087348 */ /* 0x020fea0003c00000 */
[----:B------:R0:W1:Y:S02]  /*1b200*/  SHFL.IDX P6, R14, R13, R12, R11 ;  /* 0x0000000c0d0e7389 */ /* 0x00006400000c000b */
[----:B01---5:R-:W-:Y:S01]  /*1b210*/  ENDCOLLECTIVE ;  /* 0x000000000000791b */ /* 0x023fe20003800000 */
.L_x_1032:
[----:B------:R-:W-:Y:S02]  /*1b220*/  IMAD.MOV.U32 R13, RZ, RZ, R10 ;  /* 0x000000ffff0d7224 */ /* 0x000fe400078e000a */
[----:B------:R-:W-:Y:S01]  /*1b230*/  IMAD.MOV.U32 R12, RZ, RZ, 0x1 ;  /* 0x00000001ff0c7424 */ /* 0x000fe200078e00ff */
[----:B------:R-:W-:-:S13]  /*1b240*/  IADD3 R2, P1, R17, R14, RZ ;  /* 0x0000000e11027210 */ /* 0x000fda0007f3e0ff */
[----:B------:R-:W-:Y:S05]  /*1b250*/  WARPSYNC.COLLECTIVE R15, `(.L_x_1033) ;  /* 0x000000000f087348 */ /* 0x000fea0003c00000 */
[----:B------:R0:W1:Y:S02]  /*1b260*/  SHFL.IDX P6, R14, R13, R12, R11 ;  /* 0x0000000c0d0e7389 */ /* 0x00006400000c000b */
[----:B01----:R-:W-:Y:S01]  /*1b270*/  ENDCOLLECTIVE ;  /* 0x000000000000791b */ /* 0x003fe20003800000 */
.L_x_1033:
[----:B------:R-:W-:Y:S02]  /*1b280*/  IMAD.X R3, RZ, RZ, R3, P1 ;  /* 0x000000ffff037224 */ /* 0x000fe400008e0603 */
        /* <DEDUP_REMOVED lines=11> */
.L_x_1034:
[----:B------:R-:W-:Y:S02]  /*1b340*/  IMAD.MOV.U32 R13, RZ, RZ, R10 ;  /* 0x000000ffff0d7224 */ /* 0x000fe400078e000a */
[----:B------:R-:W-:Y:S01]  /*1b350*/  IMAD.MOV.U32 R12, RZ, RZ, 0x2 ;  /* 0x00000002ff0c7424 */ /* 0x000fe200078e00ff */
[----:B------:R-:W-:-:S13]  /*1b360*/  IADD3 R2, P1, R17, R14, RZ ;  /* 0x0000000e11027210 */ /* 0x000fda0007f3e0ff */
[----:B------:R-:W-:Y:S05]  /*1b370*/  WARPSYNC.COLLECTIVE R15, `(.L_x_1035) ;  /* 0x000000000f087348 */ /* 0x000fea0003c00000 */
[----:B------:R0:W1:Y:S02]  /*1b380*/  SHFL.IDX P6, R14, R13, R12, R11 ;  /* 0x0000000c0d0e7389 */ /* 0x00006400000c000b */
[----:B01----:R-:W-:Y:S01]  /*1b390*/  ENDCOLLECTIVE ;  /* 0x000000000000791b */ /* 0x003fe20003800000 */
.L_x_1035:
        /* <DEDUP_REMOVED lines=10> */
.L_x_1036:
[----:B------:R-:W-:Y:S02]  /*1b440*/  IMAD.MOV.U32 R13, RZ, RZ, R10 ;  /* 0x000000ffff0d7224 */ /* 0x000fe400078e000a */
[----:B------:R-:W-:Y:S02]  /*1b450*/  IMAD.MOV.U32 R12, RZ, RZ, 0x3 ;  /* 0x00000003ff0c7424 */ /* 0x000fe400078e00ff */
[----:B------:R-:W-:-:S07]  /*1b460*/  IMAD.MOV.U32 R2, RZ, RZ, R14 ;  /* 0x000000ffff027224 */ /* 0x000fce00078e000e */
[----:B------:R-:W-:Y:S05]  /*1b470*/  WARPSYNC.COLLECTIVE R15, `(.L_x_1037) ;  /* 0x000000000f087348 */ /* 0x000fea0003c00000 */
[----:B------:R0:W1:Y:S02]  /*1b480*/  SHFL.IDX P6, R14, R13, R12, R11 ;  /* 0x0000000c0d0e7389 */ /* 0x00006400000c000b */
[----:B01----:R-:W-:Y:S01]  /*1b490*/  ENDCOLLECTIVE ;  /* 0x000000000000791b */ /* 0x003fe20003800000 */
.L_x_1037:
        /* <DEDUP_REMOVED lines=11> */
.L_x_1038:
[----:B------:R-:W-:Y:S02]  /*1b550*/  IMAD.MOV.U32 R13, RZ, RZ, R8 ;  /* 0x000000ffff0d7224 */ /* 0x000fe400078e0008 */
[----:B------:R-:W-:Y:S02]  /*1b560*/  IMAD.MOV.U32 R12, RZ, RZ, RZ ;  /* 0x000000ffff0c7224 */ /* 0x000fe400078e00ff */
[----:B------:R-:W-:-:S07]  /*1b570*/  IMAD.MOV.U32 R9, RZ, RZ, R14 ;  /* 0x000000ffff097224 */ /* 0x000fce00078e000e */
[----:B------:R-:W-:Y:S05]  /*1b580*/  WARPSYNC.COLLECTIVE R15, `(.L_x_1039) ;  /* 0x000000000f087348 */ /* 0x000fea0003c00000 */
[----:B------:R0:W1:Y:S02]  /*1b590*/  SHFL.IDX P6, R14, R13, R12, R11 ;  /* 0x0000000c0d0e7389 */ /* 0x00006400000c000b */
[----:B01----:R-:W-:Y:S01]  /*1b5a0*/  ENDCOLLECTIVE ;  /* 0x000000000000791b */ /* 0x003fe20003800000 */
.L_x_1039:
        /* <DEDUP_REMOVED lines=11> */
.L_x_1040:
[----:B------:R-:W-:Y:S05]  /*1b660*/  BRA `(.L_x_1041) ;  /* 0xffffffcc00207947 */ /* 0x000fea000383ffff */
.L_x_947:
[----:B0-----:R0:W1:Y:S02]  /*1b670*/  SYNCS.PHASECHK.TRANS64.TRYWAIT P2, [R3+URZ+0x12470], R2 ;  /* 0x01247002030075a7 */ /* 0x001064000804017f */
[----:B-1----:R-:W-:Y:S05]  /*1b680*/  @!P2 NANOSLEEP.SYNCS 0x989680 ;  /* 0x009896800000a95d */ /* 0x002fea0003900000 */
[----:B------:R-:W1:Y:S02]  /*1b690*/  @!P2 SYNCS.PHASECHK.TRANS64 P2, [R3+URZ+0x12470], R2 ;  /* 0x012470020300a5a7 */ /* 0x000e64000804007f */
[----:B-1----:R-:W-:Y:S05]  /*1b6a0*/  @!P2 BRA `(.L_x_947) ;  /* 0xfffffffc00f0a947 */ /* 0x002fea000383ffff */
[----:B------:R-:W-:Y:S05]  /*1b6b0*/  BRA `(.L_x_1042) ;  /* 0xffffffcc00787947 */ /* 0x000fea000383ffff */
.L_x_949:
[----:B0-----:R0:W1:Y:S02]  /*1b6c0*/  SYNCS.PHASECHK.TRANS64.TRYWAIT P2, [R3+URZ+0x12460], R2 ;  /* 0x01246002030075a7 */ /* 0x001064000804017f */
[----:B-1----:R-:W-:Y:S05]  /*1b6d0*/  @!P2 NANOSLEEP.SYNCS 0x989680 ;  /* 0x009896800000a95d */ /* 0x002fea0003900000 */
[----:B------:R-:W1:Y:S02]  /*1b6e0*/  @!P2 SYNCS.PHASECHK.TRANS64 P2, [R3+URZ+0x12460], R2 ;  /* 0x012460020300a5a7 */ /* 0x000e64000804007f */
[----:B-1----:R-:W-:Y:S05]  /*1b6f0*/  @!P2 BRA `(.L_x_949) ;  /* 0xfffffffc00f0a947 */ /* 0x002fea000383ffff */
[----:B------:R-:W-:Y:S05]  /*1b700*/  BRA `(.L_x_1043) ;  /* 0xffffffcc00887947 */ /* 0x000fea000383ffff */
.L_x_956:
[----:B0-----:R0:W1:Y:S02]  /*1b710*/  SYNCS.PHASECHK.TRANS64.TRYWAIT P0, [R2+URZ+0x12470], R3 ;  /* 0x01247003020075a7 */ /* 0x001064000800017f */
[----:B-1----:R-:W-:Y:S05]  /*1b720*/  @!P0 NANOSLEEP.SYNCS 0x989680 ;  /* 0x009896800000895d */ /* 0x002fea0003900000 */
[----:B------:R-:W1:Y:S02]  /*1b730*/  @!P0 SYNCS.PHASECHK.TRANS64 P0, [R2+URZ+0x12470], R3 ;  /* 0x01247003020085a7 */ /* 0x000e64000800007f */
[----:B-1----:R-:W-:Y:S05]  /*1b740*/  @!P0 BRA `(.L_x_956) ;  /* 0xfffffffc00f08947 */ /* 0x002fea000383ffff */
[----:B------:R-:W-:Y:S05]  /*1b750*/  BRA `(.L_x_1044) ;  /* 0xffffffd000987947 */ /* 0x000fea000383ffff */
.L_x_958:
[----:B0-----:R0:W1:Y:S02]  /*1b760*/  SYNCS.PHASECHK.TRANS64.TRYWAIT P0, [R2+URZ+0x12460], R5 ;  /* 0x01246005020075a7 */ /* 0x001064000800017f */
[----:B-1----:R-:W-:Y:S05]  /*1b770*/  @!P0 NANOSLEEP.SYNCS 0x989680 ;  /* 0x009896800000895d */ /* 0x002fea0003900000 */
[----:B------:R-:W1:Y:S02]  /*1b780*/  @!P0 SYNCS.PHASECHK.TRANS64 P0, [R2+URZ+0x12460], R5 ;  /* 0x01246005020085a7 */ /* 0x000e64000800007f */
[----:B-1----:R-:W-:Y:S05]  /*1b790*/  @!P0 BRA `(.L_x_958) ;  /* 0xfffffffc00f08947 */ /* 0x002fea000383ffff */
[----:B------:R-:W-:Y:S05]  /*1b7a0*/  BRA `(.L_x_1045) ;  /* 0xffffffd000b47947 */ /* 0x000fea000383ffff */
.L_x_961:
[----:B0-----:R0:W1:Y:S02]  /*1b7b0*/  SYNCS.PHASECHK.TRANS64.TRYWAIT P0, [R7+URZ+0x12420], R2 ;  /* 0x01242002070075a7 */ /* 0x001064000800017f */
[----:B-1----:R-:W-:Y:S05]  /*1b7c0*/  @!P0 NANOSLEEP.SYNCS 0x989680 ;  /* 0x009896800000895d */ /* 0x002fea0003900000 */
[----:B------:R-:W1:Y:S02]  /*1b7d0*/  @!P0 SYNCS.PHASECHK.TRANS64 P0, [R7+URZ+0x12420], R2 ;  /* 0x01242002070085a7 */ /* 0x000e64000800007f */
[----:B-1----:R-:W-:Y:S05]  /*1b7e0*/  @!P0 BRA `(.L_x_961) ;  /* 0xfffffffc00f08947 */ /* 0x002fea000383ffff */
[----:B------:R-:W-:Y:S05]  /*1b7f0*/  BRA `(.L_x_1046) ;  /* 0xffffffd400a47947 */ /* 0x000fea000383ffff */
.L_x_963:
[----:B0-----:R0:W1:Y:S02]  /*1b800*/  SYNCS.PHASECHK.TRANS64.TRYWAIT P1, [R5+URZ+0x12440], R2 ;  /* 0x01244002050075a7 */ /* 0x001064000802017f */
[----:B-1----:R-:W-:Y:S05]  /*1b810*/  @!P1 NANOSLEEP.SYNCS 0x989680 ;  /* 0x009896800000995d */ /* 0x002fea0003900000 */
[----:B------:R-:W1:Y:S02]  /*1b820*/  @!P1 SYNCS.PHASECHK.TRANS64 P1, [R5+URZ+0x12440], R2 ;  /* 0x01244002050095a7 */ /* 0x000e64000802007f */
[----:B-1----:R-:W-:Y:S05]  /*1b830*/  @!P1 BRA `(.L_x_963) ;  /* 0xfffffffc00f09947 */ /* 0x002fea000383ffff */
[----:B------:R-:W-:Y:S05]  /*1b840*/  BRA `(.L_x_1047) ;  /* 0xffffffd400e07947 */ /* 0x000fea000383ffff */
.L_x_965:
[----:B-1----:R1:W2:Y:S02]  /*1b850*/  SYNCS.PHASECHK.TRANS64.TRYWAIT P1, [R7+URZ+0x12440], R0 ;  /* 0x01244000070075a7 */ /* 0x0022a4000802017f */
[----:B--2---:R-:W-:Y:S05]  /*1b860*/  @!P1 NANOSLEEP.SYNCS 0x989680 ;  /* 0x009896800000995d */ /* 0x004fea0003900000 */
[----:B------:R-:W2:Y:S02]  /*1b870*/  @!P1 SYNCS.PHASECHK.TRANS64 P1, [R7+URZ+0x12440], R0 ;  /* 0x01244000070095a7 */ /* 0x000ea4000802007f */
[----:B--2---:R-:W-:Y:S05]  /*1b880*/  @!P1 BRA `(.L_x_965) ;  /* 0xfffffffc00f09947 */ /* 0x004fea000383ffff */
[----:B------:R-:W-:Y:S05]  /*1b890*/  BRA `(.L_x_1048) ;  /* 0xffffffd400ec7947 */ /* 0x000fea000383ffff */
.L_x_967:
[----:B--2---:R2:W3:Y:S02]  /*1b8a0*/  SYNCS.PHASECHK.TRANS64.TRYWAIT P1, [R5+URZ+0x12460], R2 ;  /* 0x01246002050075a7 */ /* 0x0044e4000802017f */
[----:B---3--:R-:W-:Y:S05]  /*1b8b0*/  @!P1 NANOSLEEP.SYNCS 0x989680 ;  /* 0x009896800000995d */ /* 0x008fea0003900000 */
[----:B------:R-:W3:Y:S02]  /*1b8c0*/  @!P1 SYNCS.PHASECHK.TRANS64 P1, [R5+URZ+0x12460], R2 ;  /* 0x01246002050095a7 */ /* 0x000ee4000802007f */
[----:B---3--:R-:W-:Y:S05]  /*1b8d0*/  @!P1 BRA `(.L_x_967) ;  /* 0xfffffffc00f09947 */ /* 0x008fea000383ffff */
[----:B------:R-:W-:Y:S05]  /*1b8e0*/  BRA `(.L_x_1049) ;  /* 0xffffffd400e87947 */ /* 0x000fea000383ffff */
.L_x_969:
[----:B---3--:R3:W4:Y:S02]  /*1b8f0*/  SYNCS.PHASECHK.TRANS64.TRYWAIT P1, [R7+URZ+0x12460], R0 ;  /* 0x01246000070075a7 */ /* 0x008724000802017f */
[----:B----4-:R-:W-:Y:S05]  /*1b900*/  @!P1 NANOSLEEP.SYNCS 0x989680 ;  /* 0x009896800000995d */ /* 0x010fea0003900000 */
[----:B------:R-:W4:Y:S02]  /*1b910*/  @!P1 SYNCS.PHASECHK.TRANS64 P1, [R7+URZ+0x12460], R0 ;  /* 0x01246000070095a7 */ /* 0x000f24000802007f */
[----:B----4-:R-:W-:Y:S05]  /*1b920*/  @!P1 BRA `(.L_x_969) ;  /* 0xfffffffc00f09947 */ /* 0x010fea000383ffff */
[----:B------:R-:W-:Y:S05]  /*1b930*/  BRA `(.L_x_1050) ;  /* 0xffffffd400e47947 */ /* 0x000fea000383ffff */
.L_x_971:
[----:B----4-:R4:W0:Y:S02]  /*1b940*/  SYNCS.PHASECHK.TRANS64.TRYWAIT P1, [R5+URZ+0x12480], R2 ;  /* 0x01248002050075a7 */ /* 0x010824000802017f */
[----:B0-----:R-:W-:Y:S05]  /*1b950*/  @!P1 NANOSLEEP.SYNCS 0x989680 ;  /* 0x009896800000995d */ /* 0x001fea0003900000 */
[----:B------:R-:W0:Y:S02]  /*1b960*/  @!P1 SYNCS.PHASECHK.TRANS64 P1, [R5+URZ+0x12480], R2 ;  /* 0x01248002050095a7 */ /* 0x000e24000802007f */
[----:B0-----:R-:W-:Y:S05]  /*1b970*/  @!P1 BRA `(.L_x_971) ;  /* 0xfffffffc00f09947 */ /* 0x001fea000383ffff */
[----:B------:R-:W-:Y:S05]  /*1b980*/  BRA `(.L_x_1051) ;  /* 0xffffffd400e07947 */ /* 0x000fea000383ffff */
.L_x_1052:
        /* <DEDUP_REMOVED lines=15> */
.L_x_2722:


//--------------------- .text._ZN7cutlass13device_kernelIN5flash11enable_sm90INS1_16FlashAttnFwdSm90INS1_25CollectiveMainloopFwdSm90ILi2EN4cute5tupleIJNS5_1CILi1EEES8_S8_EEENS6_IJNS7_ILi192EEENS7_ILi160EEENS7_ILi64EEEEEELi64ENS_12float_e4m3_tEfNS_4arch4Sm90ELb0ELb1ELb1ELb1ELb1ELb0ELb0ELb1ELb1ELb1ELb1ELb0EEENS1_21CollectiveEpilogueFwdINS6_IJSA_SC_SB_EEES9_NS_10bfloat16_tESG_Li384ELb1ELb1ELb1ELb1EEENS1_36VarlenDynamicPersistentTileSchedulerILi192ELi160ELi384ELi128ELb1ELb1ELb1ELb1ELb0ELb1EEEEEEEEEvNT_6ParamsE --------------------------
	.section	.text._ZN7cutlass13device_kernelIN5flash11enable_sm90INS1_16FlashAttnFwdSm90INS1_25CollectiveMainloopFwdSm90ILi2EN4cute5tupleIJNS5_1CILi1EEES8_S8_EEENS6_IJNS7_ILi192EEENS7_ILi160EEENS7_ILi64EEEEEELi64ENS_12float_e4m3_tEfNS_4arch4Sm90ELb0ELb1ELb1ELb1ELb1ELb0ELb0ELb1ELb1ELb1ELb1ELb0EEENS1_21CollectiveEpilogueFwdINS6_IJSA_SC_SB_EEES9_NS_10bfloat16_tESG_Li384ELb1ELb1ELb1ELb1EEENS1_36VarlenDynamicPersistentTileSchedulerILi192ELi160ELi384ELi128ELb1ELb1ELb1ELb1ELb0ELb1EEEEEEEEEvNT_6ParamsE,"ax",@progbits
	.align	128
.text._ZN7cutlass13device_kernelIN5flash11enable_sm90INS1_16FlashAttnFwdSm90INS1_25CollectiveMainloopFwdSm90ILi2EN4cute5tupleIJNS5_1CILi1EEES8_S8_EEENS6_IJNS7_ILi192EEENS7_ILi160EEENS7_ILi64EEEEEELi64ENS_12float_e4m3_tEfNS_4arch4Sm90ELb0ELb1ELb1ELb1ELb1ELb0ELb0ELb1ELb1ELb1ELb1ELb0EEENS1_21CollectiveEpilogueFwdINS6_IJSA_SC_SB_EEES9_NS_10bfloat16_tESG_Li384ELb1ELb1ELb1ELb1EEENS1_36VarlenDynamicPersistentTileSchedulerILi192ELi160ELi384ELi128ELb1ELb1ELb1ELb1ELb0ELb1EEEEEEEEEvNT_6ParamsE:
        .type           _ZN7cutlass13device_kernelIN5flash11enable_sm90INS1_16FlashAttnFwdSm90INS1_25CollectiveMainloopFwdSm90ILi2EN4cute5tupleIJNS5_1CILi1EEES8_S8_EEENS6_IJNS7_ILi192EEENS7_ILi160EEENS7_ILi64EEEEEELi64ENS_12float_e4m3_tEfNS_4arch4Sm90ELb0ELb1ELb1ELb1ELb1ELb0ELb0ELb1ELb1ELb1ELb1ELb0EEENS1_21CollectiveEpilogueFwdINS6_IJSA_SC_SB_EEES9_NS_10bfloat16_tESG_Li384ELb1ELb1ELb1ELb1EEENS1_36VarlenDynamicPersistentTileSchedulerILi192ELi160ELi384ELi128ELb1ELb1ELb1ELb1ELb0ELb1EEEEEEEEEvNT_6ParamsE,@function
        .size           _ZN7cutlass13device_kernelIN5flash11enable_sm90INS1_16FlashAttnFwdSm90INS1_25CollectiveMainloopFwdSm90ILi2EN4cute5tupleIJNS5_1CILi1EEES8_S8_EEENS6_IJNS7_ILi192EEENS7_ILi160EEENS7_ILi64EEEEEELi64ENS_12float_e4m3_tEfNS_4arch4Sm90ELb0ELb1ELb1ELb1ELb1ELb0ELb0ELb1ELb1ELb1ELb1ELb0EEENS1_21CollectiveEpilogueFwdINS6_IJSA_SC_SB_EEES9_NS_10bfloat16_tESG_Li384ELb1ELb1ELb1ELb1EEENS1_36VarlenDynamicPersistentTileSchedulerILi192ELi160ELi384ELi128ELb1ELb1ELb1ELb1ELb0ELb1EEEEEEEEEvNT_6ParamsE,(.L_x_2723 - _ZN7cutlass13device_kernelIN5flash11enable_sm90INS1_16FlashAttnFwdSm90INS1_25CollectiveMainloopFwdSm90ILi2EN4cute5tupleIJNS5_1CILi1EEES8_S8_EEENS6_IJNS7_ILi192EEENS7_ILi160EEENS7_ILi64EEEEEELi64ENS_12float_e4m3_tEfNS_4arch4Sm90ELb0ELb1ELb1ELb1ELb1ELb0ELb0ELb1ELb1ELb1ELb1ELb0EEENS1_21CollectiveEpilogueFwdINS6_IJSA_SC_SB_EEES9_NS_10bfloat16_tESG_Li384ELb1ELb1ELb1ELb1EEENS1_36VarlenDynamicPersistentTileSchedulerILi192ELi160ELi384ELi128ELb1ELb1ELb1ELb1ELb0ELb1EEEEEEEEEvNT_6ParamsE)
        .other          _ZN7cutlass13device_kernelIN5flash11enable_sm90INS1_16FlashAttnFwdSm90INS1_25CollectiveMainloopFwdSm90ILi2EN4cute5tupleIJNS5_1CILi1EEES8_S8_EEENS6_IJNS7_ILi192EEENS7_ILi160EEENS7_ILi64EEEEEELi64ENS_12float_e4m3_tEfNS_4arch4Sm90ELb0ELb1ELb1ELb1ELb1ELb0ELb0ELb1ELb1ELb1ELb1ELb0EEENS1_21CollectiveEpilogueFwdINS6_IJSA_SC_SB_EEES9_NS_10bfloat16_tESG_Li384ELb1ELb1ELb1ELb1EEENS1_36VarlenDynamicPersistentTileSchedulerILi192ELi160ELi384ELi128ELb1ELb1ELb1ELb1ELb0ELb1EEEEEEEEEvNT_6ParamsE,@"STO_CUDA_ENTRY STV_DEFAULT"
_ZN7cutlass13device_kernelIN5flash11enable_sm90INS1_16FlashAttnFwdSm90INS1_25CollectiveMainloopFwdSm90ILi2EN4cute5tupleIJNS5_1CILi1EEES8_S8_EEENS6_IJNS7_ILi192EEENS7_ILi160EEENS7_ILi64EEEEEELi64ENS_12float_e4m3_tEfNS_4arch4Sm90ELb0ELb1ELb1ELb1ELb1ELb0ELb0ELb1ELb1ELb1ELb1ELb0EEENS1_21CollectiveEpilogueFwdINS6_IJSA_SC_SB_EEES9_NS_10bfloat16_tESG_Li384ELb1ELb1ELb1ELb1EEENS1_36VarlenDynamicPersistentTileSchedulerILi192ELi160ELi384ELi128ELb1ELb1ELb1ELb1ELb0ELb1EEEEEEEEEvNT_6ParamsE:
        /* <DEDUP_REMOVED lines=45> */
.L_x_1053:
        /* <DEDUP_REMOVED lines=22> */
.L_x_1054:
        /* <DEDUP_REMOVED lines=18> */
.L_x_1055:
        /* <DEDUP_REMOVED lines=22> */
.L_x_1056:
        /* <DEDUP_REMOVED lines=24> */
.L_x_1057:
        /* <DEDUP_REMOVED lines=8> */
.L_x_1059:
        /* <DEDUP_REMOVED lines=19> */
[----:B------:R-:W-:Y:S01]  /*09e0*/  R2UR UR47, R11 ;  /* 0x000000000b2f72ca */ /* 0x000fe200000e0000 */
[----:B------:R-:W-:Y:S01]  /*09f0*/  UMOV UR51, URZ ;  /* 0x0000003f00337c82 */ /* 0x000fe20008000000 */
[----:B------:R-:W-:Y:S01]  /*0a00*/  UMOV UR50, URZ ;  /* 0x0000003f00327c82 */ /* 0x000fe20008000000 */
[----:B0-----:R-:W-:-:S05]  /*0a10*/  VIADD R156, R0, 0xffffff80 ;  /* 0xffffff80009c7836 */ /* 0x001fca0000000000 */
[----:B------:R-:W-:-:S04]  /*0a20*/  SHF.R.S32.HI R3, RZ, 0x1f, R156 ;  /* 0x0000001fff037819 */ /* 0x000fc8000001149c */
[CC--:B------:R-:W-:Y:S02]  /*0a30*/  LEA.HI R157, R3.reuse, R156.reuse, RZ, 0x7 ;  /* 0x0000009c039d7211 */ /* 0x0c0fe400078f38ff */
[----:B------:R-:W-:Y:S02]  /*0a40*/  LEA.HI R0, R3, R156, RZ, 0x2 ;  /* 0x0000009c03007211 */ /* 0x000fe400078f10ff */
[----:B------:R-:W-:Y:S02]  /*0a50*/  LOP3.LUT R23, R157, 0xffffff80, RZ, 0xc0, !PT ;  /* 0xffffff809d177812 */ /* 0x000fe400078ec0ff */
[----:B------:R-:W-:Y:S02]  /*0a60*/  SHF.R.S32.HI R157, RZ, 0x7, R157 ;  /* 0x00000007ff9d7819 */ /* 0x000fe4000001149d */
[----:B------:R-:W-:Y:S01]  /*0a70*/  LOP3.LUT R5, R0, 0xfffffffc, RZ, 0xc0, !PT ;  /* 0xfffffffc00057812 */ /* 0x000fe200078ec0ff */
[----:B------:R-:W-:Y:S02]  /*0a80*/  IMAD.IADD R23, R156, 0x1, -R23 ;  /* 0x000000019c177824 */ /* 0x000fe400078e0a17 */
[----:B------:R-:W-:-:S03]  /*0a90*/  IMAD.HI R0, R157, 0x55555556, RZ ;  /* 0x555555569d007827 */ /* 0x000fc600078e02ff */
[----:B------:R-:W-:Y:S01]  /*0aa0*/  SHF.R.S32.HI R2, RZ, 0x1f, R23 ;  /* 0x0000001fff027819 */ /* 0x000fe20000011417 */
[----:B------:R-:W-:Y:S01]  /*0ab0*/  IMAD.IADD R5, R156, 0x1, -R5 ;  /* 0x000000019c057824 */ /* 0x000fe200078e0a05 */
[----:B------:R-:W-:Y:S02]  /*0ac0*/  LEA.HI R0, R0, R0, RZ, 0x1 ;  /* 0x0000000000007211 */ /* 0x000fe400078f08ff */
[CC--:B------:R-:W-:Y:S02]  /*0ad0*/  LEA.HI R4, R2.reuse, R23.reuse, RZ, 0x2 ;  /* 0x0000001702047211 */ /* 0x0c0fe400078f10ff */
[----:B------:R-:W-:Y:S01]  /*0ae0*/  LEA.HI R2, R2, R23, RZ, 0x5 ;  /* 0x0000001702027211 */ /* 0x000fe200078f28ff */
[----:B------:R-:W-:Y:S01]  /*0af0*/  IMAD R0, R0, -0x3, R157 ;  /* 0xfffffffd00007824 */ /* 0x000fe200078e029d */
[--C-:B------:R-:W-:Y:S02]  /*0b00*/  SHF.R.S32.HI R3, RZ, 0x2, R4.reuse ;  /* 0x00000002ff037819 */ /* 0x100fe40000011404 */
[----:B------:R-:W-:-:S02]  /*0b10*/  SHF.R.S32.HI R6, RZ, 0x1f, R4 ;  /* 0x0000001fff067819 */ /* 0x000fc40000011404 */
[----:B------:R-:W-:Y:S02]  /*0b20*/  SHF.R.S32.HI R2, RZ, 0x5, R2 ;  /* 0x00000005ff027819 */ /* 0x000fe40000011402 */
[----:B------:R-:W-:Y:S02]  /*0b30*/  LEA.HI R6, R6, R3, RZ, 0x3 ;  /* 0x0000000306067211 */ /* 0x000fe400078f18ff */
[----:B------:R-:W-:Y:S02]  /*0b40*/  LEA.HI R7, R5, R5, RZ, 0x1 ;  /* 0x0000000505077211 */ /* 0x000fe400078f08ff */
[----:B------:R-:W-:Y:S02]  /*0b50*/  LOP3.LUT R6, R6, 0xfffffff8, RZ, 0xc0, !PT ;  /* 0xfffffff806067812 */ /* 0x000fe400078ec0ff */
[----:B------:R-:W-:-:S03]  /*0b60*/  LOP3.LUT R4, R4, 0x7ffffffc, RZ, 0xc0, !PT ;  /* 0x7ffffffc04047812 */ /* 0x000fc600078ec0ff */
[----:B------:R-:W-:Y:S01]  /*0b70*/  IMAD.IADD R3, R3, 0x1, -R6 ;  /* 0x0000000103037824 */ /* 0x000fe200078e0a06 */
[----:B------:R-:W-:Y:S01]  /*0b80*/  LOP3.LUT R6, R7, 0x1ffffffe, RZ, 0xc0, !PT ;  /* 0x1ffffffe07067812 */ /* 0x000fe200078ec0ff */
[----:B------:R-:W-:Y:S02]  /*0b90*/  IMAD.IADD R4, R23, 0x1, -R4 ;  /* 0x0000000117047824 */ /* 0x000fe400078e0a04 */
[----:B------:R-:W-:Y:S02]  /*0ba0*/  IMAD R3, R2, 0x10, R3 ;  /* 0x0000001002037824 */ /* 0x000fe400078e0203 */
[----:B------:R-:W-:Y:S02]  /*0bb0*/  IMAD.IADD R6, R5, 0x1, -R6 ;  /* 0x0000000105067824 */ /* 0x000fe400078e0a06 */
[----:B------:R-:W-:Y:S02]  /*0bc0*/  IMAD R8, R0, 0x40, R3 ;  /* 0x0000004000087824 */ /* 0x000fe400078e0203 */
[----:B------:R-:W-:-:S02]  /*0bd0*/  IMAD.SHL.U32 R19, R4, 0x2, RZ ;  /* 0x0000000204137824 */ /* 0x000fc400078e00ff */
[----:B------:R-:W-:Y:S01]  /*0be0*/  IMAD R22, R6, 0x8, R8 ;  /* 0x0000000806167824 */ /* 0x000fe200078e0208 */
[----:B------:R0:W-:Y:S06]  /*0bf0*/  STL [R1], R8 ;  /* 0x0000000801007387 */ /* 0x0001ec0000100800 */
.L_x_1159:
[----:B012---:R-:W1:Y:S01]  /*0c00*/  LDC.64 R6, c[0x0][0xa18] ;  /* 0x00028600ff067b82 */ /* 0x007e620000000a00 */
[----:B---3--:R-:W-:Y:S01]  /*0c10*/  IMAD.U32 R3, RZ, RZ, UR47 ;  /* 0x0000002fff037e24 */ /* 0x008fe2000f8e00ff */
[----:B------:R-:W-:Y:S01]  /*0c20*/  ULDC.64 UR8, c[0x0][0xa20] ;  /* 0x0002880000087ab9 */ /* 0x000fe20000000a00 */
[----:B0---4-:R-:W-:-:S05]  /*0c30*/  IMAD.MOV.U32 R8, RZ, RZ, RZ ;  /* 0x000000ffff087224 */ /* 0x011fca00078e00ff */
[----:B------:R-:W0:Y:S08]  /*0c40*/  LDC.64 R4, c[0x0][0xa28] ;  /* 0x00028a00ff047b82 */ /* 0x000e300000000a00 */
[----:B------:R-:W2:Y:S01]  /*0c50*/  LDC.64 R10, c[0x0][0x418] ;  /* 0x00010600ff0a7b82 */ /* 0x000ea20000000a00 */
[----:B-1----:R-:W-:-:S07]  /*0c60*/  ISETP.NE.U32.AND P1, PT, R6, RZ, PT ;  /* 0x000000ff0600720c */ /* 0x002fce0003f25070 */
[----:B------:R-:W1:Y:S01]  /*0c70*/  LDC R0, c[0x0][0x424] ;  /* 0x00010900ff007b82 */ /* 0x000e620000000800 */
[----:B------:R-:W-:Y:S02]  /*0c80*/  ISETP.NE.AND.EX P1, PT, R7, RZ, PT, P1 ;  /* 0x000000ff0700720c */ /* 0x000fe40003f25310 */
[----:B0-----:R-:W-:-:S05]  /*0c90*/  ISETP.NE.U32.AND P0, PT, R4, RZ, PT ;  /* 0x000000ff0400720c */ /* 0x001fca0003f05070 */
[----:B------:R-:W0:Y:S01]  /*0ca0*/  LDC R17, c[0x0][0x2f0] ;  /* 0x0000bc00ff117b82 */ /* 0x000e220000000800 */
[----:B------:R-:W-:-:S07]  /*0cb0*/  ISETP.NE.AND.EX P0, PT, R5, RZ, PT, P0 ;  /* 0x000000ff0500720c */ /* 0x000fce0003f05300 */
[----:B------:R-:W3:Y:S08]  /*0cc0*/  @P1 LDC.64 R6, c[0x0][0xa18] ;  /* 0x00028600ff061b82 */ /* 0x000ef00000000a00 */
[----:B------:R-:W4:Y:S01]  /*0cd0*/  @P0 LDC.64 R4, c[0x0][0xa28] ;  /* 0x00028a00ff040b82 */ /* 0x000f220000000a00 */
[----:B---3--:R-:W-:-:S05]  /*0ce0*/  @P1 IMAD.WIDE R6, R3, 0x4, R6 ;  /* 0x0000000403061825 */ /* 0x008fca00078e0206 */
[----:B-----5:R3:W5:Y:S01]  /*0cf0*/  @P1 LDG.E R18, desc[UR52][R6.64] ;  /* 0x0000003406121981 */ /* 0x020762000c1e1900 */
[----:B----4-:R-:W-:Y:S01]  /*0d00*/  @P0 IMAD.WIDE R4, R3, 0x4, R4 ;  /* 0x0000000403040825 */ /* 0x010fe200078e0204 */
[----:B------:R-:W-:-:S04]  /*0d10*/  ISETP.NE.U32.AND P2, PT, RZ, UR8, PT ;  /* 0x00000008ff007c0c */ /* 0x000fc8000bf45070 */
[----:B------:R3:W5:Y:S01]  /*0d20*/  @P0 LDG.E R8, desc[UR52][R4.64] ;  /* 0x0000003404080981 */ /* 0x000762000c1e1900 */
[----:B--2---:R-:W-:Y:S01]  /*0d30*/  ISETP.NE.U32.AND P0, PT, R10, RZ, PT ;  /* 0x000000ff0a00720c */ /* 0x004fe20003f05070 */
[----:B------:R-:W-:Y:S01]  /*0d40*/  ULOP3.LUT UR38, UR5, 0xffff, URZ, 0xc0, !UPT ;  /* 0x0000ffff05267892 */ /* 0x000fe2000f8ec03f */
[----:B------:R-:W-:Y:S02]  /*0d50*/  ISETP.NE.AND.EX P2, PT, RZ, UR9, PT, P2 ;  /* 0x00000009ff007c0c */ /* 0x000fe4000bf45320 */
[----:B------:R-:W-:-:S04]  /*0d60*/  ISETP.NE.AND.EX P0, PT, R11, RZ, PT, P0 ;  /* 0x000000ff0b00720c */ /* 0x000fc80003f05300 */
[----:B-1----:R-:W-:Y:S01]  /*0d70*/  SEL R0, R0, 0x1, P0 ;  /* 0x0000000100007807 */ /* 0x002fe20000000000 */
[----:B0--3--:R-:W-:Y:S08]  /*0d80*/  @P1 BRA `(.L_x_1060) ;  /* 0x00000000002c1947 */ /* 0x009ff00003800000 */
[----:B------:R-:W-:Y:S01]  /*0d90*/  ULDC.64 UR8, c[0x0][0xa00] ;  /* 0x0002800000087ab9 */ /* 0x000fe20000000a00 */
[----:B-----5:R-:W0:Y:S01]  /*0da0*/  LDC R18, c[0x0][0x288] ;  /* 0x0000a200ff127b82 */ /* 0x020e220000000800 */
[----:B------:R-:W-:-:S04]  /*0db0*/  ISETP.NE.U32.AND P0, PT, RZ, UR8, PT ;  /* 0x00000008ff007c0c */ /* 0x000fc8000bf05070 */
[----:B------:R-:W-:-:S13]  /*0dc0*/  ISETP.NE.AND.EX P0, PT, RZ, UR9, PT, P0 ;  /* 0x00000009ff007c0c */ /* 0x000fda000bf05300 */
[----:B------:R-:W-:Y:S05]  /*0dd0*/  @!P0 BRA `(.L_x_1060) ;  /* 0x0000000000188947 */ /* 0x000fea0003800000 */
[----:B------:R-:W1:Y:S01]  /*0de0*/  LDC.64 R4, c[0x0][0xa00] ;  /* 0x00028000ff047b82 */ /* 0x000e620000000a00 */
[----:B------:R-:W-:-:S04]  /*0df0*/  IMAD.U32 R3, RZ, RZ, UR47 ;  /* 0x0000002fff037e24 */ /* 0x000fc8000f8e00ff */
[----:B-1----:R-:W-:-:S05]  /*0e00*/  IMAD.WIDE R4, R3, 0x4, R4 ;  /* 0x0000000403047825 */ /* 0x002fca00078e0204 */
[----:B0-----:R-:W2:Y:S04]  /*0e10*/  LDG.E R18, desc[UR52][R4.64] ;  /* 0x0000003404127981 */ /* 0x001ea8000c1e1900 */
[----:B------:R-:W2:Y:S02]  /*0e20*/  LDG.E R3, desc[UR52][R4.64+0x4] ;  /* 0x0000043404037981 */ /* 0x000ea4000c1e1900 */
[----:B--2---:R-:W-:-:S07]  /*0e30*/  IMAD.IADD R18, R3, 0x1, -R18 ;  /* 0x0000000103127824 */ /* 0x004fce00078e0a12 */
.L_x_1060:
[----:B------:R-:W-:Y:S01]  /*0e40*/  UMOV UR39, UR47 ;  /* 0x0000002f00277c82 */ /* 0x000fe20008000000 */
[----:B------:R-:W-:Y:S01]  /*0e50*/  IMAD R17, R0, R17, RZ ;  /* 0x0000001100117224 */ /* 0x000fe200078e02ff */
[----:B------:R-:W-:Y:S06]  /*0e60*/  @!P2 BRA `(.L_x_1061) ;  /* 0x000000000018a947 */ /* 0x000fec0003800000 */
[----:B------:R-:W-:Y:S02]  /*0e70*/  ULDC.64 UR8, c[0x0][0xa20] ;  /* 0x0002880000087ab9 */ /* 0x000fe40000000a00 */
[----:B------:R-:W-:-:S06]  /*0e80*/  UIMAD.WIDE UR8, UR47, 0x4, UR8 ;  /* 0x000000042f0878a5 */ /* 0x000fcc000f8e0208 */
[----:B------:R-:W-:Y:S02]  /*0e90*/  IMAD.U32 R4, RZ, RZ, UR8 ;  /* 0x00000008ff047e24 */ /* 0x000fe4000f8e00ff */
[----:B------:R-:W-:-:S05]  /*0ea0*/  IMAD.U32 R5, RZ, RZ, UR9 ;  /* 0x00000009ff057e24 */ /* 0x000fca000f8e00ff */
[----:B------:R1:W5:Y:S01]  /*0eb0*/  LDG.E R17, desc[UR52][R4.64] ;  /* 0x0000003404117981 */ /* 0x000362000c1e1900 */
[----:B------:R-:W-:Y:S05]  /*0ec0*/  BRA `(.L_x_1062) ;  /* 0x0000000000287947 */ /* 0x000fea0003800000 */
.L_x_1061:
[----:B------:R-:W-:Y:S02]  /*0ed0*/  ULDC.64 UR8, c[0x0][0xa08] ;  /* 0x0002820000087ab9 */ /* 0x000fe40000000a00 */
[----:B------:R-:W-:-:S04]  /*0ee0*/  ISETP.NE.U32.AND P0, PT, RZ, UR8, PT ;  /* 0x00000008ff007c0c */ /* 0x000fc8000bf05070 */
[----:B------:R-:W-:-:S13]  /*0ef0*/  ISETP.NE.AND.EX P0, PT, RZ, UR9, PT, P0 ;  /* 0x00000009ff007c0c */ /* 0x000fda000bf05300 */
[----:B------:R-:W-:Y:S05]  /*0f00*/  @!P0 BRA `(.L_x_1062) ;  /* 0x0000000000188947 */ /* 0x000fea0003800000 */
[----:B------:R-:W1:Y:S01]  /*0f10*/  LDC.64 R4, c[0x0][0xa08] ;  /* 0x00028200ff047b82 */ /* 0x000e620000000a00 */
[----:B------:R-:W-:-:S04]  /*0f20*/  IMAD.U32 R3, RZ, RZ, UR47 ;  /* 0x0000002fff037e24 */ /* 0x000fc8000f8e00ff */
[----:B-1----:R-:W-:-:S05]  /*0f30*/  IMAD.WIDE R4, R3, 0x4, R4 ;  /* 0x0000000403047825 */ /* 0x002fca00078e0204 */
[----:B------:R-:W2:Y:S04]  /*0f40*/  LDG.E R17, desc[UR52][R4.64] ;  /* 0x0000003404117981 */ /* 0x000ea8000c1e1900 */
[----:B------:R-:W2:Y:S02]  /*0f50*/  LDG.E R0, desc[UR52][R4.64+0x4] ;  /* 0x0000043404007981 */ /* 0x000ea4000c1e1900 */
[----:B--2---:R-:W-:-:S07]  /*0f60*/  IMAD.IADD R17, R0, 0x1, -R17 ;  /* 0x0000000100117824 */ /* 0x004fce00078e0a11 */
.L_x_1062:
[----:B------:R-:W-:Y:S01]  /*0f70*/  ULDC UR4, c[0x0][0x448] ;  /* 0x0001120000047ab9 */ /* 0x000fe20000000800 */
[----:B-----5:R-:W-:Y:S01]  /*0f80*/  IMAD.IADD R17, R17, 0x1, -R8 ;  /* 0x0000000111117824 */ /* 0x020fe200078e0a08 */
[----:B------:R-:W-:Y:S02]  /*0f90*/  UISETP.NE.AND UP0, UPT, UR4, 0x1, UPT ;  /* 0x000000010400788c */ /* 0x000fe4000bf05270 */
[----:B------:R-:W-:Y:S02]  /*0fa0*/  UIMAD UR40, UR6, 0xc0, URZ ;  /* 0x000000c0062878a4 */ /* 0x000fe4000f8e023f */
[----:B0-----:R-:W-:Y:S01]  /*0fb0*/  IADD3 R0, R17, 0x1, -R18 ;  /* 0x0000000111007810 */ /* 0x001fe20007ffe812 */
[----:B------:R-:W-:Y:S01]  /*0fc0*/  ULDC.64 UR6, c[0x0][0x9e0] ;  /* 0x0002780000067ab9 */ /* 0x000fe20000000a00 */
[----:B------:R-:W-:Y:S02]  /*0fd0*/  UIADD3 UR4, UR40, 0xbf, URZ ;  /* 0x000000bf28047890 */ /* 0x000fe4000fffe03f */
[----:B------:R-:W-:Y:S01]  /*0fe0*/  R2UR UR10, R0 ;  /* 0x00000000000a72ca */ /* 0x000fe200000e0000 */
[----:B------:R-:W-:-:S02]  /*0ff0*/  UP2UR UR49, UPR, URZ, 0x1 ;  /* 0x000000013f317883 */ /* 0x000fc40008000000 */
[----:B------:R-:W-:Y:S01]  /*1000*/  @UP0 ULDC UR8, c[0x0][0x44c] ;  /* 0x0001130000080ab9 */ /* 0x000fe20000000800 */
[----:B------:R-:W-:Y:S01]  /*1010*/  @UP0 ULDC UR11, c[0x0][0x450] ;  /* 0x00011400000b0ab9 */ /* 0x000fe20000000800 */
[----:B------:R-:W-:-:S04]  /*1020*/  UIMAD.WIDE.U32 UR8, UR4, UR8, URZ ;  /* 0x00000008040872a5 */ /* 0x000fc8000f8e003f */
[----:B------:R-:W-:Y:S02]  /*1030*/  @UP0 USHF.R.U32.HI UR4, URZ, UR11, UR9 ;  /* 0x0000000b3f040299 */ /* 0x000fe40008011609 */
[----:B------:R-:W-:Y:S02]  /*1040*/  UISETP.GE.AND UP0, UPT, UR7, 0x1, UPT ;  /* 0x000000010700788c */ /* 0x000fe4000bf06270 */
[----:B------:R-:W-:Y:S02]  /*1050*/  UIADD3 UR8, UR10, UR4, URZ ;  /* 0x000000040a087290 */ /* 0x000fe4000fffe03f */
[----:B------:R-:W-:Y:S02]  /*1060*/  UP2UR UR48, UPR, URZ, 0x1 ;  /* 0x000000013f307883 */ /* 0x000fe40008000000 */
[----:B------:R-:W-:Y:S01]  /*1070*/  PLOP3.LUT P0, PT, PT, PT, UP0, 0x40, 0x0 ;  /* 0x000000000000781c */ /* 0x000fe20003f0e808 */
[----:B------:R-:W-:-:S06]  /*1080*/  UIADD3 UR6, UR8, UR6, URZ ;  /* 0x0000000608067290 */ /* 0x000fcc000fffe03f */
[----:B------:R-:W-:-:S06]  /*1090*/  IMAD.U32 R0, RZ, RZ, UR6 ;  /* 0x00000006ff007e24 */ /* 0x000fcc000f8e00ff */
[----:B------:R-:W-:Y:S05]  /*10a0*/  @P0 BRA `(.L_x_1063) ;  /* 0x0000000000400947 */ /* 0x000fea0003800000 */
        /* <DEDUP_REMOVED lines=10> */
.L_x_1064:
[----:B------:R-:W-:-:S11]  /*1150*/  UISETP.NE.AND UP0, UPT, UR7, 0x1, UPT ;  /* 0x000000010700788c */ /* 0x000fd6000bf05270 */
[----:B------:R-:W-:Y:S02]  /*1160*/  @UP0 ULDC.64 UR10, c[0x0][0x9e8] ;  /* 0x00027a00000a0ab9 */ /* 0x000fe40000000a00 */
[----:B------:R-:W-:-:S04]  /*1170*/  UIMAD.WIDE.U32 UR8, UR4, UR10, URZ ;  /* 0x0000000a040872a5 */ /* 0x000fc8000f8e003f */
[----:B------:R-:W-:-:S12]  /*1180*/  @UP0 USHF.R.U32.HI UR4, URZ, UR11, UR9 ;  /* 0x0000000b3f040299 */ /* 0x000fd80008011609 */
.L_x_1065:
[----:B------:R-:W-:-:S06]  /*1190*/  UIMAD UR4, UR4, UR7, UR7 ;  /* 0x00000007040472a4 */ /* 0x000fcc000f8e0207 */
[----:B------:R-:W-:-:S07]  /*11a0*/  VIMNMX R0, R0, UR4, PT ;  /* 0x0000000400007c48 */ /* 0x000fce000bfe0100 */
.L_x_1063:
[----:B------:R-:W-:Y:S01]  /*11b0*/  UISETP.NE.AND UP0, UPT, UR49, URZ, UPT ;  /* 0x0000003f3100728c */ /* 0x000fe2000bf05270 */
[C---:B------:R-:W-:Y:S01]  /*11c0*/  IMAD.IADD R105, R17.reuse, 0x1, -R18 ;  /* 0x0000000111697824 */ /* 0x040fe200078e0a12 */
[----:B------:R-:W-:Y:S01]  /*11d0*/  UMOV UR4, UR40 ;  /* 0x0000002800047c82 */ /* 0x000fe20008000000 */
[----:B------:R-:W-:Y:S02]  /*11e0*/  VIADD R3, R0, 0x9f ;  /* 0x0000009f00037836 */ /* 0x000fe40000000000 */
[----:B------:R-:W-:Y:S01]  /*11f0*/  VIADD R0, R17, 0x9f ;  /* 0x0000009f11007836 */ /* 0x000fe20000000000 */
[----:B------:R-:W-:Y:S01]  /*1200*/  R2UR UR6, R105 ;  /* 0x00000000690672ca */ /* 0x000fe200000e0000 */
[----:B-1----:R-:W-:-:S04]  /*1210*/  IMAD.HI R4, R3, 0x66666667, RZ ;  /* 0x6666666703047827 */ /* 0x002fc800078e02ff */
        /* <DEDUP_REMOVED lines=26> */
.L_x_1067:
[----:B------:R-:W-:-:S11]  /*13c0*/  UISETP.NE.AND UP0, UPT, UR7, 0x1, UPT ;  /* 0x000000010700788c */ /* 0x000fd6000bf05270 */
[----:B------:R-:W-:Y:S02]  /*13d0*/  @UP0 ULDC.64 UR10, c[0x0][0x9e8] ;  /* 0x00027a00000a0ab9 */ /* 0x000fe40000000a00 */
[----:B------:R-:W-:-:S04]  /*13e0*/  UIMAD.WIDE.U32 UR8, UR4, UR10, URZ ;  /* 0x0000000a040872a5 */ /* 0x000fc8000f8e003f */
[----:B------:R-:W-:-:S12]  /*13f0*/  @UP0 USHF.R.U32.HI UR4, URZ, UR11, UR9 ;  /* 0x0000000b3f040299 */ /* 0x000fd80008011609 */
.L_x_1068:
[----:B------:R-:W-:-:S04]  /*1400*/  UIMAD UR4, UR4, UR7, URZ ;  /* 0x00000007040472a4 */ /* 0x000fc8000f8e023f */
[----:B------:R-:W-:-:S04]  /*1410*/  UISETP.LT.AND UP0, UPT, UR6, UR4, UPT ;  /* 0x000000040600728c */ /* 0x000fc8000bf01270 */
[----:B------:R-:W-:-:S12]  /*1420*/  USEL UR6, UR6, UR4, !UP0 ;  /* 0x0000000406067287 */ /* 0x000fd8000c000000 */
.L_x_1066:
[----:B------:R-:W-:-:S04]  /*1430*/  UIMAD.WIDE UR6, UR6, 0x66666667, URZ ;  /* 0x66666667060678a5 */ /* 0x000fc8000f8e023f */
[----:B------:R-:W-:-:S04]  /*1440*/  USHF.R.U32.HI UR4, URZ, 0x1f, UR7 ;  /* 0x0000001f3f047899 */ /* 0x000fc80008011607 */
[----:B------:R-:W-:Y:S02]  /*1450*/  ULEA.HI.SX32 UR7, UR7, UR4, 0x1a ;  /* 0x0000000407077291 */ /* 0x000fe4000f8fd23f */
[----:B------:R-:W-:Y:S02]  /*1460*/  ULOP3.LUT UR4, UR5, 0xff000000, URZ, 0xc0, !UPT ;  /* 0xff00000005047892 */ /* 0x000fe4000f8ec03f */
[----:B------:R-:W-:Y:S02]  /*1470*/  UISETP.LT.AND UP0, UPT, URZ, UR7, UPT ;  /* 0x000000073f00728c */ /* 0x000fe4000bf01270 */
[----:B------:R-:W-:Y:S02]  /*1480*/  ULOP3.LUT UR5, UR5, 0xff0000, URZ, 0xc0, !UPT ;  /* 0x00ff000005057892 */ /* 0x000fe4000f8ec03f */
[----:B------:R-:W-:Y:S02]  /*1490*/  USEL UR43, URZ, UR7, !UP0 ;  /* 0x000000073f2b7287 */ /* 0x000fe4000c000000 */
[----:B------:R-:W-:-:S04]  /*14a0*/  USHF.R.U32.HI UR4, URZ, 0x8, UR4 ;  /* 0x000000083f047899 */ /* 0x000fc80008011604 */
[----:B------:R-:W-:Y:S01]  /*14b0*/  ISETP.GT.AND P0, PT, R104, UR43, PT ;  /* 0x0000002b68007c0c */ /* 0x000fe2000bf04270 */
[----:B------:R-:W-:-:S03]  /*14c0*/  ULEA.HI UR5, UR5, UR4, URZ, 0x10 ;  /* 0x0000000405057291 */ /* 0x000fc6000f8f803f */
[----:B------:R-:W-:Y:S01]  /*14d0*/  UMOV UR4, URZ ;  /* 0x0000003f00047c82 */ /* 0x000fe20008000000 */
[----:B------:R-:W-:Y:S02]  /*14e0*/  ULOP3.LUT UR41, UR5, 0xff, URZ, 0xc0, !UPT ;  /* 0x000000ff05297892 */ /* 0x000fe4000f8ec03f */
[----:B------:R-:W-:-:S06]  /*14f0*/  USHF.R.U32.HI UR42, URZ, 0x10, UR5 ;  /* 0x000000103f2a7899 */ /* 0x000fcc0008011605 */
[----:B------:R-:W-:Y:S06]  /*1500*/  @!P0 BRA `(.L_x_1069) ;  /* 0x0000000000988947 */ /* 0x000fec0003800000 */
[----:B------:R-:W-:Y:S01]  /*1510*/  UISETP.NE.AND UP0, UPT, UR42, URZ, UPT ;  /* 0x0000003f2a00728c */ /* 0x000fe2000bf05270 */
[----:B------:R-:W-:-:S03]  /*1520*/  ULDC UR4, c[0x0][0x9f0] ;  /* 0x00027c0000047ab9 */ /* 0x000fc60000000800 */
[----:B------:R-:W-:-:S03]  /*1530*/  USEL UR9, UR42, UR4, UP0 ;  /* 0x000000042a097287 */ /* 0x000fc60008000000 */
[----:B------:R-:W-:-:S03]  /*1540*/  UMOV UR4, URZ ;  /* 0x0000003f00047c82 */ /* 0x000fc60008000000 */
[----:B------:R-:W-:-:S05]  /*1550*/  IMAD.U32 R5, RZ, RZ, UR9 ;  /* 0x00000009ff057e24 */ /* 0x000fca000f8e00ff */
        /* <DEDUP_REMOVED lines=33> */
.L_x_1069:
[----:B------:R-:W-:Y:S02]  /*1770*/  UIMAD UR43, UR41, UR4, UR43 ;  /* 0x00000004292b72a4 */ /* 0x000fe4000f8e022b */
[----:B------:R-:W-:Y:S01]  /*1780*/  IMAD.U32 R3, RZ, RZ, UR4 ;  /* 0x00000004ff037e24 */ /* 0x000fe2000f8e00ff */
[----:B------:R-:W-:Y:S02]  /*1790*/  PLOP3.LUT P0, PT, PT, PT, PT, 0x80, 0x0 ;  /* 0x000000000000781c */ /* 0x000fe40003f0f070 */
[----:B------:R-:W-:Y:S02]  /*17a0*/  CS2R R28, SRZ ;  /* 0x00000000001c7805 */ /* 0x000fe4000001ff00 */
[----:B------:R-:W-:Y:S02]  /*17b0*/  CS2R R6, SRZ ;  /* 0x0000000000067805 */ /* 0x000fe4000001ff00 */
[----:B------:R-:W-:Y:S02]  /*17c0*/  CS2R R24, SRZ ;  /* 0x0000000000187805 */ /* 0x000fe4000001ff00 */
[----:B------:R-:W-:-:S02]  /*17d0*/  VIADDMNMX R104, R3, UR43, R104, PT ;  /* 0x0000002b03687c46 */ /* 0x000fc4000b800168 */
[----:B------:R-:W-:Y:S02]  /*17e0*/  CS2R R30, SRZ ;  /* 0x00000000001e7805 */ /* 0x000fe4000001ff00 */
[----:B------:R-:W-:Y:S02]  /*17f0*/  CS2R R26, SRZ ;  /* 0x00000000001a7805 */ /* 0x000fe4000001ff00 */
[----:B------:R-:W-:Y:S02]  /*1800*/  CS2R R36, SRZ ;  /* 0x0000000000247805 */ /* 0x000fe4000001ff00 */
[----:B------:R-:W-:Y:S02]  /*1810*/  ISETP.GT.AND P1, PT, R104, UR43, PT ;  /* 0x0000002b68007c0c */ /* 0x000fe4000bf24270 */
        /* <DEDUP_REMOVED lines=10> */
[----:B------:R-:W-:Y:S01]  /*18c0*/  CS2R R50, SRZ ;  /* 0x0000000000327805 */ /* 0x000fe2000001ff00 */
[----:B------:R-:W-:Y:S06]  /*18d0*/  @!P1 BRA `(.L_x_1070) ;  /* 0x0000011400f89947 */ /* 0x000fec0003800000 */
[----:B------:R-:W0:Y:S01]  /*18e0*/  SHFL.IDX PT, R0, R157, RZ, 0x1f ;  /* 0x00001fff9d007589 */ /* 0x000e2200000e0000 */
[----:B------:R-:W1:Y:S01]  /*18f0*/  S2UR UR44, SR_CgaCtaId ;  /* 0x00000000002c79c3 */ /* 0x000e620000008800 */
[----:B------:R-:W-:Y:S01]  /*1900*/  UMOV UR45, 0x400 ;  /* 0x00000400002d7882 */ /* 0x000fe20000000000 */
[----:B0-----:R-:W-:Y:S01]  /*1910*/  R2UR UR6, R0 ;  /* 0x00000000000672ca */ /* 0x001fe200000e0000 */
[----:B-1----:R-:W-:-:S12]  /*1920*/  ULEA UR45, UR44, UR45, 0x18 ;  /* 0x0000002d2c2d7291 */ /* 0x002fd8000f8ec03f */
        /* <DEDUP_REMOVED lines=26> */
.L_x_1071:
        /* <DEDUP_REMOVED lines=10> */
[----:B------:R-:W-:Y:S02]  /*1b70*/  @UP0 USHF.R.S32.HI UR10, URZ, 0x1f, UR47 ;  /* 0x0000001f3f0a0899 */ /* 0x000fe4000801142f */
[----:B------:R-:W-:Y:S01]  /*1b80*/  @UP1 USHF.R.S32.HI UR13, URZ, 0x1f, UR47 ;  /* 0x0000001f3f0d1899 */ /* 0x000fe2000801142f */
[----:B------:R-:W-:Y:S01]  /*1b90*/  @UP0 ULDC.64 UR14, c[0x0][0x9a8] ;  /* 0x00026a00000e0ab9 */ /* 0x000fe20000000a00 */
[----:B------:R-:W-:Y:S01]  /*1ba0*/  @UP1 ULDC.64 UR16, c[0x0][0x9b8] ;  /* 0x00026e0000101ab9 */ /* 0x000fe20000000a00 */
[----:B------:R-:W-:Y:S02]  /*1bb0*/  @UP0 UIMAD UR10, UR10, UR14, URZ ;  /* 0x0000000e0a0a02a4 */ /* 0x000fe4000f8e023f */
[----:B------:R-:W-:Y:S02]  /*1bc0*/  @UP1 UIMAD UR13, UR13, UR16, URZ ;  /* 0x000000100d0d12a4 */ /* 0x000fe4000f8e023f */
[----:B------:R-:W-:Y:S02]  /*1bd0*/  @UP0 UIMAD UR12, UR47, UR15, UR10 ;  /* 0x0000000f2f0c02a4 */ /* 0x000fe4000f8e020a */
[----:B------:R-:W-:-:S02]  /*1be0*/  @UP1 UIMAD UR13, UR47, UR17, UR13 ;  /* 0x000000112f0d12a4 */ /* 0x000fc4000f8e020d */
[----:B------:R-:W-:Y:S02]  /*1bf0*/  @UP0 UIMAD.WIDE.U32 UR8, UR47, UR14, URZ ;  /* 0x0000000e2f0802a5 */ /* 0x000fe4000f8e003f */
[----:B------:R-:W-:Y:S02]  /*1c00*/  @UP1 UIMAD.WIDE.U32 UR10, UR47, UR16, URZ ;  /* 0x000000102f0a12a5 */ /* 0x000fe4000f8e003f */
[----:B------:R-:W-:Y:S02]  /*1c10*/  @UP0 UIADD3 UR9, UR9, UR12, URZ ;  /* 0x0000000c09090290 */ /* 0x000fe4000fffe03f */
[----:B------:R-:W-:Y:S01]  /*1c20*/  @UP1 UIADD3 UR11, UR11, UR13, URZ ;  /* 0x0000000d0b0b1290 */ /* 0x000fe2000fffe03f */
[----:B------:R-:W-:Y:S02]  /*1c30*/  @UP1 ULDC.64 UR14, c[0x0][0x9c0] ;  /* 0x00027000000e1ab9 */ /* 0x000fe40000000a00 */
[----:B------:R-:W-:Y:S01]  /*1c40*/  @UP0 ULDC.64 UR12, c[0x0][0x9b0] ;  /* 0x00026c00000c0ab9 */ /* 0x000fe20000000a00 */
[----:B------:R-:W-:-:S02]  /*1c50*/  @UP1 UIMAD.WIDE.U32 UR10, UR38, UR14, UR10 ;  /* 0x0000000e260a12a5 */ /* 0x000fc4000f8e000a */
[----:B------:R-:W-:Y:S02]  /*1c60*/  @UP0 UIMAD.WIDE.U32 UR8, UR38, UR12, UR8 ;  /* 0x0000000c260802a5 */ /* 0x000fe4000f8e0008 */
[----:B------:R-:W-:Y:S02]  /*1c70*/  @UP1 ULEA UR4, UP3, UR10, UR4, 0x2 ;  /* 0x000000040a041291 */ /* 0x000fe4000f86103f */
[----:B------:R-:W-:Y:S02]  /*1c80*/  @UP0 UIMAD UR12, UR38, UR13, UR9 ;  /* 0x0000000d260c02a4 */ /* 0x000fe4000f8e0209 */
[----:B------:R-:W-:Y:S02]  /*1c90*/  @UP1 UIMAD UR9, UR38, UR15, UR11 ;  /* 0x0000000f260912a4 */ /* 0x000fe4000f8e020b */
[----:B------:R-:W-:Y:S01]  /*1ca0*/  @UP0 ULEA UR6, UP2, UR8, UR6, 0x2 ;  /* 0x0000000608060291 */ /* 0x000fe2000f84103f */
[----:B------:R-:W-:Y:S01]  /*1cb0*/  IMAD.U32 R6, RZ, RZ, UR4 ;  /* 0x00000004ff067e24 */ /* 0x000fe2000f8e00ff */
[----:B------:R-:W-:-:S02]  /*1cc0*/  @UP1 ULEA.HI.X UR5, UR10, UR5, UR9, 0x2, UP3 ;  /* 0x000000050a051291 */ /* 0x000fc400098f1409 */
[----:B------:R-:W-:Y:S02]  /*1cd0*/  @UP0 ULEA.HI.X UR7, UR8, UR7, UR12, 0x2, UP2 ;  /* 0x0000000708070291 */ /* 0x000fe400090f140c */
[----:B------:R-:W-:Y:S02]  /*1ce0*/  IMAD.U32 R4, RZ, RZ, UR6 ;  /* 0x00000006ff047e24 */ /* 0x000fe4000f8e00ff */
[----:B------:R-:W-:Y:S02]  /*1cf0*/  IMAD.U32 R7, RZ, RZ, UR5 ;  /* 0x00000005ff077e24 */ /* 0x000fe4000f8e00ff */
[----:B------:R-:W-:-:S03]  /*1d00*/  IMAD.U32 R5, RZ, RZ, UR7 ;  /* 0x00000007ff057e24 */ /* 0x000fc6000f8e00ff */
        /* <DEDUP_REMOVED lines=8> */
[----:B------:R-:W0:Y:S01]  /*1d90*/  SYNCS.PHASECHK.TRANS64.TRYWAIT P1, [UR45+0x13200], R8 ;  /* 0x01320008ff0075a7 */ /* 0x000e22000802016d */
[----:B------:R-:W-:-:S05]  /*1da0*/  IMAD.U32 R9, RZ, RZ, UR46 ;  /* 0x0000002eff097e24 */ /* 0x000fca000f8e00ff */
[----:B------:R-:W-:Y:S01]  /*1db0*/  ISETP.NE.AND P0, PT, R9, 0x3, PT ;  /* 0x000000030900780c */ /* 0x000fe20003f05270 */
[----:B--2---:R-:W-:-:S04]  /*1dc0*/  FMUL.FTZ R0, R3, R0 ;  /* 0x0000000003007220 */ /* 0x004fc80000410000 */
[----:B------:R-:W-:Y:S01]  /*1dd0*/  FMUL.FTZ R0, R0, UR4 ;  /* 0x0000000400007c20 */ /* 0x000fe20008410000 */
[----:B0-----:R-:W-:Y:S07]  /*1de0*/  @!P1 BRA `(.L_x_1072) ;  /* 0x000001b4004c9947 */ /* 0x001fee0003800000 */
.L_x_1268:
[----:B------:R-:W-:Y:S05]  /*1df0*/  @!P0 BRA `(.L_x_1073) ;  /* 0x0000000000048947 */ /* 0x000fea0003800000 */
[----:B------:R-:W-:Y:S01]  /*1e00*/  BPT.TRAP 0x1 ;  /* 0x000000040000795c */ /* 0x000fe20000300000 */
.L_x_1073:
[----:B------:R-:W-:Y:S02]  /*1e10*/  IMAD.U32 R106, RZ, RZ, UR50 ;  /* 0x00000032ff6a7e24 */ /* 0x000fe4000f8e00ff */
[----:B0-----:R-:W-:-:S03]  /*1e20*/  IMAD.U32 R3, RZ, RZ, UR51 ;  /* 0x00000033ff037e24 */ /* 0x001fc6000f8e00ff */
[----:B------:R-:W-:Y:S02]  /*1e30*/  LEA R106, R106, UR45, 0x3 ;  /* 0x0000002d6a6a7c11 */ /* 0x000fe4000f8e18ff */
[----:B------:R-:W-:-:S04]  /*1e40*/  SHF.L.U32 R3, R3, 0x1f, RZ ;  /* 0x0000001f03037819 */ /* 0x000fc800000006ff */
[----:B------:R0:W1:Y:S01]  /*1e50*/  SYNCS.PHASECHK.TRANS64.TRYWAIT P1, [R106+URZ+0x13230], R3 ;  /* 0x013230036a0075a7 */ /* 0x000062000802017f */
[----:B------:R-:W-:Y:S05]  /*1e60*/  @!P0 BRA `(.L_x_1074) ;  /* 0x0000000000048947 */ /* 0x000fea0003800000 */
[----:B------:R-:W-:Y:S01]  /*1e70*/  BPT.TRAP 0x1 ;  /* 0x000000040000795c */ /* 0x000fe20000300000 */
.L_x_1074:
[----:B-1----:R-:W-:Y:S05]  /*1e80*/  @P1 BRA `(.L_x_1075) ;  /* 0x0000000000081947 */ /* 0x002fea0003800000 */
[----:B------:R-:W1:Y:S02]  /*1e90*/  SYNCS.PHASECHK.TRANS64.TRYWAIT P1, [R106+URZ+0x13230], R3 ;  /* 0x013230036a0075a7 */ /* 0x000e64000802017f */
[----:B-1----:R-:W-:Y:S05]  /*1ea0*/  @!P1 BRA `(.L_x_1076) ;  /* 0x000001b400349947 */ /* 0x002fea0003800000 */
.L_x_1075:
[----:B------:R-:W-:-:S04]  /*1eb0*/  UIADD3 UR4, UR45, 0xe000, URZ ;  /* 0x0000e0002d047890 */ /* 0x000fc8000fffe03f */
[----:B------:R-:W-:-:S04]  /*1ec0*/  USHF.R.U32.HI UR4, URZ, 0x4, UR4 ;  /* 0x000000043f047899 */ /* 0x000fc80008011604 */
[----:B------:R-:W-:-:S06]  /*1ed0*/  ULOP3.LUT UR4, UR4, 0x3fff, URZ, 0xc0, !UPT ;  /* 0x00003fff04047892 */ /* 0x000fcc000f8ec03f */
[----:B------:R-:W-:Y:S01]  /*1ee0*/  IMAD.U32 R10, RZ, RZ, UR4 ;  /* 0x00000004ff0a7e24 */ /* 0x000fe2000f8e00ff */
[----:B------:R-:W-:Y:S05]  /*1ef0*/  WARPSYNC.ALL ;  /* 0x0000000000007948 */ /* 0x000fea0003800000 */
[----:B------:R-:W-:-:S04]  /*1f00*/  LOP3.LUT R10, R10, 0x10000, RZ, 0xfc, !PT ;  /* 0x000100000a0a7812 */ /* 0x000fc800078efcff */
[----:B------:R-:W-:Y:S01]  /*1f10*/  R2UR UR12, R10 ;  /* 0x000000000a0c72ca */ /* 0x000fe200000e0000 */
[----:B------:R-:W-:Y:S01]  /*1f20*/  ULOP3.LUT UR54, UR54, 0x10000, URZ, 0xfc, !UPT ;  /* 0x0001000036367892 */ /* 0x000fe2000f8efc3f */
[----:B------:R-:W-:Y:S01]  /*1f30*/  WARPGROUP.ARRIVE ;  /* 0x00000000000079c5 */ /* 0x000fe20000000000 */
[----:B------:R-:W-:Y:S01]  /*1f40*/  UMOV UR9, 0x80000020 ;  /* 0x8000002000097882 */ /* 0x000fe20000000000 */
[----:B------:R-:W-:Y:S01]  /*1f50*/  UMOV UR11, 0x80000020 ;  /* 0x80000020000b7882 */ /* 0x000fe20000000000 */
[----:B------:R-:W-:-:S03]  /*1f60*/  UMOV UR7, 0x80000020 ;  /* 0x8000002000077882 */ /* 0x000fc60000000000 */
[----:B------:R-:W-:-:S05]  /*1f70*/  UMOV UR8, UR54 ;  /* 0x0000003600087c82 */ /* 0x000fca0008000000 */
        /* <DEDUP_REMOVED lines=60> */
.L_x_1077:
[----:B------:R-:W-:Y:S01]  /*2340*/  UISETP.NE.AND UP1, UPT, UR49, URZ, UPT ;  /* 0x0000003f3100728c */ /* 0x000fe2000bf25270 */
[C---:B------:R-:W-:Y:S01]  /*2350*/  FMUL.FTZ R4, R0.reuse, R91 ;  /* 0x0000005b00047220 */ /* 0x040fe20000410000 */
[C---:B------:R-:W-:Y:S01]  /*2360*/  FMUL.FTZ R91, R0.reuse, R101 ;  /* 0x00000065005b7220 */ /* 0x040fe20000410000 */
[----:B------:R-:W-:Y:S01]  /*2370*/  FMUL.FTZ R101, R0, R45 ;  /* 0x0000002d00657220 */ /* 0x000fe20000410000 */
[----:B------:R-:W-:Y:S01]  /*2380*/  R2UR UR6, R106 ;  /* 0x000000006a0672ca */ /* 0x000fe200000e0000 */
[----:B------:R-:W-:Y:S01]  /*2390*/  FMUL.FTZ R45, R0, R51 ;  /* 0x00000033002d7220 */ /* 0x000fe20000410000 */
[----:B------:R-:W-:Y:S01]  /*23a0*/  PLOP3.LUT P1, PT, PT, PT, UP1, 0x80, 0x0 ;  /* 0x000000000000781c */ /* 0x000fe20003f2f018 */
[----:B01----:R-:W-:Y:S01]  /*23b0*/  VIADD R106, R22, UR40 ;  /* 0x00000028166a7c36 */ /* 0x003fe20008000000 */
[----:B------:R-:W-:Y:S01]  /*23c0*/  PLOP3.LUT P2, PT, PT, PT, UP1, 0x80, 0x0 ;  /* 0x000000000000781c */ /* 0x000fe20003f4f018 */
[C---:B------:R-:W-:Y:S01]  /*23d0*/  FMUL.FTZ R51, R0.reuse, R24 ;  /* 0x0000001800337220 */ /* 0x040fe20000410000 */
[C---:B------:R-:W-:Y:S01]  /*23e0*/  FMUL.FTZ R24, R0.reuse, R26 ;  /* 0x0000001a00187220 */ /* 0x040fe20000410000 */
[----:B------:R-:W-:Y:S01]  /*23f0*/  @UP1 ULDC UR7, c[0x0][0x44c] ;  /* 0x0001130000071ab9 */ /* 0x000fe20000000800 */
[C---:B------:R-:W-:Y:S01]  /*2400*/  FMUL.FTZ R26, R0.reuse, R30 ;  /* 0x0000001e001a7220 */ /* 0x040fe20000410000 */
[C---:B------:R-:W-:Y:S01]  /*2410*/  FMUL.FTZ R6, R0.reuse, R94 ;  /* 0x0000005e00067220 */ /* 0x040fe20000410000 */
[C---:B------:R-:W-:Y:S01]  /*2420*/  FMUL.FTZ R11, R0.reuse, R102 ;  /* 0x00000066000b7220 */ /* 0x040fe20000410000 */
[C---:B------:R-:W-:Y:S01]  /*2430*/  FMUL.FTZ R94, R0.reuse, R72 ;  /* 0x00000048005e7220 */ /* 0x040fe20000410000 */
[C---:B------:R-:W-:Y:S01]  /*2440*/  FMUL.FTZ R102, R0.reuse, R25 ;  /* 0x0000001900667220 */ /* 0x040fe20000410000 */
[C---:B------:R-:W-:Y:S01]  /*2450*/  FMUL.FTZ R72, R0.reuse, R79 ;  /* 0x0000004f00487220 */ /* 0x040fe20000410000 */
        /* <DEDUP_REMOVED lines=8> */
[C---:B------:R-:W-:Y:S01]  /*24e0*/  FMUL.FTZ R27, R0.reuse, R31 ;  /* 0x0000001f001b7220 */ /* 0x040fe20000410000 */
[----:B------:R-:W-:Y:S01]  /*24f0*/  UIADD3 UR6, UR6, 0x13240, URZ ;  /* 0x0001324006067890 */ /* 0x000fe2000fffe03f */
[C---:B------:R-:W-:Y:S01]  /*2500*/  FMUL.FTZ R88, R0.reuse, R92 ;  /* 0x0000005c00587220 */ /* 0x040fe20000410000 */
[----:B------:R-:W0:Y:S01]  /*2510*/  SHFL.IDX PT, R36, R106, RZ, 0x1c1f ;  /* 0x001c1fff6a247589 */ /* 0x000e2200000e0000 */
[C---:B------:R-:W-:Y:S01]  /*2520*/  FMUL.FTZ R13, R0.reuse, R93 ;  /* 0x0000005d000d7220 */ /* 0x040fe20000410000 */
[C---:B------:R-:W-:Y:S01]  /*2530*/  FMUL.FTZ R90, R0.reuse, R96 ;  /* 0x00000060005a7220 */ /* 0x040fe20000410000 */
[C---:B------:R-:W-:Y:S01]  /*2540*/  FMUL.FTZ R15, R0.reuse, R74 ;  /* 0x0000004a000f7220 */ /* 0x040fe20000410000 */
[----:B------:R-:W-:Y:S01]  /*2550*/  FMUL.FTZ R80, R0, R81 ;  /* 0x0000005100507220 */ /* 0x000fe20000410000 */
[----:B------:R-:W-:-:S02]  /*2560*/  IMAD.MOV.U32 R31, RZ, RZ, -0xa0 ;  /* 0xffffff60ff1f7424 */ /* 0x000fc400078e00ff */
        /* <DEDUP_REMOVED lines=28> */
[----:B------:R-:W-:Y:S01]  /*2730*/  UPRMT UR6, UR44, 0x654, UR6 ;  /* 0x000006542c067896 */ /* 0x000fe20008000006 */
        /* <DEDUP_REMOVED lines=11> */
[----:B------:R-:W-:-:S02]  /*27f0*/  IMAD R34, R104, R31, 0xa1 ;  /* 0x000000a168227424 */ /* 0x000fc400078e021f */
        /* <DEDUP_REMOVED lines=19> */
[----:B------:R-:W-:Y:S01]  /*2930*/  PLOP3.LUT P1, PT, PT, PT, UP0, 0x40, 0x0 ;  /* 0x000000000000781c */ /* 0x000fe20003f2e808 */
[----:B------:R-:W1:Y:S01]  /*2940*/  MUFU.TANH R5, R5 ;  /* 0x0000000500057308 */ /* 0x000e620000002400 */
[----:B------:R-:W-:Y:S01]  /*2950*/  IADD3 R33, R17, R34, -R19 ;  /* 0x0000002211217210 */ /* 0x000fe20007ffe813 */
[----:B------:R-:W-:Y:S01]  /*2960*/  ULDC UR22, c[0x0][0x9dc] ;  /* 0x0002770000167ab9 */ /* 0x000fe20000000800 */
[----:B------:R-:W-:Y:S01]  /*2970*/  SYNCS.ARRIVE.TRANS64.RED.A1T0 RZ, [UR6], RZ ;  /* 0x000000ffffff79a7 */ /* 0x000fe20008100406 */
[----:B------:R-:W-:Y:S01]  /*2980*/  ULOP3.LUT UR6, URZ, UR22, URZ, 0x33, !UPT ;  /* 0x000000163f067292 */ /* 0x000fe2000f8e333f */
[----:B------:R-:W-:Y:S01]  /*2990*/  IMAD R32, R104, -0xa0, R17 ;  /* 0xffffff6068207824 */ /* 0x000fe200078e0211 */
[----:B------:R-:W-:Y:S01]  /*29a0*/  ULDC UR11, c[0x0][0x9e0] ;  /* 0x00027800000b7ab9 */ /* 0x000fe20000000800 */
[----:B------:R-:W-:Y:S01]  /*29b0*/  IMAD.IADD R33, R33, 0x1, -R18 ;  /* 0x0000000121217824 */ /* 0x000fe200078e0a12 */
[----:B------:R-:W2:Y:S01]  /*29c0*/  MUFU.TANH R12, R12 ;  /* 0x0000000c000c7308 */ /* 0x000ea20000002400 */
[----:B------:R-:W-:Y:S01]  /*29d0*/  VIADD R118, R34, 0xffffffff ;  /* 0xffffffff22767836 */ /* 0x000fe20000000000 */
[----:B------:R-:W-:Y:S01]  /*29e0*/  IADD3 R115, -R19, 0xa0, R32 ;  /* 0x000000a013737810 */ /* 0x000fe20007ffe120 */
[----:B------:R-:W-:-:S02]  /*29f0*/  VIADD R116, R33, UR11 ;  /* 0x0000000b21747c36 */ /* 0x000fc40008000000 */
[----:B------:R-:W-:Y:S02]  /*2a00*/  VIADD R117, R33, UR6 ;  /* 0x0000000621757c36 */ /* 0x000fe40008000000 */
[----:B------:R-:W-:Y:S01]  /*2a10*/  IMAD.IADD R110, R118, 0x1, -R19 ;  /* 0x00000001766e7824 */ /* 0x000fe200078e0a13 */
[----:B------:R-:W3:Y:S01]  /*2a20*/  MUFU.TANH R3, R3 ;  /* 0x0000000300037308 */ /* 0x000ee20000002400 */
[----:B0-----:R-:W-:Y:S01]  /*2a30*/  VIADDMNMX R113, R36, R116, R115, PT ;  /* 0x0000007424717246 */ /* 0x001fe20003800173 */
[----:B------:R-:W-:-:S06]  /*2a40*/  IMAD.IADD R114, R117, 0x1, R36 ;  /* 0x0000000175727824 */ /* 0x000fcc00078e0224 */
[----:B------:R-:W0:Y:S08]  /*2a50*/  MUFU.TANH R4, R4 ;  /* 0x0000000400047308 */ /* 0x000e300000002400 */
        /* <DEDUP_REMOVED lines=77> */
[----:B------:R-:W-:Y:S01]  /*2f30*/  IADD3 R35, -R18, R17, R36 ;  /* 0x0000001112237210 */ /* 0x000fe20007ffe124 */
        /* <DEDUP_REMOVED lines=12> */
.L_x_1080:
[----:B------:R-:W-:Y:S02]  /*3000*/  ULDC UR6, c[0x0][0x9e4] ;  /* 0x0002790000067ab9 */ /* 0x000fe40000000800 */
[----:B------:R-:W-:-:S05]  /*3010*/  IMAD.U32 R34, RZ, RZ, UR6 ;  /* 0x00000006ff227e24 */ /* 0x000fca000f8e00ff */
[----:B------:R-:W-:-:S13]  /*3020*/  ISETP.NE.AND P1, PT, R34, 0x1, PT ;  /* 0x000000012200780c */ /* 0x000fda0003f25270 */
[----:B------:R-:W1:Y:S02]  /*3030*/  @P1 LDC.64 R32, c[0x0][0x9e8] ;  /* 0x00027a00ff201b82 */ /* 0x000e640000000a00 */
[----:B-1----:R-:W-:-:S05]  /*3040*/  @P1 IMAD.HI.U32 R32, R35, R32, RZ ;  /* 0x0000002023201227 */ /* 0x002fca00078e00ff */
[----:B------:R-:W-:-:S07]  /*3050*/  @P1 SHF.R.U32.HI R35, RZ, R33, R32 ;  /* 0x00000021ff231219 */ /* 0x000fce0000011620 */
.L_x_1081:
[----:B------:R-:W-:Y:S05]  /*3060*/  BSYNC B0 ;  /* 0x0000000000007941 */ /* 0x000fea0003800000 */
.L_x_1079:
[----:B------:R-:W-:-:S05]  /*3070*/  IMAD R35, R35, R34, R110 ;  /* 0x0000002223237224 */ /* 0x000fca00078e026e */
[----:B------:R-:W-:Y:S02]  /*3080*/  VIADDMNMX R113, R35, R34, R113, PT ;  /* 0x0000002223717246 */ /* 0x000fe40003800171 */
[----:B------:R-:W-:-:S07]  /*3090*/  VIMNMX R114, R114, R35, !PT ;  /* 0x0000002372727248 */ /* 0x000fce0007fe0100 */
.L_x_1078:
[C---:B------:R-:W-:Y:S01]  /*30a0*/  ISETP.GE.AND P2, PT, R118.reuse, 0x9, PT ;  /* 0x000000097600780c */ /* 0x040fe20003f46270 */
[----:B------:R-:W1:Y:S01]  /*30b0*/  SHFL.IDX PT, R106, R106, 0x1, 0x1c1f ;  /* 0x003c1f006a6a7f89 */ /* 0x000e6200000e0000 */
[C---:B------:R-:W-:Y:S01]  /*30c0*/  ISETP.GE.AND P1, PT, R118.reuse, 0x2, PT ;  /* 0x000000027600780c */ /* 0x040fe20003f26270 */
[----:B------:R-:W-:Y:S01]  /*30d0*/  UISETP.NE.AND UP0, UPT, UR48, URZ, UPT ;  /* 0x0000003f3000728c */ /* 0x000fe2000bf05270 */
        /* <DEDUP_REMOVED lines=41> */
[----:B------:R-:W-:Y:S02]  /*3370*/  ISETP.GT.AND P2, PT, R114, 0x20, !P3 ;  /* 0x000000207200780c */ /* 0x000fe40005f44270 */
[----:B-1----:R-:W-:Y:S02]  /*3380*/  VIADDMNMX R92, R106, R116, R115, PT ;  /* 0x000000746a5c7246 */ /* 0x002fe40003800173 */
[----:B------:R-:W-:Y:S02]  /*3390*/  ISETP.LT.OR P2, PT, R113, 0x21, P2 ;  /* 0x000000217100780c */ /* 0x000fe40001741670 */
[----:B------:R-:W-:Y:S02]  /*33a0*/  @P3 LOP3.LUT R16, R16, 0x40000000, RZ, 0xfc, !PT ;  /* 0x4000000010103812 */ /* 0x000fe400078efcff */
[----:B------:R-:W-:-:S02]  /*33b0*/  ISETP.GE.AND P3, PT, R118, 0x22, PT ;  /* 0x000000227600780c */ /* 0x000fc40003f66270 */
[----:B------:R-:W-:Y:S02]  /*33c0*/  LOP3.LUT R16, R16, 0xdfffffff, RZ, 0xc0, !PT ;  /* 0xdfffffff10107812 */ /* 0x000fe400078ec0ff */
[----:B------:R-:W-:Y:S02]  /*33d0*/  FSEL R70, R94, -INF , !P2 ;  /* 0xff8000005e467808 */ /* 0x000fe40005000000 */
[----:B------:R-:W-:-:S04]  /*33e0*/  ISETP.GT.AND P2, PT, R114, 0x21, !P3 ;  /* 0x000000217200780c */ /* 0x000fc80005f44270 */
[----:B------:R-:W-:-:S03]  /*33f0*/  ISETP.LT.OR P2, PT, R113, 0x22, P2 ;  /* 0x000000227100780c */ /* 0x000fc60001741670 */
[----:B------:R-:W-:Y:S02]  /*3400*/  @P3 LOP3.LUT R16, R16, 0x20000000, RZ, 0xfc, !PT ;  /* 0x2000000010103812 */ /* 0x000fe400078efcff */
[----:B------:R-:W-:Y:S02]  /*3410*/  ISETP.GE.AND P3, PT, R118, 0x29, PT ;  /* 0x000000297600780c */ /* 0x000fe40003f66270 */
[----:B------:R-:W-:Y:S02]  /*3420*/  LOP3.LUT R16, R16, 0xefffffff, RZ, 0xc0, !PT ;  /* 0xefffffff10107812 */ /* 0x000fe400078ec0ff */
[----:B------:R-:W-:Y:S01]  /*3430*/  FSEL R71, R93, -INF , !P2 ;  /* 0xff8000005d477808 */ /* 0x000fe20005000000 */
[----:B------:R-:W-:Y:S01]  /*3440*/  IMAD.IADD R93, R117, 0x1, R106 ;  /* 0x00000001755d7824 */ /* 0x000fe200078e026a */
        /* <DEDUP_REMOVED lines=190> */
.L_x_1084:
[----:B------:R-:W-:Y:S02]  /*4030*/  ULDC UR6, c[0x0][0x9e4] ;  /* 0x0002790000067ab9 */ /* 0x000fe40000000800 */
[----:B------:R-:W-:-:S05]  /*4040*/  IMAD.U32 R94, RZ, RZ, UR6 ;  /* 0x00000006ff5e7e24 */ /* 0x000fca000f8e00ff */
[----:B------:R-:W-:-:S13]  /*4050*/  ISETP.NE.AND P6, PT, R94, 0x1, PT ;  /* 0x000000015e00780c */ /* 0x000fda0003fc5270 */
[----:B------:R-:W0:Y:S02]  /*4060*/  @P6 LDC.64 R12, c[0x0][0x9e8] ;  /* 0x00027a00ff0c6b82 */ /* 0x000e240000000a00 */
[----:B0-----:R-:W-:-:S05]  /*4070*/  @P6 IMAD.HI.U32 R12, R5, R12, RZ ;  /* 0x0000000c050c6227 */ /* 0x001fca00078e00ff */
[----:B------:R-:W-:-:S07]  /*4080*/  @P6 SHF.R.U32.HI R5, RZ, R13, R12 ;  /* 0x0000000dff056219 */ /* 0x000fce000001160c */
.L_x_1085:
[----:B------:R-:W-:Y:S05]  /*4090*/  BSYNC B0 ;  /* 0x0000000000007941 */ /* 0x000fea0003800000 */
.L_x_1083:
[----:B------:R-:W-:-:S05]  /*40a0*/  IMAD R5, R5, R94, R110 ;  /* 0x0000005e05057224 */ /* 0x000fca00078e026e */
[----:B------:R-:W-:Y:S02]  /*40b0*/  VIADDMNMX R92, R5, R94, R92, PT ;  /* 0x0000005e055c7246 */ /* 0x000fe4000380015c */
[----:B------:R-:W-:-:S07]  /*40c0*/  VIMNMX R93, R93, R5, !PT ;  /* 0x000000055d5d7248 */ /* 0x000fce0007fe0100 */
.L_x_1082:
        /* <DEDUP_REMOVED lines=8> */
[----:B------:R-:W-:Y:S01]  /*4150*/  FSEL R12, R4, -INF , !P1 ;  /* 0xff800000040c7808 */ /* 0x000fe20004800000 */
[----:B------:R-:W-:Y:S01]  /*4160*/  UMOV UR10, UR40 ;  /* 0x00000028000a7c82 */ /* 0x000fe20008000000 */
        /* <DEDUP_REMOVED lines=96> */
[C---:B------:R-:W-:Y:S01]  /*4770*/  ISETP.GT.AND P2, PT, R93.reuse, 0x89, !P2 ;  /* 0x000000895d00780c */ /* 0x040fe20005744270 */
        /* <DEDUP_REMOVED lines=13> */
[C---:B------:R-:W-:Y:S02]  /*4850*/  ISETP.GT.AND P1, PT, R93.reuse, 0x41, !P1 ;  /* 0x000000415d00780c */ /* 0x040fe40004f24270 */
        /* <DEDUP_REMOVED lines=20> */
[----:B------:R-:W-:-:S01]  /*49a0*/  FFMA.FTZ R96, R5, R96, -8 ;  /* 0xc100000005607423 */ /* 0x000fc20000010060 */
        /* <DEDUP_REMOVED lines=62> */
[----:B------:R-:W-:-:S01]  /*4d90*/  FFMA.FTZ R13, R88, UR20, -R96 ;  /* 0x00000014580d7c23 */ /* 0x000fc20008010860 */
[----:B------:R-:W-:Y:S01]  /*4da0*/  ISETP.LT.OR P1, PT, R92, 0x1, P1 ;  /* 0x000000015c00780c */ /* 0x000fe20000f21670 */
[----:B------:R-:W-:-:S01]  /*4db0*/  FFMA.FTZ R88, R67, UR20, -R96 ;  /* 0x0000001443587c23 */ /* 0x000fc20008010860 */
[--C-:B------:R-:W-:Y:S01]  /*4dc0*/  FFMA.FTZ R67, R90, UR20, -R96.reuse ;  /* 0x000000145a437c23 */ /* 0x100fe20008010860 */
[----:B------:R-:W-:-:S01]  /*4dd0*/  FFMA.FTZ R90, R89, UR20, -R96 ;  /* 0x00000014595a7c23 */ /* 0x000fc20008010860 */
[----:B------:R-:W-:Y:S01]  /*4de0*/  FSEL R97, R3, -INF , !P1 ;  /* 0xff80000003617808 */ /* 0x000fe20004800000 */
[----:B------:R-:W-:-:S01]  /*4df0*/  FFMA.FTZ R94, R91, UR20, -R96 ;  /* 0x000000145b5e7c23 */ /* 0x000fc20008010860 */
[----:B------:R-:W-:Y:S01]  /*4e00*/  LOP3.LUT P1, RZ, R2, 0x2, RZ, 0xc0, !PT ;  /* 0x0000000202ff7812 */ /* 0x000fe2000782c0ff */
[----:B------:R-:W-:-:S01]  /*4e10*/  FFMA.FTZ R91, R37, UR20, -R96 ;  /* 0x00000014255b7c23 */ /* 0x000fc20008010860 */
[----:B------:R-:W-:Y:S01]  /*4e20*/  FMNMX.FTZ R89, R97, R12, !PT ;  /* 0x0000000c61597209 */ /* 0x000fe20007810000 */
[----:B------:R-:W-:-:S01]  /*4e30*/  FFMA.FTZ R3, R95, UR20, -R96 ;  /* 0x000000145f037c23 */ /* 0x000fc20008010860 */
[----:B------:R-:W-:Y:S01]  /*4e40*/  ISETP.GT.AND P1, PT, R93, 0x88, !P1 ;  /* 0x000000885d00780c */ /* 0x000fe20004f24270 */
[----:B------:R-:W-:-:S01]  /*4e50*/  FFMA.FTZ R66, R66, UR20, -R96 ;  /* 0x0000001442427c23 */ /* 0x000fc20008010860 */
[----:B------:R-:W-:Y:S01]  /*4e60*/  FMNMX.FTZ R4, R6, R89, !PT ;  /* 0x0000005906047209 */ /* 0x000fe20007810000 */
[----:B------:R-:W-:Y:S01]  /*4e70*/  MUFU.EX2 R13, R13 ;  /* 0x0000000d000d7308 */ /* 0x000fe20000000800 */
[----:B------:R-:W-:Y:S01]  /*4e80*/  ISETP.LT.OR P1, PT, R92, 0x89, P1 ;  /* 0x000000895c00780c */ /* 0x000fe20000f21670 */
[--C-:B------:R-:W-:Y:S01]  /*4e90*/  FFMA.FTZ R68, R68, UR20, -R96.reuse ;  /* 0x0000001444447c23 */ /* 0x100fe20008010860 */
[----:B------:R-:W-:Y:S01]  /*4ea0*/  FMNMX.FTZ R89, R7, R4, !PT ;  /* 0x0000000407597209 */ /* 0x000fe20007810000 */
[--C-:B------:R-:W-:Y:S01]  /*4eb0*/  FFMA.FTZ R69, R69, UR20, -R96.reuse ;  /* 0x0000001445457c23 */ /* 0x100fe20008010860 */
[----:B------:R-:W-:Y:S01]  /*4ec0*/  FSEL R26, R26, -INF , !P1 ;  /* 0xff8000001a1a7808 */ /* 0x000fe20004800000 */
[--C-:B------:R-:W-:Y:S01]  /*4ed0*/  FFMA.FTZ R70, R70, UR20, -R96.reuse ;  /* 0x0000001446467c23 */ /* 0x100fe20008010860 */
[----:B------:R-:W-:Y:S01]  /*4ee0*/  FMNMX.FTZ R4, R8, R89, !PT ;  /* 0x0000005908047209 */ /* 0x000fe20007810000 */
[----:B------:R-:W-:Y:S01]  /*4ef0*/  MUFU.EX2 R3, R3 ;  /* 0x0000000300037308 */ /* 0x000fe20000000800 */
[----:B------:R-:W-:Y:S01]  /*4f00*/  ISETP.GT.AND P6, PT, R93, 0x99, !P6 ;  /* 0x000000995d00780c */ /* 0x000fe200077c4270 */
[--C-:B------:R-:W-:Y:S01]  /*4f10*/  FFMA.FTZ R93, R55, UR20, -R96.reuse ;  /* 0x00000014375d7c23 */ /* 0x100fe20008010860 */
[----:B------:R-:W-:Y:S01]  /*4f20*/  FMNMX.FTZ R4, R9, R4, !PT ;  /* 0x0000000409047209 */ /* 0x000fe20007810000 */
[--C-:B------:R-:W-:Y:S01]  /*4f30*/  FFMA.FTZ R55, R54, UR20, -R96.reuse ;  /* 0x0000001436377c23 */ /* 0x100fe20008010860 */
[----:B------:R-:W-:Y:S01]  /*4f40*/  ISETP.LT.OR P6, PT, R92, 0x9a, P6 ;  /* 0x0000009a5c00780c */ /* 0x000fe200037c1670 */
[--C-:B------:R-:W-:Y:S01]  /*4f50*/  FFMA.FTZ R71, R71, UR20, -R96.reuse ;  /* 0x0000001447477c23 */ /* 0x100fe20008010860 */
[----:B------:R-:W-:Y:S01]  /*4f60*/  FMNMX.FTZ R89, R11, R4, !PT ;  /* 0x000000040b597209 */ /* 0x000fe20007810000 */
[----:B------:R-:W-:Y:S01]  /*4f70*/  MUFU.EX2 R66, R66 ;  /* 0x0000004200427308 */ /* 0x000fe20000000800 */
[----:B------:R-:W-:Y:S01]  /*4f80*/  FSEL R31, R31, -INF , !P6 ;  /* 0xff8000001f1f7808 */ /* 0x000fe20007000000 */
[--C-:B------:R-:W-:Y:S01]  /*4f90*/  FFMA.FTZ R77, R77, UR20, -R96.reuse ;  /* 0x000000144d4d7c23 */ /* 0x100fe20008010860 */
        /* <DEDUP_REMOVED lines=39> */
[----:B0-----:R-:W-:-:S02]  /*5210*/  F2FP.SATFINITE.E4M3.F32.PACK_AB_MERGE_C R152, R88, R13, RZ ;  /* 0x0000000d5898723e */ /* 0x001fc400048070ff */
[----:B------:R-:W-:Y:S02]  /*5220*/  FMNMX.FTZ R89, R57, R4, !PT ;  /* 0x0000000439597209 */ /* 0x000fe40007810000 */
[----:B------:R-:W-:Y:S02]  /*5230*/  F2FP.SATFINITE.E4M3.F32.PACK_AB_MERGE_C R152, R66, R3, R152 ;  /* 0x000000034298723e */ /* 0x000fe40004807098 */
        /* <DEDUP_REMOVED lines=38> */
[----:B------:R-:W-:-:S03]  /*54a0*/  F2FP.SATFINITE.E4M3.F32.PACK_AB_MERGE_C R150, R80, R79, R150 ;  /* 0x0000004f5096723e */ /* 0x000fc60004807096 */
[----:B------:R-:W0:Y:S01]  /*54b0*/  SHFL.BFLY PT, R89, R4, 0x2, 0x1f ;  /* 0x0c401f0004597f89 */ /* 0x000e2200000e0000 */
[----:B------:R-:W-:Y:S08]  /*54c0*/  MUFU.EX2 R37, R93 ;  /* 0x0000005d00257308 */ /* 0x000ff00000000800 */
[----:B------:R-:W-:Y:S08]  /*54d0*/  MUFU.EX2 R85, R85 ;  /* 0x0000005500557308 */ /* 0x000ff00000000800 */
[----:B------:R-:W1:Y:S01]  /*54e0*/  MUFU.EX2 R86, R86 ;  /* 0x0000005600567308 */ /* 0x000e620000000800 */
[----:B0-----:R-:W-:-:S07]  /*54f0*/  FMNMX.FTZ R89, R4, R89, !PT ;  /* 0x0000005904597209 */ /* 0x001fce0007810000 */
[----:B------:R-:W-:Y:S01]  /*5500*/  MUFU.EX2 R65, R65 ;  /* 0x0000004100417308 */ /* 0x000fe20000000800 */
[----:B------:R-:W0:Y:S07]  /*5510*/  SHFL.BFLY PT, R4, R89, 0x1, 0x1f ;  /* 0x0c201f0059047f89 */ /* 0x000e2e00000e0000 */
[----:B------:R-:W2:Y:S01]  /*5520*/  MUFU.EX2 R64, R64 ;  /* 0x0000004000407308 */ /* 0x000ea20000000800 */
[----:B-1----:R-:W-:-:S04]  /*5530*/  F2FP.SATFINITE.E4M3.F32.PACK_AB_MERGE_C R144, R86, R85, RZ ;  /* 0x000000555690723e */ /* 0x002fc800048070ff */
[----:B------:R-:W-:-:S03]  /*5540*/  F2FP.SATFINITE.E4M3.F32.PACK_AB_MERGE_C R144, R84, R83, R144 ;  /* 0x000000535490723e */ /* 0x000fc60004807090 */
[----:B------:R-:W-:Y:S08]  /*5550*/  MUFU.EX2 R36, R36 ;  /* 0x0000002400247308 */ /* 0x000ff00000000800 */
[----:B------:R-:W-:Y:S01]  /*5560*/  MUFU.EX2 R87, R87 ;  /* 0x0000005700577308 */ /* 0x000fe20000000800 */
[----:B--2---:R-:W-:Y:S02]  /*5570*/  F2FP.SATFINITE.E4M3.F32.PACK_AB_MERGE_C R146, R64, R65, RZ ;  /* 0x000000414092723e */ /* 0x004fe400048070ff */
[----:B0-----:R-:W-:Y:S01]  /*5580*/  FMNMX.FTZ R4, R89, R4, !PT ;  /* 0x0000000459047209 */ /* 0x001fe20007810000 */
[----:B------:R-:W-:-:S03]  /*5590*/  IMAD.U32 R89, RZ, RZ, UR20 ;  /* 0x00000014ff597e24 */ /* 0x000fc6000f8e00ff */
[C---:B------:R-:W-:Y:S01]  /*55a0*/  FSETP.NEU.FTZ.AND P1, PT, R4.reuse, -INF , PT ;  /* 0xff8000000400780b */ /* 0x040fe20003f3d000 */
[----:B------:R-:W-:-:S01]  /*55b0*/  FFMA.FTZ R54, R4, R89, -8 ;  /* 0xc100000004367423 */ /* 0x000fc20000010059 */
[----:B------:R-:W-:Y:S01]  /*55c0*/  FFMA.FTZ R89, R33, UR20, -R96 ;  /* 0x0000001421597c23 */ /* 0x000fe20008010860 */
[----:B------:R-:W-:Y:S03]  /*55d0*/  MUFU.EX2 R94, R94 ;  /* 0x0000005e005e7308 */ /* 0x000fe60000000800 */
[----:B------:R-:W-:Y:S02]  /*55e0*/  FSEL R33, R54, RZ, P1 ;  /* 0x000000ff36217208 */ /* 0x000fe40000800000 */
[----:B------:R-:W-:-:S03]  /*55f0*/  PLOP3.LUT P1, PT, PT, PT, UP0, 0x40, 0x0 ;  /* 0x000000000000781c */ /* 0x000fc60003f2e808 */
        /* <DEDUP_REMOVED lines=11> */
[----:B------:R-:W-:-:S01]  /*56b0*/  FADD.FTZ R76, R3, R66 ;  /* 0x00000042034c7221 */ /* 0x000fc20000010000 */
[--C-:B------:R-:W-:Y:S01]  /*56c0*/  FFMA.FTZ R75, R59, UR20, -R33.reuse ;  /* 0x000000143b4b7c23 */ /* 0x100fe20008010821 */
[----:B------:R-:W-:-:S01]  /*56d0*/  FFMA.FTZ R6, R6, UR20, -R33 ;  /* 0x0000001406067c23 */ /* 0x000fc20008010821 */
[--C-:B------:R-:W-:Y:S01]  /*56e0*/  FFMA.FTZ R59, R60, UR20, -R33.reuse ;  /* 0x000000143c3b7c23 */ /* 0x100fe20008010821 */
[----:B------:R-:W-:-:S01]  /*56f0*/  FFMA.FTZ R60, R61, UR20, -R33 ;  /* 0x000000143d3c7c23 */ /* 0x000fc20008010821 */
[----:B------:R-:W-:Y:S01]  /*5700*/  MUFU.EX2 R54, R54 ;  /* 0x0000003600367308 */ /* 0x000fe20000000800 */
[----:B------:R-:W-:-:S01]  /*5710*/  FADD.FTZ R61, R13, R76 ;  /* 0x0000004c0d3d7221 */ /* 0x000fc20000010000 */
[--C-:B------:R-:W-:Y:S01]  /*5720*/  FFMA.FTZ R7, R7, UR20, -R33.reuse ;  /* 0x0000001407077c23 */ /* 0x100fe20008010821 */
[----:B------:R-:W-:-:S01]  /*5730*/  FFMA.FTZ R8, R8, UR20, -R33 ;  /* 0x0000001408087c23 */ /* 0x000fc20008010821 */
[----:B------:R-:W-:Y:S01]  /*5740*/  FFMA.FTZ R9, R9, UR20, -R33 ;  /* 0x0000001409097c23 */ /* 0x000fe20008010821 */
[----:B------:R-:W-:-:S01]  /*5750*/  FADD.FTZ R76, R88, R61 ;  /* 0x0000003d584c7221 */ /* 0x000fc20000010000 */
[--C-:B------:R-:W-:Y:S01]  /*5760*/  FFMA.FTZ R11, R11, UR20, -R33.reuse ;  /* 0x000000140b0b7c23 */ /* 0x100fe20008010821 */
[----:B------:R-:W-:-:S01]  /*5770*/  FFMA.FTZ R61, R62, UR20, -R33 ;  /* 0x000000143e3d7c23 */ /* 0x000fc20008010821 */
[----:B------:R-:W0:Y:S01]  /*5780*/  MUFU.EX2 R91, R91 ;  /* 0x0000005b005b7308 */ /* 0x000e220000000800 */
[----:B------:R-:W-:-:S01]  /*5790*/  FADD.FTZ R95, R67, R76 ;  /* 0x0000004c435f7221 */ /* 0x000fc20000010000 */
[--C-:B------:R-:W-:Y:S01]  /*57a0*/  FFMA.FTZ R62, R63, UR20, -R33.reuse ;  /* 0x000000143f3e7c23 */ /* 0x100fe20008010821 */
[----:B------:R-:W-:-:S01]  /*57b0*/  FFMA.FTZ R66, R43, UR20, -R33 ;  /* 0x000000142b427c23 */ /* 0x000fc20008010821 */
[----:B------:R-:W-:Y:S01]  /*57c0*/  FFMA.FTZ R56, R56, UR20, -R33 ;  /* 0x0000001438387c23 */ /* 0x000fe20008010821 */
[----:B------:R-:W-:-:S01]  /*57d0*/  FADD.FTZ R95, R90, R95 ;  /* 0x0000005f5a5f7221 */ /* 0x000fc20000010000 */
[--C-:B------:R-:W-:Y:S01]  /*57e0*/  FFMA.FTZ R57, R57, UR20, -R33.reuse ;  /* 0x0000001439397c23 */ /* 0x100fe20008010821 */
[----:B------:R-:W-:-:S01]  /*57f0*/  FFMA.FTZ R58, R58, UR20, -R33 ;  /* 0x000000143a3a7c23 */ /* 0x000fc20008010821 */
[----:B------:R-:W1:Y:S01]  /*5800*/  MUFU.EX2 R6, R6 ;  /* 0x0000000600067308 */ /* 0x000e620000000800 */
[----:B------:R-:W-:-:S01]  /*5810*/  FADD.FTZ R76, R68, R95 ;  /* 0x0000005f444c7221 */ /* 0x000fc20000010000 */
[--C-:B------:R-:W-:Y:S01]  /*5820*/  FFMA.FTZ R40, R40, UR20, -R33.reuse ;  /* 0x0000001428287c23 */ /* 0x100fe20008010821 */
[----:B------:R-:W-:-:S01]  /*5830*/  FFMA.FTZ R46, R46, UR20, -R33 ;  /* 0x000000142e2e7c23 */ /* 0x000fc20008010821 */
[----:B------:R-:W-:Y:S01]  /*5840*/  FFMA.FTZ R47, R47, UR20, -R33 ;  /* 0x000000142f2f7c23 */ /* 0x000fe20008010821 */
[----:B------:R-:W-:-:S01]  /*5850*/  FADD.FTZ R95, R69, R76 ;  /* 0x0000004c455f7221 */ /* 0x000fc20000010000 */
[--C-:B------:R-:W-:Y:S01]  /*5860*/  FFMA.FTZ R24, R24, UR20, -R33.reuse ;  /* 0x0000001418187c23 */ /* 0x100fe20008010821 */
[----:B------:R-:W-:-:S01]  /*5870*/  FFMA.FTZ R25, R25, UR20, -R33 ;  /* 0x0000001419197c23 */ /* 0x000fc20008010821 */
[----:B------:R-:W2:Y:S01]  /*5880*/  MUFU.EX2 R7, R7 ;  /* 0x0000000700077308 */ /* 0x000ea20000000800 */
[----:B0-----:R-:W-:-:S01]  /*5890*/  FADD.FTZ R63, R54, R91 ;  /* 0x0000005b363f7221 */ /* 0x001fc20000010000 */
[----:B------:R-:W-:Y:S01]  /*58a0*/  FADD.FTZ R96, R70, R95 ;  /* 0x0000005f46607221 */ /* 0x000fe20000010000 */
[----:B------:R-:W-:-:S01]  /*58b0*/  FFMA.FTZ R26, R26, UR20, -R33 ;  /* 0x000000141a1a7c23 */ /* 0x000fc20008010821 */
[--C-:B------:R-:W-:Y:S01]  /*58c0*/  FFMA.FTZ R27, R27, UR20, -R33.reuse ;  /* 0x000000141b1b7c23 */ /* 0x100fe20008010821 */
[----:B------:R-:W-:-:S01]  /*58d0*/  FFMA.FTZ R28, R28, UR20, -R33 ;  /* 0x000000141c1c7c23 */ /* 0x000fc20008010821 */
[----:B------:R-:W-:Y:S01]  /*58e0*/  FADD.FTZ R96, R71, R96 ;  /* 0x0000006047607221 */ /* 0x000fe20000010000 */
[----:B------:R-:W-:-:S01]  /*58f0*/  FFMA.FTZ R29, R29, UR20, -R33 ;  /* 0x000000141d1d7c23 */ /* 0x000fc20008010821 */
[----:B------:R-:W0:Y:S01]  /*5900*/  MUFU.EX2 R8, R8 ;  /* 0x0000000800087308 */ /* 0x000e220000000800 */
[----:B-1----:R-:W-:-:S01]  /*5910*/  FADD.FTZ R76, R6, R63 ;  /* 0x0000003f064c7221 */ /* 0x002fc20000010000 */
[----:B------:R-:W-:Y:S01]  /*5920*/  FFMA.FTZ R63, R41, UR20, -R33 ;  /* 0x00000014293f7c23 */ /* 0x000fe20008010821 */
[----:B------:R-:W-:-:S01]  /*5930*/  FADD.FTZ R41, R77, R96 ;  /* 0x000000604d297221 */ /* 0x000fc20000010000 */
[--C-:B------:R-:W-:Y:S01]  /*5940*/  FFMA.FTZ R30, R30, UR20, -R33.reuse ;  /* 0x000000141e1e7c23 */ /* 0x100fe20008010821 */
[----:B------:R-:W-:-:S01]  /*5950*/  FFMA.FTZ R31, R31, UR20, -R33 ;  /* 0x000000141f1f7c23 */ /* 0x000fc20008010821 */
[----:B------:R-:W-:Y:S01]  /*5960*/  F2FP.SATFINITE.E4M3.F32.PACK_AB_MERGE_C R146, R94, R87, R146 ;  /* 0x000000575e92723e */ /* 0x000fe20004807092 */
[----:B------:R-:W-:-:S01]  /*5970*/  FADD.FTZ R68, R78, R41 ;  /* 0x000000294e447221 */ /* 0x000fc20000010000 */
[----:B------:R-:W1:Y:S01]  /*5980*/  MUFU.EX2 R9, R9 ;  /* 0x0000000900097308 */ /* 0x000e620000000800 */
[----:B--2---:R-:W-:-:S01]  /*5990*/  FADD.FTZ R95, R7, R76 ;  /* 0x0000004c075f7221 */ /* 0x004fc20000010000 */
[----:B------:R-:W-:Y:S01]  /*59a0*/  FFMA.FTZ R41, R42, UR20, -R33 ;  /* 0x000000142a297c23 */ /* 0x000fe20008010821 */
[----:B------:R-:W-:-:S04]  /*59b0*/  FADD.FTZ R77, R79, R68 ;  /* 0x000000444f4d7221 */ /* 0x000fc80000010000 */
[----:B------:R-:W-:Y:S01]  /*59c0*/  FADD.FTZ R68, R80, R77 ;  /* 0x0000004d50447221 */ /* 0x000fe20000010000 */
[----:B------:R-:W2:Y:S01]  /*59d0*/  MUFU.EX2 R11, R11 ;  /* 0x0000000b000b7308 */ /* 0x000ea20000000800 */
[----:B0-----:R-:W-:-:S02]  /*59e0*/  FADD.FTZ R76, R8, R95 ;  /* 0x0000005f084c7221 */ /* 0x001fc40000010000 */
[----:B------:R-:W-:-:S04]  /*59f0*/  FADD.FTZ R3, R81, R68 ;  /* 0x0000004451037221 */ /* 0x000fc80000010000 */
[----:B------:R-:W-:Y:S01]  /*5a00*/  FADD.FTZ R82, R82, R3 ;  /* 0x0000000352527221 */ /* 0x000fe20000010000 */
[----:B------:R-:W0:Y:S01]  /*5a10*/  MUFU.EX2 R12, R12 ;  /* 0x0000000c000c7308 */ /* 0x000e220000000800 */
[----:B-1----:R-:W-:-:S01]  /*5a20*/  FADD.FTZ R76, R9, R76 ;  /* 0x0000004c094c7221 */ /* 0x002fc20000010000 */
[----:B------:R-:W-:-:S06]  /*5a30*/  FFMA.FTZ R3, R44, UR20, -R33 ;  /* 0x000000142c037c23 */ /* 0x000fcc0008010821 */
[----:B------:R-:W1:Y:S01]  /*5a40*/  MUFU.EX2 R14, R14 ;  /* 0x0000000e000e7308 */ /* 0x000e620000000800 */
[----:B--2---:R-:W-:-:S07]  /*5a50*/  FADD.FTZ R69, R11, R76 ;  /* 0x0000004c0b457221 */ /* 0x004fce0000010000 */
[----:B------:R-:W2:Y:S01]  /*5a60*/  MUFU.EX2 R15, R15 ;  /* 0x0000000f000f7308 */ /* 0x000ea20000000800 */
[----:B0-----:R-:W-:-:S01]  /*5a70*/  FADD.FTZ R69, R12, R69 ;  /* 0x000000450c457221 */ /* 0x001fc20000010000 */
[----:B------:R-:W-:-:S04]  /*5a80*/  F2FP.SATFINITE.E4M3.F32.PACK_AB_MERGE_C R11, R12, R11, RZ ;  /* 0x0000000b0c0b723e */ /* 0x000fc800048070ff */
[----:B------:R-:W-:Y:S02]  /*5a90*/  F2FP.SATFINITE.E4M3.F32.PACK_AB_MERGE_C R155, R9, R8, R11 ;  /* 0x00000008099b723e */ /* 0x000fe4000480700b */
[----:B------:R-:W0:Y:S01]  /*5aa0*/  MUFU.EX2 R20, R20 ;  /* 0x0000001400147308 */ /* 0x000e220000000800 */
[----:B-1----:R-:W-:-:S07]  /*5ab0*/  FADD.FTZ R42, R14, R69 ;  /* 0x000000450e2a7221 */ /* 0x002fce0000010000 */
[----:B------:R-:W1:Y:S01]  /*5ac0*/  MUFU.EX2 R93, R93 ;  /* 0x0000005d005d7308 */ /* 0x000e620000000800 */
[----:B--2---:R-:W-:-:S07]  /*5ad0*/  FADD.FTZ R43, R15, R42 ;  /* 0x0000002a0f2b7221 */ /* 0x004fce0000010000 */
[----:B------:R-:W2:Y:S01]  /*5ae0*/  MUFU.EX2 R21, R21 ;  /* 0x0000001500157308 */ /* 0x000ea20000000800 */
[----:B0-----:R-:W-:-:S01]  /*5af0*/  FADD.FTZ R42, R20, R43 ;  /* 0x0000002b142a7221 */ /* 0x001fc20000010000 */
[----:B------:R-:W-:-:S04]  /*5b00*/  FADD.FTZ R43, R83, R82 ;  /* 0x00000052532b7221 */ /* 0x000fc80000010000 */
[----:B------:R-:W-:Y:S02]  /*5b10*/  FADD.FTZ R68, R84, R43 ;  /* 0x0000002b54447221 */ /* 0x000fe40000010000 */
[----:B------:R-:W0:Y:S01]  /*5b20*/  MUFU.EX2 R72, R72 ;  /* 0x0000004800487308 */ /* 0x000e220000000800 */
[----:B-1----:R-:W-:-:S01]  /*5b30*/  FADD.FTZ R44, R93, R42 ;  /* 0x0000002a5d2c7221 */ /* 0x002fc20000010000 */
[----:B------:R-:W-:Y:S01]  /*5b40*/  FADD.FTZ R85, R85, R68 ;  /* 0x0000004455557221 */ /* 0x000fe20000010000 */
[----:B------:R-:W-:-:S01]  /*5b50*/  FFMA.FTZ R42, R45, UR20, -R33 ;  /* 0x000000142d2a7c23 */ /* 0x000fc20008010821 */
[----:B------:R-:W-:Y:S02]  /*5b60*/  F2FP.SATFINITE.E4M3.F32.PACK_AB_MERGE_C R33, R7, R6, RZ ;  /* 0x000000060721723e */ /* 0x000fe400048070ff */
[----:B------:R-:W-:-:S01]  /*5b70*/  FADD.FTZ R86, R86, R85 ;  /* 0x0000005556567221 */ /* 0x000fc20000010000 */
[----:B------:R-:W-:Y:S01]  /*5b80*/  F2FP.SATFINITE.E4M3.F32.PACK_AB_MERGE_C R6, R36, R37, RZ ;  /* 0x000000252406723e */ /* 0x000fe200048070ff */
[----:B------:R-:W1:Y:S01]  /*5b90*/  MUFU.EX2 R73, R73 ;  /* 0x0000004900497308 */ /* 0x000e620000000800 */
[----:B--2---:R-:W-:-:S01]  /*5ba0*/  FADD.FTZ R43, R21, R44 ;  /* 0x0000002c152b7221 */ /* 0x004fc20000010000 */
[----:B------:R-:W-:Y:S01]  /*5bb0*/  FADD.FTZ R45, R87, R86 ;  /* 0x00000056572d7221 */ /* 0x000fe20000010000 */
[----:B------:R-:W-:-:S02]  /*5bc0*/  F2FP.SATFINITE.E4M3.F32.PACK_AB_MERGE_C R20, R93, R20, RZ ;  /* 0x000000145d14723e */ /* 0x000fc400048070ff */
[----:B------:R-:W-:Y:S01]  /*5bd0*/  F2FP.SATFINITE.E4M3.F32.PACK_AB_MERGE_C R153, R91, R54, R33 ;  /* 0x000000365b99723e */ /* 0x000fe20004807021 */
[----:B------:R-:W-:-:S01]  /*5be0*/  FADD.FTZ R94, R94, R45 ;  /* 0x0000002d5e5e7221 */ /* 0x000fc20000010000 */
[----:B------:R-:W-:Y:S01]  /*5bf0*/  F2FP.SATFINITE.E4M3.F32.PACK_AB_MERGE_C R149, R15, R14, R20 ;  /* 0x0000000e0f95723e */ /* 0x000fe20004807014 */
[----:B------:R-:W2:Y:S01]  /*5c00*/  MUFU.EX2 R74, R74 ;  /* 0x0000004a004a7308 */ /* 0x000ea20000000800 */
[----:B0-----:R-:W-:-:S01]  /*5c10*/  FADD.FTZ R44, R72, R43 ;  /* 0x0000002b482c7221 */ /* 0x001fc20000010000 */
[----:B------:R-:W-:-:S04]  /*5c20*/  FADD.FTZ R65, R65, R94 ;  /* 0x0000005e41417221 */ /* 0x000fc80000010000 */
[----:B------:R-:W-:Y:S02]  /*5c30*/  FADD.FTZ R64, R64, R65 ;  /* 0x0000004140407221 */ /* 0x000fe40000010000 */
[----:B------:R-:W0:Y:S01]  /*5c40*/  MUFU.EX2 R56, R56 ;  /* 0x0000003800387308 */ /* 0x000e220000000800 */
[----:B-1----:R-:W-:-:S07]  /*5c50*/  FADD.FTZ R43, R73, R44 ;  /* 0x0000002c492b7221 */ /* 0x002fce0000010000 */
[----:B------:R-:W1:Y:S01]  /*5c60*/  MUFU.EX2 R57, R57 ;  /* 0x0000003900397308 */ /* 0x000e620000000800 */
[----:B--2---:R-:W-:-:S01]  /*5c70*/  FADD.FTZ R43, R74, R43 ;  /* 0x0000002b4a2b7221 */ /* 0x004fc20000010000 */
[----:B------:R-:W-:-:S04]  /*5c80*/  F2FP.SATFINITE.E4M3.F32.PACK_AB_MERGE_C R73, R74, R73, RZ ;  /* 0x000000494a49723e */ /* 0x000fc800048070ff */
[----:B------:R-:W-:Y:S02]  /*5c90*/  F2FP.SATFINITE.E4M3.F32.PACK_AB_MERGE_C R151, R72, R21, R73 ;  /* 0x000000154897723e */ /* 0x000fe40004807049 */
        /* <DEDUP_REMOVED lines=13> */
[----:B--2---:R-:W-:Y:S01]  /*5d70*/  F2FP.SATFINITE.E4M3.F32.PACK_AB_MERGE_C R140, R92, R35, R6 ;  /* 0x000000235c8c723e */ /* 0x004fe20004807006 */
[----:B------:R-:W-:-:S04]  /*5d80*/  FADD.FTZ R35, R35, R64 ;  /* 0x0000004023237221 */ /* 0x000fc80000010000 */
[----:B------:R-:W-:Y:S02]  /*5d90*/  FADD.FTZ R92, R92, R35 ;  /* 0x000000235c5c7221 */ /* 0x000fe40000010000 */
        /* <DEDUP_REMOVED lines=12> */
[----:B------:R-:W-:Y:S01]  /*5e60*/  MUFU.EX2 R53, R53 ;  /* 0x0000003500357308 */ /* 0x000fe20000000800 */
[----:B-1----:R-:W-:-:S07]  /*5e70*/  FADD.FTZ R6, R13, R6 ;  /* 0x000000060d067221 */ /* 0x002fce0000010000 */
[----:B------:R-:W0:Y:S01]  /*5e80*/  MUFU.EX2 R52, R52 ;  /* 0x0000003400347308 */ /* 0x000e220000000800 */
[----:B--2---:R-:W-:-:S07]  /*5e90*/  FADD.FTZ R7, R41, R6 ;  /* 0x0000000629077221 */ /* 0x004fce0000010000 */
        /* <DEDUP_REMOVED lines=8> */
[----:B------:R-:W-:Y:S01]  /*5f20*/  MUFU.EX2 R50, R50 ;  /* 0x0000003200327308 */ /* 0x000fe20000000800 */
[----:B0-----:R-:W-:Y:S01]  /*5f30*/  F2FP.SATFINITE.E4M3.F32.PACK_AB_MERGE_C R142, R55, R38, R12 ;  /* 0x00000026378e723e */ /* 0x001fe2000480700c */
[----:B------:R-:W-:-:S04]  /*5f40*/  FADD.FTZ R38, R38, R37 ;  /* 0x0000002526267221 */ /* 0x000fc80000010000 */
[----:B------:R-:W-:Y:S02]  /*5f50*/  FADD.FTZ R38, R55, R38 ;  /* 0x0000002637267221 */ /* 0x000fe40000010000 */
[----:B------:R-:W0:Y:S01]  /*5f60*/  MUFU.EX2 R49, R49 ;  /* 0x0000003100317308 */ /* 0x000e220000000800 */
[----:B-1----:R-:W-:-:S01]  /*5f70*/  FADD.FTZ R7, R3, R66 ;  /* 0x0000004203077221 */ /* 0x002fc20000010000 */
[----:B------:R-:W-:-:S04]  /*5f80*/  FADD.FTZ R53, R53, R38 ;  /* 0x0000002635357221 */ /* 0x000fc80000010000 */
[----:B------:R-:W-:Y:S02]  /*5f90*/  FADD.FTZ R53, R52, R53 ;  /* 0x0000003534357221 */ /* 0x000fe40000010000 */
[----:B------:R-:W1:Y:S08]  /*5fa0*/  MUFU.EX2 R42, R42 ;  /* 0x0000002a002a7308 */ /* 0x000e700000000800 */
[----:B------:R-:W-:Y:S01]  /*5fb0*/  MUFU.EX2 R34, R34 ;  /* 0x0000002200227308 */ /* 0x000fe20000000800 */
[----:B0-----:R-:W-:-:S07]  /*5fc0*/  F2FP.SATFINITE.E4M3.F32.PACK_AB_MERGE_C R6, R49, R50, RZ ;  /* 0x000000323106723e */ /* 0x001fce00048070ff */
[----:B------:R-:W0:Y:S01]  /*5fd0*/  MUFU.EX2 R51, R51 ;  /* 0x0000003300337308 */ /* 0x000e220000000800 */
[----:B-1----:R-:W-:-:S07]  /*5fe0*/  FADD.FTZ R7, R42, R7 ;  /* 0x000000072a077221 */ /* 0x002fce0000010000 */
[----:B------:R-:W1:Y:S08]  /*5ff0*/  MUFU.EX2 R46, R46 ;  /* 0x0000002e002e7308 */ /* 0x000e700000000800 */
[----:B------:R-:W2:Y:S01]  /*6000*/  MUFU.EX2 R47, R47 ;  /* 0x0000002f002f7308 */ /* 0x000ea20000000800 */
[----:B0-----:R-:W-:Y:S01]  /*6010*/  F2FP.SATFINITE.E4M3.F32.PACK_AB_MERGE_C R136, R51, R34, R6 ;  /* 0x000000223388723e */ /* 0x001fe20004807006 */
[----:B------:R-:W-:-:S04]  /*6020*/  FADD.FTZ R34, R34, R53 ;  /* 0x0000003522227221 */ /* 0x000fc80000010000 */
[----:B------:R-:W-:Y:S02]  /*6030*/  FADD.FTZ R51, R51, R34 ;  /* 0x0000002233337221 */ /* 0x000fe40000010000 */
[----:B------:R-:W0:Y:S01]  /*6040*/  MUFU.EX2 R24, R24 ;  /* 0x0000001800187308 */ /* 0x000e220000000800 */
[----:B-1----:R-:W-:-:S01]  /*6050*/  FADD.FTZ R6, R46, R7 ;  /* 0x000000072e067221 */ /* 0x002fc20000010000 */
[----:B------:R-:W-:-:S04]  /*6060*/  FADD.FTZ R50, R50, R51 ;  /* 0x0000003332327221 */ /* 0x000fc80000010000 */
[----:B------:R-:W-:Y:S02]  /*6070*/  FADD.FTZ R49, R49, R50 ;  /* 0x0000003231317221 */ /* 0x000fe40000010000 */
[----:B------:R-:W1:Y:S01]  /*6080*/  MUFU.EX2 R25, R25 ;  /* 0x0000001900197308 */ /* 0x000e620000000800 */
[C---:B--2---:R-:W-:Y:S01]  /*6090*/  F2FP.SATFINITE.E4M3.F32.PACK_AB_MERGE_C R46, R47.reuse, R46, RZ ;  /* 0x0000002e2f2e723e */ /* 0x044fe200048070ff */
[----:B------:R-:W-:-:S03]  /*60a0*/  FADD.FTZ R47, R47, R6 ;  /* 0x000000062f2f7221 */ /* 0x000fc60000010000 */
[----:B------:R-:W-:-:S03]  /*60b0*/  F2FP.SATFINITE.E4M3.F32.PACK_AB_MERGE_C R143, R42, R3, R46 ;  /* 0x000000032a8f723e */ /* 0x000fc6000480702e */
        /* <DEDUP_REMOVED lines=19> */
[----:B-1----:R-:W-:-:S01]  /*61f0*/  FADD.FTZ R6, R28, R27 ;  /* 0x0000001b1c067221 */ /* 0x002fc20000010000 */
[----:B------:R-:W-:-:S06]  /*6200*/  FADD.FTZ R32, R32, R39 ;  /* 0x0000002720207221 */ /* 0x000fcc0000010000 */
[----:B------:R-:W1:Y:S01]  /*6210*/  MUFU.EX2 R31, R31 ;  /* 0x0000001f001f7308 */ /* 0x000e620000000800 */
[----:B--2---:R-:W-:-:S04]  /*6220*/  FADD.FTZ R3, R29, R6 ;  /* 0x000000061d037221 */ /* 0x004fc80000010000 */
[----:B0-----:R-:W-:Y:S01]  /*6230*/  FADD.FTZ R6, R30, R3 ;  /* 0x000000031e067221 */ /* 0x001fe20000010000 */
[----:B------:R-:W-:Y:S01]  /*6240*/  VIADD R3, R104, 0xfffffffe ;  /* 0xfffffffe68037836 */ /* 0x000fe20000000000 */
[C---:B-1----:R-:W-:Y:S02]  /*6250*/  F2FP.SATFINITE.E4M3.F32.PACK_AB_MERGE_C R7, R31.reuse, R30, RZ ;  /* 0x0000001e1f07723e */ /* 0x042fe400048070ff */
[----:B------:R-:W-:-:S02]  /*6260*/  FADD.FTZ R6, R31, R6 ;  /* 0x000000061f067221 */ /* 0x000fc40000010000 */
[----:B------:R-:W-:Y:S01]  /*6270*/  F2FP.SATFINITE.E4M3.F32.PACK_AB_MERGE_C R139, R29, R28, R7 ;  /* 0x0000001c1d8b723e */ /* 0x000fe20004807007 */
[----:B------:R-:W-:-:S01]  /*6280*/  FADD.FTZ R7, R89, R32 ;  /* 0x0000002059077221 */ /* 0x000fc20000010000 */
        /* <DEDUP_REMOVED lines=12> */
.L_x_1087:
[----:B------:R-:W-:Y:S02]  /*6350*/  ULDC UR12, c[0x0][0x9e4] ;  /* 0x00027900000c7ab9 */ /* 0x000fe40000000800 */
[----:B------:R-:W-:-:S11]  /*6360*/  UISETP.NE.AND UP0, UPT, UR12, 0x1, UPT ;  /* 0x000000010c00788c */ /* 0x000fd6000bf05270 */
[----:B------:R-:W-:Y:S02]  /*6370*/  @UP0 ULDC.64 UR14, c[0x0][0x9e8] ;  /* 0x00027a00000e0ab9 */ /* 0x000fe40000000a00 */
[----:B------:R-:W-:-:S04]  /*6380*/  UIMAD.WIDE.U32 UR6, UR11, UR14, URZ ;  /* 0x0000000e0b0672a5 */ /* 0x000fc8000f8e003f */
[----:B------:R-:W-:-:S12]  /*6390*/  @UP0 USHF.R.U32.HI UR11, URZ, UR15, UR7 ;  /* 0x0000000f3f0b0299 */ /* 0x000fd80008011607 */
.L_x_1088:
[----:B------:R-:W-:-:S04]  /*63a0*/  UIMAD UR11, UR11, UR12, UR12 ;  /* 0x0000000c0b0b72a4 */ /* 0x000fc8000f8e020c */
[----:B------:R-:W-:-:S04]  /*63b0*/  UISETP.LT.AND UP0, UPT, UR10, UR11, UPT ;  /* 0x0000000b0a00728c */ /* 0x000fc8000bf01270 */
[----:B------:R-:W-:-:S12]  /*63c0*/  USEL UR10, UR10, UR11, UP0 ;  /* 0x0000000b0a0a7287 */ /* 0x000fd80008000000 */
.L_x_1086:
[----:B------:R-:W-:Y:S01]  /*63d0*/  UIMAD.WIDE UR6, UR10, 0x66666667, URZ ;  /* 0x666666670a0678a5 */ /* 0x000fe2000f8e023f */
[----:B------:R-:W-:Y:S02]  /*63e0*/  CS2R R24, SRZ ;  /* 0x0000000000187805 */ /* 0x000fe4000001ff00 */
        /* <DEDUP_REMOVED lines=8> */
[----:B------:R-:W-:Y:S02]  /*6470*/  CS2R R38, SRZ ;  /* 0x0000000000267805 */ /* 0x000fe4000001ff00 */
[----:B------:R-:W-:Y:S01]  /*6480*/  CS2R R40, SRZ ;  /* 0x0000000000287805 */ /* 0x000fe2000001ff00 */
[----:B------:R-:W-:Y:S01]  /*6490*/  UISETP.LT.AND UP0, UPT, UR43, UR6, UPT ;  /* 0x000000062b00728c */ /* 0x000fe2000bf01270 */
[----:B------:R-:W-:Y:S02]  /*64a0*/  CS2R R42, SRZ ;  /* 0x00000000002a7805 */ /* 0x000fe4000001ff00 */
[----:B------:R-:W-:Y:S02]  /*64b0*/  CS2R R44, SRZ ;  /* 0x00000000002c7805 */ /* 0x000fe4000001ff00 */
[----:B------:R-:W-:Y:S01]  /*64c0*/  CS2R R46, SRZ ;  /* 0x00000000002e7805 */ /* 0x000fe2000001ff00 */
[----:B------:R-:W-:Y:S01]  /*64d0*/  USEL UR27, UR43, UR6, !UP0 ;  /* 0x000000062b1b7287 */ /* 0x000fe2000c000000 */
[----:B------:R-:W-:-:S02]  /*64e0*/  CS2R R48, SRZ ;  /* 0x0000000000307805 */ /* 0x000fc4000001ff00 */
[----:B------:R-:W-:Y:S02]  /*64f0*/  CS2R R50, SRZ ;  /* 0x0000000000327805 */ /* 0x000fe4000001ff00 */
[----:B------:R-:W-:Y:S02]  /*6500*/  CS2R R52, SRZ ;  /* 0x0000000000347805 */ /* 0x000fe4000001ff00 */
[----:B------:R-:W-:Y:S02]  /*6510*/  CS2R R54, SRZ ;  /* 0x0000000000367805 */ /* 0x000fe4000001ff00 */
[----:B------:R-:W-:-:S13]  /*6520*/  ISETP.GE.AND P1, PT, R3, UR27, PT ;  /* 0x0000001b03007c0c */ /* 0x000fda000bf26270 */
[----:B------:R-:W-:Y:S05]  /*6530*/  @!P1 BRA `(.L_x_1089) ;  /* 0x0000004800989947 */ /* 0x000fea0003800000 */
        /* <DEDUP_REMOVED lines=16> */
[----:B------:R-:W-:Y:S01]  /*6640*/  ULDC UR21, c[0x0][0x9e4] ;  /* 0x0002790000157ab9 */ /* 0x000fe20000000800 */
[----:B------:R-:W-:Y:S01]  /*6650*/  ULDC UR22, c[0x0][0x9dc] ;  /* 0x0002770000167ab9 */ /* 0x000fe20000000800 */
[----:B------:R-:W-:Y:S01]  /*6660*/  ULDC UR20, c[0x0][0x988] ;  /* 0x0002620000147ab9 */ /* 0x000fe20000000800 */
[----:B------:R-:W-:-:S05]  /*6670*/  ULDC UR23, c[0x0][0x9e0] ;  /* 0x0002780000177ab9 */ /* 0x000fca0000000800 */
.L_x_1108:
[----:B------:R-:W-:-:S04]  /*6680*/  UIADD3 UR26, UR50, 0x1, URZ ;  /* 0x00000001321a7890 */ /* 0x000fc8000fffe03f */
[----:B------:R-:W-:-:S04]  /*6690*/  UISETP.NE.AND UP0, UPT, UR26, 0x2, UPT ;  /* 0x000000021a00788c */ /* 0x000fc8000bf05270 */
[----:B------:R-:W-:Y:S02]  /*66a0*/  USEL UR25, URZ, 0x1, UP0 ;  /* 0x000000013f197887 */ /* 0x000fe40008000000 */
[----:B------:R-:W-:Y:S02]  /*66b0*/  USEL UR26, UR26, URZ, UP0 ;  /* 0x0000003f1a1a7287 */ /* 0x000fe40008000000 */
[----:B------:R-:W-:Y:S01]  /*66c0*/  ULOP3.LUT UR25, UR51, UR25, URZ, 0x3c, !UPT ;  /* 0x0000001933197292 */ /* 0x000fe2000f8e3c3f */
[----:B------:R-:W-:Y:S11]  /*66d0*/  @!P0 BRA `(.L_x_1090) ;  /* 0x0000000000048947 */ /* 0x000ff60003800000 */
[----:B------:R-:W-:Y:S01]  /*66e0*/  BPT.TRAP 0x1 ;  /* 0x000000040000795c */ /* 0x000fe20000300000 */
.L_x_1090:
[----:B------:R-:W-:Y:S01]  /*66f0*/  ULEA UR24, UR26, UR45, 0x3 ;  /* 0x0000002d1a187291 */ /* 0x000fe2000f8e183f */
[----:B------:R-:W-:-:S05]  /*6700*/  IMAD.U32 R8, RZ, RZ, UR25 ;  /* 0x00000019ff087e24 */ /* 0x000fca000f8e00ff */
[----:B------:R-:W-:-:S04]  /*6710*/  SHF.L.U32 R8, R8, 0x1f, RZ ;  /* 0x0000001f08087819 */ /* 0x000fc800000006ff */
[----:B------:R0:W1:Y:S01]  /*6720*/  SYNCS.PHASECHK.TRANS64.TRYWAIT P1, [UR24+0x13230], R8 ;  /* 0x01323008ff0075a7 */ /* 0x0000620008020158 */
[----:B------:R-:W-:Y:S05]  /*6730*/  @!P0 BRA `(.L_x_1091) ;  /* 0x0000000000048947 */ /* 0x000fea0003800000 */
[----:B------:R-:W-:Y:S01]  /*6740*/  BPT.TRAP 0x1 ;  /* 0x000000040000795c */ /* 0x000fe20000300000 */
.L_x_1091:
[----:B-1----:R-:W-:Y:S05]  /*6750*/  @P1 BRA `(.L_x_1092) ;  /* 0x0000000000081947 */ /* 0x002fea0003800000 */
[----:B------:R-:W1:Y:S02]  /*6760*/  SYNCS.PHASECHK.TRANS64.TRYWAIT P1, [UR24+0x13230], R8 ;  /* 0x01323008ff0075a7 */ /* 0x000e640008020158 */
[----:B-1----:R-:W-:Y:S05]  /*6770*/  @!P1 BRA `(.L_x_1093) ;  /* 0x0000016c00149947 */ /* 0x002fea0003800000 */
.L_x_1092:
        /* <DEDUP_REMOVED lines=64> */
.L_x_1094:
[----:B------:R-:W-:Y:S01]  /*6b80*/  ULEA UR11, UR50, UR45, 0x3 ;  /* 0x0000002d320b7291 */ /* 0x000fe2000f8e183f */
[----:B01----:R-:W-:-:S05]  /*6b90*/  IMAD.U32 R8, RZ, RZ, UR51 ;  /* 0x00000033ff087e24 */ /* 0x003fca000f8e00ff */
[----:B------:R-:W-:-:S04]  /*6ba0*/  SHF.L.U32 R8, R8, 0x1f, RZ ;  /* 0x0000001f08087819 */ /* 0x000fc800000006ff */
[----:B------:R0:W1:Y:S01]  /*6bb0*/  SYNCS.PHASECHK.TRANS64.TRYWAIT P1, [UR11+0x13250], R8 ;  /* 0x01325008ff0075a7 */ /* 0x000062000802014b */
[----:B------:R-:W-:Y:S05]  /*6bc0*/  @!P0 BRA `(.L_x_1095) ;  /* 0x0000000000048947 */ /* 0x000fea0003800000 */
[----:B------:R-:W-:Y:S01]  /*6bd0*/  BPT.TRAP 0x1 ;  /* 0x000000040000795c */ /* 0x000fe20000300000 */
.L_x_1095:
[----:B-1----:R-:W-:Y:S05]  /*6be0*/  @P1 BRA `(.L_x_1096) ;  /* 0x0000000000081947 */ /* 0x002fea0003800000 */
[----:B------:R-:W1:Y:S02]  /*6bf0*/  SYNCS.PHASECHK.TRANS64.TRYWAIT P1, [UR11+0x13250], R8 ;  /* 0x01325008ff0075a7 */ /* 0x000e64000802014b */
[----:B-1----:R-:W-:Y:S05]  /*6c00*/  @!P1 BRA `(.L_x_1097) ;  /* 0x0000016800089947 */ /* 0x002fea0003800000 */
.L_x_1096:
        /* <DEDUP_REMOVED lines=32> */
.L_x_1098:
        /* <DEDUP_REMOVED lines=10> */
[----:B------:R-:W-:Y:S01]  /*6eb0*/  FMUL.FTZ R74, R0, R78 ;  /* 0x0000004e004a7220 */ /* 0x000fe20000410000 */
[----:B------:R-:W-:-:S02]  /*6ec0*/  VIADD R132, R22, UR40 ;  /* 0x0000002816847c36 */ /* 0x000fc40008000000 */
[C---:B------:R-:W-:Y:S01]  /*6ed0*/  FMUL.FTZ R78, R0.reuse, R82 ;  /* 0x00000052004e7220 */ /* 0x040fe20000410000 */
[C---:B------:R-:W-:Y:S01]  /*6ee0*/  FMUL.FTZ R82, R0.reuse, R86 ;  /* 0x0000005600527220 */ /* 0x040fe20000410000 */
[----:B------:R-:W-:Y:S01]  /*6ef0*/  @UP1 ULDC UR6, c[0x0][0x44c] ;  /* 0x0001130000061ab9 */ /* 0x000fe20000000800 */
[C---:B------:R-:W-:Y:S01]  /*6f00*/  FMUL.FTZ R86, R0.reuse, R56 ;  /* 0x0000003800567220 */ /* 0x040fe20000410000 */
[C---:B------:R-:W-:Y:S01]  /*6f10*/  FMUL.FTZ R21, R0.reuse, R128 ;  /* 0x0000008000157220 */ /* 0x040fe20000410000 */
[C---:B------:R-:W-:Y:S01]  /*6f20*/  FMUL.FTZ R128, R0.reuse, R101 ;  /* 0x0000006500807220 */ /* 0x040fe20000410000 */
[----:B01----:R-:W-:Y:S01]  /*6f30*/  FMUL.FTZ R8, R0, R120 ;  /* 0x0000007800087220 */ /* 0x003fe20000410000 */
        /* <DEDUP_REMOVED lines=8> */
[C---:B------:R-:W-:Y:S01]  /*6fc0*/  FMUL.FTZ R129, R0.reuse, R60 ;  /* 0x0000003c00817220 */ /* 0x040fe20000410000 */
[----:B------:R-:W-:Y:S01]  /*6fd0*/  UISETP.NE.AND UP0, UPT, UR48, URZ, UPT ;  /* 0x0000003f3000728c */ /* 0x000fe2000bf05270 */
[----:B------:R-:W0:Y:S01]  /*6fe0*/  SHFL.IDX PT, R136, R132, RZ, 0x1c1f ;  /* 0x001c1fff84887589 */ /* 0x000e2200000e0000 */
        /* <DEDUP_REMOVED lines=59> */
[----:B------:R-:W-:-:S02]  /*73a0*/  IMAD R70, R3, -0xa0, RZ ;  /* 0xffffff6003467824 */ /* 0x000fc400078e02ff */
[----:B------:R-:W-:Y:S01]  /*73b0*/  FMUL.FTZ R68, R0, R71 ;  /* 0x0000004700447220 */ /* 0x000fe20000410000 */
[----:B------:R-:W-:Y:S01]  /*73c0*/  UIADD3 UR24, UR24, 0x13240, URZ ;  /* 0x0001324018187890 */ /* 0x000fe2000fffe03f */
[----:B------:R-:W-:Y:S01]  /*73d0*/  PLOP3.LUT P1, PT, PT, PT, UP0, 0x40, 0x0 ;  /* 0x000000000000781c */ /* 0x000fe20003f2e808 */
[----:B------:R-:W1:Y:S01]  /*73e0*/  MUFU.TANH R8, R8 ;  /* 0x0000000800087308 */ /* 0x000e620000002400 */
[----:B------:R-:W-:Y:S01]  /*73f0*/  IADD3 R56, -R19, 0x1, R70 ;  /* 0x0000000113387810 */ /* 0x000fe20007ffe146 */
[----:B------:R-:W-:Y:S01]  /*7400*/  UPRMT UR24, UR44, 0x654, UR24 ;  /* 0x000006542c187896 */ /* 0x000fe20008000018 */
[----:B------:R-:W-:Y:S01]  /*7410*/  IMAD.IADD R67, R70, 0x1, -R19 ;  /* 0x0000000146437824 */ /* 0x000fe200078e0a13 */
[----:B------:R-:W-:Y:S01]  /*7420*/  ULOP3.LUT UR6, URZ, UR22, URZ, 0x33, !UPT ;  /* 0x000000163f067292 */ /* 0x000fe2000f8e333f */
[----:B------:R-:W-:-:S03]  /*7430*/  IADD3 R56, -R18, R56, R17 ;  /* 0x0000003812387210 */ /* 0x000fc60007ffe111 */
[----:B------:R-:W2:Y:S02]  /*7440*/  MUFU.TANH R9, R9 ;  /* 0x0000000900097308 */ /* 0x000ea40000002400 */
[C---:B------:R-:W-:Y:S01]  /*7450*/  VIADD R135, R56.reuse, UR23 ;  /* 0x0000001738877c36 */ /* 0x040fe20008000000 */
[----:B------:R-:W-:Y:S01]  /*7460*/  SYNCS.ARRIVE.TRANS64.RED.A1T0 RZ, [UR24], RZ ;  /* 0x000000ffffff79a7 */ /* 0x000fe20008100418 */
[----:B------:R-:W-:Y:S02]  /*7470*/  VIADD R134, R56, UR6 ;  /* 0x0000000638867c36 */ /* 0x000fe40008000000 */
[--C-:B0-----:R-:W-:Y:S02]  /*7480*/  IMAD.IADD R133, R135, 0x1, R136.reuse ;  /* 0x0000000187857824 */ /* 0x101fe400078e0288 */
        /* <DEDUP_REMOVED lines=92> */
.L_x_1101:
[----:B------:R-:W-:-:S05]  /*7a50*/  IMAD.U32 R138, RZ, RZ, UR21 ;  /* 0x00000015ff8a7e24 */ /* 0x000fca000f8e00ff */
[----:B------:R-:W-:-:S13]  /*7a60*/  ISETP.NE.AND P1, PT, R138, 0x1, PT ;  /* 0x000000018a00780c */ /* 0x000fda0003f25270 */
[----:B------:R-:W1:Y:S02]  /*7a70*/  @P1 LDC.64 R56, c[0x0][0x9e8] ;  /* 0x00027a00ff381b82 */ /* 0x000e640000000a00 */
[----:B-1----:R-:W-:-:S05]  /*7a80*/  @P1 IMAD.HI.U32 R56, R136, R56, RZ ;  /* 0x0000003888381227 */ /* 0x002fca00078e00ff */
[----:B------:R-:W-:-:S07]  /*7a90*/  @P1 SHF.R.U32.HI R136, RZ, R57, R56 ;  /* 0x00000039ff881219 */ /* 0x000fce0000011638 */
.L_x_1102:
[----:B------:R-:W-:Y:S05]  /*7aa0*/  BSYNC B0 ;  /* 0x0000000000007941 */ /* 0x000fea0003800000 */
.L_x_1100:
[----:B------:R-:W-:-:S05]  /*7ab0*/  IMAD R136, R136, R138, R67 ;  /* 0x0000008a88887224 */ /* 0x000fca00078e0243 */
[----:B------:R-:W-:Y:S02]  /*7ac0*/  VIADDMNMX R133, R136, R138, R133, PT ;  /* 0x0000008a88857246 */ /* 0x000fe40003800185 */
[----:B------:R-:W-:-:S07]  /*7ad0*/  VIMNMX R71, R71, R136, !PT ;  /* 0x0000008847477248 */ /* 0x000fce0007fe0100 */
.L_x_1099:
        /* <DEDUP_REMOVED lines=8> */
[----:B------:R-:W-:Y:S02]  /*7b60*/  ISETP.LT.OR P3, PT, R133, 0x2, P3 ;  /* 0x000000028500780c */ /* 0x000fe40001f61670 */
[----:B------:R-:W-:Y:S02]  /*7b70*/  @P2 LOP3.LUT R16, R16, 0x2, RZ, 0xfc, !PT ;  /* 0x0000000210102812 */ /* 0x000fe400078efcff */
[----:B------:R-:W-:Y:S02]  /*7b80*/  ISETP.GT.AND P2, PT, R71, 0x8, !P2 ;  /* 0x000000084700780c */ /* 0x000fe40005744270 */
[----:B------:R-:W-:Y:S02]  /*7b90*/  LOP3.LUT R16, R16, 0xfffffffb, RZ, 0xc0, !PT ;  /* 0xfffffffb10107812 */ /* 0x000fe400078ec0ff */
[----:B------:R-:W-:Y:S02]  /*7ba0*/  ISETP.LT.OR P2, PT, R133, 0x9, P2 ;  /* 0x000000098500780c */ /* 0x000fe40001741670 */
[----:B------:R-:W-:-:S02]  /*7bb0*/  FSEL R56, R9, -INF , !P3 ;  /* 0xff80000009387808 */ /* 0x000fc40005800000 */
[----:B------:R-:W-:Y:S01]  /*7bc0*/  @P5 LOP3.LUT R16, R16, 0x4, RZ, 0xfc, !PT ;  /* 0x0000000410105812 */ /* 0x000fe200078efcff */
[--C-:B-1----:R-:W-:Y:S01]  /*7bd0*/  IMAD.IADD R135, R135, 0x1, R57.reuse ;  /* 0x0000000187877824 */ /* 0x102fe200078e0239 */
[----:B------:R-:W-:Y:S01]  /*7be0*/  ISETP.GT.AND P3, PT, R71, 0x9, !P5 ;  /* 0x000000094700780c */ /* 0x000fe20006f64270 */
[----:B------:R-:W-:Y:S01]  /*7bf0*/  IMAD.IADD R134, R134, 0x1, R57 ;  /* 0x0000000186867824 */ /* 0x000fe200078e0239 */
        /* <DEDUP_REMOVED lines=230> */
.L_x_1105:
[----:B------:R-:W-:-:S05]  /*8a60*/  IMAD.U32 R70, RZ, RZ, UR21 ;  /* 0x00000015ff467e24 */ /* 0x000fca000f8e00ff */
[----:B------:R-:W-:-:S13]  /*8a70*/  ISETP.NE.AND P6, PT, R70, 0x1, PT ;  /* 0x000000014600780c */ /* 0x000fda0003fc5270 */
[----:B------:R-:W0:Y:S02]  /*8a80*/  @P6 LDC.64 R8, c[0x0][0x9e8] ;  /* 0x00027a00ff086b82 */ /* 0x000e240000000a00 */
[----:B0-----:R-:W-:-:S05]  /*8a90*/  @P6 IMAD.HI.U32 R8, R57, R8, RZ ;  /* 0x0000000839086227 */ /* 0x001fca00078e00ff */
[----:B------:R-:W-:-:S07]  /*8aa0*/  @P6 SHF.R.U32.HI R57, RZ, R9, R8 ;  /* 0x00000009ff396219 */ /* 0x000fce0000011608 */
.L_x_1106:
[----:B------:R-:W-:Y:S05]  /*8ab0*/  BSYNC B0 ;  /* 0x0000000000007941 */ /* 0x000fea0003800000 */
.L_x_1104:
[----:B------:R-:W-:-:S05]  /*8ac0*/  IMAD R57, R57, R70, R67 ;  /* 0x0000004639397224 */ /* 0x000fca00078e0243 */
[----:B------:R-:W-:Y:S02]  /*8ad0*/  VIADDMNMX R135, R57, R70, R135, PT ;  /* 0x0000004639877246 */ /* 0x000fe40003800187 */
[----:B------:R-:W-:-:S07]  /*8ae0*/  VIMNMX R134, R134, R57, !PT ;  /* 0x0000003986867248 */ /* 0x000fce0007fe0100 */
.L_x_1103:
        /* <DEDUP_REMOVED lines=111> */
[C---:B------:R-:W-:Y:S02]  /*91e0*/  ISETP.LT.OR P3, PT, R135.reuse, 0x91, P3 ;  /* 0x000000918700780c */ /* 0x040fe40001f61670 */
[C---:B------:R-:W-:Y:S02]  /*91f0*/  ISETP.GT.AND P1, PT, R134.reuse, 0x41, !P1 ;  /* 0x000000418600780c */ /* 0x040fe40004f24270 */
[----:B------:R-:W-:Y:S02]  /*9200*/  ISETP.GT.AND P5, PT, R134, 0x98, !P5 ;  /* 0x000000988600780c */ /* 0x000fe40006fa4270 */
        /* <DEDUP_REMOVED lines=78> */
[----:B------:R-:W-:Y:S02]  /*96f0*/  ISETP.GT.AND P1, PT, R134, RZ, !P6 ;  /* 0x000000ff8600720c */ /* 0x000fe40007724270 */
[----:B------:R-:W-:Y:S02]  /*9700*/  LOP3.LUT P6, RZ, R2, 0x4, RZ, 0xc0, !PT ;  /* 0x0000000402ff7812 */ /* 0x000fe400078cc0ff */
[----:B------:R-:W-:Y:S02]  /*9710*/  ISETP.LT.OR P1, PT, R135, 0x1, P1 ;  /* 0x000000018700780c */ /* 0x000fe40000f21670 */
[----:B------:R-:W-:Y:S02]  /*9720*/  ISETP.GT.AND P6, PT, R134, 0x99, !P6 ;  /* 0x000000998600780c */ /* 0x000fe400077c4270 */
[----:B------:R-:W-:-:S02]  /*9730*/  FSEL R11, R11, -INF , !P1 ;  /* 0xff8000000b0b7808 */ /* 0x000fc40004800000 */
[----:B------:R-:W-:Y:S02]  /*9740*/  FSETP.NEU.FTZ.AND P1, PT, R8, -INF , PT ;  /* 0xff8000000800780b */ /* 0x000fe40003f3d000 */
[----:B------:R-:W-:Y:S02]  /*9750*/  ISETP.LT.OR P6, PT, R135, 0x9a, P6 ;  /* 0x0000009a8700780c */ /* 0x000fe400037c1670 */
[----:B------:R-:W-:-:S05]  /*9760*/  FSEL R9, R67, RZ, P1 ;  /* 0x000000ff43097208 */ /* 0x000fca0000800000 */
        /* <DEDUP_REMOVED lines=46> */
[----:B------:R-:W-:Y:S03]  /*9a50*/  MUFU.EX2 R70, R70 ;  /* 0x0000004600467308 */ /* 0x000fe60000000800 */
[----:B------:R-:W-:Y:S01]  /*9a60*/  FMNMX.FTZ R116, R114, R123, !PT ;  /* 0x0000007b72747209 */ /* 0x000fe20007810000 */
[----:B------:R-:W-:-:S03]  /*9a70*/  FFMA.FTZ R123, R117, UR20, -R9 ;  /* 0x00000014757b7c23 */ /* 0x000fc60008010809 */
[----:B------:R-:W-:Y:S01]  /*9a80*/  FMNMX.FTZ R117, R115, R116, !PT ;  /* 0x0000007473757209 */ /* 0x000fe20007810000 */
[----:B------:R-:W-:Y:S03]  /*9a90*/  MUFU.EX2 R57, R57 ;  /* 0x0000003900397308 */ /* 0x000fe60000000800 */
[----:B------:R-:W-:-:S04]  /*9aa0*/  FMNMX.FTZ R124, R118, R117, !PT ;  /* 0x00000075767c7209 */ /* 0x000fc80007810000 */
[----:B------:R-:W-:Y:S01]  /*9ab0*/  FMNMX.FTZ R117, R119, R124, !PT ;  /* 0x0000007c77757209 */ /* 0x000fe20007810000 */
[----:B------:R0:W-:Y:S03]  /*9ac0*/  MUFU.EX2 R116, R123 ;  /* 0x0000007b00747308 */ /* 0x0001e60000000800 */
        /* <DEDUP_REMOVED lines=15> */
[----:B------:R-:W-:Y:S01]  /*9bc0*/  FMNMX.FTZ R124, R74, R117, !PT ;  /* 0x000000754a7c7209 */ /* 0x000fe20007810000 */
[--C-:B------:R-:W-:Y:S01]  /*9bd0*/  FFMA.FTZ R117, R127, UR20, -R9.reuse ;  /* 0x000000147f757c23 */ /* 0x100fe20008010809 */
[----:B------:R-:W-:-:S02]  /*9be0*/  FFMA.FTZ R127, R128, UR20, -R9 ;  /* 0x00000014807f7c23 */ /* 0x000fc40008010809 */
[----:B0-----:R-:W-:Y:S01]  /*9bf0*/  FMNMX.FTZ R123, R75, R124, !PT ;  /* 0x0000007c4b7b7209 */ /* 0x001fe20007810000 */
[----:B------:R-:W-:Y:S03]  /*9c00*/  MUFU.EX2 R120, R120 ;  /* 0x0000007800787308 */ /* 0x000fe60000000800 */
[----:B------:R-:W-:-:S04]  /*9c10*/  FMNMX.FTZ R124, R78, R123, !PT ;  /* 0x0000007b4e7c7209 */ /* 0x000fc80007810000 */
[----:B------:R-:W-:Y:S01]  /*9c20*/  FMNMX.FTZ R123, R79, R124, !PT ;  /* 0x0000007c4f7b7209 */ /* 0x000fe20007810000 */
[----:B------:R-:W-:Y:S03]  /*9c30*/  MUFU.EX2 R71, R71 ;  /* 0x0000004700477308 */ /* 0x000fe60000000800 */
[----:B------:R-:W-:-:S04]  /*9c40*/  FMNMX.FTZ R128, R82, R123, !PT ;  /* 0x0000007b52807209 */ /* 0x000fc80007810000 */
[----:B------:R-:W-:Y:S01]  /*9c50*/  FMNMX.FTZ R123, R83, R128, !PT ;  /* 0x00000080537b7209 */ /* 0x000fe20007810000 */
[----:B------:R0:W-:Y:S03]  /*9c60*/  MUFU.EX2 R124, R127 ;  /* 0x0000007f007c7308 */ /* 0x0001e60000000800 */
[----:B------:R-:W-:-:S04]  /*9c70*/  FMNMX.FTZ R128, R58, R123, !PT ;  /* 0x0000007b3a807209 */ /* 0x000fc80007810000 */
[----:B------:R-:W-:Y:S01]  /*9c80*/  FMNMX.FTZ R123, R59, R128, !PT ;  /* 0x000000803b7b7209 */ /* 0x000fe20007810000 */
[----:B------:R-:W-:Y:S01]  /*9c90*/  MUFU.EX2 R104, R104 ;  /* 0x0000006800687308 */ /* 0x000fe20000000800 */
[----:B0-----:R-:W-:-:S01]  /*9ca0*/  FFMA.FTZ R127, R103, UR20, -R9 ;  /* 0x00000014677f7c23 */ /* 0x001fc20008010809 */
[----:B------:R-:W-:Y:S02]  /*9cb0*/  FSEL R103, R61, -INF , !P2 ;  /* 0xff8000003d677808 */ /* 0x000fe40005000000 */
        /* <DEDUP_REMOVED lines=10> */
[----:B------:R0:W-:Y:S04]  /*9d60*/  MUFU.EX2 R68, R127 ;  /* 0x0000007f00447308 */ /* 0x0001e80000000800 */
[----:B------:R-:W1:Y:S04]  /*9d70*/  SHFL.BFLY PT, R123, R128, 0x2, 0x1f ;  /* 0x0c401f00807b7f89 */ /* 0x000e6800000e0000 */
[----:B------:R-:W-:Y:S01]  /*9d80*/  MUFU.EX2 R109, R133 ;  /* 0x00000085006d7308 */ /* 0x000fe20000000800 */
[----:B0-----:R-:W-:-:S01]  /*9d90*/  FFMA.FTZ R127, R131, UR20, -R9 ;  /* 0x00000014837f7c23 */ /* 0x001fc20008010809 */
[----:B------:R-:W-:-:S06]  /*9da0*/  FFMA.FTZ R131, R69, UR20, -R9 ;  /* 0x0000001445837c23 */ /* 0x000fcc0008010809 */
[----:B------:R-:W-:Y:S08]  /*9db0*/  MUFU.EX2 R112, R136 ;  /* 0x0000008800707308 */ /* 0x000ff00000000800 */
[----:B------:R-:W-:Y:S01]  /*9dc0*/  MUFU.EX2 R113, R113 ;  /* 0x0000007100717308 */ /* 0x000fe20000000800 */
[----:B-1----:R-:W-:Y:S01]  /*9dd0*/  FMNMX.FTZ R132, R128, R123, !PT ;  /* 0x0000007b80847209 */ /* 0x002fe20007810000 */
[--C-:B------:R-:W-:Y:S01]  /*9de0*/  FFMA.FTZ R123, R129, UR20, -R9.reuse ;  /* 0x00000014817b7c23 */ /* 0x100fe20008010809 */
[----:B------:R-:W-:-:S01]  /*9df0*/  FFMA.FTZ R128, R130, UR20, -R9 ;  /* 0x0000001482807c23 */ /* 0x000fc20008010809 */
[----:B------:R-:W-:-:S04]  /*9e00*/  FSEL R130, R8, RZ, P1 ;  /* 0x000000ff08827208 */ /* 0x000fc80000800000 */
[----:B------:R-:W-:Y:S01]  /*9e10*/  MUFU.EX2 R88, R88 ;  /* 0x0000005800587308 */ /* 0x000fe20000000800 */
[----:B------:R-:W0:Y:S01]  /*9e20*/  SHFL.BFLY PT, R129, R132, 0x1, 0x1f ;  /* 0x0c201f0084817f89 */ /* 0x000e2200000e0000 */
[----:B------:R-:W-:-:S06]  /*9e30*/  FADD.FTZ R5, -R130, R5 ;  /* 0x0000000582057221 */ /* 0x000fcc0000010100 */
[----:B------:R-:W-:Y:S01]  /*9e40*/  MUFU.EX2 R130, R131 ;  /* 0x0000008300827308 */ /* 0x000fe20000000800 */
[----:B------:R-:W-:-:S07]  /*9e50*/  FMUL.FTZ R5, R5, UR20 ;  /* 0x0000001405057c20 */ /* 0x000fce0008410000 */
[----:B------:R-:W1:Y:S08]  /*9e60*/  MUFU.EX2 R5, R5 ;  /* 0x0000000500057308 */ /* 0x000e700000000800 */
[----:B------:R-:W-:Y:S01]  /*9e70*/  MUFU.EX2 R89, R89 ;  /* 0x0000005900597308 */ /* 0x000fe20000000800 */
[----:B0-----:R-:W-:Y:S01]  /*9e80*/  FMNMX.FTZ R9, R132, R129, !PT ;  /* 0x0000008184097209 */ /* 0x001fe20007810000 */
[----:B------:R-:W-:-:S03]  /*9e90*/  IMAD.U32 R132, RZ, RZ, UR20 ;  /* 0x00000014ff847e24 */ /* 0x000fc6000f8e00ff */
[C---:B------:R-:W-:Y:S01]  /*9ea0*/  FSETP.NEU.FTZ.AND P1, PT, R9.reuse, -INF , PT ;  /* 0xff8000000900780b */ /* 0x040fe20003f3d000 */
[----:B------:R-:W-:-:S02]  /*9eb0*/  FFMA.FTZ R69, R9, R132, -8 ;  /* 0xc100000009457423 */ /* 0x000fc40000010084 */
[----:B------:R-:W-:Y:S01]  /*9ec0*/  MUFU.EX2 R92, R92 ;  /* 0x0000005c005c7308 */ /* 0x000fe20000000800 */
[----:B------:R-:W-:Y:S01]  /*9ed0*/  FSEL R129, R9, RZ, P1 ;  /* 0x000000ff09817208 */ /* 0x000fe20000800000 */
[----:B-1----:R-:W-:Y:S01]  /*9ee0*/  FFMA.FTZ R132, R5, R7, R70 ;  /* 0x0000000705847223 */ /* 0x002fe20000010046 */
[----:B------:R-:W-:-:S03]  /*9ef0*/  FSEL R69, R69, RZ, P1 ;  /* 0x000000ff45457208 */ /* 0x000fc60000800000 */
[----:B------:R-:W-:Y:S01]  /*9f00*/  FADD.FTZ R129, -R129, R4 ;  /* 0x0000000481817221 */ /* 0x000fe20000010100 */
[----:B------:R-:W-:-:S01]  /*9f10*/  FADD.FTZ R132, R57, R132 ;  /* 0x0000008439847221 */ /* 0x000fc20000010000 */
[--C-:B------:R-:W-:Y:S01]  /*9f20*/  FFMA.FTZ R131, R94, UR20, -R69.reuse ;  /* 0x000000145e837c23 */ /* 0x100fe20008010845 */
[----:B------:R-:W-:-:S01]  /*9f30*/  FFMA.FTZ R11, R11, UR20, -R69 ;  /* 0x000000140b0b7c23 */ /* 0x000fc20008010845 */
[----:B------:R-:W-:Y:S01]  /*9f40*/  FMUL.FTZ R94, R129, UR20 ;  /* 0x00000014815e7c20 */ /* 0x000fe20008410000 */
[----:B------:R-:W-:-:S01]  /*9f50*/  FFMA.FTZ R12, R12, UR20, -R69 ;  /* 0x000000140c0c7c23 */ /* 0x000fc20008010845 */
[--C-:B------:R-:W-:Y:S01]  /*9f60*/  FFMA.FTZ R15, R15, UR20, -R69.reuse ;  /* 0x000000140f0f7c23 */ /* 0x100fe20008010845 */
[----:B------:R-:W-:-:S01]  /*9f70*/  FFMA.FTZ R20, R20, UR20, -R69 ;  /* 0x0000001414147c23 */ /* 0x000fc20008010845 */
[--C-:B------:R-:W-:Y:S01]  /*9f80*/  FFMA.FTZ R121, R121, UR20, -R69.reuse ;  /* 0x0000001479797c23 */ /* 0x100fe20008010845 */
        /* <DEDUP_REMOVED lines=25> */
[----:B0-----:R-:W-:-:S01]  /*a120*/  FFMA.FTZ R7, R94, R6, R11 ;  /* 0x000000065e077223 */ /* 0x001fc2000001000b */
        /* <DEDUP_REMOVED lines=12> */
[--C-:B------:R-:W-:Y:S01]  /*a1f0*/  FFMA.FTZ R62, R62, UR20, -R69.reuse ;  /* 0x000000143e3e7c23 */ /* 0x100fe20008010845 */
[----:B------:R-:W-:-:S01]  /*a200*/  FFMA.FTZ R66, R66, UR20, -R69 ;  /* 0x0000001442427c23 */ /* 0x000fc20008010845 */
        /* <DEDUP_REMOVED lines=13> */
[----:B--2---:R-:W-:-:S07]  /*a2e0*/  FADD.FTZ R132, R122, R129 ;  /* 0x000000817a847221 */ /* 0x004fce0000010000 */
[----:B------:R-:W2:Y:S01]  /*a2f0*/  MUFU.EX2 R106, R106 ;  /* 0x0000006a006a7308 */ /* 0x000ea20000000800 */
[----:B0-----:R-:W-:-:S01]  /*a300*/  FADD.FTZ R129, R125, R132 ;  /* 0x000000847d817221 */ /* 0x001fc20000010000 */
[----:B------:R-:W-:-:S06]  /*a310*/  FADD.FTZ R132, R104, R7 ;  /* 0x0000000768847221 */ /* 0x000fcc0000010000 */
[----:B------:R-:W0:Y:S01]  /*a320*/  MUFU.EX2 R107, R107 ;  /* 0x0000006b006b7308 */ /* 0x000e220000000800 */
[----:B-1----:R-:W-:-:S07]  /*a330*/  FADD.FTZ R129, R126, R129 ;  /* 0x000000817e817221 */ /* 0x002fce0000010000 */
        /* <DEDUP_REMOVED lines=106> */
[----:B--2---:R-:W-:-:S01]  /*a9e0*/  FADD.FTZ R77, R127, R6 ;  /* 0x000000067f4d7221 */ /* 0x004fc20000010000 */
[----:B0-----:R-:W-:-:S03]  /*a9f0*/  FADD.FTZ R6, R66, R7 ;  /* 0x0000000742067221 */ /* 0x001fc60000010000 */
[----:B------:R-:W-:Y:S01]  /*aa00*/  FADD.FTZ R7, R130, R77 ;  /* 0x0000004d82077221 */ /* 0x000fe20000010000 */
[----:B-1----:R-:W-:-:S01]  /*aa10*/  FADD.FTZ R6, R69, R6 ;  /* 0x0000000645067221 */ /* 0x002fc20000010000 */
[----:B------:R-:W-:Y:S06]  /*aa20*/  @!P0 BRA `(.L_x_1107) ;  /* 0x0000000000048947 */ /* 0x000fec0003800000 */
[----:B------:R-:W-:Y:S01]  /*aa30*/  BPT.TRAP 0x1 ;  /* 0x000000040000795c */ /* 0x000fe20000300000 */
.L_x_1107:
        /* <DEDUP_REMOVED lines=86> */
.L_x_1089:
[----:B------:R-:W-:Y:S01]  /*afa0*/  UISETP.NE.AND UP1, UPT, UR49, URZ, UPT ;  /* 0x0000003f3100728c */ /* 0x000fe2000bf25270 */
[----:B------:R-:W-:Y:S01]  /*afb0*/  IADD3 R8, R17, 0x1, -R18 ;  /* 0x0000000111087810 */ /* 0x000fe20007ffe812 */
[----:B------:R-:W-:Y:S02]  /*afc0*/  UISETP.NE.AND UP0, UPT, UR48, URZ, UPT ;  /* 0x0000003f3000728c */ /* 0x000fe4000bf05270 */
[----:B------:R-:W-:Y:S01]  /*afd0*/  UIADD3 UR10, UR40, 0xbf, URZ ;  /* 0x000000bf280a7890 */ /* 0x000fe2000fffe03f */
[----:B------:R-:W-:-:S03]  /*afe0*/  R2UR UR11, R8 ;  /* 0x00000000080b72ca */ /* 0x000fc600000e0000 */
[----:B------:R-:W-:-:S03]  /*aff0*/  PLOP3.LUT P1, PT, PT, PT, UP0, 0x40, 0x0 ;  /* 0x000000000000781c */ /* 0x000fc60003f2e808 */
[----:B------:R-:W-:Y:S01]  /*b000*/  @UP1 ULDC UR6, c[0x0][0x44c] ;  /* 0x0001130000061ab9 */ /* 0x000fe20000000800 */
[----:B------:R-:W-:Y:S01]  /*b010*/  @UP1 ULDC UR12, c[0x0][0x450] ;  /* 0x00011400000c1ab9 */ /* 0x000fe20000000800 */
[----:B------:R-:W-:-:S04]  /*b020*/  UIMAD.WIDE.U32 UR6, UR10, UR6, URZ ;  /* 0x000000060a0672a5 */ /* 0x000fc8000f8e003f */
[----:B------:R-:W-:-:S04]  /*b030*/  @UP1 USHF.R.U32.HI UR10, URZ, UR12, UR7 ;  /* 0x0000000c3f0a1299 */ /* 0x000fc80008011607 */
[----:B------:R-:W-:-:S04]  /*b040*/  UIADD3 UR10, UR11, UR10, URZ ;  /* 0x0000000a0b0a7290 */ /* 0x000fc8000fffe03f */
        /* <DEDUP_REMOVED lines=13> */
.L_x_1110:
[----:B------:R-:W-:Y:S02]  /*b120*/  ULDC UR11, c[0x0][0x9e4] ;  /* 0x00027900000b7ab9 */ /* 0x000fe40000000800 */
[----:B------:R-:W-:-:S11]  /*b130*/  UISETP.NE.AND UP0, UPT, UR11, 0x1, UPT ;  /* 0x000000010b00788c */ /* 0x000fd6000bf05270 */
[----:B------:R-:W-:Y:S02]  /*b140*/  @UP0 ULDC.64 UR12, c[0x0][0x9e8] ;  /* 0x00027a00000c0ab9 */ /* 0x000fe40000000a00 */
[----:B------:R-:W-:-:S04]  /*b150*/  UIMAD.WIDE.U32 UR6, UR10, UR12, URZ ;  /* 0x0000000c0a0672a5 */ /* 0x000fc8000f8e003f */
[----:B------:R-:W-:-:S12]  /*b160*/  @UP0 USHF.R.U32.HI UR10, URZ, UR13, UR7 ;  /* 0x0000000d3f0a0299 */ /* 0x000fd80008011607 */
.L_x_1111:
[----:B------:R-:W-:-:S04]  /*b170*/  UIMAD UR10, UR10, UR11, URZ ;  /* 0x0000000b0a0a72a4 */ /* 0x000fc8000f8e023f */
[----:B------:R-:W-:-:S04]  /*b180*/  UISETP.LT.AND UP0, UPT, UR22, UR10, UPT ;  /* 0x0000000a1600728c */ /* 0x000fc8000bf01270 */
[----:B------:R-:W-:-:S12]  /*b190*/  USEL UR22, UR22, UR10, !UP0 ;  /* 0x0000000a16167287 */ /* 0x000fd8000c000000 */
.L_x_1109:
        /* <DEDUP_REMOVED lines=13> */
.L_x_1123:
[----:B------:R-:W-:-:S04]  /*b270*/  UISETP.NE.AND UP0, UPT, UR23, 0x1, UPT ;  /* 0x000000011700788c */ /* 0x000fc8000bf05270 */
[----:B------:R-:W-:-:S04]  /*b280*/  USEL UR51, URZ, 0x1, UP0 ;  /* 0x000000013f337887 */ /* 0x000fc80008000000 */
[----:B------:R-:W-:Y:S01]  /*b290*/  ULOP3.LUT UR51, UR24, UR51, URZ, 0x3c, !UPT ;  /* 0x0000003318337292 */ /* 0x000fe2000f8e3c3f */
[----:B------:R-:W-:Y:S11]  /*b2a0*/  @!P0 BRA `(.L_x_1113) ;  /* 0x0000000000048947 */ /* 0x000ff60003800000 */
[----:B------:R-:W-:Y:S01]  /*b2b0*/  BPT.TRAP 0x1 ;  /* 0x000000040000795c */ /* 0x000fe20000300000 */
.L_x_1113:
        /* <DEDUP_REMOVED lines=9> */
.L_x_1114:
[----:B-1----:R-:W-:Y:S05]  /*b350*/  @P1 BRA `(.L_x_1115) ;  /* 0x0000000000081947 */ /* 0x002fea0003800000 */
[----:B------:R-:W1:Y:S02]  /*b360*/  SYNCS.PHASECHK.TRANS64.TRYWAIT P1, [UR21+0x13230], R4 ;  /* 0x01323004ff0075a7 */ /* 0x000e640008020155 */
[----:B-1----:R-:W-:Y:S05]  /*b370*/  @!P1 BRA `(.L_x_1116) ;  /* 0x0000012000449947 */ /* 0x002fea0003800000 */
.L_x_1115:
        /* <DEDUP_REMOVED lines=64> */
.L_x_1117:
[----:B------:R-:W-:Y:S01]  /*b780*/  ULEA UR11, UR23, UR45, 0x3 ;  /* 0x0000002d170b7291 */ /* 0x000fe2000f8e183f */
[----:B01----:R-:W-:-:S05]  /*b790*/  IMAD.U32 R4, RZ, RZ, UR24 ;  /* 0x00000018ff047e24 */ /* 0x003fca000f8e00ff */
[----:B------:R-:W-:-:S04]  /*b7a0*/  SHF.L.U32 R4, R4, 0x1f, RZ ;  /* 0x0000001f04047819 */ /* 0x000fc800000006ff */
[----:B------:R0:W1:Y:S01]  /*b7b0*/  SYNCS.PHASECHK.TRANS64.TRYWAIT P1, [UR11+0x13250], R4 ;  /* 0x01325004ff0075a7 */ /* 0x000062000802014b */
[----:B------:R-:W-:Y:S05]  /*b7c0*/  @!P0 BRA `(.L_x_1118) ;  /* 0x0000000000048947 */ /* 0x000fea0003800000 */
[----:B------:R-:W-:Y:S01]  /*b7d0*/  BPT.TRAP 0x1 ;  /* 0x000000040000795c */ /* 0x000fe20000300000 */
.L_x_1118:
[----:B-1----:R-:W-:Y:S05]  /*b7e0*/  @P1 BRA `(.L_x_1119) ;  /* 0x0000000000081947 */ /* 0x002fea0003800000 */
[----:B------:R-:W1:Y:S02]  /*b7f0*/  SYNCS.PHASECHK.TRANS64.TRYWAIT P1, [UR11+0x13250], R4 ;  /* 0x01325004ff0075a7 */ /* 0x000e64000802014b */
[----:B-1----:R-:W-:Y:S05]  /*b800*/  @!P1 BRA `(.L_x_1120) ;  /* 0x0000011c00389947 */ /* 0x002fea0003800000 */
.L_x_1119:
        /* <DEDUP_REMOVED lines=32> */
.L_x_1121:
        /* <DEDUP_REMOVED lines=100> */
[----:B------:R-:W-:Y:S01]  /*c050*/  FMUL.FTZ R140, R0, R71 ;  /* 0x00000047008c7220 */ /* 0x000fe20000410000 */
[----:B------:R-:W-:Y:S01]  /*c060*/  IMAD.U32 R62, RZ, RZ, UR20 ;  /* 0x00000014ff3e7e24 */ /* 0x000fe2000f8e00ff */
[----:B------:R-:W1:Y:S01]  /*c070*/  MUFU.TANH R125, R125 ;  /* 0x0000007d007d7308 */ /* 0x000e620000002400 */
[----:B0-----:R-:W-:Y:S01]  /*c080*/  FMNMX.FTZ R4, R122, R5, !PT ;  /* 0x000000057a047209 */ /* 0x001fe20007810000 */
[----:B------:R-:W-:-:S04]  /*c090*/  UIADD3 UR21, UR21, 0x13240, URZ ;  /* 0x0001324015157890 */ /* 0x000fc8000fffe03f */
[----:B------:R-:W-:Y:S02]  /*c0a0*/  UPRMT UR21, UR44, 0x654, UR21 ;  /* 0x000006542c157896 */ /* 0x000fe40008000015 */
[----:B------:R-:W0:Y:S01]  /*c0b0*/  MUFU.TANH R127, R127 ;  /* 0x0000007f007f7308 */ /* 0x000e220000002400 */
[----:B--2---:R-:W-:Y:S01]  /*c0c0*/  FMNMX.FTZ R56, R124, R131, !PT ;  /* 0x000000837c387209 */ /* 0x004fe20007810000 */
[----:B------:R-:W-:-:S05]  /*c0d0*/  FMUL.FTZ R131, R0, R58 ;  /* 0x0000003a00837220 */ /* 0x000fca0000410000 */
[----:B------:R-:W-:Y:S01]  /*c0e0*/  SYNCS.ARRIVE.TRANS64.RED.A1T0 RZ, [UR21], RZ ;  /* 0x000000ffffff79a7 */ /* 0x000fe20008100415 */
[----:B------:R-:W2:Y:S01]  /*c0f0*/  MUFU.TANH R126, R126 ;  /* 0x0000007e007e7308 */ /* 0x000ea20000002400 */
[----:B-1----:R-:W-:-:S07]  /*c100*/  FMNMX.FTZ R5, R125, R4, !PT ;  /* 0x000000047d057209 */ /* 0x002fce0007810000 */
[----:B------:R-:W1:Y:S01]  /*c110*/  MUFU.TANH R128, R128 ;  /* 0x0000008000807308 */ /* 0x000e620000002400 */
[----:B0-----:R-:W-:-:S07]  /*c120*/  FMNMX.FTZ R57, R127, R56, !PT ;  /* 0x000000387f397209 */ /* 0x001fce0007810000 */
[----:B------:R-:W0:Y:S01]  /*c130*/  MUFU.TANH R104, R104 ;  /* 0x0000006800687308 */ /* 0x000e220000002400 */
[----:B--2---:R-:W-:-:S07]  /*c140*/  FMNMX.FTZ R5, R126, R5, !PT ;  /* 0x000000057e057209 */ /* 0x004fce0007810000 */
        /* <DEDUP_REMOVED lines=125> */
[----:B--2---:R-:W-:Y:S02]  /*c920*/  FMNMX.FTZ R5, R139, R4, !PT ;  /* 0x000000048b057209 */ /* 0x004fe40007810000 */
[----:B-1----:R-:W-:Y:S02]  /*c930*/  FMNMX.FTZ R56, R69, R56, !PT ;  /* 0x0000003845387209 */ /* 0x002fe40007810000 */
[----:B0-----:R-:W-:-:S03]  /*c940*/  FMNMX.FTZ R57, R140, R5, !PT ;  /* 0x000000058c397209 */ /* 0x001fc60007810000 */
[----:B------:R-:W0:Y:S04]  /*c950*/  SHFL.BFLY PT, R5, R56, 0x2, 0x1f ;  /* 0x0c401f0038057f89 */ /* 0x000e2800000e0000 */
[----:B------:R-:W1:Y:S01]  /*c960*/  SHFL.BFLY PT, R4, R57, 0x2, 0x1f ;  /* 0x0c401f0039047f89 */ /* 0x000e6200000e0000 */
[----:B0-----:R-:W-:Y:S02]  /*c970*/  FMNMX.FTZ R58, R56, R5, !PT ;  /* 0x00000005383a7209 */ /* 0x001fe40007810000 */
[----:B-1----:R-:W-:-:S03]  /*c980*/  FMNMX.FTZ R59, R57, R4, !PT ;  /* 0x00000004393b7209 */ /* 0x002fc60007810000 */
[----:B------:R-:W0:Y:S04]  /*c990*/  SHFL.BFLY PT, R5, R58, 0x1, 0x1f ;  /* 0x0c201f003a057f89 */ /* 0x000e2800000e0000 */
[----:B------:R-:W1:Y:S01]  /*c9a0*/  SHFL.BFLY PT, R4, R59, 0x1, 0x1f ;  /* 0x0c201f003b047f89 */ /* 0x000e6200000e0000 */
[----:B0-----:R-:W-:Y:S02]  /*c9b0*/  FMNMX.FTZ R5, R58, R5, !PT ;  /* 0x000000053a057209 */ /* 0x001fe40007810000 */
[----:B-1----:R-:W-:-:S03]  /*c9c0*/  FMNMX.FTZ R4, R59, R4, !PT ;  /* 0x000000043b047209 */ /* 0x002fc60007810000 */
[C---:B------:R-:W-:Y:S01]  /*c9d0*/  FADD.FTZ R8, -R5.reuse, R8 ;  /* 0x0000000805087221 */ /* 0x040fe20000010100 */
[----:B------:R-:W-:-:S03]  /*c9e0*/  FFMA.FTZ R141, R5, R62, -8 ;  /* 0xc1000000058d7423 */ /* 0x000fc6000001003e */
[----:B------:R-:W-:Y:S01]  /*c9f0*/  FMUL.FTZ R61, R8, UR20 ;  /* 0x00000014083d7c20 */ /* 0x000fe20008410000 */
[----:B------:R-:W-:-:S01]  /*ca00*/  FADD.FTZ R8, -R4, R9 ;  /* 0x0000000904087221 */ /* 0x000fc20000010100 */
[--C-:B------:R-:W-:Y:S01]  /*ca10*/  FFMA.FTZ R142, R15, UR20, -R141.reuse ;  /* 0x000000140f8e7c23 */ /* 0x100fe2000801088d */
[----:B------:R-:W-:-:S01]  /*ca20*/  FFMA.FTZ R15, R122, UR20, -R141 ;  /* 0x000000147a0f7c23 */ /* 0x000fc2000801088d */
[--C-:B------:R-:W-:Y:S01]  /*ca30*/  FFMA.FTZ R122, R126, UR20, -R141.reuse ;  /* 0x000000147e7a7c23 */ /* 0x100fe2000801088d */
[----:B------:R-:W-:Y:S01]  /*ca40*/  FMUL.FTZ R9, R8, UR20 ;  /* 0x0000001408097c20 */ /* 0x000fe20008410000 */
[--C-:B------:R-:W-:Y:S01]  /*ca50*/  FFMA.FTZ R8, R11, UR20, -R141.reuse ;  /* 0x000000140b087c23 */ /* 0x100fe2000801088d */
[----:B------:R-:W-:-:S01]  /*ca60*/  FFMA.FTZ R11, R12, UR20, -R141 ;  /* 0x000000140c0b7c23 */ /* 0x000fc2000801088d */
[--C-:B------:R-:W-:Y:S01]  /*ca70*/  FFMA.FTZ R12, R121, UR20, -R141.reuse ;  /* 0x00000014790c7c23 */ /* 0x100fe2000801088d */
[----:B------:R-:W-:-:S01]  /*ca80*/  FFMA.FTZ R121, R125, UR20, -R141 ;  /* 0x000000147d797c23 */ /* 0x000fc2000801088d */
[----:B------:R-:W-:Y:S01]  /*ca90*/  IMAD.U32 R125, RZ, RZ, UR20 ;  /* 0x00000014ff7d7e24 */ /* 0x000fe2000f8e00ff */
[----:B------:R-:W-:Y:S01]  /*caa0*/  MUFU.EX2 R61, R61 ;  /* 0x0000003d003d7308 */ /* 0x000fe20000000800 */
[----:B------:R-:W-:-:S01]  /*cab0*/  FFMA.FTZ R66, R72, UR20, -R141 ;  /* 0x0000001448427c23 */ /* 0x000fc2000801088d */
[----:B------:R-:W-:Y:S01]  /*cac0*/  FFMA.FTZ R143, R20, UR20, -R141 ;  /* 0x00000014148f7c23 */ /* 0x000fe2000801088d */
[----:B------:R-:W-:-:S01]  /*cad0*/  FFMA.FTZ R125, R4, R125, -8 ;  /* 0xc1000000047d7423 */ /* 0x000fc2000001007d */
[--C-:B------:R-:W-:Y:S01]  /*cae0*/  FFMA.FTZ R72, R129, UR20, -R141.reuse ;  /* 0x0000001481487c23 */ /* 0x100fe2000801088d */
[----:B------:R-:W-:-:S01]  /*caf0*/  FFMA.FTZ R56, R112, UR20, -R141 ;  /* 0x0000001470387c23 */ /* 0x000fc2000801088d */
[----:B------:R-:W-:Y:S01]  /*cb00*/  FFMA.FTZ R58, R88, UR20, -R141 ;  /* 0x00000014583a7c23 */ /* 0x000fe2000801088d */
[----:B------:R-:W-:-:S01]  /*cb10*/  FFMA.FTZ R14, R14, UR20, -R125 ;  /* 0x000000140e0e7c23 */ /* 0x000fc2000801087d */
[--C-:B------:R-:W-:Y:S01]  /*cb20*/  FFMA.FTZ R13, R13, UR20, -R125.reuse ;  /* 0x000000140d0d7c23 */ /* 0x100fe2000801087d */
        /* <DEDUP_REMOVED lines=20> */
[--C-:B------:R-:W-:Y:S01]  /*cc70*/  FFMA.FTZ R108, R116, UR20, -R141.reuse ;  /* 0x00000014746c7c23 */ /* 0x100fe2000801088d */
[----:B------:R-:W-:-:S01]  /*cc80*/  FFMA.FTZ R116, R68, UR20, -R141 ;  /* 0x0000001444747c23 */ /* 0x000fc2000801088d */
[----:B------:R-:W-:Y:S01]  /*cc90*/  FFMA.FTZ R57, R105, UR20, -R141 ;  /* 0x0000001469397c23 */ /* 0x000fe2000801088d */
[----:B------:R-:W-:-:S01]  /*cca0*/  FFMA.FTZ R68, R106, UR20, -R125 ;  /* 0x000000146a447c23 */ /* 0x000fc2000801087d */
[----:B------:R-:W0:Y:S01]  /*ccb0*/  MUFU.EX2 R11, R11 ;  /* 0x0000000b000b7308 */ /* 0x000e220000000800 */
[----:B------:R-:W-:-:S01]  /*ccc0*/  FFMA.FTZ R105, R109, UR20, -R141 ;  /* 0x000000146d697c23 */ /* 0x000fc2000801088d */
[--C-:B------:R-:W-:Y:S01]  /*ccd0*/  FFMA.FTZ R109, R117, UR20, -R141.reuse ;  /* 0x00000014756d7c23 */ /* 0x100fe2000801088d */
[----:B------:R-:W-:-:S01]  /*cce0*/  FFMA.FTZ R117, R69, UR20, -R141 ;  /* 0x0000001445757c23 */ /* 0x000fc2000801088d */
[----:B------:R-:W-:Y:S01]  /*ccf0*/  FFMA.FTZ R69, R107, UR20, -R125 ;  /* 0x000000146b457c23 */ /* 0x000fe2000801087d */
[----:B------:R-:W-:-:S01]  /*cd00*/  FFMA.FTZ R63, R89, UR20, -R141 ;  /* 0x00000014593f7c23 */ /* 0x000fc2000801088d */
[----:B------:R-:W-:Y:S01]  /*cd10*/  FFMA.FTZ R89, R93, UR20, -R141 ;  /* 0x000000145d597c23 */ /* 0x000fe2000801088d */
[----:B------:R-:W-:-:S01]  /*cd20*/  FFMA.FTZ R106, R110, UR20, -R125 ;  /* 0x000000146e6a7c23 */ /* 0x000fc2000801087d */
[----:B------:R-:W2:Y:S01]  /*cd30*/  MUFU.EX2 R13, R13 ;  /* 0x0000000d000d7308 */ /* 0x000ea20000000800 */
[----:B-1----:R-:W-:-:S01]  /*cd40*/  FFMA.FTZ R6, R9, R6, R14 ;  /* 0x0000000609067223 */ /* 0x002fc2000001000e */
[--C-:B------:R-:W-:Y:S01]  /*cd50*/  FFMA.FTZ R93, R101, UR20, -R141.reuse ;  /* 0x00000014655d7c23 */ /* 0x100fe2000801088d */
[----:B------:R-:W-:-:S01]  /*cd60*/  FFMA.FTZ R101, R85, UR20, -R141 ;  /* 0x0000001455657c23 */ /* 0x000fc2000801088d */
[--C-:B------:R-:W-:Y:S01]  /*cd70*/  FFMA.FTZ R85, R91, UR20, -R125.reuse ;  /* 0x000000145b557c23 */ /* 0x100fe2000801087d */
[----:B------:R-:W-:-:S01]  /*cd80*/  FFMA.FTZ R107, R111, UR20, -R125 ;  /* 0x000000146f6b7c23 */ /* 0x000fc2000801087d */
[--C-:B------:R-:W-:Y:S01]  /*cd90*/  FFMA.FTZ R91, R99, UR20, -R125.reuse ;  /* 0x00000014635b7c23 */ /* 0x100fe2000801087d */
        /* <DEDUP_REMOVED lines=21> */
[--C-:B------:R-:W-:Y:S01]  /*cef0*/  FFMA.FTZ R75, R75, UR20, -R125.reuse ;  /* 0x000000144b4b7c23 */ /* 0x100fe2000801087d */
[----:B------:R-:W-:-:S01]  /*cf00*/  FFMA.FTZ R102, R86, UR20, -R125 ;  /* 0x0000001456667c23 */ /* 0x000fc2000801087d */
[--C-:B------:R-:W-:Y:S01]  /*cf10*/  FFMA.FTZ R97, R77, UR20, -R141.reuse ;  /* 0x000000144d617c23 */ /* 0x100fe2000801088d */
        /* <DEDUP_REMOVED lines=132> */
[--C-:B------:R-:W-:Y:S01]  /*d760*/  FFMA.FTZ R118, R139, UR20, -R125.reuse ;  /* 0x000000148b767c23 */ /* 0x100fe2000801087d */
[----:B------:R-:W-:-:S05]  /*d770*/  FFMA.FTZ R125, R140, UR20, -R125 ;  /* 0x000000148c7d7c23 */ /* 0x000fca000801087d */
        /* <DEDUP_REMOVED lines=32> */
.L_x_1122:
        /* <DEDUP_REMOVED lines=10> */
[-C--:B------:R-:W-:Y:S01]  /*da20*/  FMUL.FTZ R27, R27, R9.reuse ;  /* 0x000000091b1b7220 */ /* 0x080fe20000410000 */
[----:B------:R-:W-:Y:S01]  /*da30*/  F2FP.SATFINITE.E4M3.F32.PACK_AB_MERGE_C R104, R105, R104, RZ ;  /* 0x000000686968723e */ /* 0x000fe200048070ff */
[-C--:B------:R-:W-:Y:S01]  /*da40*/  FMUL.FTZ R30, R30, R9.reuse ;  /* 0x000000091e1e7220 */ /* 0x080fe20000410000 */
[----:B------:R-:W-:Y:S01]  /*da50*/  F2FP.SATFINITE.E4M3.F32.PACK_AB_MERGE_C R106, R107, R106, RZ ;  /* 0x0000006a6b6a723e */ /* 0x000fe200048070ff */
[----:B------:R-:W-:Y:S01]  /*da60*/  SYNCS.ARRIVE.TRANS64.RED.A1T0 RZ, [UR6], RZ ;  /* 0x000000ffffff79a7 */ /* 0x000fe20008100406 */
        /* <DEDUP_REMOVED lines=67> */
.L_x_1112:
[----:B------:R-:W-:-:S13]  /*dea0*/  ISETP.GE.AND P1, PT, R3, UR43, PT ;  /* 0x0000002b03007c0c */ /* 0x000fda000bf26270 */
[----:B------:R-:W-:Y:S05]  /*deb0*/  @!P1 BRA `(.L_x_1124) ;  /* 0x00000048005c9947 */ /* 0x000fea0003800000 */
[----:B------:R-:W-:Y:S01]  /*dec0*/  ULDC UR21, c[0x0][0x9e4] ;  /* 0x0002790000157ab9 */ /* 0x000fe20000000800 */
[----:B------:R-:W-:Y:S01]  /*ded0*/  ULDC UR23, c[0x0][0x9dc] ;  /* 0x0002770000177ab9 */ /* 0x000fe20000000800 */
[----:B------:R-:W-:Y:S01]  /*dee0*/  ULDC UR20, c[0x0][0x988] ;  /* 0x0002620000147ab9 */ /* 0x000fe20000000800 */
[----:B------:R-:W-:-:S05]  /*def0*/  ULDC UR22, c[0x0][0x9e0] ;  /* 0x0002780000167ab9 */ /* 0x000fca0000000800 */
.L_x_1143:
[----:B------:R-:W-:-:S04]  /*df00*/  UIADD3 UR25, UR50, 0x1, URZ ;  /* 0x0000000132197890 */ /* 0x000fc8000fffe03f */
[----:B------:R-:W-:-:S04]  /*df10*/  UISETP.NE.AND UP0, UPT, UR25, 0x2, UPT ;  /* 0x000000021900788c */ /* 0x000fc8000bf05270 */
[----:B------:R-:W-:Y:S02]  /*df20*/  USEL UR24, URZ, 0x1, UP0 ;  /* 0x000000013f187887 */ /* 0x000fe40008000000 */
[----:B------:R-:W-:Y:S02]  /*df30*/  USEL UR25, UR25, URZ, UP0 ;  /* 0x0000003f19197287 */ /* 0x000fe40008000000 */
[----:B------:R-:W-:Y:S01]  /*df40*/  ULOP3.LUT UR24, UR51, UR24, URZ, 0x3c, !UPT ;  /* 0x0000001833187292 */ /* 0x000fe2000f8e3c3f */
[----:B------:R-:W-:Y:S11]  /*df50*/  @!P0 BRA `(.L_x_1125) ;  /* 0x0000000000048947 */ /* 0x000ff60003800000 */
[----:B------:R-:W-:Y:S01]  /*df60*/  BPT.TRAP 0x1 ;  /* 0x000000040000795c */ /* 0x000fe20000300000 */
.L_x_1125:
[----:B------:R-:W-:Y:S01]  /*df70*/  ULEA UR6, UR25, UR45, 0x3 ;  /* 0x0000002d19067291 */ /* 0x000fe2000f8e183f */
[----:B------:R-:W-:-:S05]  /*df80*/  IMAD.U32 R8, RZ, RZ, UR24 ;  /* 0x00000018ff087e24 */ /* 0x000fca000f8e00ff */
[----:B------:R-:W-:-:S04]  /*df90*/  SHF.L.U32 R8, R8, 0x1f, RZ ;  /* 0x0000001f08087819 */ /* 0x000fc800000006ff */
[----:B------:R0:W1:Y:S01]  /*dfa0*/  SYNCS.PHASECHK.TRANS64.TRYWAIT P1, [UR6+0x13230], R8 ;  /* 0x01323008ff0075a7 */ /* 0x0000620008020146 */
[----:B------:R-:W-:Y:S05]  /*dfb0*/  @!P0 BRA `(.L_x_1126) ;  /* 0x0000000000048947 */ /* 0x000fea0003800000 */
[----:B------:R-:W-:Y:S01]  /*dfc0*/  BPT.TRAP 0x1 ;  /* 0x000000040000795c */ /* 0x000fe20000300000 */
.L_x_1126:
[----:B-1----:R-:W-:Y:S05]  /*dfd0*/  @P1 BRA `(.L_x_1127) ;  /* 0x0000000000081947 */ /* 0x002fea0003800000 */
[----:B------:R-:W1:Y:S02]  /*dfe0*/  SYNCS.PHASECHK.TRANS64.TRYWAIT P1, [UR6+0x13230], R8 ;  /* 0x01323008ff0075a7 */ /* 0x000e640008020146 */
[----:B-1----:R-:W-:Y:S05]  /*dff0*/  @!P1 BRA `(.L_x_1128) ;  /* 0x000000f400549947 */ /* 0x002fea0003800000 */
.L_x_1127:
        /* <DEDUP_REMOVED lines=64> */
.L_x_1129:
[----:B------:R-:W-:Y:S01]  /*e400*/  ULEA UR11, UR50, UR45, 0x3 ;  /* 0x0000002d320b7291 */ /* 0x000fe2000f8e183f */
[----:B01----:R-:W-:-:S05]  /*e410*/  IMAD.U32 R8, RZ, RZ, UR51 ;  /* 0x00000033ff087e24 */ /* 0x003fca000f8e00ff */
[----:B------:R-:W-:-:S04]  /*e420*/  SHF.L.U32 R8, R8, 0x1f, RZ ;  /* 0x0000001f08087819 */ /* 0x000fc800000006ff */
[----:B------:R0:W1:Y:S01]  /*e430*/  SYNCS.PHASECHK.TRANS64.TRYWAIT P1, [UR11+0x13250], R8 ;  /* 0x01325008ff0075a7 */ /* 0x000062000802014b */
[----:B------:R-:W-:Y:S05]  /*e440*/  @!P0 BRA `(.L_x_1130) ;  /* 0x0000000000048947 */ /* 0x000fea0003800000 */
[----:B------:R-:W-:Y:S01]  /*e450*/  BPT.TRAP 0x1 ;  /* 0x000000040000795c */ /* 0x000fe20000300000 */
.L_x_1130:
[----:B-1----:R-:W-:Y:S05]  /*e460*/  @P1 BRA `(.L_x_1131) ;  /* 0x0000000000081947 */ /* 0x002fea0003800000 */
[----:B------:R-:W1:Y:S02]  /*e470*/  SYNCS.PHASECHK.TRANS64.TRYWAIT P1, [UR11+0x13250], R8 ;  /* 0x01325008ff0075a7 */ /* 0x000e64000802014b */
[----:B-1----:R-:W-:Y:S05]  /*e480*/  @!P1 BRA `(.L_x_1132) ;  /* 0x000000f000489947 */ /* 0x002fea0003800000 */
.L_x_1131:
        /* <DEDUP_REMOVED lines=32> */
.L_x_1133:
        /* <DEDUP_REMOVED lines=16> */
[----:B------:R-:W-:Y:S01]  /*e790*/  ULEA UR6, UR25, UR45, 0x3 ;  /* 0x0000002d19067291 */ /* 0x000fe2000f8e183f */
[C---:B------:R-:W-:Y:S01]  /*e7a0*/  FMUL.FTZ R21, R0.reuse, R128 ;  /* 0x0000008000157220 */ /* 0x040fe20000410000 */
[----:B------:R-:W-:Y:S01]  /*e7b0*/  FMUL.FTZ R128, R0, R101 ;  /* 0x0000006500807220 */ /* 0x000fe20000410000 */
[----:B------:R-:W-:Y:S01]  /*e7c0*/  @P1 IMAD.HI.U32 R56, R132, UR7, RZ ;  /* 0x0000000784381c27 */ /* 0x000fe2000f8e00ff */
[----:B------:R-:W-:-:S03]  /*e7d0*/  @UP1 ULDC UR7, c[0x0][0x450] ;  /* 0x0001140000071ab9 */ /* 0x000fc60000000800 */
[C---:B01----:R-:W-:Y:S01]  /*e7e0*/  FMUL.FTZ R8, R0.reuse, R120 ;  /* 0x0000007800087220 */ /* 0x043fe20000410000 */
[C---:B------:R-:W-:Y:S01]  /*e7f0*/  FMUL.FTZ R101, R0.reuse, R103 ;  /* 0x0000006700657220 */ /* 0x040fe20000410000 */
[----:B------:R-:W-:Y:S01]  /*e800*/  UIADD3 UR6, UR6, 0x13240, URZ ;  /* 0x0001324006067890 */ /* 0x000fe2000fffe03f */
[----:B------:R-:W-:Y:S01]  /*e810*/  @P2 SHF.R.U32.HI R132, RZ, UR7, R56 ;  /* 0x00000007ff842c19 */ /* 0x000fe20008011638 */
[C---:B------:R-:W-:Y:S01]  /*e820*/  FMUL.FTZ R120, R0.reuse, R129 ;  /* 0x0000008100787220 */ /* 0x040fe20000410000 */
[C---:B------:R-:W-:Y:S01]  /*e830*/  FMUL.FTZ R103, R0.reuse, R73 ;  /* 0x0000004900677220 */ /* 0x040fe20000410000 */
[C---:B------:R-:W-:Y:S01]  /*e840*/  FMUL.FTZ R9, R0.reuse, R121 ;  /* 0x0000007900097220 */ /* 0x040fe20000410000 */
[C---:B------:R-:W-:Y:S01]  /*e850*/  FMUL.FTZ R73, R0.reuse, R75 ;  /* 0x0000004b00497220 */ /* 0x040fe20000410000 */
[----:B------:R-:W0:Y:S01]  /*e860*/  SHFL.IDX PT, R136, R132, RZ, 0x1c1f ;  /* 0x001c1fff84887589 */ /* 0x000e2200000e0000 */
        /* <DEDUP_REMOVED lines=64> */
[----:B------:R-:W-:Y:S01]  /*ec70*/  PLOP3.LUT P1, PT, PT, PT, UP0, 0x40, 0x0 ;  /* 0x000000000000781c */ /* 0x000fe20003f2e808 */
[----:B------:R-:W1:Y:S01]  /*ec80*/  MUFU.TANH R8, R8 ;  /* 0x0000000800087308 */ /* 0x000e620000002400 */
[----:B------:R-:W-:Y:S01]  /*ec90*/  SYNCS.ARRIVE.TRANS64.RED.A1T0 RZ, [UR6], RZ ;  /* 0x000000ffffff79a7 */ /* 0x000fe20008100406 */
[----:B------:R-:W-:Y:S01]  /*eca0*/  IADD3 R56, -R19, 0x1, R70 ;  /* 0x0000000113387810 */ /* 0x000fe20007ffe146 */
[----:B------:R-:W-:Y:S01]  /*ecb0*/  ULOP3.LUT UR6, URZ, UR23, URZ, 0x33, !UPT ;  /* 0x000000173f067292 */ /* 0x000fe2000f8e333f */
[----:B------:R-:W-:Y:S02]  /*ecc0*/  IMAD.IADD R67, R70, 0x1, -R19 ;  /* 0x0000000146437824 */ /* 0x000fe400078e0a13 */
[----:B------:R-:W-:Y:S02]  /*ecd0*/  IADD3 R56, -R18, R56, R17 ;  /* 0x0000003812387210 */ /* 0x000fe40007ffe111 */
[----:B------:R-:W2:Y:S03]  /*ece0*/  MUFU.TANH R9, R9 ;  /* 0x0000000900097308 */ /* 0x000ea60000002400 */
[----:B------:R-:W-:-:S02]  /*ecf0*/  VIADD R135, R56, UR22 ;  /* 0x0000001638877c36 */ /* 0x000fc40008000000 */
[----:B------:R-:W-:Y:S02]  /*ed00*/  VIADD R134, R56, UR6 ;  /* 0x0000000638867c36 */ /* 0x000fe40008000000 */
[--C-:B0-----:R-:W-:Y:S01]  /*ed10*/  IMAD.IADD R133, R135, 0x1, R136.reuse ;  /* 0x0000000187857824 */ /* 0x101fe200078e0288 */
        /* <DEDUP_REMOVED lines=92> */
.L_x_1136:
[----:B------:R-:W-:-:S05]  /*f2e0*/  IMAD.U32 R138, RZ, RZ, UR21 ;  /* 0x00000015ff8a7e24 */ /* 0x000fca000f8e00ff */
[----:B------:R-:W-:-:S13]  /*f2f0*/  ISETP.NE.AND P1, PT, R138, 0x1, PT ;  /* 0x000000018a00780c */ /* 0x000fda0003f25270 */
[----:B------:R-:W1:Y:S02]  /*f300*/  @P1 LDC.64 R56, c[0x0][0x9e8] ;  /* 0x00027a00ff381b82 */ /* 0x000e640000000a00 */
[----:B-1----:R-:W-:-:S05]  /*f310*/  @P1 IMAD.HI.U32 R56, R136, R56, RZ ;  /* 0x0000003888381227 */ /* 0x002fca00078e00ff */
[----:B------:R-:W-:-:S07]  /*f320*/  @P1 SHF.R.U32.HI R136, RZ, R57, R56 ;  /* 0x00000039ff881219 */ /* 0x000fce0000011638 */
.L_x_1137:
[----:B------:R-:W-:Y:S05]  /*f330*/  BSYNC B0 ;  /* 0x0000000000007941 */ /* 0x000fea0003800000 */
.L_x_1135:
[----:B------:R-:W-:-:S05]  /*f340*/  IMAD R136, R136, R138, R67 ;  /* 0x0000008a88887224 */ /* 0x000fca00078e0243 */
[----:B------:R-:W-:Y:S02]  /*f350*/  VIADDMNMX R133, R136, R138, R133, PT ;  /* 0x0000008a88857246 */ /* 0x000fe40003800185 */
[----:B------:R-:W-:-:S07]  /*f360*/  VIMNMX R71, R71, R136, !PT ;  /* 0x0000008847477248 */ /* 0x000fce0007fe0100 */
.L_x_1134:
        /* <DEDUP_REMOVED lines=248> */
.L_x_1140:
[----:B------:R-:W-:-:S05]  /*102f0*/  IMAD.U32 R70, RZ, RZ, UR21 ;  /* 0x00000015ff467e24 */ /* 0x000fca000f8e00ff */
[----:B------:R-:W-:-:S13]  /*10300*/  ISETP.NE.AND P6, PT, R70, 0x1, PT ;  /* 0x000000014600780c */ /* 0x000fda0003fc5270 */
[----:B------:R-:W0:Y:S02]  /*10310*/  @P6 LDC.64 R8, c[0x0][0x9e8] ;  /* 0x00027a00ff086b82 */ /* 0x000e240000000a00 */
[----:B0-----:R-:W-:-:S05]  /*10320*/  @P6 IMAD.HI.U32 R8, R57, R8, RZ ;  /* 0x0000000839086227 */ /* 0x001fca00078e00ff */
[----:B------:R-:W-:-:S07]  /*10330*/  @P6 SHF.R.U32.HI R57, RZ, R9, R8 ;  /* 0x00000009ff396219 */ /* 0x000fce0000011608 */
.L_x_1141:
[----:B------:R-:W-:Y:S05]  /*10340*/  BSYNC B0 ;  /* 0x0000000000007941 */ /* 0x000fea0003800000 */
.L_x_1139:
[----:B------:R-:W-:-:S05]  /*10350*/  IMAD R57, R57, R70, R67 ;  /* 0x0000004639397224 */ /* 0x000fca00078e0243 */
[----:B------:R-:W-:Y:S02]  /*10360*/  VIADDMNMX R135, R57, R70, R135, PT ;  /* 0x0000004639877246 */ /* 0x000fe40003800187 */
[----:B------:R-:W-:-:S07]  /*10370*/  VIMNMX R134, R134, R57, !PT ;  /* 0x0000003986867248 */ /* 0x000fce0007fe0100 */
.L_x_1138:
        /* <DEDUP_REMOVED lines=501> */
.L_x_1142:
        /* <DEDUP_REMOVED lines=86> */
.L_x_1124:
[----:B------:R-:W-:Y:S06]  /*12830*/  BAR.ARV 0x8, 0x200 ;  /* 0x0208000000007b1d */ /* 0x000fec0000002000 */
[----:B------:R-:W-:Y:S05]  /*12840*/  @!P0 BRA `(.L_x_1144) ;  /* 0x0000000000048947 */ /* 0x000fea0003800000 */
[----:B------:R-:W-:Y:S01]  /*12850*/  BPT.TRAP 0x1 ;  /* 0x000000040000795c */ /* 0x000fe20000300000 */
.L_x_1144:
[----:B------:R-:W-:Y:S01]  /*12860*/  ULEA UR14, UR50, UR45, 0x3 ;  /* 0x0000002d320e7291 */ /* 0x000fe2000f8e183f */
[----:B------:R-:W-:-:S05]  /*12870*/  IMAD.U32 R0, RZ, RZ, UR51 ;  /* 0x00000033ff007e24 */ /* 0x000fca000f8e00ff */
[----:B------:R-:W-:-:S04]  /*12880*/  SHF.L.U32 R0, R0, 0x1f, RZ ;  /* 0x0000001f00007819 */ /* 0x000fc800000006ff */
[----:B------:R0:W1:Y:S01]  /*12890*/  SYNCS.PHASECHK.TRANS64.TRYWAIT P1, [UR14+0x13250], R0 ;  /* 0x01325000ff0075a7 */ /* 0x000062000802014e */
[----:B------:R-:W-:Y:S05]  /*128a0*/  @!P0 BRA `(.L_x_1145) ;  /* 0x0000000000048947 */ /* 0x000fea0003800000 */
[----:B------:R-:W-:Y:S01]  /*128b0*/  BPT.TRAP 0x1 ;  /* 0x000000040000795c */ /* 0x000fe20000300000 */
.L_x_1145:
[----:B-1----:R-:W-:Y:S05]  /*128c0*/  @P1 BRA `(.L_x_1146) ;  /* 0x0000000000081947 */ /* 0x002fea0003800000 */
[----:B------:R-:W1:Y:S02]  /*128d0*/  SYNCS.PHASECHK.TRANS64.TRYWAIT P1, [UR14+0x13250], R0 ;  /* 0x01325000ff0075a7 */ /* 0x000e64000802014e */
[----:B-1----:R-:W-:Y:S05]  /*128e0*/  @!P1 BRA `(.L_x_1147) ;  /* 0x000000ac00489947 */ /* 0x002fea0003800000 */
.L_x_1146:
[----:B------:R-:W-:Y:S01]  /*128f0*/  ULDC.64 UR4, c[0x0][0x9a0] ;  /* 0x0002680000047ab9 */ /* 0x000fe20000000a00 */
[----:B------:R-:W-:Y:S01]  /*12900*/  UIADD3 UR45, UR45, 0x1000, URZ ;  /* 0x000010002d2d7890 */ /* 0x000fe2000fffe03f */
[----:B------:R-:W-:Y:S01]  /*12910*/  WARPGROUP.ARRIVE ;  /* 0x00000000000079c5 */ /* 0x000fe20000000000 */
[----:B------:R-:W-:Y:S01]  /*12920*/  UISETP.NE.U32.AND UP0, UPT, UR4, URZ, UPT ;  /* 0x0000003f0400728c */ /* 0x000fe2000bf05070 */
[----:B01----:R-:W-:Y:S01]  /*12930*/  IMAD.MOV.U32 R0, RZ, RZ, 0x3f800000 ;  /* 0x3f800000ff007424 */ /* 0x003fe200078e00ff */
[----:B------:R-:W-:Y:S02]  /*12940*/  USHF.R.U32.HI UR45, URZ, 0x4, UR45 ;  /* 0x000000043f2d7899 */ /* 0x000fe4000801162d */
[----:B------:R-:W-:Y:S02]  /*12950*/  UISETP.NE.AND.EX UP0, UPT, UR5, URZ, UPT, UP0 ;  /* 0x0000003f0500728c */ /* 0x000fe4000bf05300 */
[----:B------:R-:W-:Y:S01]  /*12960*/  ULOP3.LUT UR45, UR45, 0x3fff, URZ, 0xc0, !UPT ;  /* 0x00003fff2d2d7892 */ /* 0x000fe2000f8ec03f */
[----:B------:R-:W-:-:S03]  /*12970*/  UMOV UR7, 0xc0000010 ;  /* 0xc000001000077882 */ /* 0x000fc60000000000 */
[----:B------:R-:W-:-:S05]  /*12980*/  PLOP3.LUT P1, PT, PT, PT, UP0, 0x80, 0x0 ;  /* 0x000000000000781c */ /* 0x000fca0003f2f008 */
[----:B------:R-:W-:Y:S01]  /*12990*/  @UP0 USHF.R.S32.HI UR6, URZ, 0x1f, UR47 ;  /* 0x0000001f3f060899 */ /* 0x000fe2000801142f */
[----:B------:R-:W-:Y:S01]  /*129a0*/  @UP0 ULDC.64 UR10, c[0x0][0x9c8] ;  /* 0x00027200000a0ab9 */ /* 0x000fe20000000a00 */
[----:B------:R-:W-:Y:S02]  /*129b0*/  @UP0 ULDC.64 UR12, c[0x0][0x9d0] ;  /* 0x00027400000c0ab9 */ /* 0x000fe40000000a00 */
[----:B------:R-:W-:Y:S02]  /*129c0*/  @UP0 UIMAD UR6, UR6, UR10, URZ ;  /* 0x0000000a060602a4 */ /* 0x000fe4000f8e023f */
[----:B------:R-:W-:Y:S02]  /*129d0*/  @UP0 UIMAD.WIDE.U32 UR8, UR47, UR10, URZ ;  /* 0x0000000a2f0802a5 */ /* 0x000fe4000f8e003f */
[----:B------:R-:W-:Y:S02]  /*129e0*/  ULOP3.LUT UR10, UR45, 0x10000, URZ, 0xfc, !UPT ;  /* 0x000100002d0a7892 */ /* 0x000fe4000f8efc3f */
[----:B------:R-:W-:-:S02]  /*129f0*/  @UP0 UIMAD UR6, UR47, UR11, UR6 ;  /* 0x0000000b2f0602a4 */ /* 0x000fc4000f8e0206 */
[----:B------:R-:W-:Y:S02]  /*12a00*/  UIMAD UR10, UR50, 0x280, UR10 ;  /* 0x00000280320a78a4 */ /* 0x000fe4000f8e020a */
[----:B------:R-:W-:-:S05]  /*12a10*/  @UP0 UIADD3 UR9, UR9, UR6, URZ ;  /* 0x0000000609090290 */ /* 0x000fca000fffe03f */
[----:B------:R-:W-:Y:S02]  /*12a20*/  UMOV UR6, UR10 ;  /* 0x0000000a00067c82 */ /* 0x000fe40008000000 */
[----:B------:R-:W-:Y:S01]  /*12a30*/  QGMMA.64x64x32.F32.E4M3.E4M3 R24, R152, gdesc[UR4], R24, gsb0 ;  /* 0x00e0000498187df3 */ /* 0x000fe20008000818 */
[----:B------:R-:W-:-:S04]  /*12a40*/  @UP0 UIMAD.WIDE.U32 UR6, UR38, UR12, UR8 ;  /* 0x0000000c260602a5 */ /* 0x000fc8000f8e0008 */
[----:B------:R-:W-:Y:S02]  /*12a50*/  @UP0 UIMAD UR7, UR38, UR13, UR7 ;  /* 0x0000000d260702a4 */ /* 0x000fe4000f8e0207 */
[----:B------:R-:W-:-:S04]  /*12a60*/  @UP0 ULEA UR4, UP1, UR6, UR4, 0x2 ;  /* 0x0000000406040291 */ /* 0x000fc8000f82103f */
[----:B------:R-:W-:Y:S02]  /*12a70*/  @UP0 ULEA.HI.X UR5, UR6, UR5, UR7, 0x2, UP1 ;  /* 0x0000000506050291 */ /* 0x000fe400088f1407 */
[----:B------:R-:W-:-:S04]  /*12a80*/  IMAD.U32 R8, RZ, RZ, UR4 ;  /* 0x00000004ff087e24 */ /* 0x000fc8000f8e00ff */
[----:B------:R-:W-:Y:S01]  /*12a90*/  IMAD.U32 R9, RZ, RZ, UR5 ;  /* 0x00000005ff097e24 */ /* 0x000fe2000f8e00ff */
        /* <DEDUP_REMOVED lines=14> */
[----:B0-----:R-:W0:Y:S01]  /*12b80*/  SHFL.BFLY PT, R9, R6, 0x2, 0x1f ;  /* 0x0c401f0006097f89 */ /* 0x001e2200000e0000 */
[----:B------:R-:W-:Y:S02]  /*12b90*/  WARPGROUP.DEPBAR.LE gsb0, 0x0 ;  /* 0x00008000000079c5 */ /* 0x000fe40000010000 */
[----:B------:R-:W-:-:S06]  /*12ba0*/  WARPGROUP.ARRIVE ;  /* 0x00000000000079c5 */ /* 0x000fcc0000000000 */
[----:B------:R-:W-:Y:S01]  /*12bb0*/  QGMMA.64x64x32.F32.E4M3.E4M3 R24, R140, gdesc[UR4], R24, gsb0 ;  /* 0x00e000048c187df3 */ /* 0x000fe20008000818 */
[----:B-1----:R-:W-:-:S01]  /*12bc0*/  FADD.FTZ R10, R10, R7 ;  /* 0x000000070a0a7221 */ /* 0x002fc20000010000 */
[----:B------:R-:W-:Y:S01]  /*12bd0*/  UIADD3 UR10, UR10, 0x200, URZ ;  /* 0x000002000a0a7890 */ /* 0x000fe2000fffe03f */
[----:B0-----:R-:W-:-:S01]  /*12be0*/  FADD.FTZ R9, R9, R6 ;  /* 0x0000000609097221 */ /* 0x001fc20000010000 */
[----:B------:R-:W-:Y:S02]  /*12bf0*/  UMOV UR11, 0xc0000010 ;  /* 0xc0000010000b7882 */ /* 0x000fe40000000000 */
[----:B------:R-:W0:Y:S04]  /*12c00*/  SHFL.BFLY PT, R3, R10, 0x1, 0x1f ;  /* 0x0c201f000a037f89 */ /* 0x000e2800000e0000 */
[----:B------:R-:W1:Y:S01]  /*12c10*/  SHFL.BFLY PT, R8, R9, 0x1, 0x1f ;  /* 0x0c201f0009087f89 */ /* 0x000e6200000e0000 */
[----:B0-----:R-:W-:-:S01]  /*12c20*/  FADD.FTZ R12, R10, R3 ;  /* 0x000000030a0c7221 */ /* 0x001fc20000010000 */
        /* <DEDUP_REMOVED lines=31> */
.L_x_1148:
        /* <DEDUP_REMOVED lines=42> */
.L_x_1070:
[----:B------:R-:W0:Y:S01]  /*130c0*/  S2R R3, SR_CgaCtaId ;  /* 0x0000000000037919 */ /* 0x000e220000008800 */
[----:B------:R-:W-:Y:S01]  /*130d0*/  MOV R4, 0x400 ;  /* 0x0000040000047802 */ /* 0x000fe20000000f00 */
[----:B------:R-:W-:Y:S01]  /*130e0*/  UISETP.NE.AND UP0, UPT, UR42, URZ, UPT ;  /* 0x0000003f2a00728c */ /* 0x000fe2000bf05270 */
[----:B------:R-:W-:Y:S01]  /*130f0*/  SHF.R.S32.HI R13, RZ, 0x1f, R156 ;  /* 0x0000001fff0d7819 */ /* 0x000fe2000001149c */
[----:B------:R-:W-:Y:S03]  /*13100*/  BAR.SYNC.DEFER_BLOCKING 0x5, 0x200 ;  /* 0x0148000000007b1d */ /* 0x000fe60000010000 */
[----:B------:R-:W-:-:S03]  /*13110*/  LEA.HI R5, R13, R156, RZ, 0x3 ;  /* 0x0000009c0d057211 */ /* 0x000fc600078f18ff */
[----:B------:R-:W-:Y:S03]  /*13120*/  BSSY B0, `(.L_x_1149) ;  /* 0x00002b0000007945 */ /* 0x000fe60003800000 */
[----:B------:R-:W-:Y:S01]  /*13130*/  @!UP0 ULDC UR42, c[0x0][0xad4] ;  /* 0x0002b500002a8ab9 */ /* 0x000fe20000000800 */
[----:B0-----:R-:W-:Y:S02]  /*13140*/  LEA R4, R3, R4, 0x18 ;  /* 0x0000000403047211 */ /* 0x001fe400078ec0ff */
[----:B------:R-:W-:Y:S02]  /*13150*/  LOP3.LUT R3, R5, 0xfffffff8, RZ, 0xc0, !PT ;  /* 0xfffffff805037812 */ /* 0x000fe400078ec0ff */
[----:B------:R-:W-:Y:S01]  /*13160*/  SHF.R.S32.HI R5, RZ, 0x3, R5 ;  /* 0x00000003ff057819 */ /* 0x000fe20000011405 */
[----:B------:R-:W0:Y:S02]  /*13170*/  LDS.128 R8, [R4+0x132d0] ;  /* 0x0132d00004087984 */ /* 0x000e240000000c00 */
[----:B0-----:R-:W-:Y:S01]  /*13180*/  IMAD.IADD R8, R156, 0x1, -R3 ;  /* 0x000000019c087824 */ /* 0x001fe200078e0a03 */
[----:B------:R-:W-:-:S02]  /*13190*/  R2UR UR6, R9 ;  /* 0x00000000090672ca */ /* 0x000fc400000e0000 */
[----:B------:R-:W-:Y:S01]  /*131a0*/  R2UR UR5, R10 ;  /* 0x000000000a0572ca */ /* 0x000fe200000e0000 */
[----:B------:R-:W-:Y:S01]  /*131b0*/  IMAD.SHL.U32 R0, R8, 0x8, RZ ;  /* 0x0000000808007824 */ /* 0x000fe200078e00ff */
[----:B------:R-:W-:-:S04]  /*131c0*/  R2UR UR47, R11 ;  /* 0x000000000b2f72ca */ /* 0x000fc800000e0000 */
[----:B------:R-:W-:Y:S01]  /*131d0*/  SHF.R.S32.HI R3, RZ, 0x1f, R0 ;  /* 0x0000001fff037819 */ /* 0x000fe20000011400 */
[----:B------:R-:W-:Y:S06]  /*131e0*/  BAR.ARV 0x4, 0x200 ;  /* 0x0108000000007b1d */ /* 0x000fec0000002000 */
[----:B------:R-:W-:Y:S05]  /*131f0*/  @P0 BRA `(.L_x_1150) ;  /* 0x0000001c00dc0947 */ /* 0x000fea0003800000 */
[----:B------:R-:W0:Y:S01]  /*13200*/  S2R R12, SR_TID.X ;  /* 0x00000000000c7919 */ /* 0x000e220000002100 */
[----:B------:R-:W-:Y:S01]  /*13210*/  ULDC.64 UR8, c[0x4][0x38] ;  /* 0x01000e0000087ab9 */ /* 0x000fe20000000a00 */
[----:B------:R-:W-:Y:S01]  /*13220*/  ULDC.64 UR10, c[0x0][0xc00] ;  /* 0x00030000000a7ab9 */ /* 0x000fe20000000a00 */
[----:B0-----:R-:W-:-:S05]  /*13230*/  IMAD.SHL.U32 R9, R12, 0x4, RZ ;  /* 0x000000040c097824 */ /* 0x001fca00078e00ff */
[----:B------:R-:W-:Y:S01]  /*13240*/  LOP3.LUT R9, R9, 0xc, RZ, 0xc0, !PT ;  /* 0x0000000c09097812 */ /* 0x000fe200078ec0ff */
[----:B------:R-:W-:Y:S03]  /*13250*/  BAR.SYNC.DEFER_BLOCKING 0x1, 0x180 ;  /* 0x0046000000007b1d */ /* 0x000fe60000010000 */
[----:B------:R-:W-:-:S05]  /*13260*/  IADD3 R10, P0, R9, UR8, RZ ;  /* 0x00000008090a7c10 */ /* 0x000fca000ff1e0ff */
[----:B------:R-:W-:Y:S01]  /*13270*/  IMAD.X R11, RZ, RZ, UR9, P0 ;  /* 0x00000009ff0b7e24 */ /* 0x000fe200080e06ff */
[----:B------:R-:W-:-:S04]  /*13280*/  ULDC.64 UR8, c[0x0][0xc00] ;  /* 0x0003000000087ab9 */ /* 0x000fc80000000a00 */
[----:B------:R0:W2:Y:S01]  /*13290*/  LDG.E.CONSTANT R17, desc[UR52][R10.64] ;  /* 0x000000340a117981 */ /* 0x0000a2000c1e9900 */
[----:B------:R-:W-:Y:S01]  /*132a0*/  LOP3.LUT P0, R9, R12, 0x3, RZ, 0xc0, !PT ;  /* 0x000000030c097812 */ /* 0x000fe2000780c0ff */
[----:B------:R-:W-:Y:S01]  /*132b0*/  UIMAD.WIDE UR8, UR39, 0x4, UR8 ;  /* 0x00000004270878a5 */ /* 0x000fe2000f8e0208 */
[-C--:B------:R-:W-:Y:S02]  /*132c0*/  LEA.HI R12, R13, R156.reuse, RZ, 0x4 ;  /* 0x0000009c0d0c7211 */ /* 0x080fe400078f20ff */
[----:B------:R-:W-:Y:S02]  /*132d0*/  ISETP.EQ.OR P0, PT, R9, 0x3, !P0 ;  /* 0x000000030900780c */ /* 0x000fe40004702670 */
[----:B------:R-:W1:Y:S01]  /*132e0*/  S2R R9, SR_SWINHI ;  /* 0x0000000000097919 */ /* 0x000e620000002f00 */
[----:B------:R-:W-:Y:S01]  /*132f0*/  LEA.HI R13, R13, R156, RZ, 0x5 ;  /* 0x0000009c0d0d7211 */ /* 0x000fe200078f28ff */
[----:B------:R-:W-:Y:S01]  /*13300*/  IMAD.U32 R68, RZ, RZ, UR8 ;  /* 0x00000008ff447e24 */ /* 0x000fe2000f8e00ff */
[----:B------:R-:W-:-:S02]  /*13310*/  SHF.R.S32.HI R15, RZ, 0x4, R12 ;  /* 0x00000004ff0f7819 */ /* 0x000fc4000001140c */
[C---:B0-----:R-:W-:Y:S01]  /*13320*/  LOP3.LUT R11, R12.reuse, 0x3fffff0, RZ, 0xc0, !PT ;  /* 0x03fffff00c0b7812 */ /* 0x041fe200078ec0ff */
[----:B------:R-:W-:Y:S01]  /*13330*/  IMAD.SHL.U32 R13, R13, 0x20, RZ ;  /* 0x000000200d0d7824 */ /* 0x000fe200078e00ff */
[----:B------:R-:W-:Y:S02]  /*13340*/  LEA.HI R12, R12, R15, RZ, 0x1 ;  /* 0x0000000f0c0c7211 */ /* 0x000fe400078f08ff */
[----:B------:R-:W-:Y:S01]  /*13350*/  SEL R62, R36, R37, P0 ;  /* 0x00000025243e7207 */ /* 0x000fe20000000000 */
[----:B------:R-:W-:Y:S01]  /*13360*/  IMAD.IADD R11, R156, 0x1, -R11 ;  /* 0x000000019c0b7824 */ /* 0x000fe200078e0a0b */
[----:B------:R-:W-:Y:S02]  /*13370*/  LOP3.LUT R10, R13, 0xfffffc00, RZ, 0xc0, !PT ;  /* 0xfffffc000d0a7812 */ /* 0x000fe400078ec0ff */
[----:B------:R-:W-:Y:S02]  /*13380*/  LOP3.LUT R12, R12, 0x1ffffffe, RZ, 0xc0, !PT ;  /* 0x1ffffffe0c0c7812 */ /* 0x000fe400078ec0ff */
[----:B------:R-:W-:Y:S01]  /*13390*/  SEL R77, R37, R36, P0 ;  /* 0x00000024254d7207 */ /* 0x000fe20000000000 */
[----:B------:R-:W-:Y:S01]  /*133a0*/  IMAD R11, R11, 0x40, R10 ;  /* 0x000000400b0b7824 */ /* 0x000fe200078e020a */
[----:B------:R-:W-:Y:S01]  /*133b0*/  SEL R36, R26, R27, P0 ;  /* 0x0000001b1a247207 */ /* 0x000fe20000000000 */
[----:B------:R-:W-:Y:S01]  /*133c0*/  IMAD.IADD R12, R15, 0x1, -R12 ;  /* 0x000000010f0c7824 */ /* 0x000fe200078e0a0c */
[----:B------:R-:W-:-:S02]  /*133d0*/  SEL R63, R27, R26, P0 ;  /* 0x0000001a1b3f7207 */ /* 0x000fc40000000000 */
[----:B------:R-:W-:Y:S01]  /*133e0*/  SEL R64, R24, R25, P0 ;  /* 0x0000001918407207 */ /* 0x000fe20000000000 */
[----:B------:R-:W-:Y:S01]  /*133f0*/  IMAD R13, R12, 0x8, R11 ;  /* 0x000000080c0d7824 */ /* 0x000fe200078e020b */
[----:B------:R-:W-:Y:S02]  /*13400*/  SEL R79, R25, R24, P0 ;  /* 0x00000018194f7207 */ /* 0x000fe40000000000 */
[----:B------:R-:W-:Y:S02]  /*13410*/  SEL R66, R28, R29, P0 ;  /* 0x0000001d1c427207 */ /* 0x000fe40000000000 */
[----:B------:R-:W-:Y:S02]  /*13420*/  SEL R81, R29, R28, P0 ;  /* 0x0000001c1d517207 */ /* 0x000fe40000000000 */
[----:B------:R-:W-:Y:S02]  /*13430*/  SEL R60, R32, R33, P0 ;  /* 0x00000021203c7207 */ /* 0x000fe40000000000 */
[----:B------:R-:W-:-:S02]  /*13440*/  SEL R75, R33, R32, P0 ;  /* 0x00000020214b7207 */ /* 0x000fc40000000000 */
[----:B------:R-:W-:Y:S02]  /*13450*/  MOV R10, R4 ;  /* 0x00000004000a7202 */ /* 0x000fe40000000f00 */
[----:B-1----:R-:W-:Y:S02]  /*13460*/  MOV R11, R9 ;  /* 0x00000009000b7202 */ /* 0x002fe40000000f00 */
[----:B------:R-:W-:Y:S02]  /*13470*/  SEL R28, R40, R41, P0 ;  /* 0x00000029281c7207 */ /* 0x000fe40000000000 */
[----:B------:R-:W-:Y:S01]  /*13480*/  SEL R29, R41, R40, P0 ;  /* 0x00000028291d7207 */ /* 0x000fe20000000000 */
[----:B------:R-:W-:Y:S01]  /*13490*/  IMAD.WIDE R12, R13, 0x2, R10 ;  /* 0x000000020d0c7825 */ /* 0x000fe200078e020a */
[----:B------:R-:W-:Y:S02]  /*134a0*/  SEL R58, R44, R45, P0 ;  /* 0x0000002d2c3a7207 */ /* 0x000fe40000000000 */
[----:B------:R-:W-:-:S02]  /*134b0*/  SEL R69, R45, R44, P0 ;  /* 0x0000002c2d457207 */ /* 0x000fc40000000000 */
[C---:B------:R-:W-:Y:S02]  /*134c0*/  LOP3.LUT R9, R12.reuse, 0x380, RZ, 0xc0, !PT ;  /* 0x000003800c097812 */ /* 0x040fe400078ec0ff */
[C---:B------:R-:W-:Y:S02]  /*134d0*/  IADD3 R18, P2, R12.reuse, 0x40, RZ ;  /* 0x000000400c127810 */ /* 0x040fe40007f5e0ff */
[C---:B------:R-:W-:Y:S02]  /*134e0*/  IADD3 R27, P1, R12.reuse, 0x60, RZ ;  /* 0x000000600c1b7810 */ /* 0x040fe40007f3e0ff */
[----:B------:R-:W-:Y:S01]  /*134f0*/  IADD3 R25, P3, R12, 0x20, RZ ;  /* 0x000000200c197810 */ /* 0x000fe20007f7e0ff */
[--C-:B------:R-:W-:Y:S01]  /*13500*/  IMAD.X R21, RZ, RZ, R13.reuse, P2 ;  /* 0x000000ffff157224 */ /* 0x100fe200010e060d */
[----:B------:R-:W-:Y:S01]  /*13510*/  SHF.R.U64 R9, R9, 0x3, RZ ;  /* 0x0000000309097819 */ /* 0x000fe200000012ff */
[----:B------:R-:W-:Y:S01]  /*13520*/  IMAD.X R15, RZ, RZ, R13, P1 ;  /* 0x000000ffff0f7224 */ /* 0x000fe200008e060d */
[----:B------:R-:W-:-:S02]  /*13530*/  LOP3.LUT R14, R18, 0x380, RZ, 0xc0, !PT ;  /* 0x00000380120e7812 */ /* 0x000fc400078ec0ff */
[----:B------:R-:W-:Y:S02]  /*13540*/  LOP3.LUT R20, R27, 0x380, RZ, 0xc0, !PT ;  /* 0x000003801b147812 */ /* 0x000fe400078ec0ff */
[----:B------:R-:W-:Y:S02]  /*13550*/  LOP3.LUT R24, R25, 0x380, RZ, 0xc0, !PT ;  /* 0x0000038019187812 */ /* 0x000fe400078ec0ff */
[----:B------:R-:W-:Y:S02]  /*13560*/  LOP3.LUT R12, R9, R12, RZ, 0x3c, !PT ;  /* 0x0000000c090c7212 */ /* 0x000fe400078e3cff */
[----:B------:R-:W-:Y:S02]  /*13570*/  SHF.R.U64 R9, R14, 0x3, RZ ;  /* 0x000000030e097819 */ /* 0x000fe400000012ff */
[----:B------:R-:W-:Y:S02]  /*13580*/  SHF.R.U64 R14, R20, 0x3, RZ ;  /* 0x00000003140e7819 */ /* 0x000fe400000012ff */
[----:B------:R-:W-:-:S02]  /*13590*/  SHF.R.U64 R24, R24, 0x3, RZ ;  /* 0x0000000318187819 */ /* 0x000fc400000012ff */
[----:B------:R-:W-:Y:S02]  /*135a0*/  LOP3.LUT R20, R9, R18, RZ, 0x3c, !PT ;  /* 0x0000001209147212 */ /* 0x000fe400078e3cff */
[----:B------:R-:W-:Y:S02]  /*135b0*/  LOP3.LUT R14, R14, R27, RZ, 0x3c, !PT ;  /* 0x0000001b0e0e7212 */ /* 0x000fe400078e3cff */
[----:B------:R-:W-:Y:S01]  /*135c0*/  LOP3.LUT R24, R24, R25, RZ, 0x3c, !PT ;  /* 0x0000001918187212 */ /* 0x000fe200078e3cff */
[----:B------:R-:W-:Y:S01]  /*135d0*/  IMAD.X R25, RZ, RZ, R13, P3 ;  /* 0x000000ffff197224 */ /* 0x000fe200018e060d */
[----:B------:R-:W-:Y:S02]  /*135e0*/  MOV R70, R14 ;  /* 0x0000000e00467202 */ /* 0x000fe40000000f00 */
[----:B------:R-:W-:Y:S02]  /*135f0*/  SEL R40, R48, R49, P0 ;  /* 0x0000003130287207 */ /* 0x000fe40000000000 */
[----:B------:R-:W-:-:S02]  /*13600*/  SEL R41, R49, R48, P0 ;  /* 0x0000003031297207 */ /* 0x000fc40000000000 */
[----:B------:R-:W-:Y:S02]  /*13610*/  SEL R32, R52, R53, P0 ;  /* 0x0000003534207207 */ /* 0x000fe40000000000 */
[----:B------:R-:W-:Y:S02]  /*13620*/  SEL R44, R34, R35, P0 ;  /* 0x00000023222c7207 */ /* 0x000fe40000000000 */
[----:B------:R-:W-:Y:S02]  /*13630*/  MOV R71, R20 ;  /* 0x0000001400477202 */ /* 0x000fe40000000f00 */
[----:B------:R-:W-:Y:S02]  /*13640*/  SEL R67, R53, R52, P0 ;  /* 0x0000003435437207 */ /* 0x000fe40000000000 */
[----:B------:R-:W-:Y:S02]  /*13650*/  MOV R72, R24 ;  /* 0x0000001800487202 */ /* 0x000fe40000000f00 */
        /* <DEDUP_REMOVED lines=13> */
[----:B------:R-:W-:Y:S02]  /*13730*/  MOV R73, R12 ;  /* 0x0000000c00497202 */ /* 0x000fe40000000f00 */
[----:B--2---:R-:W-:Y:S01]  /*13740*/  LOP3.LUT R18, R17, 0x2, RZ, 0x3c, !PT ;  /* 0x0000000211127812 */ /* 0x004fe200078e3cff */
[----:B------:R-:W-:Y:S04]  /*13750*/  SHFL.IDX PT, R14, R64, R17, 0x1c1f ;  /* 0x001c1f11400e7589 */ /* 0x000fe800000e0000 */
[----:B------:R-:W0:Y:S04]  /*13760*/  SHFL.IDX PT, R15, R79, R18, 0x1c1f ;  /* 0x001c1f124f0f7589 */ /* 0x000e2800000e0000 */
[----:B------:R-:W-:Y:S04]  /*13770*/  SHFL.IDX PT, R9, R66, R17, 0x1c1f ;  /* 0x001c1f1142097589 */ /* 0x000fe800000e0000 */
[----:B------:R-:W1:Y:S04]  /*13780*/  SHFL.IDX PT, R20, R81, R18, 0x1c1f ;  /* 0x001c1f1251147589 */ /* 0x000e6800000e0000 */
[----:B------:R-:W-:Y:S04]  /*13790*/  SHFL.IDX PT, R24, R60, R17, 0x1c1f ;  /* 0x001c1f113c187589 */ /* 0x000fe800000e0000 */
[----:B------:R-:W2:Y:S04]  /*137a0*/  SHFL.IDX PT, R21, R75, R18, 0x1c1f ;  /* 0x001c1f124b157589 */ /* 0x000ea800000e0000 */
[----:B------:R-:W-:Y:S04]  /*137b0*/  SHFL.IDX PT, R25, R62, R17, 0x1c1f ;  /* 0x001c1f113e197589 */ /* 0x000fe800000e0000 */
[----:B------:R-:W-:Y:S01]  /*137c0*/  SHFL.IDX PT, R28, R28, R17, 0x1c1f ;  /* 0x001c1f111c1c7589 */ /* 0x000fe200000e0000 */
[----:B0-----:R-:W-:-:S02]  /*137d0*/  SEL R12, R14, R15, P0 ;  /* 0x0000000f0e0c7207 */ /* 0x001fc40000000000 */
[----:B------:R-:W-:Y:S01]  /*137e0*/  SEL R14, R15, R14, P0 ;  /* 0x0000000e0f0e7207 */ /* 0x000fe20000000000 */
[----:B------:R-:W0:Y:S04]  /*137f0*/  SHFL.IDX PT, R26, R77, R18, 0x1c1f ;  /* 0x001c1f124d1a7589 */ /* 0x000e2800000e0000 */
[----:B------:R-:W-:Y:S01]  /*13800*/  SHFL.IDX PT, R29, R29, R18, 0x1c1f ;  /* 0x001c1f121d1d7589 */ /* 0x000fe200000e0000 */
[----:B-1----:R-:W-:Y:S02]  /*13810*/  SEL R13, R9, R20, P0 ;  /* 0x00000014090d7207 */ /* 0x002fe40000000000 */
[----:B------:R-:W-:Y:S01]  /*13820*/  SEL R15, R20, R9, P0 ;  /* 0x00000009140f7207 */ /* 0x000fe20000000000 */
[----:B------:R-:W-:Y:S01]  /*13830*/  SHFL.IDX PT, R40, R40, R17, 0x1c1f ;  /* 0x001c1f1128287589 */ /* 0x000fe200000e0000 */
[----:B------:R-:W-:-:S02]  /*13840*/  F2FP.BF16.F32.PACK_AB R64, R13, R12 ;  /* 0x0000000c0d40723e */ /* 0x000fc400000010ff */
[----:B------:R-:W-:Y:S01]  /*13850*/  F2FP.BF16.F32.PACK_AB R66, R15, R14 ;  /* 0x0000000e0f42723e */ /* 0x000fe200000010ff */
[----:B------:R-:W-:Y:S01]  /*13860*/  SHFL.IDX PT, R33, R32, R17, 0x1c1f ;  /* 0x001c1f1120217589 */ /* 0x000fe200000e0000 */
[----:B--2---:R-:W-:Y:S02]  /*13870*/  SEL R20, R24, R21, P0 ;  /* 0x0000001518147207 */ /* 0x004fe40000000000 */
[----:B------:R-:W-:Y:S01]  /*13880*/  SEL R24, R21, R24, P0 ;  /* 0x0000001815187207 */ /* 0x000fe20000000000 */
[----:B------:R-:W-:Y:S04]  /*13890*/  SHFL.IDX PT, R45, R44, R17, 0x1c1f ;  /* 0x001c1f112c2d7589 */ /* 0x000fe800000e0000 */
[----:B------:R-:W-:Y:S04]  /*138a0*/  SHFL.IDX PT, R41, R41, R18, 0x1c1f ;  /* 0x001c1f1229297589 */ /* 0x000fe800000e0000 */
[----:B------:R-:W-:Y:S01]  /*138b0*/  SHFL.IDX PT, R27, R58, R17, 0x1c1f ;  /* 0x001c1f113a1b7589 */ /* 0x000fe200000e0000 */
[----:B0-----:R-:W-:-:S02]  /*138c0*/  SEL R21, R25, R26, P0 ;  /* 0x0000001a19157207 */ /* 0x001fc40000000000 */
[----:B------:R-:W-:Y:S01]  /*138d0*/  SEL R25, R26, R25, P0 ;  /* 0x000000191a197207 */ /* 0x000fe20000000000 */
[----:B------:R-:W-:Y:S04]  /*138e0*/  SHFL.IDX PT, R39, R36, R17, 0x1c1f ;  /* 0x001c1f1124277589 */ /* 0x000fe800000e0000 */
[----:B------:R0:W-:Y:S04]  /*138f0*/  SHFL.IDX PT, R32, R69, R18, 0x1c1f ;  /* 0x001c1f1245207589 */ /* 0x0001e800000e0000 */
[----:B------:R-:W1:Y:S04]  /*13900*/  SHFL.IDX PT, R44, R63, R18, 0x1c1f ;  /* 0x001c1f123f2c7589 */ /* 0x000e6800000e0000 */
[----:B------:R-:W-:Y:S01]  /*13910*/  SHFL.IDX PT, R37, R52, R17, 0x1c1f ;  /* 0x001c1f1134257589 */ /* 0x000fe200000e0000 */
[----:B0-----:R-:W-:-:S03]  /*13920*/  IMAD.U32 R69, RZ, RZ, UR9 ;  /* 0x00000009ff457e24 */ /* 0x001fc6000f8e00ff */
[----:B------:R-:W-:Y:S04]  /*13930*/  SHFL.IDX PT, R43, R48, R17, 0x1c1f ;  /* 0x001c1f11302b7589 */ /* 0x000fe800000e0000 */
[----:B------:R-:W-:Y:S04]  /*13940*/  SHFL.IDX PT, R36, R67, R18, 0x1c1f ;  /* 0x001c1f1243247589 */ /* 0x000fe800000e0000 */
[----:B------:R-:W0:Y:S04]  /*13950*/  SHFL.IDX PT, R42, R65, R18, 0x1c1f ;  /* 0x001c1f12412a7589 */ /* 0x000e2800000e0000 */
[----:B------:R-:W-:Y:S04]  /*13960*/  SHFL.IDX PT, R46, R61, R18, 0x1c1f ;  /* 0x001c1f123d2e7589 */ /* 0x000fe800000e0000 */
[----:B------:R-:W2:Y:S01]  /*13970*/  SHFL.IDX PT, R48, R59, R18, 0x1c1f ;  /* 0x001c1f123b307589 */ /* 0x000ea200000e0000 */
[----:B-1----:R-:W-:-:S03]  /*13980*/  SEL R26, R44, R39, P0 ;  /* 0x000000272c1a7207 */ /* 0x002fc60000000000 */
[----:B------:R1:W-:Y:S04]  /*13990*/  SHFL.IDX PT, R49, R38, R17, 0x1c1f ;  /* 0x001c1f1126317589 */ /* 0x0003e800000e0000 */
[----:B------:R-:W-:Y:S04]  /*139a0*/  SHFL.IDX PT, R47, R56, R17, 0x1c1f ;  /* 0x001c1f11382f7589 */ /* 0x000fe800000e0000 */
[----:B------:R-:W-:Y:S01]  /*139b0*/  SHFL.IDX PT, R50, R57, R18, 0x1c1f ;  /* 0x001c1f1239327589 */ /* 0x000fe200000e0000 */
[----:B-1----:R-:W-:-:S03]  /*139c0*/  SEL R38, R39, R44, P0 ;  /* 0x0000002c27267207 */ /* 0x002fc60000000000 */
[----:B------:R1:W3:Y:S01]  /*139d0*/  SHFL.IDX PT, R52, R31, R18, 0x1c1f ;  /* 0x001c1f121f347589 */ /* 0x0002e200000e0000 */
[----:B0-----:R-:W-:-:S03]  /*139e0*/  SEL R39, R37, R42, P0 ;  /* 0x0000002a25277207 */ /* 0x001fc60000000000 */
[----:B------:R0:W-:Y:S01]  /*139f0*/  SHFL.IDX PT, R51, R34, R17, 0x1c1f ;  /* 0x001c1f1122337589 */ /* 0x0001e200000e0000 */
[----:B------:R-:W-:-:S03]  /*13a00*/  F2FP.BF16.F32.PACK_AB R65, R39, R38 ;  /* 0x000000262741723e */ /* 0x000fc600000010ff */
[----:B------:R4:W-:Y:S01]  /*13a10*/  SHFL.IDX PT, R53, R30, R17, 0x1c1f ;  /* 0x001c1f111e357589 */ /* 0x0009e200000e0000 */
[----:B-1----:R-:W-:-:S03]  /*13a20*/  SEL R31, R27, R32, P0 ;  /* 0x000000201b1f7207 */ /* 0x002fc60000000000 */
[----:B------:R-:W-:Y:S01]  /*13a30*/  SHFL.IDX PT, R54, R55, R18, 0x1c1f ;  /* 0x001c1f1237367589 */ /* 0x000fe200000e0000 */
[----:B0-----:R-:W-:-:S03]  /*13a40*/  SEL R34, R40, R41, P0 ;  /* 0x0000002928227207 */ /* 0x001fc60000000000 */
[----:B------:R0:W1:Y:S01]  /*13a50*/  SHFL.IDX PT, R56, R35, R18, 0x1c1f ;  /* 0x001c1f1223387589 */ /* 0x00006200000e0000 */
[----:B------:R-:W-:Y:S02]  /*13a60*/  SEL R40, R41, R40, P0 ;  /* 0x0000002829287207 */ /* 0x000fe40000000000 */
[----:B----4-:R-:W-:Y:S02]  /*13a70*/  SEL R30, R28, R29, P0 ;  /* 0x0000001d1c1e7207 */ /* 0x010fe40000000000 */
[----:B------:R-:W-:Y:S02]  /*13a80*/  SEL R28, R29, R28, P0 ;  /* 0x0000001c1d1c7207 */ /* 0x000fe40000000000 */
[----:B------:R-:W-:Y:S02]  /*13a90*/  SEL R29, R32, R27, P0 ;  /* 0x0000001b201d7207 */ /* 0x000fe40000000000 */
[----:B------:R-:W-:Y:S02]  /*13aa0*/  SEL R41, R36, R33, P0 ;  /* 0x0000002124297207 */ /* 0x000fe40000000000 */
[----:B0-----:R-:W-:-:S02]  /*13ab0*/  SEL R35, R33, R36, P0 ;  /* 0x0000002421237207 */ /* 0x001fc40000000000 */
[----:B------:R-:W-:Y:S02]  /*13ac0*/  SEL R27, R42, R37, P0 ;  /* 0x000000252a1b7207 */ /* 0x000fe40000000000 */
[----:B--2---:R-:W-:Y:S02]  /*13ad0*/  SEL R32, R45, R48, P0 ;  /* 0x000000302d207207 */ /* 0x004fe40000000000 */
[----:B------:R-:W-:Y:S02]  /*13ae0*/  SEL R36, R48, R45, P0 ;  /* 0x0000002d30247207 */ /* 0x000fe40000000000 */
[----:B------:R-:W-:Y:S02]  /*13af0*/  SEL R33, R43, R46, P0 ;  /* 0x0000002e2b217207 */ /* 0x000fe40000000000 */
[----:B------:R-:W-:Y:S02]  /*13b00*/  SEL R37, R46, R43, P0 ;  /* 0x0000002b2e257207 */ /* 0x000fe40000000000 */
[----:B---3--:R-:W-:-:S02]  /*13b10*/  SEL R42, R49, R52, P0 ;  /* 0x00000034312a7207 */ /* 0x008fc40000000000 */
[----:B------:R-:W-:Y:S02]  /*13b20*/  SEL R44, R52, R49, P0 ;  /* 0x00000031342c7207 */ /* 0x000fe40000000000 */
[----:B------:R-:W-:Y:S02]  /*13b30*/  SEL R43, R47, R50, P0 ;  /* 0x000000322f2b7207 */ /* 0x000fe40000000000 */
[----:B------:R-:W-:Y:S02]  /*13b40*/  SEL R45, R50, R47, P0 ;  /* 0x0000002f322d7207 */ /* 0x000fe40000000000 */
[----:B-1----:R-:W-:Y:S02]  /*13b50*/  SEL R46, R53, R56, P0 ;  /* 0x00000038352e7207 */ /* 0x002fe40000000000 */
[----:B------:R-:W-:Y:S02]  /*13b60*/  SEL R48, R56, R53, P0 ;  /* 0x0000003538307207 */ /* 0x000fe40000000000 */
[----:B------:R-:W-:-:S02]  /*13b70*/  SEL R47, R51, R54, P0 ;  /* 0x00000036332f7207 */ /* 0x000fc40000000000 */
[----:B------:R-:W-:Y:S02]  /*13b80*/  SEL R49, R54, R51, P0 ;  /* 0x0000003336317207 */ /* 0x000fe40000000000 */
[----:B------:R-:W-:Y:S01]  /*13b90*/  F2FP.BF16.F32.PACK_AB R67, R27, R26 ;  /* 0x0000001a1b43723e */ /* 0x000fe200000010ff */
[----:B------:R-:W0:Y:S01]  /*13ba0*/  LDC.64 R50, c[0x0][0xc08] ;  /* 0x00030200ff327b82 */ /* 0x000e220000000a00 */
[----:B------:R-:W-:Y:S02]  /*13bb0*/  F2FP.BF16.F32.PACK_AB R52, R21, R20 ;  /* 0x000000141534723e */ /* 0x000fe400000010ff */
[----:B------:R-:W-:Y:S01]  /*13bc0*/  F2FP.BF16.F32.PACK_AB R54, R25, R24 ;  /* 0x000000181936723e */ /* 0x000fe200000010ff */
[----:B------:R-:W-:Y:S01]  /*13bd0*/  STSM.16.M88.4 [R73], R64 ;  /* 0x0000004049007844 */ /* 0x000fe20000000200 */
[----:B------:R-:W-:Y:S02]  /*13be0*/  F2FP.BF16.F32.PACK_AB R55, R37, R36 ;  /* 0x000000242537723e */ /* 0x000fe400000010ff */
[----:B------:R-:W-:-:S02]  /*13bf0*/  F2FP.BF16.F32.PACK_AB R53, R33, R32 ;  /* 0x000000202135723e */ /* 0x000fc400000010ff */
[----:B------:R-:W-:Y:S02]  /*13c00*/  F2FP.BF16.F32.PACK_AB R56, R31, R30 ;  /* 0x0000001e1f38723e */ /* 0x000fe400000010ff */
[----:B------:R-:W-:Y:S01]  /*13c10*/  F2FP.BF16.F32.PACK_AB R58, R29, R28 ;  /* 0x0000001c1d3a723e */ /* 0x000fe200000010ff */
[----:B------:R1:W-:Y:S01]  /*13c20*/  STSM.16.M88.4 [R72], R52 ;  /* 0x0000003448007844 */ /* 0x0003e20000000200 */
[----:B------:R-:W-:Y:S02]  /*13c30*/  F2FP.BF16.F32.PACK_AB R59, R45, R44 ;  /* 0x0000002c2d3b723e */ /* 0x000fe400000010ff */
[----:B------:R-:W-:Y:S02]  /*13c40*/  F2FP.BF16.F32.PACK_AB R57, R43, R42 ;  /* 0x0000002a2b39723e */ /* 0x000fe400000010ff */
[----:B------:R-:W-:Y:S02]  /*13c50*/  F2FP.BF16.F32.PACK_AB R61, R47, R46 ;  /* 0x0000002e2f3d723e */ /* 0x000fe400000010ff */
[----:B------:R-:W-:Y:S01]  /*13c60*/  F2FP.BF16.F32.PACK_AB R62, R41, R40 ;  /* 0x00000028293e723e */ /* 0x000fe200000010ff */
[----:B------:R2:W-:Y:S01]  /*13c70*/  STSM.16.M88.4 [R71], R56 ;  /* 0x0000003847007844 */ /* 0x0005e20000000200 */
[----:B------:R-:W-:-:S02]  /*13c80*/  F2FP.BF16.F32.PACK_AB R63, R49, R48 ;  /* 0x00000030313f723e */ /* 0x000fc400000010ff */
[----:B------:R-:W-:Y:S02]  /*13c90*/  F2FP.BF16.F32.PACK_AB R60, R35, R34 ;  /* 0x00000022233c723e */ /* 0x000fe400000010ff */
[----:B------:R-:W-:-:S03]  /*13ca0*/  ISETP.NE.U32.AND P0, PT, RZ, UR10, PT ;  /* 0x0000000aff007c0c */ /* 0x000fc6000bf05070 */
[----:B------:R3:W-:Y:S01]  /*13cb0*/  STSM.16.M88.4 [R70], R60 ;  /* 0x0000003c46007844 */ /* 0x0007e20000000200 */
[----:B------:R-:W-:Y:S01]  /*13cc0*/  ISETP.NE.AND.EX P0, PT, RZ, UR11, PT, P0 ;  /* 0x0000000bff007c0c */ /* 0x000fe2000bf05300 */
[----:B-1----:R-:W1:Y:S08]  /*13cd0*/  LDC R54, c[0x0][0xbe8] ;  /* 0x0002fa00ff367b82 */ /* 0x002e700000000800 */
[----:B------:R-:W-:Y:S06]  /*13ce0*/  BAR.SYNC.DEFER_BLOCKING 0x1, 0x180 ;  /* 0x0046000000007b1d */ /* 0x000fec0000010000 */
[----:B------:R-:W4:Y:S01]  /*13cf0*/  @P0 LDG.E R17, desc[UR52][R68.64] ;  /* 0x0000003444110981 */ /* 0x000f22000c1e1900 */
[----:B0-----:R-:W-:-:S02]  /*13d00*/  ISETP.NE.U32.AND P1, PT, R50, RZ, PT ;  /* 0x000000ff3200720c */ /* 0x001fc40003f25070 */
[----:B------:R-:W-:-:S11]  /*13d10*/  R2UR UR4, R51 ;  /* 0x00000000330472ca */ /* 0x000fd600000e0000 */
[----:B------:R-:W-:Y:S01]  /*13d20*/  VOTEU.ANY UP0, P1 ;  /* 0x00000000003f7886 */ /* 0x000fe20000800100 */
[----:B-1----:R-:W-:Y:S01]  /*13d30*/  ISETP.NE.AND P1, PT, R54, 0x1, PT ;  /* 0x000000013600780c */ /* 0x002fe20003f25270 */
[----:B------:R-:W-:Y:S02]  /*13d40*/  UISETP.NE.AND.EX UP0, UPT, UR4, URZ, UPT, UP0 ;  /* 0x0000003f0400728c */ /* 0x000fe4000bf05300 */
[----:B------:R-:W-:Y:S01]  /*13d50*/  UISETP.GT.AND UP1, UPT, UR42, 0x1, UPT ;  /* 0x000000012a00788c */ /* 0x000fe2000bf24270 */
[----:B------:R-:W-:Y:S01]  /*13d60*/  UMOV UR18, 0x9b8 ;  /* 0x000009b800127882 */ /* 0x000fe20000000000 */
[----:B------:R-:W-:Y:S02]  /*13d70*/  ULDC UR4, c[0x0][0xa88] ;  /* 0x0002a20000047ab9 */ /* 0x000fe40000000800 */
[----:B------:R-:W-:Y:S01]  /*13d80*/  USEL UR18, UR18, 0x978, UP1 ;  /* 0x0000097812127887 */ /* 0x000fe20008800000 */
[----:B------:R-:W-:Y:S01]  /*13d90*/  PLOP3.LUT P4, PT, PT, PT, UP0, 0x80, 0x0 ;  /* 0x000000000000781c */ /* 0x000fe20003f8f008 */
[----:B------:R-:W-:-:S03]  /*13da0*/  IMAD.U32 R9, RZ, RZ, UR4 ;  /* 0x00000004ff097e24 */ /* 0x000fc6000f8e00ff */
[----:B------:R-:W-:Y:S01]  /*13db0*/  @UP0 ULDC.64 UR8, c[0x0][0xc08] ;  /* 0x0003020000080ab9 */ /* 0x000fe20000000a00 */
[----:B------:R-:W0:Y:S01]  /*13dc0*/  @P1 LDC R18, c[0x0][0xbec] ;  /* 0x0002fb00ff121b82 */ /* 0x000e220000000800 */
[----:B------:R-:W-:-:S07]  /*13dd0*/  @UP0 UIMAD.WIDE UR8, UR39, 0x4, UR8 ;  /* 0x00000004270808a5 */ /* 0x000fce000f8e0208 */
[----:B------:R-:W1:Y:S01]  /*13de0*/  @P1 LDC R53, c[0x0][0xbf0] ;  /* 0x0002fc00ff351b82 */ /* 0x000e620000000800 */
[----:B------:R-:W-:Y:S01]  /*13df0*/  UISETP.NE.U32.AND UP0, UPT, UR10, URZ, UPT ;  /* 0x0000003f0a00728c */ /* 0x000fe2000bf05070 */
[----:B------:R-:W-:Y:S01]  /*13e00*/  IMAD.U32 R50, RZ, RZ, UR8 ;  /* 0x00000008ff327e24 */ /* 0x000fe2000f8e00ff */
[----:B------:R-:W-:Y:S01]  /*13e10*/  ULDC.64 UR12, c[0x0][UR18+0x218] ;  /* 0x00008600120c7abb */ /* 0x000fe20008000a00 */
[----:B------:R-:W-:Y:S01]  /*13e20*/  IMAD.U32 R51, RZ, RZ, UR9 ;  /* 0x00000009ff337e24 */ /* 0x000fe2000f8e00ff */
[----:B------:R-:W-:Y:S02]  /*13e30*/  UISETP.NE.AND.EX UP0, UPT, UR11, URZ, UPT, UP0 ;  /* 0x0000003f0b00728c */ /* 0x000fe4000bf05300 */
[----:B------:R-:W-:Y:S01]  /*13e40*/  USEL UR16, UR41, URZ, UP1 ;  /* 0x0000003f29107287 */ /* 0x000fe20008800000 */
[----:B--2---:R-:W-:Y:S01]  /*13e50*/  VIADD R57, R22, UR40 ;  /* 0x0000002816397c36 */ /* 0x004fe20008000000 */
[----:B------:R-:W-:Y:S01]  /*13e60*/  UMOV UR4, URZ ;  /* 0x0000003f00047c82 */ /* 0x000fe20008000000 */
[----:B------:R-:W-:Y:S01]  /*13e70*/  UIMAD.WIDE.U32 UR8, UR12, UR38, URZ ;  /* 0x000000260c0872a5 */ /* 0x000fe2000f8e003f */
[----:B------:R2:W5:Y:S01]  /*13e80*/  @P4 LDG.E R9, desc[UR52][R50.64] ;  /* 0x0000003432094981 */ /* 0x000562000c1e1900 */
[----:B------:R-:W-:Y:S01]  /*13e90*/  ULDC.64 UR14, c[0x0][UR18+0x228] ;  /* 0x00008a00120e7abb */ /* 0x000fe20008000a00 */
[----:B------:R-:W-:-:S02]  /*13ea0*/  UIMAD UR12, UR13, UR38, URZ ;  /* 0x000000260d0c72a4 */ /* 0x000fc4000f8e023f */
[----:B------:R-:W-:Y:S01]  /*13eb0*/  USHF.R.S32.HI UR17, URZ, 0x1f, UR39 ;  /* 0x0000001f3f117899 */ /* 0x000fe20008011427 */
[----:B0-----:R-:W-:Y:S01]  /*13ec0*/  @P1 IMAD.HI.U32 R18, R57, R18, RZ ;  /* 0x0000001239121227 */ /* 0x001fe200078e00ff */
[----:B------:R-:W-:Y:S02]  /*13ed0*/  USEL UR7, UR39, URZ, !UP0 ;  /* 0x0000003f27077287 */ /* 0x000fe4000c000000 */
[----:B------:R-:W-:Y:S01]  /*13ee0*/  UIMAD.WIDE.U32 UR20, UR14, UR16, URZ ;  /* 0x000000100e1472a5 */ /* 0x000fe2000f8e003f */
[----:B------:R-:W-:Y:S01]  /*13ef0*/  ULDC.64 UR10, c[0x0][UR18+0x220] ;  /* 0x00008800120a7abb */ /* 0x000fe20008000a00 */
[----:B------:R-:W-:Y:S02]  /*13f00*/  UIMAD UR14, UR15, UR16, URZ ;  /* 0x000000100f0e72a4 */ /* 0x000fe4000f8e023f */
[----:B------:R-:W-:Y:S02]  /*13f10*/  UIADD3 UR15, UR9, UR12, URZ ;  /* 0x0000000c090f7290 */ /* 0x000fe4000fffe03f */
[----:B--2---:R-:W-:Y:S01]  /*13f20*/  IMAD.U32 R50, RZ, RZ, UR20 ;  /* 0x00000014ff327e24 */ /* 0x004fe2000f8e00ff */
[----:B------:R-:W-:Y:S01]  /*13f30*/  USEL UR17, UR17, URZ, !UP0 ;  /* 0x0000003f11117287 */ /* 0x000fe2000c000000 */
[----:B------:R-:W-:Y:S01]  /*13f40*/  IMAD.U32 R51, RZ, RZ, UR21 ;  /* 0x00000015ff337e24 */ /* 0x000fe2000f8e00ff */
[----:B------:R-:W-:-:S02]  /*13f50*/  UIMAD UR9, UR11, UR7, URZ ;  /* 0x000000070b0972a4 */ /* 0x000fc4000f8e023f */
[----:B------:R-:W-:Y:S02]  /*13f60*/  UIMAD.WIDE.U32 UR12, UR10, UR7, URZ ;  /* 0x000000070a0c72a5 */ /* 0x000fe4000f8e003f */
[----:B------:R-:W-:Y:S02]  /*13f70*/  UIMAD UR9, UR10, UR17, UR9 ;  /* 0x000000110a0972a4 */ /* 0x000fe4000f8e0209 */
[----:B------:R-:W-:Y:S02]  /*13f80*/  UIADD3 UR14, UR21, UR14, URZ ;  /* 0x0000000e150e7290 */ /* 0x000fe4000fffe03f */
[----:B------:R-:W-:-:S04]  /*13f90*/  UIADD3 UR9, UR13, UR9, URZ ;  /* 0x000000090d097290 */ /* 0x000fc8000fffe03f */
[----:B------:R-:W-:Y:S01]  /*13fa0*/  IMAD.U32 R51, RZ, RZ, UR14 ;  /* 0x0000000eff337e24 */ /* 0x000fe2000f8e00ff */
[----:B----4-:R-:W-:Y:S01]  /*13fb0*/  @P0 R2UR UR4, R17 ;  /* 0x00000000110402ca */ /* 0x010fe200000e0000 */
[----:B------:R-:W-:Y:S01]  /*13fc0*/  IMAD.MOV.U32 R17, RZ, RZ, R57 ;  /* 0x000000ffff117224 */ /* 0x000fe200078e0039 */
[----:B-1----:R-:W-:-:S04]  /*13fd0*/  @P1 SHF.R.U32.HI R17, RZ, R53, R18 ;  /* 0x00000035ff111219 */ /* 0x002fc80000011612 */
[--C-:B------:R-:W-:Y:S01]  /*13fe0*/  SHF.R.S32.HI R18, RZ, 0x1f, R17.reuse ;  /* 0x0000001fff127819 */ /* 0x100fe20000011411 */
[----:B------:R-:W-:-:S04]  /*13ff0*/  IMAD.MOV R53, RZ, RZ, -R17 ;  /* 0x000000ffff357224 */ /* 0x000fc800078e0a11 */
[----:B------:R-:W-:Y:S02]  /*14000*/  IMAD R53, R54, R53, R57 ;  /* 0x0000003536357224 */ /* 0x000fe400078e0239 */
[----:B------:R-:W-:Y:S02]  /*14010*/  UIADD3 UR8, UP0, UP2, UR12, UR8, UR4 ;  /* 0x000000080c087290 */ /* 0x000fe4000fa1e004 */
[----:B------:R-:W-:Y:S01]  /*14020*/  USHF.R.S32.HI UR11, URZ, 0x1f, UR4 ;  /* 0x0000001f3f0b7899 */ /* 0x000fe20008011404 */
[----:B------:R-:W-:Y:S01]  /*14030*/  ULDC.64 UR12, c[0x0][0xba8] ;  /* 0x0002ea00000c7ab9 */ /* 0x000fe20000000a00 */
[----:B------:R-:W-:Y:S02]  /*14040*/  @!UP1 ULDC UR12, c[0x0][0xb50] ;  /* 0x0002d400000c9ab9 */ /* 0x000fe40000000800 */
[----:B------:R-:W-:Y:S01]  /*14050*/  UIADD3.X UR10, UR9, UR15, UR11, UP0, UP2 ;  /* 0x0000000f090a7290 */ /* 0x000fe200087e440b */
[----:B------:R-:W-:Y:S01]  /*14060*/  IADD3 R50, P2, P3, R17, UR8, R50 ;  /* 0x0000000811327c10 */ /* 0x000fe2000fb5e032 */
[----:B------:R-:W-:Y:S01]  /*14070*/  @!UP1 ULDC UR13, c[0x0][0xb54] ;  /* 0x0002d500000d9ab9 */ /* 0x000fe20000000800 */
[----:B------:R-:W-:Y:S01]  /*14080*/  ULDC.64 UR8, c[0x0][UR18+0x210] ;  /* 0x0000840012087abb */ /* 0x000fe20008000a00 */
[----:B------:R-:W-:Y:S01]  /*14090*/  SHF.R.S32.HI R17, RZ, 0x1f, R53 ;  /* 0x0000001fff117819 */ /* 0x000fe20000011435 */
[----:B------:R-:W-:Y:S01]  /*140a0*/  IMAD R52, R53, UR9, RZ ;  /* 0x0000000935347c24 */ /* 0x000fe2000f8e02ff */
[----:B------:R-:W-:-:S03]  /*140b0*/  IADD3.X R51, R18, UR10, R51, P2, P3 ;  /* 0x0000000a12337c10 */ /* 0x000fc600097e6433 */
[----:B------:R-:W-:Y:S02]  /*140c0*/  IMAD R17, R17, UR8, R52 ;  /* 0x0000000811117c24 */ /* 0x000fe4000f8e0234 */
[----:B------:R-:W-:-:S04]  /*140d0*/  IMAD.WIDE.U32 R50, R53, UR8, R50 ;  /* 0x0000000835327c25 */ /* 0x000fc8000f8e0032 */
[----:B------:R-:W-:Y:S01]  /*140e0*/  IMAD.IADD R17, R51, 0x1, R17 ;  /* 0x0000000133117824 */ /* 0x000fe200078e0211 */
[----:B------:R-:W-:-:S04]  /*140f0*/  LEA R18, P2, R50, UR12, 0x2 ;  /* 0x0000000c32127c11 */ /* 0x000fc8000f8410ff */
[----:B------:R-:W-:Y:S01]  /*14100*/  LEA.HI.X R17, R50, UR13, R17, 0x2, P2 ;  /* 0x0000000d32117c11 */ /* 0x000fe200090f1411 */
[----:B---3--:R-:W-:Y:S08]  /*14110*/  @P4 BRA `(.L_x_1151) ;  /* 0x0000000000104947 */ /* 0x008ff00003800000 */
[----:B------:R-:W-:Y:S05]  /*14120*/  @!P0 BRA `(.L_x_1151) ;  /* 0x00000000000c8947 */ /* 0x000fea0003800000 */
[----:B------:R-:W2:Y:S04]  /*14130*/  LDG.E R50, desc[UR52][R68.64] ;  /* 0x0000003444327981 */ /* 0x000ea8000c1e1900 */
[----:B-----5:R-:W2:Y:S02]  /*14140*/  LDG.E R9, desc[UR52][R68.64+0x4] ;  /* 0x0000043444097981 */ /* 0x020ea4000c1e1900 */
[----:B--2---:R-:W-:-:S07]  /*14150*/  IMAD.IADD R9, R9, 0x1, -R50 ;  /* 0x0000000109097824 */ /* 0x004fce00078e0a32 */
.L_x_1151:
[----:B------:R-:W2:Y:S01]  /*14160*/  LDL R55, [R1] ;  /* 0x0000000001377983 */ /* 0x000ea20000100800 */
[----:B-----5:R-:W-:Y:S01]  /*14170*/  IMAD R56, R9, R54, RZ ;  /* 0x0000003609387224 */ /* 0x020fe200078e02ff */
[----:B------:R-:W-:Y:S02]  /*14180*/  LOP3.LUT P0, RZ, R23, 0x3, RZ, 0xc0, !PT ;  /* 0x0000000317ff7812 */ /* 0x000fe4000780c0ff */
[----:B------:R-:W-:Y:S01]  /*14190*/  SHFL.IDX PT, R50, R18, RZ, 0x1c1f ;  /* 0x001c1fff12327589 */ /* 0x000fe200000e0000 */
[----:B------:R-:W-:-:S03]  /*141a0*/  PLOP3.LUT P3, PT, PT, PT, UP1, 0x80, 0x0 ;  /* 0x000000000000781c */ /* 0x000fc60003f6f018 */
[----:B------:R-:W0:Y:S04]  /*141b0*/  SHFL.IDX PT, R51, R17, RZ, 0x1c1f ;  /* 0x001c1fff11337589 */ /* 0x000e2800000e0000 */
[----:B------:R-:W-:Y:S04]  /*141c0*/  SHFL.IDX PT, R52, R18, 0x1, 0x1c1f ;  /* 0x003c1f0012347f89 */ /* 0x000fe800000e0000 */
[----:B------:R-:W1:Y:S01]  /*141d0*/  SHFL.IDX PT, R53, R17, 0x1, 0x1c1f ;  /* 0x003c1f0011357f89 */ /* 0x000e6200000e0000 */
[----:B--2---:R-:W-:-:S04]  /*141e0*/  VIADD R55, R55, UR40 ;  /* 0x0000002837377c36 */ /* 0x004fc80008000000 */
[C---:B------:R-:W-:Y:S01]  /*141f0*/  VIADD R9, R55.reuse, 0x8 ;  /* 0x0000000837097836 */ /* 0x040fe20000000000 */
[----:B------:R-:W-:-:S04]  /*14200*/  ISETP.GE.OR P2, PT, R55, R56, P0 ;  /* 0x000000383700720c */ /* 0x000fc80000746670 */
[----:B------:R-:W-:-:S09]  /*14210*/  ISETP.GE.OR P0, PT, R9, R56, P0 ;  /* 0x000000380900720c */ /* 0x000fd20000706670 */
[----:B0-----:R0:W-:Y:S01]  /*14220*/  @!P2 ST.E desc[UR52][R50.64], R6 ;  /* 0x000000063200a985 */ /* 0x0011e2000c101934 */
[----:B------:R-:W-:-:S03]  /*14230*/  ISETP.GE.AND P2, PT, R55, R56, PT ;  /* 0x000000383700720c */ /* 0x000fc60003f46270 */
[----:B-1----:R0:W-:Y:S01]  /*14240*/  @!P0 ST.E desc[UR52][R52.64], R7 ;  /* 0x0000000734008985 */ /* 0x0021e2000c101934 */
[----:B------:R-:W-:Y:S01]  /*14250*/  ISETP.GE.AND P0, PT, R9, R56, PT ;  /* 0x000000380900720c */ /* 0x000fe20003f06270 */
[----:B------:R-:W-:-:S12]  /*14260*/  @P3 BRA `(.L_x_1152) ;  /* 0x0000000400ac3947 */ /* 0x000fd80003800000 */
[----:B0-----:R-:W-:Y:S01]  /*14270*/  IMAD R7, R5, 0x40, R0 ;  /* 0x0000004005077824 */ /* 0x001fe200078e0200 */
[----:B------:R-:W-:-:S03]  /*14280*/  ULDC.64 UR12, c[0x0][0xaa0] ;  /* 0x0002a800000c7ab9 */ /* 0x000fc60000000a00 */
        /* <DEDUP_REMOVED lines=15> */
[----:B------:R-:W2:Y:S04]  /*14380*/  LD.E.128 R12, desc[UR52][R12.64] ;  /* 0x000000340c0c7980 */ /* 0x000ea8000c101d00 */
[----:B------:R-:W3:Y:S04]  /*14390*/  LD.E.128 R24, desc[UR52][R24.64] ;  /* 0x0000003418187980 */ /* 0x000ee8000c101d00 */
[----:B------:R-:W4:Y:S01]  /*143a0*/  LD.E.128 R32, desc[UR52][R32.64] ;  /* 0x0000003420207980 */ /* 0x000f22000c101d00 */
[----:B------:R-:W-:-:S04]  /*143b0*/  IADD3 R7, P0, R10, 0x4800, RZ ;  /* 0x000048000a077810 */ /* 0x000fc80007f1e0ff */
[----:B------:R-:W-:Y:S01]  /*143c0*/  LOP3.LUT R6, R7, 0x380, RZ, 0xc0, !PT ;  /* 0x0000038007067812 */ /* 0x000fe200078ec0ff */
[----:B------:R-:W-:Y:S01]  /*143d0*/  IMAD.X R29, RZ, RZ, R11, P0 ;  /* 0x000000ffff1d7224 */ /* 0x000fe200000e060b */
[----:B------:R-:W-:Y:S01]  /*143e0*/  UIMAD UR10, UR11, UR12, URZ ;  /* 0x0000000c0b0a72a4 */ /* 0x000fe2000f8e023f */
[----:B------:R-:W0:Y:S01]  /*143f0*/  @P1 LDC R11, c[0x0][0xbf0] ;  /* 0x0002fc00ff0b1b82 */ /* 0x000e220000000800 */
[----:B------:R-:W-:-:S04]  /*14400*/  SHF.R.U64 R6, R6, 0x3, RZ ;  /* 0x0000000306067819 */ /* 0x000fc800000012ff */
[----:B------:R-:W-:-:S03]  /*14410*/  LOP3.LUT R28, R6, R7, RZ, 0x3c, !PT ;  /* 0x00000007061c7212 */ /* 0x000fc600078e3cff */
[----:B------:R-:W1:Y:S01]  /*14420*/  @P1 LDC R7, c[0x0][0xbec] ;  /* 0x0002fb00ff071b82 */ /* 0x000e620000000800 */
[----:B------:R-:W-:Y:S02]  /*14430*/  UIMAD UR10, UR4, UR13, UR10 ;  /* 0x0000000d040a72a4 */ /* 0x000fe4000f8e020a */
[----:B------:R-:W-:Y:S01]  /*14440*/  UIMAD.WIDE.U32 UR8, UR4, UR12, URZ ;  /* 0x0000000c040872a5 */ /* 0x000fe2000f8e003f */
[----:B------:R-:W-:Y:S01]  /*14450*/  IMAD R8, R8, 0x30, R5 ;  /* 0x0000003008087824 */ /* 0x000fe200078e0205 */
[----:B------:R-:W5:Y:S01]  /*14460*/  LD.E.128 R28, desc[UR52][R28.64] ;  /* 0x000000341c1c7980 */ /* 0x000f62000c101d00 */
[----:B------:R-:W-:Y:S01]  /*14470*/  USHF.R.S32.HI UR4, URZ, 0x1f, UR7 ;  /* 0x0000001f3f047899 */ /* 0x000fe20008011407 */
[----:B------:R-:W-:Y:S01]  /*14480*/  VIADD R21, R5, UR40 ;  /* 0x0000002805157c36 */ /* 0x000fe20008000000 */
[----:B------:R-:W-:Y:S01]  /*14490*/  UIADD3 UR9, UR9, UR10, URZ ;  /* 0x0000000a09097290 */ /* 0x000fe2000fffe03f */
[----:B------:R-:W-:Y:S01]  /*144a0*/  VIADD R10, R8, UR40 ;  /* 0x00000028080a7c36 */ /* 0x000fe20008000000 */
[----:B------:R-:W-:Y:S01]  /*144b0*/  @!PT LDS RZ, [RZ] ;  /* 0x00000000fffff984 */ /* 0x000fe20000000800 */
[----:B------:R-:W-:Y:S01]  /*144c0*/  @!PT LDS RZ, [RZ] ;  /* 0x00000000fffff984 */ /* 0x000fe20000000800 */
[----:B------:R-:W-:Y:S01]  /*144d0*/  @!PT LDS RZ, [RZ] ;  /* 0x00000000fffff984 */ /* 0x000fe20000000800 */
[----:B------:R-:W-:Y:S01]  /*144e0*/  @!PT LDS RZ, [RZ] ;  /* 0x00000000fffff984 */ /* 0x000fe20000000800 */
[----:B------:R0:W-:Y:S06]  /*144f0*/  MEMBAR.ALL.CTA ;  /* 0x0000000000007992 */ /* 0x0001ec0000008000 */
[----:B0-----:R-:W0:Y:S01]  /*14500*/  FENCE.VIEW.ASYNC.S ;  /* 0x00000000000073c6 */ /* 0x001e220000000000 */
[----:B------:R-:W-:Y:S01]  /*14510*/  ULDC.64 UR10, c[0x0][0xae8] ;  /* 0x0002ba00000a7ab9 */ /* 0x000fe20000000a00 */
[----:B------:R-:W-:Y:S01]  /*14520*/  VIADD R5, R21, 0x30 ;  /* 0x0000003015057836 */ /* 0x000fe20000000000 */
[----:B------:R-:W-:Y:S01]  /*14530*/  UIMAD.WIDE.U32 UR8, UR38, UR10, UR8 ;  /* 0x0000000a260872a5 */ /* 0x000fe2000f8e0008 */
[----:B------:R-:W-:-:S03]  /*14540*/  IMAD.MOV.U32 R9, RZ, RZ, R10 ;  /* 0x000000ffff097224 */ /* 0x000fc600078e000a */
[----:B------:R-:W-:-:S03]  /*14550*/  UIMAD UR9, UR38, UR11, UR9 ;  /* 0x0000000b260972a4 */ /* 0x000fc6000f8e0209 */
[----:B------:R-:W-:Y:S02]  /*14560*/  ULDC.64 UR10, c[0x0][0xaf0] ;  /* 0x0002bc00000a7ab9 */ /* 0x000fe40000000a00 */
[----:B------:R-:W-:Y:S01]  /*14570*/  UIMAD UR4, UR4, UR10, URZ ;  /* 0x0000000a040472a4 */ /* 0x000fe2000f8e023f */
[----:B-1----:R-:W-:Y:S01]  /*14580*/  @P1 IMAD.HI.U32 R6, R10, R7, RZ ;  /* 0x000000070a061227 */ /* 0x002fe200078e00ff */
[----:B------:R-:W-:Y:S02]  /*14590*/  UIMAD.WIDE.U32 UR8, UR7, UR10, UR8 ;  /* 0x0000000a070872a5 */ /* 0x000fe4000f8e0008 */
[----:B------:R-:W-:Y:S02]  /*145a0*/  UIMAD UR4, UR7, UR11, UR4 ;  /* 0x0000000b070472a4 */ /* 0x000fe4000f8e0204 */
[----:B------:R-:W-:Y:S01]  /*145b0*/  @P1 SHF.R.U32.HI R9, RZ, R11, R6 ;  /* 0x0000000bff091219 */ /* 0x000fe20000011606 */
[----:B------:R-:W-:Y:S01]  /*145c0*/  ULDC.64 UR10, c[0x0][0xae0] ;  /* 0x0002b800000a7ab9 */ /* 0x000fe20000000a00 */
[----:B------:R-:W-:-:S02]  /*145d0*/  UIADD3 UR4, UR9, UR4, URZ ;  /* 0x0000000409047290 */ /* 0x000fc4000fffe03f */
[----:B------:R-:W-:Y:S01]  /*145e0*/  IMAD.U32 R7, RZ, RZ, UR9 ;  /* 0x00000009ff077e24 */ /* 0x000fe2000f8e00ff */
[--C-:B------:R-:W-:Y:S01]  /*145f0*/  SHF.R.S32.HI R8, RZ, 0x1f, R9.reuse ;  /* 0x0000001fff087819 */ /* 0x100fe20000011409 */
[----:B------:R-:W-:Y:S02]  /*14600*/  IMAD.MOV R11, RZ, RZ, -R9 ;  /* 0x000000ffff0b7224 */ /* 0x000fe400078e0a09 */
[----:B------:R-:W-:Y:S01]  /*14610*/  IMAD.U32 R6, RZ, RZ, UR8 ;  /* 0x00000008ff067e24 */ /* 0x000fe2000f8e00ff */
[----:B------:R-:W-:Y:S01]  /*14620*/  ULDC.64 UR8, c[0x0][0xad8] ;  /* 0x0002b60000087ab9 */ /* 0x000fe20000000a00 */
[----:B------:R-:W-:Y:S02]  /*14630*/  IMAD R8, R8, UR10, RZ ;  /* 0x0000000a08087c24 */ /* 0x000fe4000f8e02ff */
[----:B------:R-:W-:Y:S02]  /*14640*/  IMAD R11, R54, R11, R10 ;  /* 0x0000000b360b7224 */ /* 0x000fe400078e020a */
[----:B------:R-:W-:Y:S01]  /*14650*/  IMAD.U32 R7, RZ, RZ, UR4 ;  /* 0x00000004ff077e24 */ /* 0x000fe2000f8e00ff */
[----:B------:R-:W-:Y:S01]  /*14660*/  ULDC UR4, c[0x0][0xac8] ;  /* 0x0002b20000047ab9 */ /* 0x000fe20000000800 */
[C---:B------:R-:W-:Y:S01]  /*14670*/  IMAD R17, R9.reuse, UR11, R8 ;  /* 0x0000000b09117c24 */ /* 0x040fe2000f8e0208 */
[----:B------:R-:W-:Y:S01]  /*14680*/  SHF.R.S32.HI R8, RZ, 0x1f, R11 ;  /* 0x0000001fff087819 */ /* 0x000fe2000001140b */
[----:B------:R-:W-:-:S04]  /*14690*/  IMAD.WIDE.U32 R6, R9, UR10, R6 ;  /* 0x0000000a09067c25 */ /* 0x000fc8000f8e0006 */
[----:B------:R-:W-:Y:S02]  /*146a0*/  IMAD.IADD R7, R7, 0x1, R17 ;  /* 0x0000000107077824 */ /* 0x000fe400078e0211 */
[----:B------:R-:W-:Y:S02]  /*146b0*/  IMAD R8, R8, UR8, RZ ;  /* 0x0000000808087c24 */ /* 0x000fe4000f8e02ff */
[----:B------:R-:W-:-:S04]  /*146c0*/  IMAD.WIDE.U32 R6, R11, UR8, R6 ;  /* 0x000000080b067c25 */ /* 0x000fc8000f8e0006 */
[----:B------:R-:W-:Y:S01]  /*146d0*/  IMAD R9, R11, UR9, R8 ;  /* 0x000000090b097c24 */ /* 0x000fe2000f8e0208 */
[----:B------:R-:W-:Y:S02]  /*146e0*/  ULDC.64 UR8, c[0x0][0xa80] ;  /* 0x0002a00000087ab9 */ /* 0x000fe40000000a00 */
[----:B------:R-:W-:Y:S01]  /*146f0*/  LEA R11, P0, R6, UR8, 0x1 ;  /* 0x00000008060b7c11 */ /* 0x000fe2000f8008ff */
[----:B------:R-:W-:-:S04]  /*14700*/  IMAD.IADD R7, R7, 0x1, R9 ;  /* 0x0000000107077824 */ /* 0x000fc800078e0209 */
[----:B0-----:R-:W0:Y:S01]  /*14710*/  SHFL.IDX PT, R37, R11, 0x1, 0x181f ;  /* 0x00381f000b257f89 */ /* 0x001e2200000e0000 */
[----:B------:R-:W-:Y:S01]  /*14720*/  LEA.HI.X R17, R6, UR9, R7, 0x1, P0 ;  /* 0x0000000906117c11 */ /* 0x000fe200080f0c07 */
[C---:B------:R-:W-:Y:S01]  /*14730*/  VIADD R6, R21.reuse, 0x60 ;  /* 0x0000006015067836 */ /* 0x040fe20000000000 */
[----:B------:R-:W-:Y:S01]  /*14740*/  ISETP.GE.AND P0, PT, R0, UR4, PT ;  /* 0x0000000400007c0c */ /* 0x000fe2000bf06270 */
[----:B------:R-:W1:Y:S03]  /*14750*/  SHFL.IDX PT, R7, R11, RZ, 0x181f ;  /* 0x00181fff0b077589 */ /* 0x000e6600000e0000 */
[-C--:B------:R-:W-:Y:S01]  /*14760*/  ISETP.GE.OR P1, PT, R21, R56.reuse, P0 ;  /* 0x000000381500720c */ /* 0x080fe20000726670 */
[----:B------:R-:W1:Y:S01]  /*14770*/  SHFL.IDX PT, R39, R11, 0x2, 0x181f ;  /* 0x00581f000b277f89 */ /* 0x000e6200000e0000 */
[-C--:B------:R-:W-:Y:S01]  /*14780*/  ISETP.GE.OR P2, PT, R5, R56.reuse, P0 ;  /* 0x000000380500720c */ /* 0x080fe20000746670 */
[----:B------:R-:W-:Y:S01]  /*14790*/  VIADD R5, R4, 0x13220 ;  /* 0x0001322004057836 */ /* 0x000fe20000000000 */
[----:B------:R-:W-:Y:S01]  /*147a0*/  ISETP.GE.OR P3, PT, R6, R56, P0 ;  /* 0x000000380600720c */ /* 0x000fe20000766670 */
[----:B------:R-:W1:Y:S04]  /*147b0*/  SHFL.IDX PT, R9, R17, RZ, 0x181f ;  /* 0x00181fff11097589 */ /* 0x000e6800000e0000 */
[----:B------:R-:W1:Y:S04]  /*147c0*/  SHFL.IDX PT, R10, R17, 0x1, 0x181f ;  /* 0x00381f00110a7f89 */ /* 0x000e6800000e0000 */
[----:B------:R-:W1:Y:S02]  /*147d0*/  SHFL.IDX PT, R18, R17, 0x2, 0x181f ;  /* 0x00581f0011127f89 */ /* 0x000e6400000e0000 */
[----:B0-----:R-:W-:-:S02]  /*147e0*/  @!P2 LEA R6, P5, R0, R37, 0x1 ;  /* 0x000000250006a211 */ /* 0x001fc400078a08ff */
[----:B------:R-:W0:Y:S01]  /*147f0*/  SHFL.IDX PT, R11, R11, 0x3, 0x181f ;  /* 0x00781f000b0b7f89 */ /* 0x000e2200000e0000 */
[----:B-1----:R-:W-:-:S03]  /*14800*/  @!P1 LEA R4, P4, R0, R7, 0x1 ;  /* 0x0000000700049211 */ /* 0x002fc600078808ff */
[----:B------:R-:W1:Y:S01]  /*14810*/  SHFL.IDX PT, R17, R17, 0x3, 0x181f ;  /* 0x00781f0011117f89 */ /* 0x000e6200000e0000 */
[----:B------:R-:W-:Y:S02]  /*14820*/  PRMT R7, RZ, 0x654, R5 ;  /* 0x00000654ff077816 */ /* 0x000fe40000000005 */
[C---:B------:R-:W-:Y:S02]  /*14830*/  @!P3 LEA R8, P6, R0.reuse, R39, 0x1 ;  /* 0x000000270008b211 */ /* 0x040fe400078c08ff */
[----:B------:R0:W-:Y:S01]  /*14840*/  SYNCS.ARRIVE.TRANS64.RED.A1T0 RZ, [R7+URZ], RZ ;  /* 0x000000ff07ff79a7 */ /* 0x0001e2000810043f */
[C-C-:B------:R-:W-:Y:S02]  /*14850*/  @!P1 LEA.HI.X R5, R0.reuse, R9, R3.reuse, 0x1, P4 ;  /* 0x0000000900059211 */ /* 0x140fe400020f0c03 */
[C-C-:B0-----:R-:W-:Y:S01]  /*14860*/  @!P2 LEA.HI.X R7, R0.reuse, R10, R3.reuse, 0x1, P5 ;  /* 0x0000000a0007a211 */ /* 0x141fe200028f0c03 */
[----:B------:R-:W-:Y:S01]  /*14870*/  VIADD R10, R21, 0x90 ;  /* 0x00000090150a7836 */ /* 0x000fe20000000000 */
[----:B------:R-:W-:-:S04]  /*14880*/  @!P3 LEA.HI.X R9, R0, R18, R3, 0x1, P6 ;  /* 0x000000120009b211 */ /* 0x000fc800030f0c03 */
[----:B------:R-:W-:Y:S01]  /*14890*/  ISETP.GE.OR P0, PT, R10, R56, P0 ;  /* 0x000000380a00720c */ /* 0x000fe20000706670 */
[----:B--2---:R0:W-:Y:S04]  /*148a0*/  @!P1 ST.E.128 desc[UR52][R4.64], R12 ;  /* 0x0000000c04009985 */ /* 0x0041e8000c101d34 */
[----:B---3--:R0:W-:Y:S04]  /*148b0*/  @!P2 ST.E.128 desc[UR52][R6.64], R24 ;  /* 0x000000180600a985 */ /* 0x0081e8000c101d34 */
[----:B----4-:R0:W-:Y:S04]  /*148c0*/  @!P3 ST.E.128 desc[UR52][R8.64], R32 ;  /* 0x000000200800b985 */ /* 0x0101e8000c101d34 */
[----:B-1----:R-:W-:Y:S05]  /*148d0*/  @P0 BRA `(.L_x_1153) ;  /* 0x0000001000d00947 */ /* 0x002fea0003800000 */
[----:B0-----:R-:W-:-:S04]  /*148e0*/  LEA R4, P0, R0, R11, 0x1 ;  /* 0x0000000b00047211 */ /* 0x001fc800078008ff */
[----:B------:R-:W-:-:S05]  /*148f0*/  LEA.HI.X R5, R0, R17, R3, 0x1, P0 ;  /* 0x0000001100057211 */ /* 0x000fca00000f0c03 */
[----:B-----5:R0:W-:Y:S01]  /*14900*/  ST.E.128 desc[UR52][R4.64], R28 ;  /* 0x0000001c04007985 */ /* 0x0201e2000c101d34 */
[----:B------:R-:W-:Y:S05]  /*14910*/  BRA `(.L_x_1153) ;  /* 0x0000001000c07947 */ /* 0x000fea0003800000 */
.L_x_1152:
[----:B------:R-:W-:Y:S01]  /*14920*/  ULDC.64 UR12, c[0x0][0xb08] ;  /* 0x0002c200000c7ab9 */ /* 0x000fe20000000a00 */
[----:B------:R-:W1:Y:S01]  /*14930*/  @P1 LDC R0, c[0x0][0xbec] ;  /* 0x0002fb00ff001b82 */ /* 0x000e620000000800 */
[----:B------:R-:W-:Y:S01]  /*14940*/  UIMAD UR10, UR11, UR12, URZ ;  /* 0x0000000c0b0a72a4 */ /* 0x000fe2000f8e023f */
[----:B------:R-:W-:Y:S01]  /*14950*/  IMAD.MOV.U32 R3, RZ, RZ, R57 ;  /* 0x000000ffff037224 */ /* 0x000fe200078e0039 */
[----:B------:R-:W-:Y:S01]  /*14960*/  UIMAD.WIDE.U32 UR8, UR4, UR12, URZ ;  /* 0x0000000c040872a5 */ /* 0x000fe2000f8e003f */
[----:B------:R-:W-:Y:S01]  /*14970*/  VIADD R8, R4, 0x13220 ;  /* 0x0001322004087836 */ /* 0x000fe20000000000 */
[----:B------:R-:W-:Y:S01]  /*14980*/  UIMAD UR10, UR4, UR13, UR10 ;  /* 0x0000000d040a72a4 */ /* 0x000fe2000f8e020a */
[C---:B------:R-:W-:Y:S01]  /*14990*/  VIADD R17, R19.reuse, 0x10 ;  /* 0x0000001013117836 */ /* 0x040fe20000000000 */
[----:B------:R-:W-:Y:S01]  /*149a0*/  USHF.R.S32.HI UR4, URZ, 0x1f, UR7 ;  /* 0x0000001f3f047899 */ /* 0x000fe20008011407 */
[----:B------:R-:W2:Y:S01]  /*149b0*/  @P1 LDC R5, c[0x0][0xbf0] ;  /* 0x0002fc00ff051b82 */ /* 0x000ea20000000800 */
[----:B------:R-:W-:Y:S01]  /*149c0*/  UIADD3 UR9, UR9, UR10, URZ ;  /* 0x0000000a09097290 */ /* 0x000fe2000fffe03f */
[----:B------:R-:W-:Y:S01]  /*149d0*/  PRMT R8, RZ, 0x654, R8 ;  /* 0x00000654ff087816 */ /* 0x000fe20000000008 */
[C---:B------:R-:W-:Y:S01]  /*149e0*/  VIADD R55, R19.reuse, 0x18 ;  /* 0x0000001813377836 */ /* 0x040fe20000000000 */
[----:B------:R-:W-:Y:S01]  /*149f0*/  ULDC.64 UR10, c[0x0][0xb38] ;  /* 0x0002ce00000a7ab9 */ /* 0x000fe20000000a00 */
[C---:B------:R-:W-:Y:S01]  /*14a00*/  VIADD R59, R19.reuse, 0x28 ;  /* 0x00000028133b7836 */ /* 0x040fe20000000000 */
[----:B------:R-:W-:Y:S01]  /*14a10*/  UIMAD.WIDE.U32 UR8, UR38, UR10, UR8 ;  /* 0x0000000a260872a5 */ /* 0x000fe2000f8e0008 */
[C---:B------:R-:W-:Y:S01]  /*14a20*/  VIADD R61, R19.reuse, 0x30 ;  /* 0x00000030133d7836 */ /* 0x040fe20000000000 */
[----:B------:R3:W-:Y:S01]  /*14a30*/  SYNCS.ARRIVE.TRANS64.RED.A1T0 RZ, [R8+URZ], RZ ;  /* 0x000000ff08ff79a7 */ /* 0x0007e2000810043f */
[C---:B------:R-:W-:Y:S01]  /*14a40*/  VIADD R63, R19.reuse, 0x38 ;  /* 0x00000038133f7836 */ /* 0x040fe20000000000 */
[----:B------:R-:W-:Y:S01]  /*14a50*/  UIMAD UR9, UR38, UR11, UR9 ;  /* 0x0000000b260972a4 */ /* 0x000fe2000f8e0209 */
[----:B------:R-:W-:Y:S01]  /*14a60*/  VIADD R65, R19, 0x8 ;  /* 0x0000000813417836 */ /* 0x000fe20000000000 */
[----:B------:R-:W-:Y:S01]  /*14a70*/  BSSY B1, `(.L_x_1154) ;  /* 0x000004a000017945 */ /* 0x000fe20003800000 */
[----:B------:R-:W-:Y:S01]  /*14a80*/  ULDC.64 UR10, c[0x0][0xb40] ;  /* 0x0002d000000a7ab9 */ /* 0x000fe20000000a00 */
[----:B------:R-:W-:Y:S01]  /*14a90*/  SHF.R.S32.HI R18, RZ, 0x1f, R55 ;  /* 0x0000001fff127819 */ /* 0x000fe20000011437 */
[----:B------:R-:W-:Y:S01]  /*14aa0*/  UIMAD UR4, UR4, UR10, URZ ;  /* 0x0000000a040472a4 */ /* 0x000fe2000f8e023f */
[----:B-1----:R-:W-:Y:S01]  /*14ab0*/  @P1 IMAD.HI.U32 R0, R57, R0, RZ ;  /* 0x0000000039001227 */ /* 0x002fe200078e00ff */
[----:B------:R-:W-:Y:S01]  /*14ac0*/  UIMAD.WIDE.U32 UR8, UR7, UR10, UR8 ;  /* 0x0000000a070872a5 */ /* 0x000fe2000f8e0008 */
[----:B------:R-:W-:Y:S01]  /*14ad0*/  SHF.R.S32.HI R56, RZ, 0x1f, R59 ;  /* 0x0000001fff387819 */ /* 0x000fe2000001143b */
[----:B------:R-:W-:Y:S01]  /*14ae0*/  UIMAD UR4, UR7, UR11, UR4 ;  /* 0x0000000b070472a4 */ /* 0x000fe2000f8e0204 */
[----:B------:R-:W-:-:S02]  /*14af0*/  SHF.R.S32.HI R58, RZ, 0x1f, R61 ;  /* 0x0000001fff3a7819 */ /* 0x000fc4000001143d */
[----:B------:R-:W-:Y:S01]  /*14b00*/  ULDC.64 UR10, c[0x0][0xb48] ;  /* 0x0002d200000a7ab9 */ /* 0x000fe20000000a00 */
[----:B------:R-:W-:Y:S01]  /*14b10*/  UIADD3 UR9, UR9, UR4, URZ ;  /* 0x0000000409097290 */ /* 0x000fe2000fffe03f */
[----:B--2---:R-:W-:Y:S02]  /*14b20*/  @P1 SHF.R.U32.HI R3, RZ, R5, R0 ;  /* 0x00000005ff031219 */ /* 0x004fe40000011600 */
[----:B------:R-:W-:Y:S01]  /*14b30*/  SHF.R.S32.HI R60, RZ, 0x1f, R63 ;  /* 0x0000001fff3c7819 */ /* 0x000fe2000001143f */
[----:B------:R-:W-:Y:S01]  /*14b40*/  UIMAD.WIDE.U32 UR8, UR41, UR10, UR8 ;  /* 0x0000000a290872a5 */ /* 0x000fe2000f8e0008 */
[--C-:B------:R-:W-:Y:S01]  /*14b50*/  SHF.R.S32.HI R0, RZ, 0x1f, R3.reuse ;  /* 0x0000001fff007819 */ /* 0x100fe20000011403 */
[----:B------:R-:W-:Y:S01]  /*14b60*/  IMAD.MOV R5, RZ, RZ, -R3 ;  /* 0x000000ffff057224 */ /* 0x000fe200078e0a03 */
[----:B------:R-:W-:Y:S01]  /*14b70*/  SHF.R.S32.HI R62, RZ, 0x1f, R65 ;  /* 0x0000001fff3e7819 */ /* 0x000fe20000011441 */
[----:B------:R-:W-:Y:S01]  /*14b80*/  UIMAD UR41, UR41, UR11, UR9 ;  /* 0x0000000b292972a4 */ /* 0x000fe2000f8e0209 */
[----:B------:R-:W-:Y:S01]  /*14b90*/  SHF.R.S32.HI R64, RZ, 0x1f, R17 ;  /* 0x0000001fff407819 */ /* 0x000fe20000011411 */
[----:B------:R-:W-:Y:S01]  /*14ba0*/  IMAD R5, R54, R5, R57 ;  /* 0x0000000536057224 */ /* 0x000fe200078e0239 */
[----:B------:R-:W-:Y:S01]  /*14bb0*/  ULDC.64 UR10, c[0x0][0xb30] ;  /* 0x0002cc00000a7ab9 */ /* 0x000fe20000000a00 */
[----:B0-----:R-:W-:-:S02]  /*14bc0*/  IMAD.U32 R7, RZ, RZ, UR9 ;  /* 0x00000009ff077e24 */ /* 0x001fc4000f8e00ff */
        /* <DEDUP_REMOVED lines=12> */
[----:B------:R-:W-:Y:S01]  /*14c90*/  IMAD.IADD R3, R5, 0x1, R3 ;  /* 0x0000000105037824 */ /* 0x000fe200078e0203 */
[----:B------:R-:W-:Y:S01]  /*14ca0*/  LEA R0, P1, R4, UR8, 0x2 ;  /* 0x0000000804007c11 */ /* 0x000fe2000f8210ff */
[----:B------:R-:W-:-:S03]  /*14cb0*/  VIADD R57, R19, 0x20 ;  /* 0x0000002013397836 */ /* 0x000fc60000000000 */
[----:B------:R-:W-:Y:S01]  /*14cc0*/  LEA.HI.X R3, R4, UR9, R3, 0x2, P1 ;  /* 0x0000000904037c11 */ /* 0x000fe200088f1403 */
[----:B------:R3:W0:Y:S01]  /*14cd0*/  SHFL.IDX PT, R6, R0, RZ, 0x1c1f ;  /* 0x001c1fff00067589 */ /* 0x00062200000e0000 */
[----:B------:R-:W-:-:S03]  /*14ce0*/  SHF.R.S32.HI R54, RZ, 0x1f, R57 ;  /* 0x0000001fff367819 */ /* 0x000fc60000011439 */
[----:B------:R3:W1:Y:S01]  /*14cf0*/  SHFL.IDX PT, R7, R3, RZ, 0x1c1f ;  /* 0x001c1fff03077589 */ /* 0x00066200000e0000 */
[----:B------:R-:W-:Y:S05]  /*14d00*/  @P2 BRA `(.L_x_1155) ;  /* 0x0000000000802947 */ /* 0x000fea0003800000 */
[----:B------:R-:W-:Y:S02]  /*14d10*/  ULDC UR4, c[0x0][0xac8] ;  /* 0x0002b20000047ab9 */ /* 0x000fe40000000800 */
[----:B------:R-:W-:Y:S02]  /*14d20*/  ISETP.GE.AND P3, PT, R19, UR4, PT ;  /* 0x0000000413007c0c */ /* 0x000fe4000bf66270 */
[----:B------:R-:W-:Y:S02]  /*14d30*/  ISETP.GE.AND P1, PT, R65, UR4, PT ;  /* 0x0000000441007c0c */ /* 0x000fe4000bf26270 */
[----:B------:R-:W-:Y:S02]  /*14d40*/  ISETP.GE.AND P5, PT, R17, UR4, PT ;  /* 0x0000000411007c0c */ /* 0x000fe4000bfa6270 */
[----:B------:R-:W-:-:S07]  /*14d50*/  ISETP.GE.AND P4, PT, R55, UR4, PT ;  /* 0x0000000437007c0c */ /* 0x000fce000bf86270 */
[----:B01----:R-:W-:Y:S02]  /*14d60*/  @!P3 IMAD.WIDE R4, R19, 0x4, R6 ;  /* 0x000000041304b825 */ /* 0x003fe400078e0206 */
[-C--:B---3--:R-:W-:Y:S02]  /*14d70*/  @!P1 LEA R8, P6, R65, R6.reuse, 0x2 ;  /* 0x0000000641089211 */ /* 0x088fe400078c10ff */
        /* <DEDUP_REMOVED lines=17> */
[-C--:B-1----:R-:W-:Y:S02]  /*14e90*/  @!P6 LEA R8, P3, R61, R6.reuse, 0x2 ;  /* 0x000000063d08e211 */ /* 0x082fe400078610ff */
[----:B------:R-:W-:Y:S02]  /*14ea0*/  @!P5 LEA R6, P4, R63, R6, 0x2 ;  /* 0x000000063f06d211 */ /* 0x000fe400078810ff */
[-C--:B------:R-:W-:Y:S02]  /*14eb0*/  @!P2 LEA.HI.X R5, R59, R7.reuse, R56, 0x2, P1 ;  /* 0x000000073b05a211 */ /* 0x080fe400008f1438 */
[-C--:B------:R-:W-:Y:S02]  /*14ec0*/  @!P6 LEA.HI.X R9, R61, R7.reuse, R58, 0x2, P3 ;  /* 0x000000073d09e211 */ /* 0x080fe400018f143a */
[----:B------:R-:W-:Y:S01]  /*14ed0*/  @!P5 LEA.HI.X R7, R63, R7, R60, 0x2, P4 ;  /* 0x000000073f07d211 */ /* 0x000fe200020f143c */
[----:B------:R2:W-:Y:S04]  /*14ee0*/  @!P2 ST.E.64 desc[UR52][R4.64], R28 ;  /* 0x0000001c0400a985 */ /* 0x0005e8000c101b34 */
[----:B------:R2:W-:Y:S04]  /*14ef0*/  @!P6 ST.E.64 desc[UR52][R8.64], R34 ;  /* 0x000000220800e985 */ /* 0x0005e8000c101b34 */
[----:B------:R2:W-:Y:S02]  /*14f00*/  @!P5 ST.E.64 desc[UR52][R6.64], R40 ;  /* 0x000000280600d985 */ /* 0x0005e4000c101b34 */
.L_x_1155:
[----:B------:R-:W-:Y:S05]  /*14f10*/  BSYNC B1 ;  /* 0x0000000000017941 */ /* 0x000fea0003800000 */
.L_x_1154:
[----:B-12---:R1:W2:Y:S04]  /*14f20*/  SHFL.IDX PT, R7, R3, 0x1, 0x1c1f ;  /* 0x003c1f0003077f89 */ /* 0x0062a800000e0000 */
[----:B0-----:R1:W0:Y:S01]  /*14f30*/  SHFL.IDX PT, R6, R0, 0x1, 0x1c1f ;  /* 0x003c1f0000067f89 */ /* 0x00122200000e0000 */
[----:B------:R-:W-:Y:S05]  /*14f40*/  @P0 BRA `(.L_x_1153) ;  /* 0x0000000c00340947 */ /* 0x000fea0003800000 */
[----:B------:R-:W-:Y:S02]  /*14f50*/  ULDC UR4, c[0x0][0xac8] ;  /* 0x0002b20000047ab9 */ /* 0x000fe40000000800 */
[----:B------:R-:W-:Y:S02]  /*14f60*/  ISETP.GE.AND P0, PT, R19, UR4, PT ;  /* 0x0000000413007c0c */ /* 0x000fe4000bf06270 */
[----:B------:R-:W-:Y:S02]  /*14f70*/  ISETP.GE.AND P4, PT, R65, UR4, PT ;  /* 0x0000000441007c0c */ /* 0x000fe4000bf86270 */
[----:B------:R-:W-:Y:S02]  /*14f80*/  ISETP.GE.AND P3, PT, R17, UR4, PT ;  /* 0x0000000411007c0c */ /* 0x000fe4000bf66270 */
[----:B------:R-:W-:Y:S02]  /*14f90*/  ISETP.GE.AND P2, PT, R55, UR4, PT ;  /* 0x0000000437007c0c */ /* 0x000fe4000bf46270 */
[----:B------:R-:W-:-:S05]  /*14fa0*/  ISETP.GE.AND P1, PT, R57, UR4, PT ;  /* 0x0000000439007c0c */ /* 0x000fca000bf26270 */
[----:B0-2---:R-:W-:Y:S02]  /*14fb0*/  @!P0 IMAD.WIDE R4, R19, 0x4, R6 ;  /* 0x0000000413048825 */ /* 0x005fe400078e0206 */
[-C--:B---3--:R-:W-:Y:S02]  /*14fc0*/  @!P4 LEA R8, P5, R65, R6.reuse, 0x2 ;  /* 0x000000064108c211 */ /* 0x088fe400078a10ff */
[-C--:B------:R-:W-:Y:S01]  /*14fd0*/  @!P3 LEA R10, P6, R17, R6.reuse, 0x2 ;  /* 0x00000006110ab211 */ /* 0x080fe200078c10ff */
[----:B------:R0:W-:Y:S01]  /*14fe0*/  @!P0 ST.E.64 desc[UR52][R4.64], R38 ;  /* 0x0000002604008985 */ /* 0x0001e2000c101b34 */
[----:B------:R-:W-:Y:S02]  /*14ff0*/  ISETP.GE.AND P0, PT, R59, UR4, PT ;  /* 0x000000043b007c0c */ /* 0x000fe4000bf06270 */
[----:B------:R-:W-:Y:S02]  /*15000*/  @!P4 LEA.HI.X R9, R65, R7, R62, 0x2, P5 ;  /* 0x000000074109c211 */ /* 0x000fe400028f143e */
[----:B------:R-:W-:-:S02]  /*15010*/  @!P2 LEA R12, P5, R55, R6, 0x2 ;  /* 0x00000006370ca211 */ /* 0x000fc400078a10ff */
[-C--:B------:R-:W-:Y:S01]  /*15020*/  @!P3 LEA.HI.X R11, R17, R7.reuse, R64, 0x2, P6 ;  /* 0x00000007110bb211 */ /* 0x080fe200030f1440 */
[----:B------:R4:W-:Y:S01]  /*15030*/  @!P4 ST.E.64 desc[UR52][R8.64], R26 ;  /* 0x0000001a0800c985 */ /* 0x0009e2000c101b34 */
[----:B------:R-:W-:Y:S02]  /*15040*/  ISETP.GE.AND P6, PT, R61, UR4, PT ;  /* 0x000000043d007c0c */ /* 0x000fe4000bfc6270 */
[----:B------:R-:W-:Y:S01]  /*15050*/  @!P2 LEA.HI.X R13, R55, R7, R18, 0x2, P5 ;  /* 0x00000007370da211 */ /* 0x000fe200028f1412 */
[----:B------:R4:W-:Y:S01]  /*15060*/  @!P3 ST.E.64 desc[UR52][R10.64], R32 ;  /* 0x000000200a00b985 */ /* 0x0009e2000c101b34 */
[----:B------:R-:W-:-:S03]  /*15070*/  @!P1 LEA R14, P5, R57, R6, 0x2 ;  /* 0x00000006390e9211 */ /* 0x000fc600078a10ff */
[----:B------:R4:W-:Y:S01]  /*15080*/  @!P2 ST.E.64 desc[UR52][R12.64], R36 ;  /* 0x000000240c00a985 */ /* 0x0009e2000c101b34 */
[----:B------:R-:W-:Y:S02]  /*15090*/  @!P1 LEA.HI.X R15, R57, R7, R54, 0x2, P5 ;  /* 0x00000007390f9211 */ /* 0x000fe400028f1436 */
[----:B0-----:R-:W-:-:S03]  /*150a0*/  @!P0 LEA R4, P5, R59, R6, 0x2 ;  /* 0x000000063b048211 */ /* 0x001fc600078a10ff */
[----:B------:R4:W-:Y:S01]  /*150b0*/  @!P1 ST.E.64 desc[UR52][R14.64], R42 ;  /* 0x0000002a0e009985 */ /* 0x0009e2000c101b34 */
[----:B------:R-:W-:Y:S02]  /*150c0*/  @!P0 LEA.HI.X R5, R59, R7, R56, 0x2, P5 ;  /* 0x000000073b058211 */ /* 0x000fe400028f1438 */
[----:B------:R-:W-:-:S03]  /*150d0*/  @!P6 LEA R20, P5, R61, R6, 0x2 ;  /* 0x000000063d14e211 */ /* 0x000fc600078a10ff */
[----:B------:R4:W-:Y:S01]  /*150e0*/  @!P0 ST.E.64 desc[UR52][R4.64], R44 ;  /* 0x0000002c04008985 */ /* 0x0009e2000c101b34 */
[----:B------:R-:W-:Y:S02]  /*150f0*/  @!P6 LEA.HI.X R21, R61, R7, R58, 0x2, P5 ;  /* 0x000000073d15e211 */ /* 0x000fe400028f143a */
[----:B------:R-:W-:-:S03]  /*15100*/  ISETP.GE.AND P0, PT, R63, UR4, PT ;  /* 0x000000043f007c0c */ /* 0x000fc6000bf06270 */
[----:B------:R4:W-:Y:S10]  /*15110*/  @!P6 ST.E.64 desc[UR52][R20.64], R46 ;  /* 0x0000002e1400e985 */ /* 0x0009f4000c101b34 */
[----:B------:R-:W-:Y:S05]  /*15120*/  @P0 BRA `(.L_x_1153) ;  /* 0x0000000800bc0947 */ /* 0x000fea0003800000 */
[----:B----4-:R-:W-:-:S04]  /*15130*/  LEA R4, P0, R63, R6, 0x2 ;  /* 0x000000063f047211 */ /* 0x010fc800078010ff */
[----:B------:R-:W-:-:S05]  /*15140*/  LEA.HI.X R5, R63, R7, R60, 0x2, P0 ;  /* 0x000000073f057211 */ /* 0x000fca00000f143c */
[----:B------:R0:W-:Y:S01]  /*15150*/  ST.E.64 desc[UR52][R4.64], R48 ;  /* 0x0000003004007985 */ /* 0x0001e2000c101b34 */
[----:B------:R-:W-:Y:S05]  /*15160*/  BRA `(.L_x_1153) ;  /* 0x0000000800ac7947 */ /* 0x000fea0003800000 */
.L_x_1150:
[----:B------:R-:W0:Y:S01]  /*15170*/  LDC.64 R6, c[0x0][0xc00] ;  /* 0x00030000ff067b82 */ /* 0x000e220000000a00 */
[----:B------:R-:W-:Y:S01]  /*15180*/  ULDC.64 UR8, c[0x0][0xc00] ;  /* 0x0003000000087ab9 */ /* 0x000fe20000000a00 */
[----:B------:R-:W-:Y:S01]  /*15190*/  IMAD.MOV.U32 R9, RZ, RZ, RZ ;  /* 0x000000ffff097224 */ /* 0x000fe200078e00ff */
[----:B------:R-:W-:-:S05]  /*151a0*/  UIMAD.WIDE UR8, UR39, 0x4, UR8 ;  /* 0x00000004270878a5 */ /* 0x000fca000f8e0208 */
[----:B------:R-:W1:Y:S01]  /*151b0*/  LDC.64 R10, c[0x0][0xc08] ;  /* 0x00030200ff0a7b82 */ /* 0x000e620000000a00 */
[----:B0-----:R-:W-:Y:S01]  /*151c0*/  ISETP.NE.U32.AND P0, PT, R6, RZ, PT ;  /* 0x000000ff0600720c */ /* 0x001fe20003f05070 */
[----:B------:R-:W-:Y:S01]  /*151d0*/  IMAD.U32 R6, RZ, RZ, UR8 ;  /* 0x00000008ff067e24 */ /* 0x000fe2000f8e00ff */
[----:B------:R-:W-:Y:S01]  /*151e0*/  R2UR UR4, R7 ;  /* 0x00000000070472ca */ /* 0x000fe200000e0000 */
[----:B------:R-:W-:Y:S01]  /*151f0*/  IMAD.U32 R7, RZ, RZ, UR9 ;  /* 0x00000009ff077e24 */ /* 0x000fe2000f8e00ff */
[----:B-1----:R-:W-:-:S09]  /*15200*/  ISETP.NE.U32.AND P1, PT, R10, RZ, PT ;  /* 0x000000ff0a00720c */ /* 0x002fd20003f25070 */
[----:B------:R-:W-:Y:S02]  /*15210*/  VOTEU.ANY UP0, P0 ;  /* 0x00000000003f7886 */ /* 0x000fe40000000100 */
[----:B------:R-:W-:Y:S01]  /*15220*/  UISETP.NE.AND.EX UP0, UPT, UR4, URZ, UPT, UP0 ;  /* 0x0000003f0400728c */ /* 0x000fe2000bf05300 */
[----:B------:R-:W-:Y:S01]  /*15230*/  R2UR UR4, R11 ;  /* 0x000000000b0472ca */ /* 0x000fe200000e0000 */
[----:B------:R-:W-:-:S04]  /*15240*/  VOTEU.ANY UP1, P1 ;  /* 0x00000000003f7886 */ /* 0x000fc80000820100 */
[----:B------:R-:W-:-:S08]  /*15250*/  PLOP3.LUT P0, PT, PT, PT, UP0, 0x80, 0x0 ;  /* 0x000000000000781c */ /* 0x000fd00003f0f008 */
[----:B------:R-:W-:-:S06]  /*15260*/  UISETP.NE.AND.EX UP1, UPT, UR4, URZ, UPT, UP1 ;  /* 0x0000003f0400728c */ /* 0x000fcc000bf25310 */
[----:B------:R-:W-:Y:S01]  /*15270*/  PLOP3.LUT P1, PT, PT, PT, UP1, 0x80, 0x0 ;  /* 0x000000000000781c */ /* 0x000fe20003f2f018 */
[----:B------:R0:W5:Y:S01]  /*15280*/  @P0 LDG.E R9, desc[UR52][R6.64] ;  /* 0x0000003406090981 */ /* 0x000162000c1e1900 */
[----:B------:R-:W-:Y:S02]  /*15290*/  ULDC UR4, c[0x0][0xa88] ;  /* 0x0002a20000047ab9 */ /* 0x000fe40000000800 */
[----:B------:R-:W-:Y:S01]  /*152a0*/  IMAD.U32 R4, RZ, RZ, UR4 ;  /* 0x00000004ff047e24 */ /* 0x000fe2000f8e00ff */
[----:B------:R-:W-:Y:S02]  /*152b0*/  @UP1 ULDC.64 UR8, c[0x0][0xc08] ;  /* 0x0003020000081ab9 */ /* 0x000fe40000000a00 */
[----:B------:R-:W-:-:S06]  /*152c0*/  @UP1 UIMAD.WIDE UR8, UR39, 0x4, UR8 ;  /* 0x00000004270818a5 */ /* 0x000fcc000f8e0208 */
[----:B------:R-:W-:Y:S02]  /*152d0*/  IMAD.U32 R10, RZ, RZ, UR8 ;  /* 0x00000008ff0a7e24 */ /* 0x000fe4000f8e00ff */
[----:B------:R-:W-:-:S05]  /*152e0*/  IMAD.U32 R11, RZ, RZ, UR9 ;  /* 0x00000009ff0b7e24 */ /* 0x000fca000f8e00ff */
[----:B------:R0:W5:Y:S01]  /*152f0*/  @P1 LDG.E R4, desc[UR52][R10.64] ;  /* 0x000000340a041981 */ /* 0x000162000c1e1900 */
[----:B------:R-:W-:Y:S05]  /*15300*/  @P1 BRA `(.L_x_1156) ;  /* 0x0000000000101947 */ /* 0x000fea0003800000 */
[----:B------:R-:W-:Y:S05]  /*15310*/  @!P0 BRA `(.L_x_1156) ;  /* 0x00000000000c8947 */ /* 0x000fea0003800000 */
[----:B0-----:R-:W2:Y:S04]  /*15320*/  LDG.E R11, desc[UR52][R6.64] ;  /* 0x00000034060b7981 */ /* 0x001ea8000c1e1900 */
[----:B-----5:R-:W2:Y:S02]  /*15330*/  LDG.E R4, desc[UR52][R6.64+0x4] ;  /* 0x0000043406047981 */ /* 0x020ea4000c1e1900 */
[----:B--2---:R-:W-:-:S07]  /*15340*/  IMAD.IADD R4, R4, 0x1, -R11 ;  /* 0x0000000104047824 */ /* 0x004fce00078e0a0b */
.L_x_1156:
[----:B-----5:R-:W-:Y:S01]  /*15350*/  R2UR UR16, R9 ;  /* 0x00000000091072ca */ /* 0x020fe200000e0000 */
[----:B------:R-:W-:Y:S01]  /*15360*/  USHF.R.S32.HI UR7, URZ, 0x1f, UR39 ;  /* 0x0000001f3f077899 */ /* 0x000fe20008011427 */
[----:B------:R-:W-:Y:S01]  /*15370*/  ISETP.GT.AND P0, PT, R156, 0xbf, PT ;  /* 0x000000bf9c00780c */ /* 0x000fe20003f04270 */
[----:B------:R-:W-:Y:S01]  /*15380*/  USEL UR4, UR39, URZ, !UP0 ;  /* 0x0000003f27047287 */ /* 0x000fe2000c000000 */
[----:B------:R-:W-:Y:S01]  /*15390*/  BSSY B1, `(.L_x_1157) ;  /* 0x000003a000017945 */ /* 0x000fe20003800000 */
[----:B------:R-:W-:-:S08]  /*153a0*/  USEL UR7, UR7, URZ, !UP0 ;  /* 0x0000003f07077287 */ /* 0x000fd0000c000000 */
[----:B------:R-:W-:Y:S02]  /*153b0*/  USHF.R.S32.HI UR16, URZ, 0x1f, UR16 ;  /* 0x0000001f3f107899 */ /* 0x000fe40008011410 */
[----:B------:R-:W-:Y:S10]  /*153c0*/  @P0 BRA `(.L_x_1158) ;  /* 0x0000000000d80947 */ /* 0x000ff40003800000 */
[----:B0-----:R-:W0:Y:S01]  /*153d0*/  S2R R7, SR_TID.X ;  /* 0x0000000000077919 */ /* 0x001e220000002100 */
[----:B------:R-:W1:Y:S01]  /*153e0*/  LDC R13, c[0x0][0xbe8] ;  /* 0x0002fa00ff0d7b82 */ /* 0x000e620000000800 */
[----:B------:R-:W-:Y:S02]  /*153f0*/  IMAD.U32 R12, RZ, RZ, UR40 ;  /* 0x00000028ff0c7e24 */ /* 0x000fe4000f8e00ff */
[----:B-1----:R-:W-:-:S03]  /*15400*/  IMAD R6, R4, R13, RZ ;  /* 0x0000000d04067224 */ /* 0x002fc600078e02ff */
[----:B0-----:R-:W-:-:S04]  /*15410*/  IADD3 R12, R12, -0x80, R7 ;  /* 0xffffff800c0c7810 */ /* 0x001fc80007ffe007 */
[----:B------:R-:W-:-:S13]  /*15420*/  ISETP.GE.AND P0, PT, R12, R6, PT ;  /* 0x000000060c00720c */ /* 0x000fda0003f06270 */
[----:B------:R-:W-:Y:S05]  /*15430*/  @P0 BRA `(.L_x_1158) ;  /* 0x0000000000bc0947 */ /* 0x000fea0003800000 */
[----:B------:R-:W-:Y:S01]  /*15440*/  ISETP.NE.AND P0, PT, R13, 0x1, PT ;  /* 0x000000010d00780c */ /* 0x000fe20003f05270 */
[----:B------:R-:W-:Y:S01]  /*15450*/  UISETP.GT.AND UP0, UPT, UR42, 0x1, UPT ;  /* 0x000000012a00788c */ /* 0x000fe2000bf04270 */
[----:B------:R-:W-:Y:S01]  /*15460*/  IMAD.MOV.U32 R10, RZ, RZ, R12 ;  /* 0x000000ffff0a7224 */ /* 0x000fe200078e000c */
[----:B------:R-:W-:Y:S02]  /*15470*/  UMOV UR8, 0x9b8 ;  /* 0x000009b800087882 */ /* 0x000fe40000000000 */
[----:B------:R-:W-:Y:S02]  /*15480*/  USEL UR17, UR8, 0x978, UP0 ;  /* 0x0000097808117887 */ /* 0x000fe40008000000 */
[----:B------:R-:W-:-:S06]  /*15490*/  USEL UR19, UR41, URZ, UP0 ;  /* 0x0000003f29137287 */ /* 0x000fcc0008000000 */
[----:B------:R-:W0:Y:S04]  /*154a0*/  @P0 LDC R11, c[0x0][0xbec] ;  /* 0x0002fb00ff0b0b82 */ /* 0x000e280000000800 */
[----:B------:R-:W-:Y:S01]  /*154b0*/  ULDC.64 UR8, c[0x0][UR17+0x218] ;  /* 0x0000860011087abb */ /* 0x000fe20008000a00 */
[----:B------:R-:W-:Y:S01]  /*154c0*/  ULDC.64 UR10, c[0x0][UR17+0x220] ;  /* 0x00008800110a7abb */ /* 0x000fe20008000a00 */
[----:B------:R-:W-:Y:S02]  /*154d0*/  UIMAD.WIDE.U32 UR14, UR8, UR38, URZ ;  /* 0x00000026080e72a5 */ /* 0x000fe4000f8e003f */
[----:B------:R-:W1:Y:S01]  /*154e0*/  @P0 LDC R14, c[0x0][0xbf0] ;  /* 0x0002fc00ff0e0b82 */ /* 0x000e620000000800 */
[----:B------:R-:W-:Y:S02]  /*154f0*/  UIMAD UR18, UR9, UR38, URZ ;  /* 0x00000026091272a4 */ /* 0x000fe4000f8e023f */
[----:B------:R-:W-:Y:S01]  /*15500*/  UIMAD UR11, UR11, UR4, URZ ;  /* 0x000000040b0b72a4 */ /* 0x000fe2000f8e023f */
[----:B------:R-:W-:Y:S01]  /*15510*/  IMAD.U32 R6, RZ, RZ, UR14 ;  /* 0x0000000eff067e24 */ /* 0x000fe2000f8e00ff */
[----:B------:R-:W-:Y:S01]  /*15520*/  UIMAD.WIDE.U32 UR8, UR10, UR4, URZ ;  /* 0x000000040a0872a5 */ /* 0x000fe2000f8e003f */
[----:B------:R-:W-:Y:S01]  /*15530*/  IMAD.U32 R7, RZ, RZ, UR15 ;  /* 0x0000000fff077e24 */ /* 0x000fe2000f8e00ff */
[----:B------:R-:W-:-:S02]  /*15540*/  UIADD3 UR14, UR18, UR15, URZ ;  /* 0x0000000f120e7290 */ /* 0x000fc4000fffe03f */
[----:B------:R-:W-:Y:S01]  /*15550*/  UIMAD UR11, UR10, UR7, UR11 ;  /* 0x000000070a0b72a4 */ /* 0x000fe2000f8e020b */
[----:B------:R-:W-:-:S03]  /*15560*/  ULDC.64 UR12, c[0x0][UR17+0x228] ;  /* 0x00008a00110c7abb */ /* 0x000fc60008000a00 */
[----:B------:R-:W-:Y:S01]  /*15570*/  UIADD3 UR11, UR9, UR11, URZ ;  /* 0x0000000b090b7290 */ /* 0x000fe2000fffe03f */
[----:B------:R-:W-:Y:S01]  /*15580*/  IMAD.U32 R15, RZ, RZ, UR14 ;  /* 0x0000000eff0f7e24 */ /* 0x000fe2000f8e00ff */
[----:B------:R-:W-:Y:S01]  /*15590*/  UIMAD.WIDE.U32 UR20, UR12, UR19, URZ ;  /* 0x000000130c1472a5 */ /* 0x000fe2000f8e003f */
[----:B0-----:R-:W-:Y:S01]  /*155a0*/  @P0 IMAD.HI.U32 R11, R12, R11, RZ ;  /* 0x0000000b0c0b0227 */ /* 0x001fe200078e00ff */
[----:B------:R-:W-:-:S04]  /*155b0*/  UIMAD UR10, UR13, UR19, URZ ;  /* 0x000000130d0a72a4 */ /* 0x000fc8000f8e023f */
[----:B------:R-:W-:Y:S01]  /*155c0*/  UIADD3 UR10, UR10, UR21, URZ ;  /* 0x000000150a0a7290 */ /* 0x000fe2000fffe03f */
[----:B-1----:R-:W-:Y:S02]  /*155d0*/  @P0 SHF.R.U32.HI R10, RZ, R14, R11 ;  /* 0x0000000eff0a0219 */ /* 0x002fe4000001160b */
[----:B------:R-:W-:Y:S01]  /*155e0*/  IADD3 R7, P0, P1, R6, UR8, R9 ;  /* 0x0000000806077c10 */ /* 0x000fe2000f91e009 */
[----:B------:R-:W-:Y:S01]  /*155f0*/  IMAD.U32 R6, RZ, RZ, UR16 ;  /* 0x00000010ff067e24 */ /* 0x000fe2000f8e00ff */
[----:B------:R-:W-:Y:S01]  /*15600*/  ULDC.64 UR8, c[0x0][UR17+0x210] ;  /* 0x0000840011087abb */ /* 0x000fe20008000a00 */
[----:B------:R-:W-:-:S04]  /*15610*/  IMAD.MOV R11, RZ, RZ, -R10 ;  /* 0x000000ffff0b7224 */ /* 0x000fc800078e0a0a */
[----:B------:R-:W-:Y:S01]  /*15620*/  IMAD R11, R13, R11, R12 ;  /* 0x0000000b0d0b7224 */ /* 0x000fe200078e020c */
[----:B------:R-:W-:Y:S02]  /*15630*/  IADD3.X R12, R15, UR11, R6, P0, P1 ;  /* 0x0000000b0f0c7c10 */ /* 0x000fe400087e2406 */
[----:B------:R-:W-:Y:S01]  /*15640*/  IADD3 R6, P0, P1, R10, UR20, R7 ;  /* 0x000000140a067c10 */ /* 0x000fe2000f91e007 */
[----:B------:R-:W-:Y:S01]  /*15650*/  IMAD R13, R11, UR9, RZ ;  /* 0x000000090b0d7c24 */ /* 0x000fe2000f8e02ff */
[----:B------:R-:W-:Y:S02]  /*15660*/  SHF.R.S32.HI R7, RZ, 0x1f, R10 ;  /* 0x0000001fff077819 */ /* 0x000fe4000001140a */
[----:B------:R-:W-:Y:S02]  /*15670*/  SHF.R.S32.HI R10, RZ, 0x1f, R11 ;  /* 0x0000001fff0a7819 */ /* 0x000fe4000001140b */
[----:B------:R-:W-:Y:S01]  /*15680*/  IADD3.X R7, R7, UR10, R12, P0, P1 ;  /* 0x0000000a07077c10 */ /* 0x000fe200087e240c */
[----:B------:R-:W-:Y:S01]  /*15690*/  ULDC.64 UR10, c[0x0][0xba8] ;  /* 0x0002ea00000a7ab9 */ /* 0x000fe20000000a00 */
[----:B------:R-:W-:Y:S01]  /*156a0*/  @!UP0 ULDC UR10, c[0x0][0xb50] ;  /* 0x0002d400000a8ab9 */ /* 0x000fe20000000800 */
[----:B------:R-:W-:Y:S01]  /*156b0*/  IMAD R13, R10, UR8, R13 ;  /* 0x000000080a0d7c24 */ /* 0x000fe2000f8e020d */
[----:B------:R-:W-:Y:S01]  /*156c0*/  @!UP0 ULDC UR11, c[0x0][0xb54] ;  /* 0x0002d500000b8ab9 */ /* 0x000fe20000000800 */
[----:B------:R-:W-:-:S04]  /*156d0*/  IMAD.WIDE.U32 R6, R11, UR8, R6 ;  /* 0x000000080b067c25 */ /* 0x000fc8000f8e0006 */
[----:B------:R-:W-:Y:S01]  /*156e0*/  IMAD.IADD R7, R7, 0x1, R13 ;  /* 0x0000000107077824 */ /* 0x000fe200078e020d */
[----:B------:R-:W-:-:S04]  /*156f0*/  LEA R10, P0, R6, UR10, 0x2 ;  /* 0x0000000a060a7c11 */ /* 0x000fc8000f8010ff */
[----:B------:R-:W-:Y:S01]  /*15700*/  LEA.HI.X R11, R6, UR11, R7, 0x2, P0 ;  /* 0x0000000b060b7c11 */ /* 0x000fe200080f1407 */
[----:B------:R-:W-:-:S05]  /*15710*/  IMAD.MOV.U32 R7, RZ, RZ, -0x800000 ;  /* 0xff800000ff077424 */ /* 0x000fca00078e00ff */
[----:B------:R1:W-:Y:S03]  /*15720*/  STG.E desc[UR52][R10.64], R7 ;  /* 0x000000070a007986 */ /* 0x0003e6000c101934 */
.L_x_1158:
[----:B------:R-:W-:Y:S05]  /*15730*/  BSYNC B1 ;  /* 0x0000000000017941 */ /* 0x000fea0003800000 */
.L_x_1157:
[----:B------:R-:W-:-:S06]  /*15740*/  UISETP.GT.AND UP0, UPT, UR42, 0x1, UPT ;  /* 0x000000012a00788c */ /* 0x000fcc000bf04270 */
[----:B------:R-:W-:-:S13]  /*15750*/  PLOP3.LUT P0, PT, PT, PT, UP0, 0x80, 0x0 ;  /* 0x000000000000781c */ /* 0x000fda0003f0f008 */
[----:B------:R-:W-:Y:S05]  /*15760*/  @P0 BRA `(.L_x_1153) ;  /* 0x00000004002c0947 */ /* 0x000fea0003800000 */
[----:B------:R-:W2:Y:S01]  /*15770*/  LDC R15, c[0x0][0xbe8] ;  /* 0x0002fa00ff0f7b82 */ /* 0x000ea20000000800 */
[C---:B------:R-:W-:Y:S01]  /*15780*/  R2UR UR11, R9.reuse ;  /* 0x00000000090b72ca */ /* 0x040fe200000e0000 */
[----:B------:R-:W-:Y:S01]  /*15790*/  ULDC.64 UR12, c[0x0][0xaa0] ;  /* 0x0002a800000c7ab9 */ /* 0x000fe20000000a00 */
[----:B------:R-:W-:Y:S01]  /*157a0*/  R2UR UR8, R9 ;  /* 0x00000000090872ca */ /* 0x000fe200000e0000 */
[----:B------:R-:W-:Y:S01]  /*157b0*/  UIMAD UR10, UR16, UR12, URZ ;  /* 0x0000000c100a72a4 */ /* 0x000fe2000f8e023f */
[----:B------:R-:W-:-:S04]  /*157c0*/  IMAD R8, R8, 0x30, R5 ;  /* 0x0000003008087824 */ /* 0x000fc800078e0205 */
[----:B------:R-:W-:-:S04]  /*157d0*/  VIADD R8, R8, UR40 ;  /* 0x0000002808087c36 */ /* 0x000fc80008000000 */
[----:B------:R-:W-:Y:S01]  /*157e0*/  IMAD.MOV.U32 R9, RZ, RZ, R8 ;  /* 0x000000ffff097224 */ /* 0x000fe200078e0008 */
[----:B------:R-:W-:Y:S02]  /*157f0*/  UIMAD UR10, UR11, UR13, UR10 ;  /* 0x0000000d0b0a72a4 */ /* 0x000fe4000f8e020a */
[----:B------:R-:W-:-:S04]  /*15800*/  UIMAD.WIDE.U32 UR8, UR8, UR12, URZ ;  /* 0x0000000c080872a5 */ /* 0x000fc8000f8e003f */
[----:B------:R-:W-:-:S03]  /*15810*/  UIADD3 UR9, UR9, UR10, URZ ;  /* 0x0000000a09097290 */ /* 0x000fc6000fffe03f */
[----:B------:R-:W-:Y:S01]  /*15820*/  ULDC.64 UR10, c[0x0][0xae8] ;  /* 0x0002ba00000a7ab9 */ /* 0x000fe20000000a00 */
[----:B--2---:R-:W-:Y:S01]  /*15830*/  ISETP.NE.AND P0, PT, R15, 0x1, PT ;  /* 0x000000010f00780c */ /* 0x004fe20003f05270 */
[----:B------:R-:W-:Y:S01]  /*15840*/  UIMAD.WIDE.U32 UR8, UR38, UR10, UR8 ;  /* 0x0000000a260872a5 */ /* 0x000fe2000f8e0008 */
[----:B------:R-:W-:-:S03]  /*15850*/  IMAD R21, R4, R15, RZ ;  /* 0x0000000f04157224 */ /* 0x000fc600078e02ff */
[----:B------:R-:W-:-:S03]  /*15860*/  UIMAD UR9, UR38, UR11, UR9 ;  /* 0x0000000b260972a4 */ /* 0x000fc6000f8e0209 */
[----:B------:R-:W-:Y:S02]  /*15870*/  ULDC.64 UR10, c[0x0][0xaf0] ;  /* 0x0002bc00000a7ab9 */ /* 0x000fe40000000a00 */
[----:B------:R-:W-:Y:S02]  /*15880*/  UIMAD UR7, UR7, UR10, URZ ;  /* 0x0000000a070772a4 */ /* 0x000fe4000f8e023f */
[----:B------:R-:W-:Y:S01]  /*15890*/  UIMAD.WIDE.U32 UR8, UR4, UR10, UR8 ;  /* 0x0000000a040872a5 */ /* 0x000fe2000f8e0008 */
[----:B01----:R-:W0:Y:S01]  /*158a0*/  @P0 LDC R7, c[0x0][0xbec] ;  /* 0x0002fb00ff070b82 */ /* 0x003e220000000800 */
[----:B------:R-:W-:-:S03]  /*158b0*/  UIMAD UR7, UR4, UR11, UR7 ;  /* 0x0000000b040772a4 */ /* 0x000fc6000f8e0207 */
[----:B------:R-:W-:Y:S01]  /*158c0*/  ULDC.64 UR10, c[0x0][0xae0] ;  /* 0x0002b800000a7ab9 */ /* 0x000fe20000000a00 */
[----:B------:R-:W-:-:S03]  /*158d0*/  UIADD3 UR4, UR9, UR7, URZ ;  /* 0x0000000709047290 */ /* 0x000fc6000fffe03f */
        /* <DEDUP_REMOVED lines=21> */
[----:B------:R-:W-:-:S04]  /*15a30*/  LEA R8, P0, R6, UR8, 0x1 ;  /* 0x0000000806087c11 */ /* 0x000fc8000f8008ff */
[----:B------:R-:W-:Y:S01]  /*15a40*/  LEA.HI.X R10, R6, UR9, R7, 0x1, P0 ;  /* 0x00000009060a7c11 */ /* 0x000fe200080f0c07 */
[----:B------:R-:W0:Y:S01]  /*15a50*/  SHFL.IDX PT, R9, R8, RZ, 0x181f ;  /* 0x00181fff08097589 */ /* 0x000e2200000e0000 */
[----:B------:R-:W-:Y:S01]  /*15a60*/  VIADD R6, R5, UR40 ;  /* 0x0000002805067c36 */ /* 0x000fe20008000000 */
[----:B------:R-:W-:Y:S02]  /*15a70*/  ISETP.GE.AND P0, PT, R0, UR4, PT ;  /* 0x0000000400007c0c */ /* 0x000fe4000bf06270 */
[----:B------:R-:W1:Y:S01]  /*15a80*/  SHFL.IDX PT, R13, R8, 0x1, 0x181f ;  /* 0x00381f00080d7f89 */ /* 0x000e6200000e0000 */
[C---:B------:R-:W-:Y:S01]  /*15a90*/  VIADD R4, R6.reuse, 0x30 ;  /* 0x0000003006047836 */ /* 0x040fe20000000000 */
[CC--:B------:R-:W-:Y:S01]  /*15aa0*/  ISETP.GE.OR P3, PT, R6.reuse, R21.reuse, P0 ;  /* 0x000000150600720c */ /* 0x0c0fe20000766670 */
[C---:B------:R-:W-:Y:S01]  /*15ab0*/  VIADD R5, R6.reuse, 0x60 ;  /* 0x0000006006057836 */ /* 0x040fe20000000000 */
[----:B------:R-:W2:Y:S01]  /*15ac0*/  SHFL.IDX PT, R15, R8, 0x2, 0x181f ;  /* 0x00581f00080f7f89 */ /* 0x000ea200000e0000 */
[----:B------:R-:W-:Y:S01]  /*15ad0*/  VIADD R6, R6, 0x90 ;  /* 0x0000009006067836 */ /* 0x000fe20000000000 */
[----:B------:R-:W-:-:S02]  /*15ae0*/  ISETP.GE.OR P2, PT, R4, R21, P0 ;  /* 0x000000150400720c */ /* 0x000fc40000746670 */
[----:B------:R-:W3:Y:S01]  /*15af0*/  SHFL.IDX PT, R7, R10, RZ, 0x181f ;  /* 0x00181fff0a077589 */ /* 0x000ee200000e0000 */
[-C--:B------:R-:W-:Y:S02]  /*15b00*/  ISETP.GE.OR P1, PT, R5, R21.reuse, P0 ;  /* 0x000000150500720c */ /* 0x080fe40000726670 */
[----:B------:R-:W-:Y:S01]  /*15b10*/  ISETP.GE.OR P0, PT, R6, R21, P0 ;  /* 0x000000150600720c */ /* 0x000fe20000706670 */
[----:B------:R2:W4:Y:S04]  /*15b20*/  SHFL.IDX PT, R17, R8, 0x3, 0x181f ;  /* 0x00781f0008117f89 */ /* 0x00052800000e0000 */
[----:B------:R-:W5:Y:S04]  /*15b30*/  SHFL.IDX PT, R11, R10, 0x1, 0x181f ;  /* 0x00381f000a0b7f89 */ /* 0x000f6800000e0000 */
[----:B------:R-:W5:Y:S01]  /*15b40*/  SHFL.IDX PT, R12, R10, 0x2, 0x181f ;  /* 0x00581f000a0c7f89 */ /* 0x000f6200000e0000 */
[----:B0-----:R-:W-:-:S03]  /*15b50*/  @!P3 LEA R4, P6, R0, R9, 0x1 ;  /* 0x000000090004b211 */ /* 0x001fc600078c08ff */
[----:B------:R4:W0:Y:S01]  /*15b60*/  SHFL.IDX PT, R14, R10, 0x3, 0x181f ;  /* 0x00781f000a0e7f89 */ /* 0x00082200000e0000 */
[C---:B-1----:R-:W-:Y:S02]  /*15b70*/  @!P2 LEA R6, P5, R0.reuse, R13, 0x1 ;  /* 0x0000000d0006a211 */ /* 0x042fe400078a08ff */
[C---:B--2---:R-:W-:Y:S02]  /*15b80*/  @!P1 LEA R8, P4, R0.reuse, R15, 0x1 ;  /* 0x0000000f00089211 */ /* 0x044fe400078808ff */
[C---:B---3--:R-:W-:Y:S02]  /*15b90*/  @!P3 LEA.HI.X R5, R0.reuse, R7, R3, 0x1, P6 ;  /* 0x000000070005b211 */ /* 0x048fe400030f0c03 */
[----:B----4-:R-:W-:-:S03]  /*15ba0*/  @!P0 LEA R10, P6, R0, R17, 0x1 ;  /* 0x00000011000a8211 */ /* 0x010fc600078c08ff */
[----:B------:R1:W-:Y:S01]  /*15bb0*/  @!P3 ST.E.128 desc[UR52][R4.64], RZ ;  /* 0x000000ff0400b985 */ /* 0x0003e2000c101d34 */
[C-C-:B-----5:R-:W-:Y:S02]  /*15bc0*/  @!P2 LEA.HI.X R7, R0.reuse, R11, R3.reuse, 0x1, P5 ;  /* 0x0000000b0007a211 */ /* 0x160fe400028f0c03 */
[----:B------:R-:W-:-:S03]  /*15bd0*/  @!P1 LEA.HI.X R9, R0, R12, R3, 0x1, P4 ;  /* 0x0000000c00099211 */ /* 0x000fc600020f0c03 */
[----:B------:R1:W-:Y:S01]  /*15be0*/  @!P2 ST.E.128 desc[UR52][R6.64], RZ ;  /* 0x000000ff0600a985 */ /* 0x0003e2000c101d34 */
[----:B0-----:R-:W-:-:S03]  /*15bf0*/  @!P0 LEA.HI.X R11, R0, R14, R3, 0x1, P6 ;  /* 0x0000000e000b8211 */ /* 0x001fc600030f0c03 */
[----:B------:R1:W-:Y:S04]  /*15c00*/  @!P1 ST.E.128 desc[UR52][R8.64], RZ ;  /* 0x000000ff08009985 */ /* 0x0003e8000c101d34 */
[----:B------:R1:W-:Y:S02]  /*15c10*/  @!P0 ST.E.128 desc[UR52][R10.64], RZ ;  /* 0x000000ff0a008985 */ /* 0x0003e4000c101d34 */
.L_x_1153:
[----:B------:R-:W-:Y:S05]  /*15c20*/  BSYNC B0 ;  /* 0x0000000000007941 */ /* 0x000fea0003800000 */
.L_x_1149:
[----:B------:R-:W-:Y:S02]  /*15c30*/  ULDC UR4, c[0x0][0xc3c] ;  /* 0x00030f0000047ab9 */ /* 0x000fe40000000800 */
[----:B------:R-:W-:-:S06]  /*15c40*/  UISETP.GE.AND UP0, UPT, UR47, UR4, UPT ;  /* 0x000000042f00728c */ /* 0x000fcc000bf06270 */
[----:B------:R-:W-:-:S13]  /*15c50*/  PLOP3.LUT P0, PT, PT, PT, UP0, 0x80, 0x0 ;  /* 0x000000000000781c */ /* 0x000fda0003f0f008 */
[----:B------:R-:W-:Y:S05]  /*15c60*/  @!P0 BRA `(.L_x_1159) ;  /* 0xfffffeac00e48947 */ /* 0x000fea000383ffff */
[----:B------:R-:W-:Y:S05]  /*15c70*/  EXIT ;  /* 0x000000000000794d */ /* 0x000fea0003800000 */
.L_x_1058:
[----:B------:R-:W-:-:S08]  /*15c80*/  NOP ;  /* 0x0000000000007918 */ /* 0x000fd00000000000 */
[----:B------:R-:W0:-:S00]  /*15c90*/  USETMAXREG.DEALLOC.CTAPOOL 0x20 ;  /* 0x00000020000079c8 */ /* 0x000e0000080e0500 */
[----:B0-----:R-:W-:Y:S02]  /*15ca0*/  LOP3.LUT R0, R0, 0x3, RZ, 0xc0, !PT ;  /* 0x0000000300007812 */ /* 0x001fe400078ec0ff */
[----:B------:R-:W-:-:S04]  /*15cb0*/  LOP3.LUT R16, R16, 0xffffffdf, RZ, 0xc0, !PT ;  /* 0xffffffdf10107812 */ /* 0x000fc800078ec0ff */
[----:B------:R-:W0:Y:S02]  /*15cc0*/  SHFL.IDX PT, R0, R0, RZ, 0x1f ;  /* 0x00001fff00007589 */ /* 0x000e2400000e0000 */
[----:B0-----:R-:W-:-:S13]  /*15cd0*/  ISETP.NE.AND P0, PT, R0, RZ, PT ;  /* 0x000000ff0000720c */ /* 0x001fda0003f05270 */
[----:B------:R-:W-:Y:S01]  /*15ce0*/  @P0 BAR.SYNC.DEFER_BLOCKING 0x5, 0x200 ;  /* 0x0148000000000b1d */ /* 0x000fe20000010000 */
[----:B------:R-:W-:Y:S02]  /*15cf0*/  @P0 MOV R3, 0x400 ;  /* 0x0000040000030802 */ /* 0x000fe40000000f00 */
[----:B------:R-:W-:Y:S02]  /*15d00*/  @P0 LOP3.LUT R16, R16, 0x20, RZ, 0xfc, !PT ;  /* 0x0000002010100812 */ /* 0x000fe400078efcff */
        /* <DEDUP_REMOVED lines=10> */
[----:B------:R-:W-:Y:S02]  /*15db0*/  CS2R R6, SRZ ;  /* 0x0000000000067805 */ /* 0x000fe4000001ff00 */
        /* <DEDUP_REMOVED lines=38> */
[----:B------:R-:W-:Y:S01]  /*16020*/  IMAD.MOV.U32 R9, RZ, RZ, R10 ;  /* 0x000000ffff097224 */ /* 0x000fe200078e000a */
[----:B------:R-:W-:Y:S01]  /*16030*/  UMOV UR4, URZ ;  /* 0x0000003f00047c82 */ /* 0x000fe20008000000 */
[----:B------:R-:W-:-:S05]  /*16040*/  ULDC UR5, c[0x0][0xc3c] ;  /* 0x00030f0000057ab9 */ /* 0x000fca0000000800 */
.L_x_1163:
[----:B------:R-:W-:-:S04]  /*16050*/  UIADD3 UR4, UR4, 0x1f, URZ ;  /* 0x0000001f04047890 */ /* 0x000fc8000fffe03f */
[----:B------:R-:W-:-:S06]  /*16060*/  UISETP.GE.AND UP0, UPT, UR4, UR5, UPT ;  /* 0x000000050400728c */ /* 0x000fcc000bf06270 */
[----:B------:R-:W-:-:S13]  /*16070*/  PLOP3.LUT P6, PT, PT, PT, UP0, 0x40, 0x0 ;  /* 0x000000000000781c */ /* 0x000fda0003fce808 */
[----:B------:R-:W-:Y:S05]  /*16080*/  @!P6 BRA `(.L_x_1162) ;  /* 0x0000000800cce947 */ /* 0x000fea0003800000 */
[----:B------:R-:W-:-:S05]  /*16090*/  VIADD R7, R0, UR4 ;  /* 0x0000000400077c36 */ /* 0x000fca0008000000 */
[----:B------:R-:W-:-:S13]  /*160a0*/  ISETP.GE.OR P6, PT, R7, UR5, !P0 ;  /* 0x0000000507007c0c */ /* 0x000fda000c7c6670 */
[----:B------:R-:W0:Y:S08]  /*160b0*/  @!P6 LDC.64 R4, c[0x0][0xc80] ;  /* 0x00032000ff04eb82 */ /* 0x000e300000000a00 */
[----:B------:R-:W1:Y:S01]  /*160c0*/  @!P6 LDC.64 R2, c[0x0][0xc78] ;  /* 0x00031e00ff02eb82 */ /* 0x000e620000000a00 */
[----:B0-----:R-:W-:-:S04]  /*160d0*/  @!P6 IMAD.WIDE R4, R7, 0x4, R4 ;  /* 0x000000040704e825 */ /* 0x001fc800078e0204 */
[----:B-1----:R-:W-:Y:S01]  /*160e0*/  @!P6 IMAD.WIDE R2, R7, 0x4, R2 ;  /* 0x000000040702e825 */ /* 0x002fe200078e0202 */
[----:B------:R-:W-:-:S06]  /*160f0*/  CS2R R6, SRZ ;  /* 0x0000000000067805 */ /* 0x000fcc000001ff00 */
[----:B------:R0:W2:Y:S04]  /*16100*/  @!P6 LDG.E R6, desc[UR52][R4.64] ;  /* 0x000000340406e981 */ /* 0x0000a8000c1e1900 */
[----:B------:R-:W2:Y:S01]  /*16110*/  @!P6 LDG.E R7, desc[UR52][R2.64] ;  /* 0x000000340207e981 */ /* 0x000ea2000c1e1900 */
[----:B0-----:R-:W0:Y:S01]  /*16120*/  LDC R4, c[0x0][0xc38] ;  /* 0x00030e00ff047b82 */ /* 0x001e220000000800 */
[----:B--2---:R-:W-:-:S05]  /*16130*/  IMAD R13, R6, R7, RZ ;  /* 0x00000007060d7224 */ /* 0x004fca00078e02ff */
[----:B------:R-:W1:Y:S02]  /*16140*/  SHFL.UP PT, R10, R13, 0x1, RZ ;  /* 0x042000000d0a7989 */ /* 0x000e6400000e00ff */
[----:B-1----:R-:W-:-:S05]  /*16150*/  SEL R10, R10, RZ, P1 ;  /* 0x000000ff0a0a7207 */ /* 0x002fca0000800000 */
[----:B------:R-:W-:-:S05]  /*16160*/  IMAD.IADD R10, R13, 0x1, R10 ;  /* 0x000000010d0a7824 */ /* 0x000fca00078e020a */
        /* <DEDUP_REMOVED lines=12> */
[----:B------:R-:W0:Y:S02]  /*16230*/  SHFL.IDX PT, R13, R5, 0x1f, 0x1f ;  /* 0x03e01f00050d7f89 */ /* 0x000e2400000e0000 */
[----:B0-----:R-:W-:-:S04]  /*16240*/  IMAD R10, R13, R4, RZ ;  /* 0x000000040d0a7224 */ /* 0x001fc800078e02ff */
[----:B------:R-:W-:-:S05]  /*16250*/  IMAD.IADD R9, R10, 0x1, R9 ;  /* 0x000000010a097824 */ /* 0x000fca00078e0209 */
[----:B------:R-:W-:-:S13]  /*16260*/  ISETP.GT.AND P6, PT, R9, R8, PT ;  /* 0x000000080900720c */ /* 0x000fda0003fc4270 */
[----:B------:R-:W-:Y:S05]  /*16270*/  @!P6 BRA `(.L_x_1163) ;  /* 0xfffffffc0074e947 */ /* 0x000fea000383ffff */
.L_x_1161:
[----:B------:R-:W-:-:S04]  /*16280*/  IMAD.IADD R10, R9, 0x1, -R10 ;  /* 0x00000001090a7824 */ /* 0x000fc800078e0a0a */
[----:B------:R-:W-:-:S05]  /*16290*/  IMAD R3, R5, R4, R10 ;  /* 0x0000000405037224 */ /* 0x000fca00078e020a */
[----:B------:R-:W-:Y:S01]  /*162a0*/  ISETP.GT.AND P0, PT, R3, R8, PT ;  /* 0x000000080300720c */ /* 0x000fe20003f04270 */
[----:B------:R-:W-:-:S12]  /*162b0*/  IMAD.MOV.U32 R3, RZ, RZ, RZ ;  /* 0x000000ffff037224 */ /* 0x000fd800078e00ff */
[----:B------:R-:W-:Y:S02]  /*162c0*/  VOTEU.ANY UR6, UPT, !P0 ;  /* 0x0000000000067886 */ /* 0x000fe400040e0100 */
[----:B------:R-:W-:Y:S02]  /*162d0*/  UPOPC UR5, UR6 ;  /* 0x00000006000572bf */ /* 0x000fe40008000000 */
[----:B------:R-:W-:Y:S02]  /*162e0*/  ISETP.NE.AND P0, PT, RZ, UR6, PT ;  /* 0x00000006ff007c0c */ /* 0x000fe4000bf05270 */
[----:B------:R-:W-:Y:S02]  /*162f0*/  UIADD3 UR41, UR5, UR4, URZ ;  /* 0x0000000405297290 */ /* 0x000fe4000fffe03f */
[----:B------:R-:W-:Y:S02]  /*16300*/  IMAD.U32 R2, RZ, RZ, UR5 ;  /* 0x00000005ff027e24 */ /* 0x000fe4000f8e00ff */
[----:B------:R-:W-:-:S03]  /*16310*/  IMAD.U32 R9, RZ, RZ, UR5 ;  /* 0x00000005ff097e24 */ /* 0x000fc6000f8e00ff */
[----:B------:R-:W0:Y:S04]  /*16320*/  SHFL.IDX PT, R7, R7, R2, 0x1f ;  /* 0x00001f0207077589 */ /* 0x000e2800000e0000 */
[----:B------:R1:W2:Y:S01]  /*16330*/  SHFL.IDX PT, R6, R6, R9, 0x1f ;  /* 0x00001f0906067589 */ /* 0x0002a200000e0000 */
[----:B0-----:R-:W-:Y:S01]  /*16340*/  ISETP.NE.AND P1, PT, R7, 0x1, PT ;  /* 0x000000010700780c */ /* 0x001fe20003f25270 */
[----:B-1----:R-:W-:-:S12]  /*16350*/  @!P0 BRA `(.L_x_1164) ;  /* 0x00000000000c8947 */ /* 0x002fd80003800000 */
[----:B------:R-:W-:-:S06]  /*16360*/  UIADD3 UR4, UR5, -0x1, URZ ;  /* 0xffffffff05047890 */ /* 0x000fcc000fffe03f */
[----:B------:R-:W-:-:S05]  /*16370*/  IMAD.U32 R2, RZ, RZ, UR4 ;  /* 0x00000004ff027e24 */ /* 0x000fca000f8e00ff */
[----:B------:R0:W1:Y:S02]  /*16380*/  SHFL.IDX PT, R3, R5, R2, 0x1f ;  /* 0x00001f0205037589 */ /* 0x00006400000e0000 */
.L_x_1164:
[----:B01----:R-:W-:-:S04]  /*16390*/  IMAD R2, R3, R4, R10 ;  /* 0x0000000403027224 */ /* 0x003fc800078e020a */
[----:B------:R-:W-:Y:S01]  /*163a0*/  IMAD.IADD R5, R8, 0x1, -R2 ;  /* 0x0000000108057824 */ /* 0x000fe200078e0a02 */
[----:B------:R0:W-:Y:S01]  /*163b0*/  STL [R1+0x10], R2 ;  /* 0x0000100201007387 */ /* 0x0001e20000100800 */
[----:B------:R-:W-:Y:S05]  /*163c0*/  @!P1 BRA `(.L_x_1165) ;  /* 0x0000000000ec9947 */ /* 0x000fea0003800000 */
[-C--:B--2---:R-:W-:Y:S02]  /*163d0*/  IABS R8, R6.reuse ;  /* 0x0000000600087213 */ /* 0x084fe40000000000 */
[----:B------:R-:W-:Y:S02]  /*163e0*/  IABS R4, R7 ;  /* 0x0000000700047213 */ /* 0x000fe40000000000 */
[----:B------:R-:W1:Y:S01]  /*163f0*/  I2F.RP R9, R8 ;  /* 0x0000000800097306 */ /* 0x000e620000209400 */
[----:B------:R-:W-:Y:S02]  /*16400*/  IABS R10, R5 ;  /* 0x00000005000a7213 */ /* 0x000fe40000000000 */
[----:B------:R-:W-:-:S05]  /*16410*/  IABS R12, R6 ;  /* 0x00000006000c7213 */ /* 0x000fca0000000000 */
[----:B-1----:R-:W0:Y:S02]  /*16420*/  MUFU.RCP R9, R9 ;  /* 0x0000000900097308 */ /* 0x002e240000001000 */
[----:B0-----:R-:W-:-:S06]  /*16430*/  VIADD R2, R9, 0xffffffe ;  /* 0x0ffffffe09027836 */ /* 0x001fcc0000000000 */
[----:B------:R-:W0:Y:S08]  /*16440*/  I2F.RP R9, R4 ;  /* 0x0000000400097306 */ /* 0x000e300000209400 */
[----:B------:R1:W2:Y:S08]  /*16450*/  F2I.FTZ.U32.TRUNC.NTZ R3, R2 ;  /* 0x0000000200037305 */ /* 0x0002b0000021f000 */
[----:B0-----:R-:W0:Y:S01]  /*16460*/  MUFU.RCP R9, R9 ;  /* 0x0000000900097308 */ /* 0x001e220000001000 */
[----:B-1----:R-:W-:-:S02]  /*16470*/  IMAD.MOV.U32 R2, RZ, RZ, RZ ;  /* 0x000000ffff027224 */ /* 0x002fc400078e00ff */
[----:B--2---:R-:W-:-:S04]  /*16480*/  IMAD.MOV R11, RZ, RZ, -R3 ;  /* 0x000000ffff0b7224 */ /* 0x004fc800078e0a03 */
[----:B------:R-:W-:-:S04]  /*16490*/  IMAD R11, R11, R8, RZ ;  /* 0x000000080b0b7224 */ /* 0x000fc800078e02ff */
[----:B------:R-:W-:-:S04]  /*164a0*/  IMAD.HI.U32 R3, R3, R11, R2 ;  /* 0x0000000b03037227 */ /* 0x000fc800078e0002 */
[----:B------:R-:W-:Y:S02]  /*164b0*/  IMAD.MOV R11, RZ, RZ, -R12 ;  /* 0x000000ffff0b7224 */ /* 0x000fe400078e0a0c */
[----:B------:R-:W-:-:S04]  /*164c0*/  IMAD.HI.U32 R2, R3, R10, RZ ;  /* 0x0000000a03027227 */ /* 0x000fc800078e00ff */
[----:B------:R-:W-:Y:S02]  /*164d0*/  IMAD R3, R2, R11, R10 ;  /* 0x0000000b02037224 */ /* 0x000fe400078e020a */
[----:B0-----:R-:W-:-:S03]  /*164e0*/  VIADD R10, R9, 0xffffffe ;  /* 0x0ffffffe090a7836 */ /* 0x001fc60000000000 */
[----:B------:R-:W-:-:S13]  /*164f0*/  ISETP.GT.U32.AND P1, PT, R8, R3, PT ;  /* 0x000000030800720c */ /* 0x000fda0003f24070 */
[----:B------:R-:W-:Y:S02]  /*16500*/  @!P1 IMAD.IADD R3, R3, 0x1, -R8 ;  /* 0x0000000103039824 */ /* 0x000fe400078e0a08 */
[----:B------:R-:W-:Y:S01]  /*16510*/  @!P1 VIADD R2, R2, 0x1 ;  /* 0x0000000102029836 */ /* 0x000fe20000000000 */
[----:B------:R-:W-:Y:S02]  /*16520*/  ISETP.NE.AND P1, PT, R6, RZ, PT ;  /* 0x000000ff0600720c */ /* 0x000fe40003f25270 */
[----:B------:R-:W-:Y:S02]  /*16530*/  ISETP.GE.U32.AND P0, PT, R3, R8, PT ;  /* 0x000000080300720c */ /* 0x000fe40003f06070 */
[----:B------:R-:W-:Y:S01]  /*16540*/  LOP3.LUT R8, R5, R6, RZ, 0x3c, !PT ;  /* 0x0000000605087212 */ /* 0x000fe200078e3cff */
[----:B------:R-:W0:Y:S03]  /*16550*/  F2I.FTZ.U32.TRUNC.NTZ R3, R10 ;  /* 0x0000000a00037305 */ /* 0x000e26000021f000 */
[----:B------:R-:W-:-:S07]  /*16560*/  ISETP.GE.AND P2, PT, R8, RZ, PT ;  /* 0x000000ff0800720c */ /* 0x000fce0003f46270 */
[----:B------:R-:W-:-:S04]  /*16570*/  @P0 VIADD R2, R2, 0x1 ;  /* 0x0000000102020836 */ /* 0x000fc80000000000 */
[----:B------:R-:W-:Y:S01]  /*16580*/  IMAD.MOV.U32 R12, RZ, RZ, R2 ;  /* 0x000000ffff0c7224 */ /* 0x000fe200078e0002 */
[----:B------:R-:W-:Y:S01]  /*16590*/  IABS R2, R7 ;  /* 0x0000000700027213 */ /* 0x000fe20000000000 */
[----:B0-----:R-:W-:Y:S02]  /*165a0*/  IMAD.MOV R9, RZ, RZ, -R3 ;  /* 0x000000ffff097224 */ /* 0x001fe400078e0a03 */
        /* <DEDUP_REMOVED lines=11> */
[----:B------:R-:W-:-:S03]  /*16660*/  IMAD.MOV R8, RZ, RZ, -R12 ;  /* 0x000000ffff087224 */ /* 0x000fc600078e0a0c */
[----:B------:R-:W-:-:S13]  /*16670*/  ISETP.GT.U32.AND P1, PT, R4, R3, PT ;  /* 0x000000030400720c */ /* 0x000fda0003f24070 */
[----:B------:R-:W-:Y:S02]  /*16680*/  @!P1 IMAD.IADD R3, R3, 0x1, -R4 ;  /* 0x0000000103039824 */ /* 0x000fe400078e0a04 */
[----:B------:R-:W-:Y:S01]  /*16690*/  @!P1 VIADD R2, R2, 0x1 ;  /* 0x0000000102029836 */ /* 0x000fe20000000000 */
        /* <DEDUP_REMOVED lines=10> */
[----:B------:R-:W-:Y:S02]  /*16740*/  IMAD R2, R6, R8, R5 ;  /* 0x0000000806027224 */ /* 0x000fe400078e0205 */
[----:B------:R-:W-:-:S05]  /*16750*/  IMAD R3, R3, 0x10000, R4 ;  /* 0x0001000003037824 */ /* 0x000fca00078e0204 */
[----:B------:R0:W-:Y:S01]  /*16760*/  STL [R1+0x18], R3 ;  /* 0x0000180301007387 */ /* 0x0001e20000100800 */
[----:B------:R-:W-:Y:S05]  /*16770*/  BRA `(.L_x_1166) ;  /* 0x0000000400007947 */ /* 0x000fea0003800000 */
.L_x_1165:
[----:B------:R-:W-:Y:S02]  /*16780*/  ULDC.64 UR4, c[0x0][0xc90] ;  /* 0x0003240000047ab9 */ /* 0x000fe40000000a00 */
[----:B------:R-:W-:-:S06]  /*16790*/  UIMAD.WIDE UR4, UR41, 0x4, UR4 ;  /* 0x00000004290478a5 */ /* 0x000fcc000f8e0204 */
[----:B0-----:R-:W-:Y:S02]  /*167a0*/  IMAD.U32 R2, RZ, RZ, UR4 ;  /* 0x00000004ff027e24 */ /* 0x001fe4000f8e00ff */
[----:B------:R-:W-:-:S05]  /*167b0*/  IMAD.U32 R3, RZ, RZ, UR5 ;  /* 0x00000005ff037e24 */ /* 0x000fca000f8e00ff */
[----:B------:R0:W2:Y:S01]  /*167c0*/  LDG.E R7, desc[UR52][R2.64] ;  /* 0x0000003402077981 */ /* 0x0000a2000c1e1900 */
[----:B------:R-:W-:Y:S01]  /*167d0*/  IABS R13, R5 ;  /* 0x00000005000d7213 */ /* 0x000fe20000000000 */
[----:B0-----:R-:W-:Y:S02]  /*167e0*/  IMAD.MOV.U32 R2, RZ, RZ, RZ ;  /* 0x000000ffff027224 */ /* 0x001fe400078e00ff */
[----:B--2---:R-:W-:-:S05]  /*167f0*/  IMAD R8, R6, R7, RZ ;  /* 0x0000000706087224 */ /* 0x004fca00078e02ff */
[-C--:B------:R-:W-:Y:S02]  /*16800*/  IABS R12, R8.reuse ;  /* 0x00000008000c7213 */ /* 0x080fe40000000000 */
[----:B------:R-:W-:Y:S02]  /*16810*/  IABS R14, R8 ;  /* 0x00000008000e7213 */ /* 0x000fe40000000000 */
[----:B------:R-:W0:Y:S08]  /*16820*/  I2F.RP R9, R12 ;  /* 0x0000000c00097306 */ /* 0x000e300000209400 */
[----:B0-----:R-:W0:Y:S02]  /*16830*/  MUFU.RCP R9, R9 ;  /* 0x0000000900097308 */ /* 0x001e240000001000 */
[----:B0-----:R-:W-:-:S06]  /*16840*/  VIADD R10, R9, 0xffffffe ;  /* 0x0ffffffe090a7836 */ /* 0x001fcc0000000000 */
[----:B------:R-:W0:Y:S02]  /*16850*/  F2I.FTZ.U32.TRUNC.NTZ R3, R10 ;  /* 0x0000000a00037305 */ /* 0x000e24000021f000 */
[----:B0-----:R-:W-:-:S04]  /*16860*/  IMAD.MOV R11, RZ, RZ, -R3 ;  /* 0x000000ffff0b7224 */ /* 0x001fc800078e0a03 */
[----:B------:R-:W-:-:S04]  /*16870*/  IMAD R11, R11, R12, RZ ;  /* 0x0000000c0b0b7224 */ /* 0x000fc800078e02ff */
[----:B------:R-:W-:-:S04]  /*16880*/  IMAD.HI.U32 R2, R3, R11, R2 ;  /* 0x0000000b03027227 */ /* 0x000fc800078e0002 */
[----:B------:R-:W-:Y:S02]  /*16890*/  IMAD.MOV R3, RZ, RZ, -R14 ;  /* 0x000000ffff037224 */ /* 0x000fe400078e0a0e */
[----:B------:R-:W-:-:S04]  /*168a0*/  IMAD.HI.U32 R2, R2, R13, RZ ;  /* 0x0000000d02027227 */ /* 0x000fc800078e00ff */
[----:B------:R-:W-:-:S05]  /*168b0*/  IMAD R3, R2, R3, R13 ;  /* 0x0000000302037224 */ /* 0x000fca00078e020d */
        /* <DEDUP_REMOVED lines=10> */
[----:B------:R-:W-:Y:S02]  /*16960*/  IMAD R9, R7, R2, RZ ;  /* 0x0000000207097224 */ /* 0x000fe400078e02ff */
[----:B------:R-:W-:Y:S02]  /*16970*/  IMAD.MOV R2, RZ, RZ, -R2 ;  /* 0x000000ffff027224 */ /* 0x000fe400078e0a02 */
[----:B------:R-:W-:Y:S02]  /*16980*/  IMAD.MOV R3, RZ, RZ, -R9 ;  /* 0x000000ffff037224 */ /* 0x000fe400078e0a09 */
[----:B------:R-:W-:-:S03]  /*16990*/  IMAD R12, R8, R2, R5 ;  /* 0x00000002080c7224 */ /* 0x000fc600078e0205 */
[----:B------:R-:W-:Y:S02]  /*169a0*/  VIADDMNMX R4, R3, R4, R7, PT ;  /* 0x0000000403047246 */ /* 0x000fe40003800107 */
[----:B------:R-:W-:Y:S02]  /*169b0*/  IADD3 R9, R9, 0x1000000, R12 ;  /* 0x0100000009097810 */ /* 0x000fe40007ffe00c */
[-C--:B------:R-:W-:Y:S02]  /*169c0*/  IABS R7, R4.reuse ;  /* 0x0000000400077213 */ /* 0x080fe40000000000 */
[----:B------:R-:W-:Y:S02]  /*169d0*/  IABS R8, R4 ;  /* 0x0000000400087213 */ /* 0x000fe40000000000 */
[----:B------:R-:W0:Y:S03]  /*169e0*/  I2F.RP R10, R7 ;  /* 0x00000007000a7306 */ /* 0x000e260000209400 */
[----:B------:R-:W-:-:S05]  /*169f0*/  IMAD.MOV R8, RZ, RZ, -R8 ;  /* 0x000000ffff087224 */ /* 0x000fca00078e0a08 */
[----:B0-----:R-:W0:Y:S02]  /*16a00*/  MUFU.RCP R10, R10 ;  /* 0x0000000a000a7308 */ /* 0x001e240000001000 */
[----:B0-----:R-:W-:-:S06]  /*16a10*/  VIADD R3, R10, 0xffffffe ;  /* 0x0ffffffe0a037836 */ /* 0x001fcc0000000000 */
[----:B------:R-:W0:Y:S02]  /*16a20*/  F2I.FTZ.U32.TRUNC.NTZ R3, R3 ;  /* 0x0000000300037305 */ /* 0x000e24000021f000 */
[----:B0-----:R-:W-:-:S04]  /*16a30*/  IMAD.MOV R11, RZ, RZ, -R3 ;  /* 0x000000ffff0b7224 */ /* 0x001fc800078e0a03 */
[----:B------:R-:W-:Y:S01]  /*16a40*/  IMAD.MOV.U32 R2, RZ, RZ, R11 ;  /* 0x000000ffff027224 */ /* 0x000fe200078e000b */
[----:B------:R-:W-:-:S03]  /*16a50*/  IABS R11, R12 ;  /* 0x0000000c000b7213 */ /* 0x000fc60000000000 */
[----:B------:R-:W-:Y:S02]  /*16a60*/  IMAD R5, R2, R7, RZ ;  /* 0x0000000702057224 */ /* 0x000fe400078e02ff */
[----:B------:R-:W-:-:S04]  /*16a70*/  IMAD.MOV.U32 R2, RZ, RZ, RZ ;  /* 0x000000ffff027224 */ /* 0x000fc800078e00ff */
[----:B------:R-:W-:Y:S01]  /*16a80*/  IMAD.HI.U32 R2, R3, R5, R2 ;  /* 0x0000000503027227 */ /* 0x000fe200078e0002 */
[----:B------:R-:W-:-:S04]  /*16a90*/  LOP3.LUT R3, R12, R4, RZ, 0x3c, !PT ;  /* 0x000000040c037212 */ /* 0x000fc800078e3cff */
[----:B------:R-:W-:Y:S01]  /*16aa0*/  ISETP.GE.AND P2, PT, R3, RZ, PT ;  /* 0x000000ff0300720c */ /* 0x000fe20003f46270 */
[----:B------:R-:W-:-:S04]  /*16ab0*/  IMAD.HI.U32 R2, R2, R11, RZ ;  /* 0x0000000b02027227 */ /* 0x000fc800078e00ff */
[----:B------:R-:W-:Y:S02]  /*16ac0*/  IMAD R8, R2, R8, R11 ;  /* 0x0000000802087224 */ /* 0x000fe400078e020b */
[----:B------:R-:W-:-:S03]  /*16ad0*/  IMAD.MOV R3, RZ, RZ, -R4 ;  /* 0x000000ffff037224 */ /* 0x000fc600078e0a04 */
[----:B------:R-:W-:-:S13]  /*16ae0*/  ISETP.GT.U32.AND P1, PT, R7, R8, PT ;  /* 0x000000080700720c */ /* 0x000fda0003f24070 */
[----:B------:R-:W-:Y:S02]  /*16af0*/  @!P1 IMAD.IADD R8, R8, 0x1, -R7 ;  /* 0x0000000108089824 */ /* 0x000fe400078e0a07 */
[----:B------:R-:W-:Y:S01]  /*16b00*/  @!P1 VIADD R2, R2, 0x1 ;  /* 0x0000000102029836 */ /* 0x000fe20000000000 */
[----:B------:R-:W-:Y:S02]  /*16b10*/  ISETP.NE.AND P1, PT, R4, RZ, PT ;  /* 0x000000ff0400720c */ /* 0x000fe40003f25270 */
[----:B------:R-:W-:-:S13]  /*16b20*/  ISETP.GE.U32.AND P0, PT, R8, R7, PT ;  /* 0x000000070800720c */ /* 0x000fda0003f06070 */
[----:B------:R-:W-:-:S04]  /*16b30*/  @P0 VIADD R2, R2, 0x1 ;  /* 0x0000000102020836 */ /* 0x000fc80000000000 */
[----:B------:R-:W-:Y:S01]  /*16b40*/  @!P2 IMAD.MOV R2, RZ, RZ, -R2 ;  /* 0x000000ffff02a224 */ /* 0x000fe200078e0a02 */
[----:B------:R-:W-:-:S05]  /*16b50*/  @!P1 LOP3.LUT R2, RZ, R4, RZ, 0x33, !PT ;  /* 0x00000004ff029212 */ /* 0x000fca00078e33ff */
[----:B------:R-:W-:-:S05]  /*16b60*/  IMAD R3, R2, R3, R9 ;  /* 0x0000000302037224 */ /* 0x000fca00078e0209 */
[----:B------:R1:W-:Y:S02]  /*16b70*/  STL [R1+0x18], R3 ;  /* 0x0000180301007387 */ /* 0x0003e40000100800 */
.L_x_1166:
[----:B01----:R-:W-:-:S05]  /*16b80*/  LOP3.LUT R3, RZ, R2, RZ, 0x33, !PT ;  /* 0x00000002ff037212 */ /* 0x003fca00078e33ff */
[----:B------:R-:W-:-:S05]  /*16b90*/  IMAD.IADD R2, R6, 0x1, R3 ;  /* 0x0000000106027824 */ /* 0x000fca00078e0203 */
[----:B------:R0:W-:Y:S01]  /*16ba0*/  STL [R1+0x14], R2 ;  /* 0x0000140201007387 */ /* 0x0001e20000100800 */
[----:B------:R-:W-:Y:S05]  /*16bb0*/  BRA `(.L_x_1167) ;  /* 0x0000000000107947 */ /* 0x000fea0003800000 */
.L_x_1162:
[----:B------:R1:W-:Y:S01]  /*16bc0*/  STL [R1+0x10], R8 ;  /* 0x0000100801007387 */ /* 0x0003e20000100800 */
[----:B------:R-:W-:-:S03]  /*16bd0*/  ULDC UR41, c[0x0][0xc3c] ;  /* 0x00030f0000297ab9 */ /* 0x000fc60000000800 */
[----:B------:R1:W-:Y:S04]  /*16be0*/  STL [R1+0x14], RZ ;  /* 0x000014ff01007387 */ /* 0x0003e80000100800 */
[----:B------:R1:W-:Y:S02]  /*16bf0*/  STL [R1+0x18], RZ ;  /* 0x000018ff01007387 */ /* 0x0003e40000100800 */
.L_x_1167:
[----:B------:R-:W2:Y:S04]  /*16c00*/  LDL R4, [R1+0x10] ;  /* 0x0000100001047983 */ /* 0x000ea80000100800 */
[----:B------:R-:W2:Y:S04]  /*16c10*/  LDL R5, [R1+0x14] ;  /* 0x0000140001057983 */ /* 0x000ea80000100800 */
[----:B------:R-:W2:Y:S01]  /*16c20*/  LDL R6, [R1+0x18] ;  /* 0x0000180001067983 */ /* 0x000ea20000100800 */
[----:B------:R-:W-:Y:S01]  /*16c30*/  ISETP.NE.AND P0, PT, R0, RZ, PT ;  /* 0x000000ff0000720c */ /* 0x000fe20003f05270 */
[----:B0-----:R-:W-:-:S12]  /*16c40*/  IMAD.U32 R2, RZ, RZ, UR41 ;  /* 0x00000029ff027e24 */ /* 0x001fd8000f8e00ff */
[----:B------:R-:W0:Y:S01]  /*16c50*/  @!P0 S2R R3, SR_CgaCtaId ;  /* 0x0000000000038919 */ /* 0x000e220000008800 */
[----:B------:R-:W-:Y:S01]  /*16c60*/  @!P0 MOV R0, 0x400 ;  /* 0x0000040000008802 */ /* 0x000fe20000000f00 */
[----:B------:R-:W-:-:S03]  /*16c70*/  @!P0 IMAD.MOV.U32 R7, RZ, RZ, R2 ;  /* 0x000000ffff078224 */ /* 0x000fc600078e0002 */
[----:B0-----:R-:W-:-:S05]  /*16c80*/  @!P0 LEA R0, R3, R0, 0x18 ;  /* 0x0000000003008211 */ /* 0x001fca00078ec0ff */
[----:B--2---:R2:W-:Y:S01]  /*16c90*/  @!P0 STS.128 [R0+0x132d0], R4 ;  /* 0x0132d00400008388 */ /* 0x0045e20000000c00 */
[----:B------:R-:W-:Y:S06]  /*16ca0*/  BAR.ARV 0x5, 0x200 ;  /* 0x0148000000007b1d */ /* 0x000fec0000002000 */
.L_x_1160:
[----:B--2---:R-:W-:Y:S01]  /*16cb0*/  IMAD.MOV.U32 R0, RZ, RZ, 0x1 ;  /* 0x00000001ff007424 */ /* 0x004fe200078e00ff */
[----:B------:R-:W-:Y:S01]  /*16cc0*/  ULDC UR4, c[0x0][0xc3c] ;  /* 0x00030f0000047ab9 */ /* 0x000fe20000000800 */
[----:B------:R-:W-:Y:S01]  /*16cd0*/  IMAD.MOV.U32 R28, RZ, RZ, RZ ;  /* 0x000000ffff1c7224 */ /* 0x000fe200078e00ff */
[----:B------:R-:W-:Y:S02]  /*16ce0*/  UISETP.GE.AND UP0, UPT, UR41, UR4, UPT ;  /* 0x000000042900728c */ /* 0x000fe4000bf06270 */
[----:B------:R2:W-:Y:S04]  /*16cf0*/  STL [R1+0x4], R0 ;  /* 0x0000040001007387 */ /* 0x0005e80000100800 */
        /* <DEDUP_REMOVED lines=12> */
[----:B------:R-:W-:-:S02]  /*16dc0*/  IMAD.SHL.U32 R2, R10, 0x20, RZ ;  /* 0x000000200a027824 */ /* 0x000fc400078e00ff */
[C---:B------:R-:W-:Y:S01]  /*16dd0*/  IMAD.SHL.U32 R4, R10.reuse, 0x8, RZ ;  /* 0x000000080a047824 */ /* 0x040fe200078e00ff */
[----:B------:R-:W-:Y:S01]  /*16de0*/  LOP3.LUT R0, R3, 0x180, RZ, 0xc0, !PT ;  /* 0x0000018003007812 */ /* 0x000fe200078ec0ff */
[----:B------:R-:W-:Y:S01]  /*16df0*/  IMAD.SHL.U32 R9, R10, 0x4, RZ ;  /* 0x000000040a097824 */ /* 0x000fe200078e00ff */
[----:B------:R-:W-:Y:S01]  /*16e00*/  LOP3.LUT R6, R2, 0x80, RZ, 0xc0, !PT ;  /* 0x0000008002067812 */ /* 0x000fe200078ec0ff */
[----:B-1----:R-:W-:Y:S01]  /*16e10*/  IMAD.SHL.U32 R8, R10, 0x2, RZ ;  /* 0x000000020a087824 */ /* 0x002fe200078e00ff */
[----:B------:R-:W-:Y:S01]  /*16e20*/  LOP3.LUT R5, R0, 0x30, R5, 0xf8, !PT ;  /* 0x0000003000057812 */ /* 0x000fe200078ef805 */
[----:B------:R-:W-:Y:S01]  /*16e30*/  IMAD.SHL.U32 R0, R10, 0x10, RZ ;  /* 0x000000100a007824 */ /* 0x000fe200078e00ff */
[----:B------:R-:W-:Y:S02]  /*16e40*/  LOP3.LUT R6, R6, 0x10, R10, 0xf8, !PT ;  /* 0x0000001006067812 */ /* 0x000fe400078ef80a */
[----:B------:R-:W-:Y:S02]  /*16e50*/  LOP3.LUT R4, R5, 0x30, R4, 0x78, !PT ;  /* 0x0000003005047812 */ /* 0x000fe400078e7804 */
[----:B------:R-:W-:-:S02]  /*16e60*/  LOP3.LUT R7, R0, 0x600, RZ, 0xc0, !PT ;  /* 0x0000060000077812 */ /* 0x000fc400078ec0ff */
[----:B------:R-:W-:Y:S02]  /*16e70*/  LOP3.LUT R6, R6, 0x10, R9, 0x78, !PT ;  /* 0x0000001006067812 */ /* 0x000fe400078e7809 */
[--C-:B------:R-:W-:Y:S02]  /*16e80*/  LOP3.LUT R7, R7, 0x60, R2.reuse, 0xf8, !PT ;  /* 0x0000006007077812 */ /* 0x100fe400078ef802 */
        /* <DEDUP_REMOVED lines=11> */
[----:B------:R0:W-:Y:S01]  /*16f40*/  STL [R1+0x4], R6 ;  /* 0x0000040601007387 */ /* 0x0001e20000100800 */
        /* <DEDUP_REMOVED lines=9> */
.L_x_1250:
[----:B------:R-:W-:Y:S01]  /*16fe0*/  ULDC.64 UR4, c[0x0][0xa28] ;  /* 0x00028a0000047ab9 */ /* 0x000fe20000000a00 */
[----:B------:R-:W-:Y:S01]  /*16ff0*/  ULDC.64 UR6, c[0x0][0xa18] ;  /* 0x0002860000067ab9 */ /* 0x000fe20000000a00 */
[----:B------:R-:W-:Y:S02]  /*17000*/  UISETP.NE.U32.AND UP0, UPT, UR4, URZ, UPT ;  /* 0x0000003f0400728c */ /* 0x000fe4000bf05070 */
[----:B------:R-:W-:Y:S02]  /*17010*/  UISETP.NE.U32.AND UP2, UPT, UR6, URZ, UPT ;  /* 0x0000003f0600728c */ /* 0x000fe4000bf45070 */
[----:B------:R-:W-:Y:S02]  /*17020*/  UISETP.NE.AND.EX UP0, UPT, UR5, URZ, UPT, UP0 ;  /* 0x0000003f0500728c */ /* 0x000fe4000bf05300 */
[----:B------:R-:W-:Y:S01]  /*17030*/  UISETP.NE.AND.EX UP2, UPT, UR7, URZ, UPT, UP2 ;  /* 0x0000003f0700728c */ /* 0x000fe2000bf45320 */
[----:B------:R-:W-:Y:S02]  /*17040*/  ULDC.64 UR4, c[0x0][0xa00] ;  /* 0x0002800000047ab9 */ /* 0x000fe40000000a00 */
[----:B------:R-:W-:Y:S01]  /*17050*/  ULDC.64 UR6, c[0x0][0xa00] ;  /* 0x0002800000067ab9 */ /* 0x000fe20000000a00 */
[----:B------:R-:W-:Y:S01]  /*17060*/  UISETP.NE.U32.AND UP1, UPT, UR4, URZ, UPT ;  /* 0x0000003f0400728c */ /* 0x000fe2000bf25070 */
[----:B------:R-:W-:Y:S01]  /*17070*/  PLOP3.LUT P0, PT, PT, PT, UP0, 0x80, 0x0 ;  /* 0x000000000000781c */ /* 0x000fe20003f0f008 */
[----:B------:R-:W-:-:S02]  /*17080*/  UIMAD.WIDE UR6, UR41, 0x4, UR6 ;  /* 0x00000004290678a5 */ /* 0x000fc4000f8e0206 */
[----:B------:R-:W-:Y:S01]  /*17090*/  UISETP.NE.AND.EX UP3, UPT, UR5, URZ, UPT, UP1 ;  /* 0x0000003f0500728c */ /* 0x000fe2000bf65310 */
[----:B------:R-:W-:Y:S02]  /*170a0*/  UMOV UR36, URZ ;  /* 0x0000003f00247c82 */ /* 0x000fe40008000000 */
[----:B------:R-:W-:Y:S01]  /*170b0*/  @UP0 ULDC.64 UR4, c[0x0][0xa28] ;  /* 0x00028a0000040ab9 */ /* 0x000fe20000000a00 */
[----:B------:R-:W-:Y:S01]  /*170c0*/  ULDC.64 UR8, c[0x0][0xa20] ;  /* 0x0002880000087ab9 */ /* 0x000fe20000000a00 */
[----:B------:R-:W-:Y:S01]  /*170d0*/  @UP0 UIMAD.WIDE UR4, UR41, 0x4, UR4 ;  /* 0x00000004290408a5 */ /* 0x000fe2000f8e0204 */
[----:B------:R-:W-:Y:S01]  /*170e0*/  PLOP3.LUT P1, PT, PT, PT, UP3, 0x80, 0x0 ;  /* 0x000000000000781c */ /* 0x000fe20003f2f038 */
[----:B------:R-:W-:Y:S01]  /*170f0*/  ULDC UR38, c[0x0][0x2f0] ;  /* 0x0000bc0000267ab9 */ /* 0x000fe20000000800 */
[----:B------:R-:W-:Y:S01]  /*17100*/  PLOP3.LUT P2, PT, PT, PT, UP3, 0x80, 0x0 ;  /* 0x000000000000781c */ /* 0x000fe20003f4f038 */
[----:B------:R-:W-:Y:S01]  /*17110*/  UMOV UR40, URZ ;  /* 0x0000003f00287c82 */ /* 0x000fe20008000000 */
[----:B------:R-:W-:Y:S01]  /*17120*/  UP2UR UR48, UPR, URZ, 0x8 ;  /* 0x000000083f307883 */ /* 0x000fe20008000000 */
[----:B0-2---:R-:W-:-:S02]  /*17130*/  IMAD.U32 R2, RZ, RZ, UR4 ;  /* 0x00000004ff027e24 */ /* 0x005fc4000f8e00ff */
[----:B------:R-:W-:Y:S01]  /*17140*/  IMAD.U32 R3, RZ, RZ, UR5 ;  /* 0x00000005ff037e24 */ /* 0x000fe2000f8e00ff */
[----:B------:R-:W-:-:S04]  /*17150*/  @UP2 ULDC.64 UR4, c[0x0][0xa18] ;  /* 0x0002860000042ab9 */ /* 0x000fc80000000a00 */
[----:B------:R0:W2:Y:S01]  /*17160*/  @P0 LDG.E R0, desc[UR52][R2.64] ;  /* 0x0000003402000981 */ /* 0x0000a2000c1e1900 */
[----:B------:R-:W-:Y:S01]  /*17170*/  @UP2 UIMAD.WIDE UR4, UR41, 0x4, UR4 ;  /* 0x00000004290428a5 */ /* 0x000fe2000f8e0204 */
[----:B0-----:R-:W-:Y:S02]  /*17180*/  IMAD.U32 R2, RZ, RZ, UR6 ;  /* 0x00000006ff027e24 */ /* 0x001fe4000f8e00ff */
[----:B------:R-:W-:-:S05]  /*17190*/  IMAD.U32 R3, RZ, RZ, UR7 ;  /* 0x00000007ff037e24 */ /* 0x000fca000f8e00ff */
[----:B-1----:R0:W3:Y:S01]  /*171a0*/  @P1 LDG.E R4, desc[UR52][R2.64] ;  /* 0x0000003402041981 */ /* 0x0020e2000c1e1900 */
[----:B------:R-:W-:Y:S01]  /*171b0*/  PLOP3.LUT P1, PT, PT, PT, UP2, 0x80, 0x0 ;  /* 0x000000000000781c */ /* 0x000fe20003f2f028 */
[----:B0-----:R-:W-:Y:S02]  /*171c0*/  IMAD.U32 R2, RZ, RZ, UR4 ;  /* 0x00000004ff027e24 */ /* 0x001fe4000f8e00ff */
[----:B------:R-:W-:Y:S01]  /*171d0*/  IMAD.U32 R3, RZ, RZ, UR5 ;  /* 0x00000005ff037e24 */ /* 0x000fe2000f8e00ff */
[----:B------:R-:W-:-:S09]  /*171e0*/  ULDC.64 UR4, c[0x0][0x418] ;  /* 0x0001060000047ab9 */ /* 0x000fd20000000a00 */
[----:B------:R-:W4:Y:S01]  /*171f0*/  @P1 LDG.E R5, desc[UR52][R2.64] ;  /* 0x0000003402051981 */ /* 0x000f22000c1e1900 */
[----:B------:R-:W-:-:S03]  /*17200*/  UISETP.NE.U32.AND UP0, UPT, UR4, URZ, UPT ;  /* 0x0000003f0400728c */ /* 0x000fc6000bf05070 */
[----:B------:R-:W-:Y:S01]  /*17210*/  ULDC UR4, c[0x0][0x424] ;  /* 0x0001090000047ab9 */ /* 0x000fe20000000800 */
[----:B------:R-:W-:-:S04]  /*17220*/  UISETP.NE.AND.EX UP0, UPT, UR5, URZ, UPT, UP0 ;  /* 0x0000003f0500728c */ /* 0x000fc8000bf05300 */
[----:B------:R-:W-:-:S04]  /*17230*/  USEL UR4, UR4, 0x1, UP0 ;  /* 0x0000000104047887 */ /* 0x000fc80008000000 */
[----:B------:R-:W-:Y:S01]  /*17240*/  UIMAD UR38, UR4, UR38, URZ ;  /* 0x00000026042672a4 */ /* 0x000fe2000f8e023f */
[----:B--2---:R-:W-:Y:S02]  /*17250*/  @P0 R2UR UR36, R0 ;  /* 0x00000000002402ca */ /* 0x004fe400000e0000 */
[----:B------:R-:W-:-:S04]  /*17260*/  ISETP.NE.U32.AND P0, PT, RZ, UR8, PT ;  /* 0x00000008ff007c0c */ /* 0x000fc8000bf05070 */
[----:B------:R-:W-:Y:S02]  /*17270*/  ISETP.NE.AND.EX P0, PT, RZ, UR9, PT, P0 ;  /* 0x00000009ff007c0c */ /* 0x000fe4000bf05300 */
[----:B---3--:R-:W-:Y:S02]  /*17280*/  @P2 R2UR UR40, R4 ;  /* 0x00000000042822ca */ /* 0x008fe400000e0000 */
[----:B----4-:R-:W-:Y:S01]  /*17290*/  @P1 R2UR UR42, R5 ;  /* 0x00000000052a12ca */ /* 0x010fe200000e0000 */
[----:B-----5:R-:W-:-:S14]  /*172a0*/  @P1 BRA `(.L_x_1169) ;  /* 0x00000000002c1947 */ /* 0x020fdc0003800000 */
[----:B------:R-:W-:Y:S01]  /*172b0*/  UISETP.NE.AND UP0, UPT, UR48, URZ, UPT ;  /* 0x0000003f3000728c */ /* 0x000fe2000bf05270 */
[----:B------:R-:W-:-:S05]  /*172c0*/  ULDC UR42, c[0x0][0x288] ;  /* 0x0000a200002a7ab9 */ /* 0x000fca0000000800 */
[----:B------:R-:W-:-:S13]  /*172d0*/  PLOP3.LUT P1, PT, PT, PT, UP0, 0x40, 0x0 ;  /* 0x000000000000781c */ /* 0x000fda0003f2e808 */
[----:B------:R-:W-:Y:S05]  /*172e0*/  @P1 BRA `(.L_x_1169) ;  /* 0x00000000001c1947 */ /* 0x000fea0003800000 */
[----:B------:R-:W-:Y:S02]  /*172f0*/  IMAD.U32 R2, RZ, RZ, UR6 ;  /* 0x00000006ff027e24 */ /* 0x000fe4000f8e00ff */
[----:B------:R-:W-:-:S05]  /*17300*/  IMAD.U32 R3, RZ, RZ, UR7 ;  /* 0x00000007ff037e24 */ /* 0x000fca000f8e00ff */
[----:B------:R-:W2:Y:S04]  /*17310*/  LDG.E R0, desc[UR52][R2.64] ;  /* 0x0000003402007981 */ /* 0x000ea8000c1e1900 */
[----:B------:R-:W3:Y:S01]  /*17320*/  LDG.E R4, desc[UR52][R2.64+0x4] ;  /* 0x0000043402047981 */ /* 0x000ee2000c1e1900 */
[----:B--2---:R-:W-:Y:S02]  /*17330*/  R2UR UR4, R0 ;  /* 0x00000000000472ca */ /* 0x004fe400000e0000 */
[----:B---3--:R-:W-:-:S13]  /*17340*/  R2UR UR42, R4 ;  /* 0x00000000042a72ca */ /* 0x008fda00000e0000 */
[----:B------:R-:W-:-:S12]  /*17350*/  UIADD3 UR42, -UR4, UR42, URZ ;  /* 0x0000002a042a7290 */ /* 0x000fd8000fffe13f */
.L_x_1169:
[----:B------:R-:W-:Y:S05]  /*17360*/  @!P0 BRA `(.L_x_1170) ;  /* 0x00000000001c8947 */ /* 0x000fea0003800000 */
[----:B------:R-:W-:Y:S02]  /*17370*/  ULDC.64 UR4, c[0x0][0xa20] ;  /* 0x0002880000047ab9 */ /* 0x000fe40000000a00 */
[----:B------:R-:W-:-:S06]  /*17380*/  UIMAD.WIDE UR4, UR41, 0x4, UR4 ;  /* 0x00000004290478a5 */ /* 0x000fcc000f8e0204 */
[----:B------:R-:W-:Y:S02]  /*17390*/  IMAD.U32 R2, RZ, RZ, UR4 ;  /* 0x00000004ff027e24 */ /* 0x000fe4000f8e00ff */
[----:B------:R-:W-:-:S05]  /*173a0*/  IMAD.U32 R3, RZ, RZ, UR5 ;  /* 0x00000005ff037e24 */ /* 0x000fca000f8e00ff */
[----:B------:R-:W2:Y:S02]  /*173b0*/  LDG.E R2, desc[UR52][R2.64] ;  /* 0x0000003402027981 */ /* 0x000ea4000c1e1900 */
[----:B--2---:R-:W-:Y:S01]  /*173c0*/  R2UR UR38, R2 ;  /* 0x00000000022672ca */ /* 0x004fe200000e0000 */
[----:B------:R-:W-:-:S14]  /*173d0*/  BRA `(.L_x_1171) ;  /* 0x0000000000347947 */ /* 0x000fdc0003800000 */
.L_x_1170:
        /* <DEDUP_REMOVED lines=9> */
[----:B------:R-:W3:Y:S01]  /*17470*/  LDG.E R4, desc[UR52][R2.64+0x4] ;  /* 0x0000043402047981 */ /* 0x000ee2000c1e1900 */
[----:B--2---:R-:W-:Y:S02]  /*17480*/  R2UR UR38, R0 ;  /* 0x00000000002672ca */ /* 0x004fe400000e0000 */
[----:B---3--:R-:W-:-:S13]  /*17490*/  R2UR UR4, R4 ;  /* 0x00000000040472ca */ /* 0x008fda00000e0000 */
[----:B------:R-:W-:-:S12]  /*174a0*/  UIADD3 UR38, -UR38, UR4, URZ ;  /* 0x0000000426267290 */ /* 0x000fd8000fffe13f */
.L_x_1171:
[----:B------:R-:W2:Y:S01]  /*174b0*/  LDL.LU R0, [R1+0x14] ;  /* 0x0000140001007983 */ /* 0x000ea20000300800 */
[----:B------:R-:W-:Y:S01]  /*174c0*/  ULDC UR4, c[0x0][0x448] ;  /* 0x0001120000047ab9 */ /* 0x000fe20000000800 */
[----:B------:R-:W-:Y:S02]  /*174d0*/  UIADD3 UR38, -UR36, UR38, URZ ;  /* 0x0000002624267290 */ /* 0x000fe4000fffe13f */
[----:B------:R-:W-:Y:S02]  /*174e0*/  UISETP.NE.AND UP0, UPT, UR4, 0x1, UPT ;  /* 0x000000010400788c */ /* 0x000fe4000bf05270 */
[----:B------:R-:W-:Y:S02]  /*174f0*/  UIADD3 UR6, UR38, 0x1, -UR42 ;  /* 0x0000000126067890 */ /* 0x000fe4000fffe82a */
[----:B------:R-:W-:Y:S02]  /*17500*/  UP2UR UR49, UPR, URZ, 0x1 ;  /* 0x000000013f317883 */ /* 0x000fe40008000000 */
[----:B------:R-:W-:-:S02]  /*17510*/  PLOP3.LUT P0, PT, PT, PT, UP0, 0x80, 0x0 ;  /* 0x000000000000781c */ /* 0x000fc40003f0f008 */
[----:B------:R-:W-:-:S03]  /*17520*/  PLOP3.LUT P1, PT, PT, PT, UP0, 0x80, 0x0 ;  /* 0x000000000000781c */ /* 0x000fc60003f2f008 */
[----:B------:R-:W-:Y:S01]  /*17530*/  @UP0 ULDC UR4, c[0x0][0x44c] ;  /* 0x0001130000040ab9 */ /* 0x000fe20000000800 */
[----:B--2---:R-:W-:-:S04]  /*17540*/  IMAD R22, R0, 0xc0, RZ ;  /* 0x000000c000167824 */ /* 0x004fc800078e02ff */
[----:B------:R-:W-:-:S04]  /*17550*/  VIADD R0, R22, 0xbf ;  /* 0x000000bf16007836 */ /* 0x000fc80000000000 */
[----:B------:R-:W-:Y:S01]  /*17560*/  @P0 IMAD.HI.U32 R2, R0, UR4, RZ ;  /* 0x0000000400020c27 */ /* 0x000fe2000f8e00ff */
[----:B------:R-:W-:-:S04]  /*17570*/  @UP0 ULDC UR4, c[0x0][0x450] ;  /* 0x0001140000040ab9 */ /* 0x000fc80000000800 */
[----:B------:R-:W-:Y:S01]  /*17580*/  @P1 SHF.R.U32.HI R0, RZ, UR4, R2 ;  /* 0x00000004ff001c19 */ /* 0x000fe20008011602 */
[----:B------:R-:W-:Y:S02]  /*17590*/  ULDC.64 UR4, c[0x0][0x9e0] ;  /* 0x0002780000047ab9 */ /* 0x000fe40000000a00 */
[----:B------:R-:W-:Y:S01]  /*175a0*/  UISETP.GE.AND UP0, UPT, UR5, 0x1, UPT ;  /* 0x000000010500788c */ /* 0x000fe2000bf06270 */
[----:B------:R-:W-:-:S05]  /*175b0*/  R2UR UR7, R0 ;  /* 0x00000000000772ca */ /* 0x000fca00000e0000 */
[----:B------:R-:W-:-:S08]  /*175c0*/  PLOP3.LUT P1, PT, PT, PT, UP0, 0x80, 0x0 ;  /* 0x000000000000781c */ /* 0x000fd00003f2f008 */
[----:B------:R-:W-:-:S04]  /*175d0*/  UIADD3 UR6, UR6, UR7, URZ ;  /* 0x0000000706067290 */ /* 0x000fc8000fffe03f */
[----:B------:R-:W-:-:S06]  /*175e0*/  UIADD3 UR4, UR6, UR4, URZ ;  /* 0x0000000406047290 */ /* 0x000fcc000fffe03f */
[----:B------:R-:W-:Y:S01]  /*175f0*/  IMAD.U32 R0, RZ, RZ, UR4 ;  /* 0x00000004ff007e24 */ /* 0x000fe2000f8e00ff */
[----:B------:R-:W-:Y:S06]  /*17600*/  @!P1 BRA `(.L_x_1172) ;  /* 0x0000000000409947 */ /* 0x000fec0003800000 */
        /* <DEDUP_REMOVED lines=10> */
.L_x_1173:
[----:B------:R-:W-:-:S11]  /*176b0*/  UISETP.NE.AND UP0, UPT, UR5, 0x1, UPT ;  /* 0x000000010500788c */ /* 0x000fd6000bf05270 */
[----:B------:R-:W-:Y:S02]  /*176c0*/  @UP0 ULDC.64 UR8, c[0x0][0x9e8] ;  /* 0x00027a0000080ab9 */ /* 0x000fe40000000a00 */
[----:B------:R-:W-:-:S04]  /*176d0*/  UIMAD.WIDE.U32 UR6, UR4, UR8, URZ ;  /* 0x00000008040672a5 */ /* 0x000fc8000f8e003f */
[----:B------:R-:W-:-:S12]  /*176e0*/  @UP0 USHF.R.U32.HI UR4, URZ, UR9, UR7 ;  /* 0x000000093f040299 */ /* 0x000fd80008011607 */
.L_x_1174:
[----:B------:R-:W-:-:S06]  /*176f0*/  UIMAD UR4, UR4, UR5, UR5 ;  /* 0x00000005040472a4 */ /* 0x000fcc000f8e0205 */
[----:B------:R-:W-:-:S07]  /*17700*/  VIMNMX R0, R0, UR4, PT ;  /* 0x0000000400007c48 */ /* 0x000fce000bfe0100 */
.L_x_1172:
[----:B------:R-:W-:Y:S01]  /*17710*/  UISETP.NE.AND UP0, UPT, UR49, URZ, UPT ;  /* 0x0000003f3100728c */ /* 0x000fe2000bf05270 */
[----:B------:R-:W-:Y:S01]  /*17720*/  R2UR UR10, R22 ;  /* 0x00000000160a72ca */ /* 0x000fe200000e0000 */
[----:B------:R-:W-:Y:S01]  /*17730*/  UIADD3 UR6, UR38, 0x9f, URZ ;  /* 0x0000009f26067890 */ /* 0x000fe2000fffe03f */
[----:B------:R-:W-:-:S03]  /*17740*/  VIADD R0, R0, 0x9f ;  /* 0x0000009f00007836 */ /* 0x000fc60000000000 */
[----:B------:R-:W-:Y:S01]  /*17750*/  UIMAD.WIDE UR6, UR6, 0x66666667, URZ ;  /* 0x66666667060678a5 */ /* 0x000fe2000f8e023f */
[----:B------:R-:W-:-:S04]  /*17760*/  IMAD.HI R0, R0, 0x66666667, RZ ;  /* 0x6666666700007827 */ /* 0x000fc800078e02ff */
[----:B------:R-:W-:Y:S01]  /*17770*/  @UP0 ULDC UR8, c[0x0][0x44c] ;  /* 0x0001130000080ab9 */ /* 0x000fe20000000800 */
[----:B------:R-:W-:Y:S01]  /*17780*/  @UP0 ULDC UR4, c[0x0][0x450] ;  /* 0x0001140000040ab9 */ /* 0x000fe20000000800 */
[----:B------:R-:W-:Y:S01]  /*17790*/  SHF.R.U32.HI R3, RZ, 0x1f, R0 ;  /* 0x0000001fff037819 */ /* 0x000fe20000011600 */
[----:B------:R-:W-:-:S03]  /*177a0*/  UIMAD.WIDE.U32 UR8, UR10, UR8, URZ ;  /* 0x000000080a0872a5 */ /* 0x000fc6000f8e003f */
[----:B------:R-:W-:Y:S01]  /*177b0*/  LEA.HI.SX32 R0, R0, R3, 0x1a ;  /* 0x0000000300007211 */ /* 0x000fe200078fd2ff */
[----:B------:R-:W-:Y:S02]  /*177c0*/  @UP0 USHF.R.U32.HI UR10, URZ, UR4, UR9 ;  /* 0x000000043f0a0299 */ /* 0x000fe40008011609 */
[----:B------:R-:W-:Y:S02]  /*177d0*/  USHF.R.U32.HI UR4, URZ, 0x1f, UR7 ;  /* 0x0000001f3f047899 */ /* 0x000fe40008011607 */
[----:B------:R-:W-:Y:S02]  /*177e0*/  UIADD3 UR10, UR10, UR38, -UR42 ;  /* 0x000000260a0a7290 */ /* 0x000fe4000fffe82a */
[----:B------:R-:W-:Y:S01]  /*177f0*/  ULEA.HI.SX32 UR4, UR7, UR4, 0x1a ;  /* 0x0000000407047291 */ /* 0x000fe2000f8fd23f */
[----:B------:R-:W-:Y:S02]  /*17800*/  ULDC UR8, c[0x0][0x9dc] ;  /* 0x0002770000087ab9 */ /* 0x000fe40000000800 */
[----:B------:R-:W-:-:S03]  /*17810*/  UIADD3 UR8, UR10, -UR8, URZ ;  /* 0x800000080a087290 */ /* 0x000fc6000fffe03f */
[----:B------:R-:W-:Y:S01]  /*17820*/  VIMNMX R0, R0, UR4, PT ;  /* 0x0000000400007c48 */ /* 0x000fe2000bfe0100 */
[----:B------:R-:W-:Y:S08]  /*17830*/  @!P1 BRA `(.L_x_1175) ;  /* 0x0000000000449947 */ /* 0x000ff00003800000 */
        /* <DEDUP_REMOVED lines=10> */
.L_x_1176:
[----:B------:R-:W-:-:S11]  /*178e0*/  UISETP.NE.AND UP0, UPT, UR5, 0x1, UPT ;  /* 0x000000010500788c */ /* 0x000fd6000bf05270 */
[----:B------:R-:W-:Y:S02]  /*178f0*/  @UP0 ULDC.64 UR12, c[0x0][0x9e8] ;  /* 0x00027a00000c0ab9 */ /* 0x000fe40000000a00 */
[----:B------:R-:W-:-:S04]  /*17900*/  UIMAD.WIDE.U32 UR6, UR10, UR12, URZ ;  /* 0x0000000c0a0672a5 */ /* 0x000fc8000f8e003f */
[----:B------:R-:W-:-:S12]  /*17910*/  @UP0 USHF.R.U32.HI UR10, URZ, UR13, UR7 ;  /* 0x0000000d3f0a0299 */ /* 0x000fd80008011607 */
.L_x_1177:
[----:B------:R-:W-:-:S04]  /*17920*/  UIMAD UR5, UR10, UR5, URZ ;  /* 0x000000050a0572a4 */ /* 0x000fc8000f8e023f */
[----:B------:R-:W-:-:S04]  /*17930*/  UISETP.LT.AND UP0, UPT, UR8, UR5, UPT ;  /* 0x000000050800728c */ /* 0x000fc8000bf01270 */
[----:B------:R-:W-:-:S12]  /*17940*/  USEL UR8, UR8, UR5, !UP0 ;  /* 0x0000000508087287 */ /* 0x000fd8000c000000 */
.L_x_1175:
[----:B------:R-:W2:Y:S01]  /*17950*/  LDL R18, [R1+0x18] ;  /* 0x0000180001127983 */ /* 0x000ea20000100800 */
[----:B------:R-:W-:-:S04]  /*17960*/  UIMAD.WIDE UR4, UR8, 0x66666667, URZ ;  /* 0x66666667080478a5 */ /* 0x000fc8000f8e023f */
[----:B------:R-:W-:-:S04]  /*17970*/  USHF.R.U32.HI UR4, URZ, 0x1f, UR5 ;  /* 0x0000001f3f047899 */ /* 0x000fc80008011605 */
[----:B------:R-:W-:-:S04]  /*17980*/  ULEA.HI.SX32 UR6, UR5, UR4, 0x1a ;  /* 0x0000000405067291 */ /* 0x000fc8000f8fd23f */
[----:B------:R-:W-:-:S04]  /*17990*/  UISETP.LT.AND UP0, UPT, URZ, UR6, UPT ;  /* 0x000000063f00728c */ /* 0x000fc8000bf01270 */
[----:B------:R-:W-:-:S06]  /*179a0*/  USEL UR11, URZ, UR6, !UP0 ;  /* 0x000000063f0b7287 */ /* 0x000fcc000c000000 */
[----:B------:R-:W-:Y:S02]  /*179b0*/  ISETP.GT.AND P0, PT, R0, UR11, PT ;  /* 0x0000000b00007c0c */ /* 0x000fe4000bf04270 */
[----:B--2---:R-:W-:-:S13]  /*179c0*/  R2UR UR7, R18 ;  /* 0x00000000120772ca */ /* 0x004fda00000e0000 */
[----:B------:R-:W-:Y:S02]  /*179d0*/  ULOP3.LUT UR5, UR7, 0xff000000, URZ, 0xc0, !UPT ;  /* 0xff00000007057892 */ /* 0x000fe4000f8ec03f */
[----:B------:R-:W-:Y:S02]  /*179e0*/  ULOP3.LUT UR4, UR7, 0xff0000, URZ, 0xc0, !UPT ;  /* 0x00ff000007047892 */ /* 0x000fe4000f8ec03f */
[----:B------:R-:W-:-:S04]  /*179f0*/  USHF.R.U32.HI UR5, URZ, 0x8, UR5 ;  /* 0x000000083f057899 */ /* 0x000fc80008011605 */
[----:B------:R-:W-:-:S03]  /*17a00*/  ULEA.HI UR5, UR4, UR5, URZ, 0x10 ;  /* 0x0000000504057291 */ /* 0x000fc6000f8f803f */
[----:B------:R-:W-:Y:S01]  /*17a10*/  UMOV UR4, URZ ;  /* 0x0000003f00047c82 */ /* 0x000fe20008000000 */
[----:B------:R-:W-:Y:S01]  /*17a20*/  ULOP3.LUT UR43, UR5, 0xff, URZ, 0xc0, !UPT ;  /* 0x000000ff052b7892 */ /* 0x000fe2000f8ec03f */
[----:B------:R-:W-:Y:S11]  /*17a30*/  @!P0 BRA `(.L_x_1178) ;  /* 0x0000000000908947 */ /* 0x000ff60003800000 */
[----:B------:R-:W-:Y:S01]  /*17a40*/  USHF.R.U32.HI UR6, URZ, 0x10, UR5 ;  /* 0x000000103f067899 */ /* 0x000fe20008011605 */
[----:B------:R-:W-:-:S03]  /*17a50*/  UMOV UR4, URZ ;  /* 0x0000003f00047c82 */ /* 0x000fc60008000000 */
[----:B------:R-:W-:-:S11]  /*17a60*/  UISETP.NE.AND UP0, UPT, UR6, URZ, UPT ;  /* 0x0000003f0600728c */ /* 0x000fd6000bf05270 */
[----:B------:R-:W-:Y:S02]  /*17a70*/  @!UP0 ULDC UR6, c[0x0][0x9f0] ;  /* 0x00027c0000068ab9 */ /* 0x000fe40000000800 */
[----:B------:R-:W-:Y:S01]  /*17a80*/  IABS R2, UR6 ;  /* 0x0000000600027c13 */ /* 0x000fe20008000000 */
[----:B------:R-:W-:-:S03]  /*17a90*/  IMAD.U32 R5, RZ, RZ, UR6 ;  /* 0x00000006ff057e24 */ /* 0x000fc6000f8e00ff */
[----:B------:R-:W-:Y:S02]  /*17aa0*/  R2UR UR12, R2 ;  /* 0x00000000020c72ca */ /* 0x000fe400000e0000 */
[----:B------:R-:W-:-:S04]  /*17ab0*/  IADD3 R2, R5, -0x1, R0 ;  /* 0xffffffff05027810 */ /* 0x000fc80007ffe000 */
[----:B------:R-:W-:Y:S02]  /*17ac0*/  R2UR UR7, R2 ;  /* 0x00000000020772ca */ /* 0x000fe400000e0000 */
[----:B------:R-:W-:-:S05]  /*17ad0*/  IABS R2, UR6 ;  /* 0x0000000600027c13 */ /* 0x000fca0008000000 */
[----:B------:R-:W0:Y:S06]  /*17ae0*/  I2F.RP R3, UR12 ;  /* 0x0000000c00037d06 */ /* 0x000e2c0008209400 */
[----:B------:R-:W-:Y:S02]  /*17af0*/  UIADD3 UR7, -UR11, UR7, URZ ;  /* 0x000000070b077290 */ /* 0x000fe4000fffe13f */
[----:B0-----:R-:W0:Y:S02]  /*17b00*/  MUFU.RCP R3, R3 ;  /* 0x0000000300037308 */ /* 0x001e240000001000 */
[----:B0-----:R-:W-:-:S02]  /*17b10*/  VIADD R4, R3, 0xffffffe ;  /* 0x0ffffffe03047836 */ /* 0x001fc40000000000 */
[----:B------:R-:W-:Y:S01]  /*17b20*/  IMAD.MOV R3, RZ, RZ, -R2 ;  /* 0x000000ffff037224 */ /* 0x000fe200078e0a02 */
[----:B------:R-:W-:Y:S01]  /*17b30*/  IABS R2, UR7 ;  /* 0x0000000700027c13 */ /* 0x000fe20008000000 */
[----:B------:R-:W-:Y:S02]  /*17b40*/  ULOP3.LUT UR7, UR7, UR6, URZ, 0x3c, !UPT ;  /* 0x0000000607077292 */ /* 0x000fe4000f8e3c3f */
[----:B------:R-:W0:Y:S01]  /*17b50*/  F2I.FTZ.U32.TRUNC.NTZ R4, R4 ;  /* 0x0000000400047305 */ /* 0x000e22000021f000 */
[----:B------:R-:W-:Y:S02]  /*17b60*/  R2UR UR9, R2 ;  /* 0x00000000020972ca */ /* 0x000fe400000e0000 */
[----:B------:R-:W-:Y:S02]  /*17b70*/  R2UR UR10, R3 ;  /* 0x00000000030a72ca */ /* 0x000fe400000e0000 */
[----:B0-----:R-:W-:-:S13]  /*17b80*/  R2UR UR5, R4 ;  /* 0x00000000040572ca */ /* 0x001fda00000e0000 */
[----:B------:R-:W-:-:S04]  /*17b90*/  UIADD3 UR8, URZ, -UR5, URZ ;  /* 0x800000053f087290 */ /* 0x000fc8000fffe03f */
[----:B------:R-:W-:-:S04]  /*17ba0*/  UIMAD UR8, UR8, UR12, URZ ;  /* 0x0000000c080872a4 */ /* 0x000fc8000f8e023f */
[----:B------:R-:W-:-:S04]  /*17bb0*/  UIMAD.WIDE.U32 UR4, UR5, UR8, UR4 ;  /* 0x00000008050472a5 */ /* 0x000fc8000f8e0004 */
[----:B------:R-:W-:-:S04]  /*17bc0*/  UIMAD.WIDE.U32 UR4, UR5, UR9, URZ ;  /* 0x00000009050472a5 */ /* 0x000fc8000f8e003f */
        /* <DEDUP_REMOVED lines=11> */
.L_x_1178:
[----:B------:R-:W-:Y:S01]  /*17c80*/  UIMAD UR43, UR43, UR4, UR11 ;  /* 0x000000042b2b72a4 */ /* 0x000fe2000f8e020b */
[----:B------:R-:W-:Y:S05]  /*17c90*/  BSSY B7, `(.L_x_1179) ;  /* 0x0000413000077945 */ /* 0x000fea0003800000 */
[----:B------:R-:W-:-:S05]  /*17ca0*/  IMAD.U32 R3, RZ, RZ, UR43 ;  /* 0x0000002bff037e24 */ /* 0x000fca000f8e00ff */
[----:B------:R-:W-:-:S04]  /*17cb0*/  VIADDMNMX R0, R3, UR4, R0, PT ;  /* 0x0000000403007c46 */ /* 0x000fc8000b800100 */
[----:B------:R-:W-:-:S13]  /*17cc0*/  R2UR UR50, R0 ;  /* 0x00000000003272ca */ /* 0x000fda00000e0000 */
[----:B------:R-:W-:-:S06]  /*17cd0*/  UISETP.GT.AND UP0, UPT, UR50, UR43, UPT ;  /* 0x0000002b3200728c */ /* 0x000fcc000bf04270 */
[----:B------:R-:W-:-:S13]  /*17ce0*/  PLOP3.LUT P0, PT, PT, PT, UP0, 0x80, 0x0 ;  /* 0x000000000000781c */ /* 0x000fda0003f0f008 */
[----:B------:R-:W-:Y:S05]  /*17cf0*/  @P0 BRA `(.L_x_1180) ;  /* 0x0000000000480947 */ /* 0x000fea0003800000 */
        /* <DEDUP_REMOVED lines=16> */
[----:B------:R1:W-:Y:S01]  /*17e00*/  STL [R1+0x10], R0 ;  /* 0x0000100001007387 */ /* 0x0003e20000100800 */
[----:B------:R-:W-:Y:S05]  /*17e10*/  BRA `(.L_x_1181) ;  /* 0x0000003c00e87947 */ /* 0x000fea0003800000 */
.L_x_1180:
        /* <DEDUP_REMOVED lines=19> */
[----:B0-----:R-:W-:Y:S05]  /*17f50*/  CALL.ABS.NOINC R2 ;  /* 0x0000000002007343 */ /* 0x001fea0003c00000 */
.L_x_1183:
[----:B------:R-:W-:Y:S05]  /*17f60*/  BSYNC B6 ;  /* 0x0000000000067941 */ /* 0x000fea0003800000 */
.L_x_1182:
[----:B------:R-:W-:Y:S01]  /*17f70*/  VIADD R0, R17, 0x6000 ;  /* 0x0000600011007836 */ /* 0x000fe20000000000 */
[----:B------:R-:W-:Y:S01]  /*17f80*/  LOP3.LUT R16, R16, 0xfffffffe, RZ, 0xc0, !PT ;  /* 0xfffffffe10107812 */ /* 0x000fe200078ec0ff */
[----:B------:R-:W-:Y:S03]  /*17f90*/  BSSY B6, `(.L_x_1184) ;  /* 0x0000014000067945 */ /* 0x000fe60003800000 */
[----:B------:R-:W-:-:S13]  /*17fa0*/  LOP3.LUT P0, RZ, R0, 0x1bf, RZ, 0xc0, !PT ;  /* 0x000001bf00ff7812 */ /* 0x000fda000780c0ff */
[----:B------:R-:W-:Y:S01]  /*17fb0*/  @P0 LOP3.LUT R16, R16, 0x1, RZ, 0xfc, !PT ;  /* 0x0000000110100812 */ /* 0x000fe200078efcff */
[----:B------:R-:W-:Y:S06]  /*17fc0*/  @!P0 BRA `(.L_x_1185) ;  /* 0x0000000000408947 */ /* 0x000fec0003800000 */
        /* <DEDUP_REMOVED lines=16> */
.L_x_1185:
[----:B------:R-:W-:Y:S05]  /*180d0*/  BSYNC B6 ;  /* 0x0000000000067941 */ /* 0x000fea0003800000 */
.L_x_1184:
        /* <DEDUP_REMOVED lines=20> */
.L_x_1187:
[----:B------:R-:W-:Y:S05]  /*18220*/  BSYNC B6 ;  /* 0x0000000000067941 */ /* 0x000fea0003800000 */
.L_x_1186:
[----:B------:R-:W-:Y:S01]  /*18230*/  LOP3.LUT P6, RZ, R16, 0x1, RZ, 0xc0, !PT ;  /* 0x0000000110ff7812 */ /* 0x000fe200078cc0ff */
[----:B------:R-:W-:-:S12]  /*18240*/  BSSY B6, `(.L_x_1188) ;  /* 0x0000012000067945 */ /* 0x000fd80003800000 */
        /* <DEDUP_REMOVED lines=17> */
.L_x_1189:
[----:B------:R-:W-:Y:S05]  /*18360*/  BSYNC B6 ;  /* 0x0000000000067941 */ /* 0x000fea0003800000 */
.L_x_1188:
[----:B------:R-:W-:Y:S01]  /*18370*/  ULDC.64 UR4, c[0x0][0x9f8] ;  /* 0x00027e0000047ab9 */ /* 0x000fe20000000a00 */
[----:B------:R-:W-:Y:S01]  /*18380*/  IMAD.U32 R19, RZ, RZ, UR41 ;  /* 0x00000029ff137e24 */ /* 0x000fe2000f8e00ff */
[----:B------:R-:W-:Y:S01]  /*18390*/  UISETP.NE.U32.AND UP0, UPT, UR4, URZ, UPT ;  /* 0x0000003f0400728c */ /* 0x000fe2000bf05070 */
[----:B------:R-:W0:Y:S03]  /*183a0*/  LDC R20, c[0x0][0x430] ;  /* 0x00010c00ff147b82 */ /* 0x000e260000000800 */
[----:B------:R-:W-:-:S06]  /*183b0*/  UISETP.NE.AND.EX UP0, UPT, UR5, URZ, UPT, UP0 ;  /* 0x0000003f0500728c */ /* 0x000fcc000bf05300 */
[----:B------:R-:W-:-:S05]  /*183c0*/  PLOP3.LUT P0, PT, PT, PT, UP0, 0x80, 0x0 ;  /* 0x000000000000781c */ /* 0x000fca0003f0f008 */
[----:B------:R-:W-:Y:S02]  /*183d0*/  @UP0 ULDC.64 UR4, c[0x0][0x9f8] ;  /* 0x00027e0000040ab9 */ /* 0x000fe40000000a00 */
[----:B------:R-:W-:-:S06]  /*183e0*/  @UP0 UIMAD.WIDE UR4, UR41, 0x4, UR4 ;  /* 0x00000004290408a5 */ /* 0x000fcc000f8e0204 */
[----:B------:R-:W-:Y:S02]  /*183f0*/  IMAD.U32 R2, RZ, RZ, UR4 ;  /* 0x00000004ff027e24 */ /* 0x000fe4000f8e00ff */
[----:B------:R-:W-:-:S05]  /*18400*/  IMAD.U32 R3, RZ, RZ, UR5 ;  /* 0x00000005ff037e24 */ /* 0x000fca000f8e00ff */
[----:B------:R-:W2:Y:S01]  /*18410*/  @P0 LDG.E R19, desc[UR52][R2.64] ;  /* 0x0000003402130981 */ /* 0x000ea2000c1e1900 */
[----:B0-----:R-:W-:Y:S01]  /*18420*/  ISETP.NE.AND P2, PT, R20, 0x1, PT ;  /* 0x000000011400780c */ /* 0x001fe20003f45270 */
[----:B------:R-:W-:Y:S01]  /*18430*/  UMOV UR4, 0xffffffff ;  /* 0xffffffff00047882 */ /* 0x000fe20000000000 */
[----:B------:R-:W-:-:S11]  /*18440*/  LOP3.LUT R16, R16, 0xfffffff7, RZ, 0xc0, !PT ;  /* 0xfffffff710107812 */ /* 0x000fd600078ec0ff */
[----:B------:R-:W-:Y:S01]  /*18450*/  @P2 LOP3.LUT R16, R16, 0x8, RZ, 0xfc, !PT ;  /* 0x0000000810102812 */ /* 0x000fe200078efcff */
[----:B--2---:R0:W-:Y:S01]  /*18460*/  STL [R1], R19 ;  /* 0x0000001301007387 */ /* 0x0041e20000100800 */
[----:B------:R-:W-:Y:S05]  /*18470*/  BRA.DIV UR4, `(.L_x_1190) ;  /* 0x00000052047c7947 */ /* 0x000fea000b800000 */
.L_x_1270:
[----:B------:R-:W1:Y:S01]  /*18480*/  S2R R0, SR_TID.X ;  /* 0x0000000000007919 */ /* 0x000e620000002100 */
[----:B------:R-:W-:Y:S01]  /*18490*/  UMOV UR4, 0xa0 ;  /* 0x000000a000047882 */ /* 0x000fe20000000000 */
[----:B------:R-:W2:Y:S01]  /*184a0*/  @P2 LDC R5, c[0x0][0x434] ;  /* 0x00010d00ff052b82 */ /* 0x000ea20000000800 */
[----:B------:R-:W-:Y:S01]  /*184b0*/  UIMAD UR4, UR50, UR4, -0xa0 ;  /* 0xffffff60320474a4 */ /* 0x000fe2000f8e0204 */
[----:B------:R-:W3:Y:S01]  /*184c0*/  S2R R10, SR_TID.X ;  /* 0x00000000000a7919 */ /* 0x000ee20000002100 */
[----:B------:R-:W-:Y:S01]  /*184d0*/  SHF.R.S32.HI R13, RZ, 0x1f, R19 ;  /* 0x0000001fff0d7819 */ /* 0x000fe20000011413 */
[----:B------:R-:W4:Y:S04]  /*184e0*/  S2R R11, SR_TID.X ;  /* 0x00000000000b7919 */ /* 0x000f280000002100 */
[----:B------:R-:W0:Y:S01]  /*184f0*/  @P2 LDC R4, c[0x0][0x438] ;  /* 0x00010e00ff042b82 */ /* 0x000e220000000800 */
        /* <DEDUP_REMOVED lines=10> */
[C---:B------:R-:W-:Y:S01]  /*185a0*/  ISETP.GE.AND P0, PT, R0.reuse, UR38, PT ;  /* 0x0000002600007c0c */ /* 0x040fe2000bf06270 */
[----:B------:R-:W-:Y:S01]  /*185b0*/  VIADD R0, R0, UR36 ;  /* 0x0000002400007c36 */ /* 0x000fe20008000000 */
[----:B------:R-:W-:-:S03]  /*185c0*/  LOP3.LUT R12, R12, 0x80, RZ, 0xfc, !PT ;  /* 0x000000800c0c7812 */ /* 0x000fc600078efcff */
[----:B--2---:R-:W-:-:S04]  /*185d0*/  @P2 IMAD.HI.U32 R5, R0, R5, RZ ;  /* 0x0000000500052227 */ /* 0x004fc800078e00ff */
[----:B------:R-:W-:Y:S01]  /*185e0*/  IMAD.MOV.U32 R8, RZ, RZ, R0 ;  /* 0x000000ffff087224 */ /* 0x000fe200078e0000 */
[----:B0-----:R-:W-:-:S03]  /*185f0*/  @P2 SHF.R.U32.HI R8, RZ, R4, R5 ;  /* 0x00000004ff082219 */ /* 0x001fc60000011605 */
[----:B------:R-:W0:Y:S01]  /*18600*/  @!P0 LDC.64 R2, c[0x0][0x428] ;  /* 0x00010a00ff028b82 */ /* 0x000e220000000a00 */
[--C-:B------:R-:W-:Y:S01]  /*18610*/  @!P0 SHF.R.S32.HI R7, RZ, 0x1f, R8.reuse ;  /* 0x0000001fff078819 */ /* 0x100fe20000011408 */
[----:B------:R-:W-:-:S06]  /*18620*/  @!P0 IMAD.MOV.U32 R6, RZ, RZ, R8 ;  /* 0x000000ffff068224 */ /* 0x000fcc00078e0008 */
[----:B------:R-:W1:Y:S01]  /*18630*/  @!P0 LDC.64 R4, c[0x0][0x418] ;  /* 0x00010600ff048b82 */ /* 0x000e620000000a00 */
[----:B0-----:R-:W-:-:S04]  /*18640*/  @!P0 IMAD R9, R13, R2, RZ ;  /* 0x000000020d098224 */ /* 0x001fc800078e02ff */
[C---:B------:R-:W-:Y:S02]  /*18650*/  @!P0 IMAD R9, R19.reuse, R3, R9 ;  /* 0x0000000313098224 */ /* 0x040fe400078e0209 */
[----:B------:R-:W-:-:S04]  /*18660*/  @!P0 IMAD.WIDE.U32 R2, R19, R2, R6 ;  /* 0x0000000213028225 */ /* 0x000fc800078e0006 */
[----:B------:R-:W-:Y:S01]  /*18670*/  @!P0 IMAD.IADD R9, R3, 0x1, R9 ;  /* 0x0000000103098824 */ /* 0x000fe200078e0209 */
[C---:B-1----:R-:W-:Y:S01]  /*18680*/  @!P0 LEA R4, P1, R2.reuse, R4, 0x2 ;  /* 0x0000000402048211 */ /* 0x042fe200078210ff */
[----:B------:R-:W0:Y:S01]  /*18690*/  @P2 LDC R3, c[0x0][0x434] ;  /* 0x00010d00ff032b82 */ /* 0x000e220000000800 */
[----:B------:R-:W-:Y:S02]  /*186a0*/  IMAD.MOV.U32 R6, RZ, RZ, RZ ;  /* 0x000000ffff067224 */ /* 0x000fe400078e00ff */
[----:B------:R-:W-:Y:S01]  /*186b0*/  @!P0 LEA.HI.X R5, R2, R5, R9, 0x2, P1 ;  /* 0x0000000502058211 */ /* 0x000fe200008f1409 */
[----:B------:R-:W-:-:S04]  /*186c0*/  VIADD R7, R12, UR4 ;  /* 0x000000040c077c36 */ /* 0x000fc80008000000 */
[----:B------:R-:W1:Y:S01]  /*186d0*/  @P2 LDC R2, c[0x0][0x438] ;  /* 0x00010e00ff022b82 */ /* 0x000e620000000800 */
[----:B------:R2:W5:Y:S01]  /*186e0*/  @!P0 LDG.E R6, desc[UR52][R4.64] ;  /* 0x0000003404068981 */ /* 0x000562000c1e1900 */
[----:B------:R-:W-:-:S04]  /*186f0*/  ISETP.GE.AND P0, PT, R7, UR38, PT ;  /* 0x0000002607007c0c */ /* 0x000fc8000bf06270 */
[----:B------:R-:W-:Y:S01]  /*18700*/  ISETP.GT.U32.OR P0, PT, R12, 0x9f, P0 ;  /* 0x0000009f0c00780c */ /* 0x000fe20000704470 */
[----:B--2---:R-:W-:Y:S02]  /*18710*/  VIADD R4, R7, UR36 ;  /* 0x0000002407047c36 */ /* 0x004fe40008000000 */
[----:B------:R-:W-:Y:S02]  /*18720*/  IMAD.MOV R7, RZ, RZ, -R8 ;  /* 0x000000ffff077224 */ /* 0x000fe400078e0a08 */
[----:B------:R-:W-:Y:S02]  /*18730*/  IMAD.MOV.U32 R10, RZ, RZ, R4 ;  /* 0x000000ffff0a7224 */ /* 0x000fe400078e0004 */
[----:B0-----:R-:W-:-:S04]  /*18740*/  @P2 IMAD.HI.U32 R3, R4, R3, RZ ;  /* 0x0000000304032227 */ /* 0x001fc800078e00ff */
[----:B------:R-:W-:Y:S01]  /*18750*/  IMAD R7, R20, R7, R0 ;  /* 0x0000000714077224 */ /* 0x000fe200078e0200 */
[----:B-1----:R-:W-:Y:S02]  /*18760*/  @P2 SHF.R.U32.HI R10, RZ, R2, R3 ;  /* 0x00000002ff0a2219 */ /* 0x002fe40000011603 */
[----:B------:R-:W0:Y:S02]  /*18770*/  @!P0 LDC.64 R2, c[0x0][0x428] ;  /* 0x00010a00ff028b82 */ /* 0x000e240000000a00 */
[--C-:B------:R-:W-:Y:S01]  /*18780*/  @!P0 SHF.R.S32.HI R11, RZ, 0x1f, R10.reuse ;  /* 0x0000001fff0b8819 */ /* 0x100fe2000001140a */
[----:B------:R-:W-:-:S04]  /*18790*/  IMAD.MOV R8, RZ, RZ, -R10 ;  /* 0x000000ffff087224 */ /* 0x000fc800078e0a0a */
[----:B------:R-:W-:Y:S02]  /*187a0*/  IMAD R8, R20, R8, R4 ;  /* 0x0000000814087224 */ /* 0x000fe400078e0204 */
[----:B------:R-:W1:Y:S01]  /*187b0*/  @!P0 LDC.64 R4, c[0x0][0x418] ;  /* 0x00010600ff048b82 */ /* 0x000e620000000a00 */
[----:B0-----:R-:W-:-:S04]  /*187c0*/  @!P0 IMAD.WIDE.U32 R10, R19, R2, R10 ;  /* 0x00000002130a8225 */ /* 0x001fc800078e000a */
[----:B------:R-:W-:-:S04]  /*187d0*/  @!P0 IMAD R2, R13, R2, RZ ;  /* 0x000000020d028224 */ /* 0x000fc800078e02ff */
[----:B------:R-:W-:Y:S01]  /*187e0*/  @!P0 IMAD R0, R19, R3, R2 ;  /* 0x0000000313008224 */ /* 0x000fe200078e0202 */
[----:B-1----:R-:W-:-:S03]  /*187f0*/  @!P0 LEA R2, P1, R10, R4, 0x2 ;  /* 0x000000040a028211 */ /* 0x002fc600078210ff */
[----:B------:R-:W-:-:S05]  /*18800*/  @!P0 IMAD.IADD R0, R0, 0x1, R11 ;  /* 0x0000000100008824 */ /* 0x000fca00078e020b */
[----:B------:R-:W-:Y:S01]  /*18810*/  @!P0 LEA.HI.X R3, R10, R5, R0, 0x2, P1 ;  /* 0x000000050a038211 */ /* 0x000fe200008f1400 */
[----:B------:R-:W-:Y:S02]  /*18820*/  IMAD.MOV.U32 R5, RZ, RZ, RZ ;  /* 0x000000ffff057224 */ /* 0x000fe400078e00ff */
[----:B------:R-:W-:-:S04]  /*18830*/  IMAD.U32 R9, RZ, RZ, UR44 ;  /* 0x0000002cff097e24 */ /* 0x000fc8000f8e00ff */
[----:B------:R0:W5:Y:S01]  /*18840*/  @!P0 LDG.E R5, desc[UR52][R2.64] ;  /* 0x0000003402058981 */ /* 0x000162000c1e1900 */
[----:B------:R-:W-:Y:S02]  /*18850*/  ISETP.GT.U32.AND P0, PT, R12, 0x9f, PT ;  /* 0x0000009f0c00780c */ /* 0x000fe40003f04070 */
[----:B------:R-:W-:Y:S01]  /*18860*/  ISETP.NE.AND P2, PT, R9, 0x3, PT ;  /* 0x000000030900780c */ /* 0x000fe20003f45270 */
[----:B------:R-:W-:Y:S01]  /*18870*/  IMAD.U32 R9, RZ, RZ, UR50 ;  /* 0x00000032ff097e24 */ /* 0x000fe2000f8e00ff */
[----:B------:R-:W-:Y:S02]  /*18880*/  LOP3.LUT R16, R16, 0xfffffffd, RZ, 0xc0, !PT ;  /* 0xfffffffd10107812 */ /* 0x000fe400078ec0ff */
[----:B------:R-:W-:Y:S01]  /*18890*/  LOP3.LUT R18, R18, 0xffff, RZ, 0xc0, !PT ;  /* 0x0000ffff12127812 */ /* 0x000fe200078ec0ff */
[----:B------:R-:W-:-:S06]  /*188a0*/  VIADD R9, R9, 0xffffffff ;  /* 0xffffffff09097836 */ /* 0x000fcc0000000000 */
[----:B------:R-:W-:-:S04]  /*188b0*/  @P0 LOP3.LUT R16, R16, 0x2, RZ, 0xfc, !PT ;  /* 0x0000000210100812 */ /* 0x000fc800078efcff */
[----:B------:R-:W-:-:S04]  /*188c0*/  LOP3.LUT R16, R16, 0xfffffffb, RZ, 0xc0, !PT ;  /* 0xfffffffb10107812 */ /* 0x000fc800078ec0ff */
[----:B------:R-:W-:Y:S01]  /*188d0*/  @P2 LOP3.LUT R16, R16, 0x4, RZ, 0xfc, !PT ;  /* 0x0000000410102812 */ /* 0x000fe200078efcff */
[----:B0-----:R-:W-:Y:S06]  /*188e0*/  @!P2 BRA `(.L_x_1191) ;  /* 0x000000000004a947 */ /* 0x001fec0003800000 */
[----:B------:R-:W-:Y:S01]  /*188f0*/  BPT.TRAP 0x1 ;  /* 0x000000040000795c */ /* 0x000fe20000300000 */
.L_x_1191:
        /* <DEDUP_REMOVED lines=8> */
.L_x_1271:
[----:B------:R-:W-:Y:S05]  /*18980*/  BSYNC B0 ;  /* 0x0000000000007941 */ /* 0x000fea0003800000 */
.L_x_1192:
[----:B------:R-:W2:Y:S01]  /*18990*/  LDL R12, [R1+0x20] ;  /* 0x00002000010c7983 */ /* 0x000ea20000100800 */
[----:B------:R-:W1:Y:S01]  /*189a0*/  LDC R14, c[0x0][0x2f4] ;  /* 0x0000bd00ff0e7b82 */ /* 0x000e620000000800 */
[----:B------:R-:W-:Y:S01]  /*189b0*/  ULDC.64 UR4, c[0x0][0x328] ;  /* 0x0000ca0000047ab9 */ /* 0x000fe20000000a00 */
[----:B-----5:R-:W-:Y:S01]  /*189c0*/  SHF.R.S32.HI R27, RZ, 0x1f, R6 ;  /* 0x0000001fff1b7819 */ /* 0x020fe20000011406 */
[----:B------:R-:W3:Y:S01]  /*189d0*/  S2R R13, SR_TID.X ;  /* 0x00000000000d7919 */ /* 0x000ee20000002100 */
[----:B0-----:R-:W-:Y:S01]  /*189e0*/  IMAD R0, R25, UR4, RZ ;  /* 0x0000000419007c24 */ /* 0x001fe2000f8e02ff */
[----:B------:R-:W-:Y:S01]  /*189f0*/  ULDC.64 UR6, c[0x0][0x338] ;  /* 0x0000ce0000067ab9 */ /* 0x000fe20000000a00 */
[----:B------:R-:W-:-:S04]  /*18a00*/  IMAD.WIDE.U32 R2, R7, UR4, RZ ;  /* 0x0000000407027c25 */ /* 0x000fc8000f8e00ff */
[----:B------:R-:W-:Y:S01]  /*18a10*/  IMAD R0, R7, UR5, R0 ;  /* 0x0000000507007c24 */ /* 0x000fe2000f8e0200 */
[----:B------:R-:W-:Y:S01]  /*18a20*/  SHF.R.S32.HI R26, RZ, 0x1f, R8 ;  /* 0x0000001fff1a7819 */ /* 0x000fe20000011408 */
[----:B------:R-:W-:Y:S02]  /*18a30*/  IMAD R10, R27, UR6, RZ ;  /* 0x000000061b0a7c24 */ /* 0x000fe4000f8e02ff */
[----:B------:R-:W-:Y:S02]  /*18a40*/  IMAD.IADD R3, R3, 0x1, R0 ;  /* 0x0000000103037824 */ /* 0x000fe400078e0200 */
[C---:B------:R-:W-:Y:S02]  /*18a50*/  IMAD R10, R6.reuse, UR7, R10 ;  /* 0x00000007060a7c24 */ /* 0x040fe4000f8e020a */
[----:B------:R-:W-:-:S04]  /*18a60*/  IMAD.WIDE.U32 R2, R6, UR6, R2 ;  /* 0x0000000606027c25 */ /* 0x000fc8000f8e0002 */
[----:B------:R-:W-:Y:S02]  /*18a70*/  IMAD R0, R26, UR4, RZ ;  /* 0x000000041a007c24 */ /* 0x000fe4000f8e02ff */
[----:B------:R-:W-:Y:S01]  /*18a80*/  IMAD.IADD R11, R3, 0x1, R10 ;  /* 0x00000001030b7824 */ /* 0x000fe200078e020a */
[----:B------:R-:W-:Y:S01]  /*18a90*/  SHF.R.S32.HI R29, RZ, 0x1f, R5 ;  /* 0x0000001fff1d7819 */ /* 0x000fe20000011405 */
[----:B------:R-:W-:Y:S02]  /*18aa0*/  IMAD.MOV.U32 R10, RZ, RZ, R2 ;  /* 0x000000ffff0a7224 */ /* 0x000fe400078e0002 */
[C---:B------:R-:W-:Y:S02]  /*18ab0*/  IMAD R0, R8.reuse, UR5, R0 ;  /* 0x0000000508007c24 */ /* 0x040fe4000f8e0200 */
[----:B---3--:R-:W-:Y:S02]  /*18ac0*/  IMAD.SHL.U32 R21, R13, 0x10, RZ ;  /* 0x000000100d157824 */ /* 0x008fe400078e00ff */
[----:B------:R-:W-:Y:S01]  /*18ad0*/  IMAD.WIDE.U32 R2, R8, UR4, RZ ;  /* 0x0000000408027c25 */ /* 0x000fe2000f8e00ff */
[----:B------:R-:W-:-:S02]  /*18ae0*/  ULDC.64 UR4, c[0x0][0x330] ;  /* 0x0000cc0000047ab9 */ /* 0x000fc40000000a00 */
[----:B------:R-:W-:Y:S01]  /*18af0*/  LOP3.LUT R21, R21, 0x30, RZ, 0xc0, !PT ;  /* 0x0000003015157812 */ /* 0x000fe200078ec0ff */
[----:B------:R-:W-:-:S03]  /*18b00*/  IMAD.IADD R3, R3, 0x1, R0 ;  /* 0x0000000103037824 */ /* 0x000fc600078e0200 */
[----:B-1----:R-:W-:Y:S01]  /*18b10*/  ISETP.GE.AND P1, PT, R21, R14, PT ;  /* 0x0000000e1500720c */ /* 0x002fe20003f26270 */
[----:B------:R-:W-:Y:S02]  /*18b20*/  IMAD R0, R29, UR6, RZ ;  /* 0x000000061d007c24 */ /* 0x000fe4000f8e02ff */
[----:B------:R-:W-:Y:S01]  /*18b30*/  IMAD.WIDE.U32 R2, R5, UR6, R2 ;  /* 0x0000000605027c25 */ /* 0x000fe2000f8e0002 */
[----:B------:R-:W-:-:S03]  /*18b40*/  LOP3.LUT R16, R16, 0xfffffffe, RZ, 0xc0, !PT ;  /* 0xfffffffe10107812 */ /* 0x000fc600078ec0ff */
[----:B------:R-:W-:Y:S01]  /*18b50*/  IMAD R0, R5, UR7, R0 ;  /* 0x0000000705007c24 */ /* 0x000fe2000f8e0200 */
[----:B------:R-:W-:Y:S01]  /*18b60*/  ULDC.64 UR6, c[0x0][0x318] ;  /* 0x0000c60000067ab9 */ /* 0x000fe20000000a00 */
[----:B------:R-:W-:Y:S01]  /*18b70*/  IMAD.WIDE.U32 R10, R18, UR4, R10 ;  /* 0x00000004120a7c25 */ /* 0x000fe2000f8e000a */
[----:B------:R-:W-:-:S03]  /*18b80*/  LOP3.LUT R13, R13, 0x7f, RZ, 0xc0, !PT ;  /* 0x0000007f0d0d7812 */ /* 0x000fc600078ec0ff */
[----:B------:R-:W-:Y:S01]  /*18b90*/  IMAD.IADD R3, R3, 0x1, R0 ;  /* 0x0000000103037824 */ /* 0x000fe200078e0200 */
[----:B------:R-:W-:Y:S01]  /*18ba0*/  @P1 LOP3.LUT R16, R16, 0x1, RZ, 0xfc, !PT ;  /* 0x0000000110101812 */ /* 0x000fe200078efcff */
[----:B------:R-:W-:Y:S01]  /*18bb0*/  IMAD R23, R18, UR5, RZ ;  /* 0x0000000512177c24 */ /* 0x000fe2000f8e02ff */
[----:B------:R-:W-:Y:S01]  /*18bc0*/  IADD3 R10, P1, R10, UR6, RZ ;  /* 0x000000060a0a7c10 */ /* 0x000fe2000ff3e0ff */
[----:B------:R-:W-:Y:S02]  /*18bd0*/  IMAD.MOV.U32 R0, RZ, RZ, -0xa0 ;  /* 0xffffff60ff007424 */ /* 0x000fe400078e00ff */
[----:B------:R-:W-:Y:S01]  /*18be0*/  IMAD.WIDE.U32 R2, R18, UR4, R2 ;  /* 0x0000000412027c25 */ /* 0x000fe2000f8e0002 */
[----:B------:R-:W-:Y:S02]  /*18bf0*/  SHF.R.U32.HI R13, RZ, 0x2, R13 ;  /* 0x00000002ff0d7819 */ /* 0x000fe4000001160d */
[----:B------:R-:W-:Y:S01]  /*18c00*/  IADD3.X R19, R11, UR7, R23, P1, !PT ;  /* 0x000000070b137c10 */ /* 0x000fe20008ffe417 */
[----:B------:R-:W-:Y:S01]  /*18c10*/  IMAD R9, R9, R0, UR38 ;  /* 0x0000002609097e24 */ /* 0x000fe2000f8e0200 */
[----:B------:R-:W-:Y:S01]  /*18c20*/  IADD3 R24, P1, R2, UR6, RZ ;  /* 0x0000000602187c10 */ /* 0x000fe2000ff3e0ff */
[----:B------:R-:W-:-:S02]  /*18c30*/  UMOV UR4, 0xffffffff ;  /* 0xffffffff00047882 */ /* 0x000fc40000000000 */
[----:B------:R-:W-:Y:S01]  /*18c40*/  IMAD.IADD R9, R9, 0x1, -R13 ;  /* 0x0000000109097824 */ /* 0x000fe200078e0a0d */
[----:B------:R-:W-:Y:S02]  /*18c50*/  IADD3.X R23, R23, UR7, R3, P1, !PT ;  /* 0x0000000717177c10 */ /* 0x000fe40008ffe403 */
[----:B------:R-:W-:Y:S02]  /*18c60*/  ISETP.GE.AND P0, PT, R21, R14, PT ;  /* 0x0000000e1500720c */ /* 0x000fe40003f06270 */
[----:B------:R-:W-:Y:S01]  /*18c70*/  ISETP.GE.AND P5, PT, R9, 0x1, PT ;  /* 0x000000010900780c */ /* 0x000fe20003fa6270 */
[----:B--2---:R-:W-:Y:S01]  /*18c80*/  IMAD R20, R28, 0x2800, R12 ;  /* 0x000028001c147824 */ /* 0x004fe200078e020c */
[----:B------:R-:W-:Y:S11]  /*18c90*/  BRA.DIV UR4, `(.L_x_1194) ;  /* 0x0000004a04b87947 */ /* 0x000ff6000b800000 */
[----:B------:R-:W0:Y:S01]  /*18ca0*/  S2R R11, SR_TID.X ;  /* 0x00000000000b7919 */ /* 0x000e220000002100 */
[C---:B------:R-:W-:Y:S02]  /*18cb0*/  ISETP.GE.AND P2, PT, R9.reuse, 0x81, PT ;  /* 0x000000810900780c */ /* 0x040fe40003f46270 */
[----:B------:R-:W-:Y:S01]  /*18cc0*/  LOP3.LUT R16, R16, 0xffffffef, RZ, 0xc0, !PT ;  /* 0xffffffef10107812 */ /* 0x000fe200078ec0ff */
[----:B------:R-:W1:Y:S01]  /*18cd0*/  SHFL.IDX PT, R2, R10, RZ, 0x1c1f ;  /* 0x001c1fff0a027589 */ /* 0x000e6200000e0000 */
[C---:B------:R-:W-:Y:S02]  /*18ce0*/  ISETP.GE.AND P4, PT, R9.reuse, 0x21, PT ;  /* 0x000000210900780c */ /* 0x040fe40003f86270 */
[----:B------:R-:W-:Y:S01]  /*18cf0*/  ISETP.GE.AND P3, PT, R9, 0x41, PT ;  /* 0x000000410900780c */ /* 0x000fe20003f66270 */
[----:B------:R-:W2:Y:S04]  /*18d00*/  SHFL.IDX PT, R0, R19, RZ, 0x1c1f ;  /* 0x001c1fff13007589 */ /* 0x000ea800000e0000 */
[----:B------:R-:W3:Y:S02]  /*18d10*/  SHFL.IDX PT, R12, R10, 0x1, 0x1c1f ;  /* 0x003c1f000a0c7f89 */ /* 0x000ee400000e0000 */
[----:B------:R-:W-:Y:S01]  /*18d20*/  @P2 LOP3.LUT R16, R16, 0x10, RZ, 0xfc, !PT ;  /* 0x0000001010102812 */ /* 0x000fe200078efcff */
[----:B0-----:R-:W-:-:S05]  /*18d30*/  IMAD.SHL.U32 R11, R11, 0x10, RZ ;  /* 0x000000100b0b7824 */ /* 0x001fca00078e00ff */
[----:B------:R-:W-:-:S04]  /*18d40*/  LOP3.LUT R11, R11, 0x30, RZ, 0xc0, !PT ;  /* 0x000000300b0b7812 */ /* 0x000fc800078ec0ff */
[----:B-1----:R-:W-:-:S05]  /*18d50*/  IADD3 R2, P1, R11, R2, RZ ;  /* 0x000000020b027210 */ /* 0x002fca0007f3e0ff */
[----:B--2---:R-:W-:Y:S01]  /*18d60*/  IMAD.X R3, RZ, RZ, R0, P1 ;  /* 0x000000ffff037224 */ /* 0x004fe200008e0600 */
[----:B------:R-:W-:Y:S01]  /*18d70*/  ISETP.LT.OR P1, PT, R9, 0x1, P0 ;  /* 0x000000010900780c */ /* 0x000fe20000721670 */
[----:B------:R-:W-:-:S12]  /*18d80*/  IMAD.IADD R0, R17, 0x1, R20 ;  /* 0x0000000111007824 */ /* 0x000fd800078e0214 */
[----:B------:R0:W-:Y:S01]  /*18d90*/  LDGSTS.E.BYPASS.LTC128B.128 [R0+0x6000], desc[UR52][R2.64], !P1 ;  /* 0x0600000002007fae */ /* 0x0001e2000c901d74 */
[----:B---3--:R-:W-:-:S03]  /*18da0*/  IADD3 R12, P1, R11, R12, RZ ;  /* 0x0000000c0b0c7210 */ /* 0x008fc60007f3e0ff */
[----:B0-----:R-:W0:Y:S02]  /*18db0*/  SHFL.IDX PT, R2, R19, 0x1, 0x1c1f ;  /* 0x003c1f0013027f89 */ /* 0x001e2400000e0000 */
[----:B0-----:R-:W-:Y:S01]  /*18dc0*/  IMAD.X R13, RZ, RZ, R2, P1 ;  /* 0x000000ffff0d7224 */ /* 0x001fe200008e0602 */
[----:B------:R-:W-:Y:S01]  /*18dd0*/  ISETP.LT.OR P1, PT, R9, 0x21, P0 ;  /* 0x000000210900780c */ /* 0x000fe20000721670 */
[----:B------:R-:W-:Y:S04]  /*18de0*/  SHFL.IDX PT, R2, R19, 0x2, 0x1c1f ;  /* 0x005c1f0013027f89 */ /* 0x000fe800000e0000 */
[----:B------:R-:W-:Y:S08]  /*18df0*/  SHFL.IDX PT, R19, R19, 0x3, 0x1c1f ;  /* 0x007c1f0013137f89 */ /* 0x000ff000000e0000 */
[----:B------:R0:W-:Y:S04]  /*18e00*/  LDGSTS.E.BYPASS.LTC128B.128 [R0+0x6800], desc[UR52][R12.64], !P1 ;  /* 0x068000000c007fae */ /* 0x0001e8000c901d74 */
[----:B0-----:R-:W0:Y:S02]  /*18e10*/  SHFL.IDX PT, R12, R10, 0x2, 0x1c1f ;  /* 0x005c1f000a0c7f89 */ /* 0x001e2400000e0000 */
[----:B0-----:R-:W-:-:S05]  /*18e20*/  IADD3 R12, P1, R11, R12, RZ ;  /* 0x0000000c0b0c7210 */ /* 0x001fca0007f3e0ff */
[----:B------:R-:W-:Y:S01]  /*18e30*/  IMAD.X R13, RZ, RZ, R2, P1 ;  /* 0x000000ffff0d7224 */ /* 0x000fe200008e0602 */
[----:B------:R-:W-:Y:S01]  /*18e40*/  ISETP.LT.OR P1, PT, R9, 0x41, P0 ;  /* 0x000000410900780c */ /* 0x000fe20000721670 */
[----:B------:R-:W0:-:S12]  /*18e50*/  SHFL.IDX PT, R2, R10, 0x3, 0x1c1f ;  /* 0x007c1f000a027f89 */ /* 0x000e1800000e0000 */
[----:B------:R-:W-:Y:S01]  /*18e60*/  LDGSTS.E.BYPASS.LTC128B.128 [R0+0x7000], desc[UR52][R12.64], !P1 ;  /* 0x070000000c007fae */ /* 0x000fe2000c901d74 */
[----:B0-----:R-:W-:-:S05]  /*18e70*/  IADD3 R2, P1, R11, R2, RZ ;  /* 0x000000020b027210 */ /* 0x001fca0007f3e0ff */
[----:B------:R-:W-:Y:S01]  /*18e80*/  IMAD.X R3, RZ, RZ, R19, P1 ;  /* 0x000000ffff037224 */ /* 0x000fe200008e0613 */
[----:B------:R-:W-:-:S13]  /*18e90*/  ISETP.LT.OR P1, PT, R9, 0x61, P0 ;  /* 0x000000610900780c */ /* 0x000fda0000721670 */
[----:B------:R0:W-:Y:S01]  /*18ea0*/  LDGSTS.E.BYPASS.LTC128B.128 [R0+0x7800], desc[UR52][R2.64], !P1 ;  /* 0x0780000002007fae */ /* 0x0001e2000c901d74 */
[----:B------:R-:W-:-:S03]  /*18eb0*/  ISETP.GE.AND P1, PT, R9, 0x61, PT ;  /* 0x000000610900780c */ /* 0x000fc60003f26270 */
[----:B0-----:R0:W1:Y:S04]  /*18ec0*/  SHFL.IDX PT, R3, R23, RZ, 0x1c1f ;  /* 0x001c1fff17037589 */ /* 0x00106800000e0000 */
[----:B------:R0:W2:Y:S06]  /*18ed0*/  SHFL.IDX PT, R2, R24, RZ, 0x1c1f ;  /* 0x001c1fff18027589 */ /* 0x0000ac00000e0000 */
.L_x_1283:
[----:B------:R-:W3:Y:S01]  /*18ee0*/  S2R R10, SR_TID.X ;  /* 0x00000000000a7919 */ /* 0x000ee20000002100 */
[----:B------:R-:W-:Y:S01]  /*18ef0*/  ISETP.LT.OR P0, PT, R9, 0x81, P0 ;  /* 0x000000810900780c */ /* 0x000fe20000701670 */
[----:B---3--:R-:W-:-:S05]  /*18f00*/  IMAD.SHL.U32 R10, R10, 0x10, RZ ;  /* 0x000000100a0a7824 */ /* 0x008fca00078e00ff */
[----:B------:R-:W-:-:S04]  /*18f10*/  LOP3.LUT R10, R10, 0x30, RZ, 0xc0, !PT ;  /* 0x000000300a0a7812 */ /* 0x000fc800078ec0ff */
[----:B--2---:R-:W-:-:S05]  /*18f20*/  IADD3 R2, P2, R10, R2, RZ ;  /* 0x000000020a027210 */ /* 0x004fca0007f5e0ff */
[----:B-1----:R-:W-:-:S05]  /*18f30*/  IMAD.X R3, RZ, RZ, R3, P2 ;  /* 0x000000ffff037224 */ /* 0x002fca00010e0603 */
[----:B------:R-:W-:Y:S01]  /*18f40*/  @!PT LDS RZ, [RZ] ;  /* 0x00000000fffff984 */ /* 0x000fe20000000800 */
[----:B------:R-:W-:Y:S01]  /*18f50*/  @!PT LDS RZ, [RZ] ;  /* 0x00000000fffff984 */ /* 0x000fe20000000800 */
[----:B------:R-:W-:Y:S01]  /*18f60*/  @!PT LDS RZ, [RZ] ;  /* 0x00000000fffff984 */ /* 0x000fe20000000800 */
[----:B------:R1:W-:Y:S01]  /*18f70*/  LDGSTS.E.BYPASS.LTC128B.128 [R0+0x8000], desc[UR52][R2.64], !P0 ;  /* 0x0800000002007fae */ /* 0x0003e2000c101d74 */
[----:B------:R-:W-:Y:S01]  /*18f80*/  PLOP3.LUT P0, PT, PT, PT, PT, 0x80, 0x0 ;  /* 0x000000000000781c */ /* 0x000fe20003f0f070 */
[----:B------:R-:W-:-:S12]  /*18f90*/  NOP ;  /* 0x0000000000007918 */ /* 0x000fd80000000000 */
.L_x_1195:
[----:B------:R-:W-:Y:S02]  /*18fa0*/  PLOP3.LUT P2, PT, P2, P0, PT, 0xa2, 0x0 ;  /* 0x000000000000781c */ /* 0x000fe40001741472 */
[----:B------:R-:W-:-:S08]  /*18fb0*/  @P0 R2UR P2, UR4, R4 ;  /* 0x00000000040402ca */ /* 0x000fd00000040000 */
[----:B------:R-:W-:-:S05]  /*18fc0*/  @P0 PLOP3.LUT P0, PT, P2, PT, PT, 0x80, 0x0 ;  /* 0x000000000000081c */ /* 0x000fca000170f070 */
[----:B------:R-:W-:Y:S01]  /*18fd0*/  @!P2 SYNCS.ARRIVE.TRANS64.RED.A0T1 RZ, [UR4+0x13270], RZ ;  /* 0x013270ffffffa9a7 */ /* 0x000fe20008200404 */
[----:B------:R-:W-:Y:S07]  /*18fe0*/  @!P2 ARRIVES.LDGSTSBAR.64.TRANSCNT [UR4+0x13270] ;  /* 0x01327000ff00a9b0 */ /* 0x000fee0008000a84 */
[----:B------:R-:W-:Y:S05]  /*18ff0*/  @P0 BRA.U.ANY `(.L_x_1195) ;  /* 0xfffffffd00e80947 */ /* 0x000fea000393ffff */
[----:B------:R-:W-:Y:S01]  /*19000*/  NOP ;  /* 0x0000000000007918 */ /* 0x000fe20000000000 */
[----:B-1----:R-:W-:-:S05]  /*19010*/  IMAD.U32 R2, RZ, RZ, UR44 ;  /* 0x0000002cff027e24 */ /* 0x002fca000f8e00ff */
[----:B------:R-:W-:-:S13]  /*19020*/  ISETP.NE.AND P6, PT, R2, 0x3, PT ;  /* 0x000000030200780c */ /* 0x000fda0003fc5270 */
[----:B------:R-:W-:Y:S05]  /*19030*/  @!P6 BRA `(.L_x_1196) ;  /* 0x000000000004e947 */ /* 0x000fea0003800000 */
[----:B------:R-:W-:Y:S01]  /*19040*/  BPT.TRAP 0x1 ;  /* 0x000000040000795c */ /* 0x000fe20000300000 */
.L_x_1196:
[----:B------:R1:W-:Y:S01]  /*19050*/  SYNCS.ARRIVE.TRANS64.A1T0 RZ, [R4+URZ+0x13270], RZ ;  /* 0x013270ff04ff79a7 */ /* 0x0003e2000810003f */
[----:B------:R-:W-:Y:S05]  /*19060*/  @!P6 BRA `(.L_x_1197) ;  /* 0x000000000004e947 */ /* 0x000fea0003800000 */
[----:B------:R-:W-:Y:S01]  /*19070*/  BPT.TRAP 0x1 ;  /* 0x000000040000795c */ /* 0x000fe20000300000 */
.L_x_1197:
[----:B------:R-:W2:Y:S01]  /*19080*/  LDL R2, [R1+0x14] ;  /* 0x0000140001027983 */ /* 0x000ea20000100800 */
[----:B------:R-:W-:Y:S01]  /*19090*/  BSSY B0, `(.L_x_1198) ;  /* 0x0000003000007945 */ /* 0x000fe20003800000 */
[----:B--2---:R-:W2:Y:S03]  /*190a0*/  SYNCS.PHASECHK.TRANS64.TRYWAIT P0, [R4+URZ+0x13240], R2 ;  /* 0x01324002040075a7 */ /* 0x004ea6000800017f */
[----:B--2---:R-:W-:Y:S05]  /*190b0*/  @!P0 BRA `(.L_x_1199) ;  /* 0x0000004c00448947 */ /* 0x004fea0003800000 */
.L_x_1284:
[----:B------:R-:W-:Y:S05]  /*190c0*/  BSYNC B0 ;  /* 0x0000000000007941 */ /* 0x000fea0003800000 */
.L_x_1198:
[----:B------:R-:W-:Y:S01]  /*190d0*/  ULDC.64 UR4, c[0x0][0x300] ;  /* 0x0000c00000047ab9 */ /* 0x000fe20000000a00 */
[----:B------:R-:W-:Y:S01]  /*190e0*/  ULDC.64 UR6, c[0x0][0x310] ;  /* 0x0000c40000067ab9 */ /* 0x000fe20000000a00 */
[----:B------:R-:W-:Y:S02]  /*190f0*/  IMAD R9, R25, UR4, RZ ;  /* 0x0000000419097c24 */ /* 0x000fe4000f8e02ff */
[----:B--2---:R-:W-:-:S04]  /*19100*/  IMAD.WIDE.U32 R2, R7, UR4, RZ ;  /* 0x0000000407027c25 */ /* 0x004fc8000f8e00ff */
[----:B------:R-:W-:Y:S02]  /*19110*/  IMAD R9, R7, UR5, R9 ;  /* 0x0000000507097c24 */ /* 0x000fe4000f8e0209 */
[----:B------:R-:W-:Y:S02]  /*19120*/  IMAD R27, R27, UR6, RZ ;  /* 0x000000061b1b7c24 */ /* 0x000fe4000f8e02ff */
        /* <DEDUP_REMOVED lines=24> */
[----:B------:R-:W2:Y:S01]  /*192b0*/  S2R R2, SR_TID.X ;  /* 0x0000000000027919 */ /* 0x000ea20000002100 */
[----:B------:R-:W3:Y:S01]  /*192c0*/  LDC R10, c[0x0][0x2f4] ;  /* 0x0000bd00ff0a7b82 */ /* 0x000ee20000000800 */
[----:B------:R-:W4:Y:S04]  /*192d0*/  SHFL.IDX PT, R3, R5, RZ, 0x1c1f ;  /* 0x001c1fff05037589 */ /* 0x000f2800000e0000 */
[----:B------:R-:W-:Y:S04]  /*192e0*/  SHFL.IDX PT, R7, R7, RZ, 0x1c1f ;  /* 0x001c1fff07077589 */ /* 0x000fe800000e0000 */
[----:B------:R-:W-:Y:S01]  /*192f0*/  SHFL.IDX PT, R14, R8, RZ, 0x1c1f ;  /* 0x001c1fff080e7589 */ /* 0x000fe200000e0000 */
[----:B--2---:R-:W-:-:S03]  /*19300*/  IMAD.SHL.U32 R9, R2, 0x10, RZ ;  /* 0x0000001002097824 */ /* 0x004fc600078e00ff */
[----:B------:R-:W2:Y:S02]  /*19310*/  SHFL.IDX PT, R2, R6, RZ, 0x1c1f ;  /* 0x001c1fff06027589 */ /* 0x000ea400000e0000 */
[----:B------:R-:W-:-:S04]  /*19320*/  LOP3.LUT R9, R9, 0x30, RZ, 0xc0, !PT ;  /* 0x0000003009097812 */ /* 0x000fc800078ec0ff */
[C---:B----4-:R-:W-:Y:S02]  /*19330*/  @P5 IADD3 R3, P0, R9.reuse, R3, RZ ;  /* 0x0000000309035210 */ /* 0x050fe40007f1e0ff */
[----:B---3--:R-:W-:-:S03]  /*19340*/  ISETP.GE.AND P2, PT, R9, R10, PT ;  /* 0x0000000a0900720c */ /* 0x008fc60003f46270 */
[----:B--2---:R-:W-:-:S05]  /*19350*/  @P5 IMAD.X R2, RZ, RZ, R2, P0 ;  /* 0x000000ffff025224 */ /* 0x004fca00000e0602 */
[----:B------:R-:W-:-:S04]  /*19360*/  @P5 LOP3.LUT R3, R3, R2, RZ, 0x3c, !PT ;  /* 0x0000000203035212 */ /* 0x000fc800078e3cff */
[----:B------:R-:W-:-:S04]  /*19370*/  @P5 LOP3.LUT R2, R3, R2, RZ, 0x3c, !PT ;  /* 0x0000000203025212 */ /* 0x000fc800078e3cff */
[----:B------:R-:W-:-:S05]  /*19380*/  @P5 LOP3.LUT R3, R3, R2, RZ, 0x3c, !PT ;  /* 0x0000000203035212 */ /* 0x000fca00078e3cff */
        /* <DEDUP_REMOVED lines=14> */
[----:B---3--:R-:W-:-:S05]  /*19470*/  @P3 IMAD.X R2, RZ, RZ, R2, P0 ;  /* 0x000000ffff023224 */ /* 0x008fca00000e0602 */
[----:B------:R-:W-:-:S04]  /*19480*/  @P3 LOP3.LUT R3, R3, R2, RZ, 0x3c, !PT ;  /* 0x0000000203033212 */ /* 0x000fc800078e3cff */
[----:B------:R-:W-:-:S04]  /*19490*/  @P3 LOP3.LUT R2, R3, R2, RZ, 0x3c, !PT ;  /* 0x0000000203023212 */ /* 0x000fc800078e3cff */
[----:B------:R-:W-:-:S05]  /*194a0*/  @P3 LOP3.LUT R3, R3, R2, RZ, 0x3c, !PT ;  /* 0x0000000203033212 */ /* 0x000fca00078e3cff */
[----:B------:R4:W-:Y:S02]  /*194b0*/  @P3 LDGSTS.E.BYPASS.LTC128B.128 [R0+0xf000], desc[UR52][R2.64], !P2 ;  /* 0x0f00000002003fae */ /* 0x0009e4000d101d74 */
[----:B----4-:R-:W-:-:S05]  /*194c0*/  @P1 IADD3 R2, P0, R9, R5, RZ ;  /* 0x0000000509021210 */ /* 0x010fca0007f1e0ff */
[----:B-----5:R-:W-:-:S05]  /*194d0*/  @P1 IMAD.X R3, RZ, RZ, R6, P0 ;  /* 0x000000ffff031224 */ /* 0x020fca00000e0606 */
[----:B------:R2:W-:Y:S03]  /*194e0*/  @P1 LDGSTS.E.BYPASS.LTC128B.128 [R0+0xf800], desc[UR52][R2.64], !P2 ;  /* 0x0f80000002001fae */ /* 0x0005e6000d101d74 */
.L_x_1296:
[----:B------:R-:W-:Y:S01]  /*194f0*/  LOP3.LUT P0, RZ, R16, 0x10, RZ, 0xc0, !PT ;  /* 0x0000001010ff7812 */ /* 0x000fe2000780c0ff */
[----:B------:R-:W-:-:S12]  /*19500*/  BSSY B0, `(.L_x_1201) ;  /* 0x000000d000007945 */ /* 0x000fd80003800000 */
[----:B------:R-:W-:Y:S05]  /*19510*/  @!P0 BRA `(.L_x_1202) ;  /* 0x00000000002c8947 */ /* 0x000fea0003800000 */
[----:B--2---:R-:W2:Y:S01]  /*19520*/  S2R R2, SR_TID.X ;  /* 0x0000000000027919 */ /* 0x004ea20000002100 */
[----:B------:R-:W3:Y:S01]  /*19530*/  LDC R3, c[0x0][0x2f4] ;  /* 0x0000bd00ff037b82 */ /* 0x000ee20000000800 */
[----:B--2---:R-:W-:-:S05]  /*19540*/  IMAD.SHL.U32 R2, R2, 0x10, RZ ;  /* 0x0000001002027824 */ /* 0x004fca00078e00ff */
[----:B------:R-:W-:-:S04]  /*19550*/  LOP3.LUT R2, R2, 0x30, RZ, 0xc0, !PT ;  /* 0x0000003002027812 */ /* 0x000fc800078ec0ff */
[C---:B---3--:R-:W-:Y:S02]  /*19560*/  ISETP.GE.AND P1, PT, R2.reuse, R3, PT ;  /* 0x000000030200720c */ /* 0x048fe40003f26270 */
[----:B------:R-:W-:-:S05]  /*19570*/  IADD3 R2, P0, R2, R14, RZ ;  /* 0x0000000e02027210 */ /* 0x000fca0007f1e0ff */
[----:B------:R-:W-:-:S06]  /*19580*/  IMAD.X R3, RZ, RZ, R7, P0 ;  /* 0x000000ffff037224 */ /* 0x000fcc00000e0607 */
[----:B------:R-:W-:Y:S01]  /*19590*/  @!PT LDS RZ, [RZ] ;  /* 0x00000000fffff984 */ /* 0x000fe20000000800 */
[----:B------:R-:W-:Y:S01]  /*195a0*/  @!PT LDS RZ, [RZ] ;  /* 0x00000000fffff984 */ /* 0x000fe20000000800 */
[----:B------:R-:W-:Y:S01]  /*195b0*/  @!PT LDS RZ, [RZ] ;  /* 0x00000000fffff984 */ /* 0x000fe20000000800 */
[----:B------:R3:W-:Y:S02]  /*195c0*/  LDGSTS.E.BYPASS.LTC128B.128 [R0+0x10000], desc[UR52][R2.64], !P1 ;  /* 0x1000000002007fae */ /* 0x0007e4000c901d74 */
.L_x_1202:
[----:B------:R-:W-:Y:S05]  /*195d0*/  BSYNC B0 ;  /* 0x0000000000007941 */ /* 0x000fea0003800000 */
.L_x_1201:
[----:B------:R-:W-:Y:S01]  /*195e0*/  NOP ;  /* 0x0000000000007918 */ /* 0x000fe20000000000 */
[----:B------:R-:W-:-:S13]  /*195f0*/  PLOP3.LUT P0, PT, PT, PT, PT, 0x80, 0x0 ;  /* 0x000000000000781c */ /* 0x000fda0003f0f070 */
.L_x_1203:
[----:B------:R-:W-:Y:S02]  /*19600*/  PLOP3.LUT P1, PT, P1, P0, PT, 0xa2, 0x0 ;  /* 0x000000000000781c */ /* 0x000fe40000f21472 */
[----:B------:R-:W-:-:S08]  /*19610*/  @P0 R2UR P1, UR4, R4 ;  /* 0x00000000040402ca */ /* 0x000fd00000020000 */
[----:B------:R-:W-:-:S05]  /*19620*/  @P0 PLOP3.LUT P0, PT, P1, PT, PT, 0x80, 0x0 ;  /* 0x000000000000081c */ /* 0x000fca0000f0f070 */
[----:B------:R-:W-:Y:S01]  /*19630*/  @!P1 SYNCS.ARRIVE.TRANS64.RED.A0T1 RZ, [UR4+0x13230], RZ ;  /* 0x013230ffffff99a7 */ /* 0x000fe20008200404 */
[----:B------:R-:W-:Y:S07]  /*19640*/  @!P1 ARRIVES.LDGSTSBAR.64.TRANSCNT [UR4+0x13230] ;  /* 0x01323000ff0099b0 */ /* 0x000fee0008000a84 */
[----:B------:R-:W-:Y:S05]  /*19650*/  @P0 BRA.U.ANY `(.L_x_1203) ;  /* 0xfffffffd00e80947 */ /* 0x000fea000393ffff */
[----:B------:R-:W-:Y:S01]  /*19660*/  NOP ;  /* 0x0000000000007918 */ /* 0x000fe20000000000 */
[----:B--23--:R-:W-:-:S05]  /*19670*/  IMAD.U32 R0, RZ, RZ, UR44 ;  /* 0x0000002cff007e24 */ /* 0x00cfca000f8e00ff */
[----:B------:R-:W-:-:S13]  /*19680*/  ISETP.NE.AND P2, PT, R0, 0x3, PT ;  /* 0x000000030000780c */ /* 0x000fda0003f45270 */
[----:B------:R-:W-:Y:S05]  /*19690*/  @!P2 BRA `(.L_x_1204) ;  /* 0x000000000004a947 */ /* 0x000fea0003800000 */
[----:B------:R-:W-:Y:S01]  /*196a0*/  BPT.TRAP 0x1 ;  /* 0x000000040000795c */ /* 0x000fe20000300000 */
.L_x_1204:
[----:B------:R2:W-:Y:S02]  /*196b0*/  SYNCS.ARRIVE.TRANS64.A1T0 RZ, [R4+URZ+0x13230], RZ ;  /* 0x013230ff04ff79a7 */ /* 0x0005e4000810003f */
[----:B------:R-:W-:Y:S05]  /*196c0*/  WARPSYNC.ALL ;  /* 0x0000000000007948 */ /* 0x000fea0003800000 */
[----:B------:R-:W-:Y:S01]  /*196d0*/  VIADD R0, R17, 0xb000 ;  /* 0x0000b00011007836 */ /* 0x000fe20000000000 */
[----:B------:R-:W-:Y:S01]  /*196e0*/  USHF.R.S32.HI UR4, URZ, 0x1f, UR40 ;  /* 0x0000001f3f047899 */ /* 0x000fe20008011428 */
[----:B------:R-:W-:Y:S03]  /*196f0*/  BAR.SYNC.DEFER_BLOCKING 0x8, 0x200 ;  /* 0x0208000000007b1d */ /* 0x000fe60000010000 */
[----:B------:R-:W-:-:S03]  /*19700*/  LOP3.LUT P0, RZ, R0, 0x1bf, RZ, 0xc0, !PT ;  /* 0x000001bf00ff7812 */ /* 0x000fc6000780c0ff */
[----:B------:R-:W-:Y:S01]  /*19710*/  ULDC.64 UR6, c[0x0][0x298] ;  /* 0x0000a60000067ab9 */ /* 0x000fe20000000a00 */
[----:B------:R-:W-:Y:S01]  /*19720*/  BSSY B6, `(.L_x_1205) ;  /* 0x0000016000067945 */ /* 0x000fe20003800000 */
        /* <DEDUP_REMOVED lines=9> */
[----:B-12---:R-:W-:Y:S02]  /*197c0*/  IMAD.U32 R4, RZ, RZ, UR6 ;  /* 0x00000006ff047e24 */ /* 0x006fe4000f8e00ff */
[----:B------:R-:W1:Y:S01]  /*197d0*/  LDC.64 R2, c[0x4][R2] ;  /* 0x0100000002027b82 */ /* 0x000e620000000a00 */
        /* <DEDUP_REMOVED lines=10> */
.L_x_1206:
[----:B------:R-:W-:Y:S05]  /*19880*/  BSYNC B6 ;  /* 0x0000000000067941 */ /* 0x000fea0003800000 */
.L_x_1205:
[----:B------:R3:W5:Y:S01]  /*19890*/  LDL R10, [R1+0x2c] ;  /* 0x00002c00010a7983 */ /* 0x0007620000100800 */
[C---:B------:R-:W-:Y:S01]  /*198a0*/  R2UR UR7, R18.reuse ;  /* 0x00000000120772ca */ /* 0x040fe200000e0000 */
[----:B------:R-:W-:Y:S01]  /*198b0*/  UISETP.NE.AND UP0, UPT, UR49, URZ, UPT ;  /* 0x0000003f3100728c */ /* 0x000fe2000bf05270 */
[----:B------:R-:W-:Y:S01]  /*198c0*/  R2UR UR10, R18 ;  /* 0x00000000120a72ca */ /* 0x000fe200000e0000 */
[----:B------:R-:W4:Y:S01]  /*198d0*/  S2R R19, SR_TID.X ;  /* 0x0000000000137919 */ /* 0x000f220000002100 */
[----:B------:R-:W-:Y:S01]  /*198e0*/  ULDC.64 UR8, c[0x0][0x2d8] ;  /* 0x0000b60000087ab9 */ /* 0x000fe20000000a00 */
[----:B------:R-:W-:Y:S01]  /*198f0*/  UMOV UR4, UR38 ;  /* 0x0000002600047c82 */ /* 0x000fe20008000000 */
[----:B------:R-:W-:Y:S01]  /*19900*/  UMOV UR5, UR45 ;  /* 0x0000002d00057c82 */ /* 0x000fe20008000000 */
[----:B------:R-:W-:Y:S01]  /*19910*/  UISETP.NE.AND UP1, UPT, UR48, URZ, UPT ;  /* 0x0000003f3000728c */ /* 0x000fe2000bf25270 */
[----:B------:R-:W-:Y:S01]  /*19920*/  PLOP3.LUT P0, PT, PT, PT, UP0, 0x80, 0x0 ;  /* 0x000000000000781c */ /* 0x000fe20003f0f008 */
[----:B------:R-:W-:Y:S01]  /*19930*/  USHF.R.S32.HI UR6, URZ, 0x1f, UR41 ;  /* 0x0000001f3f067899 */ /* 0x000fe20008011429 */
[----:B------:R-:W-:Y:S01]  /*19940*/  PLOP3.LUT P1, PT, PT, PT, UP0, 0x80, 0x0 ;  /* 0x000000000000781c */ /* 0x000fe20003f2f008 */
[----:B------:R-:W0:Y:S02]  /*19950*/  LDC R9, c[0x0][0x448] ;  /* 0x00011200ff097b82 */ /* 0x000e240000000800 */
[----:B------:R-:W-:-:S02]  /*19960*/  UIMAD.WIDE.U32 UR4, UR7, UR8, UR4 ;  /* 0x00000008070472a5 */ /* 0x000fc4000f8e0004 */
[----:B------:R-:W-:Y:S02]  /*19970*/  USEL UR6, UR6, URZ, !UP1 ;  /* 0x0000003f06067287 */ /* 0x000fe4000c800000 */
[----:B------:R-:W-:Y:S02]  /*19980*/  UIMAD UR5, UR10, UR9, UR5 ;  /* 0x000000090a0572a4 */ /* 0x000fe4000f8e0205 */
[----:B------:R-:W-:Y:S01]  /*19990*/  USEL UR7, UR41, URZ, !UP1 ;  /* 0x0000003f29077287 */ /* 0x000fe2000c800000 */
[----:B------:R-:W-:Y:S01]  /*199a0*/  ULDC.64 UR8, c[0x0][0x2e0] ;  /* 0x0000b80000087ab9 */ /* 0x000fe20000000a00 */
[----:B------:R-:W-:Y:S01]  /*199b0*/  @UP0 ULDC UR10, c[0x0][0x44c] ;  /* 0x00011300000a0ab9 */ /* 0x000fe20000000800 */
[----:B------:R-:W-:Y:S02]  /*199c0*/  UIMAD UR6, UR6, UR8, URZ ;  /* 0x00000008060672a4 */ /* 0x000fe4000f8e023f */
[----:B------:R-:W-:Y:S02]  /*199d0*/  UIMAD.WIDE.U32 UR4, UR7, UR8, UR4 ;  /* 0x00000008070472a5 */ /* 0x000fe4000f8e0004 */
[----:B------:R-:W-:-:S03]  /*199e0*/  UIMAD UR6, UR7, UR9, UR6 ;  /* 0x00000009070672a4 */ /* 0x000fc6000f8e0206 */
[----:B------:R-:W-:Y:S01]  /*199f0*/  @UP0 ULDC UR7, c[0x0][0x44c] ;  /* 0x0001130000070ab9 */ /* 0x000fe20000000800 */
[C---:B----4-:R-:W-:Y:S01]  /*19a00*/  LOP3.LUT R20, R19.reuse, 0x7f, RZ, 0xc0, !PT ;  /* 0x0000007f13147812 */ /* 0x050fe200078ec0ff */
[----:B------:R-:W-:Y:S01]  /*19a10*/  IMAD.SHL.U32 R19, R19, 0x20, RZ ;  /* 0x0000002013137824 */ /* 0x000fe200078e00ff */
[----:B------:R-:W-:Y:S02]  /*19a20*/  ULDC.64 UR8, c[0x0][0x280] ;  /* 0x0000a00000087ab9 */ /* 0x000fe40000000a00 */
[----:B------:R-:W-:-:S04]  /*19a30*/  SHF.R.U32.HI R20, RZ, 0x2, R20 ;  /* 0x00000002ff147819 */ /* 0x000fc80000011614 */
[----:B------:R-:W-:-:S05]  /*19a40*/  LOP3.LUT R19, R20, 0x60, R19, 0xf8, !PT ;  /* 0x0000006014137812 */ /* 0x000fca00078ef813 */
[----:B------:R-:W-:-:S04]  /*19a50*/  IMAD.IADD R6, R19, 0x1, R22 ;  /* 0x0000000113067824 */ /* 0x000fc800078e0216 */
[----:B------:R-:W-:Y:S01]  /*19a60*/  @P0 IMAD.HI.U32 R0, R6, UR7, RZ ;  /* 0x0000000706000c27 */ /* 0x000fe2000f8e00ff */
[----:B------:R-:W-:-:S03]  /*19a70*/  @UP0 ULDC UR7, c[0x0][0x450] ;  /* 0x0001140000070ab9 */ /* 0x000fc60000000800 */
[----:B------:R-:W-:Y:S01]  /*19a80*/  IMAD.MOV.U32 R7, RZ, RZ, R6 ;  /* 0x000000ffff077224 */ /* 0x000fe200078e0006 */
[----:B------:R-:W-:Y:S01]  /*19a90*/  @P1 SHF.R.U32.HI R7, RZ, UR7, R0 ;  /* 0x00000007ff071c19 */ /* 0x000fe20008011600 */
[----:B------:R-:W-:Y:S01]  /*19aa0*/  UIADD3 UR6, UR5, UR6, URZ ;  /* 0x0000000605067290 */ /* 0x000fe2000fffe03f */
[----:B-12---:R-:W-:Y:S02]  /*19ab0*/  IMAD.U32 R4, RZ, RZ, UR4 ;  /* 0x00000004ff047e24 */ /* 0x006fe4000f8e00ff */
[----:B------:R-:W-:Y:S01]  /*19ac0*/  SHF.R.S32.HI R0, RZ, 0x1f, R7 ;  /* 0x0000001fff007819 */ /* 0x000fe20000011407 */
[----:B------:R-:W-:Y:S01]  /*19ad0*/  IMAD.U32 R5, RZ, RZ, UR5 ;  /* 0x00000005ff057e24 */ /* 0x000fe2000f8e00ff */
[----:B------:R-:W-:-:S03]  /*19ae0*/  ULDC.64 UR4, c[0x0][0x2d0] ;  /* 0x0000b40000047ab9 */ /* 0x000fc60000000a00 */
[----:B------:R-:W-:-:S04]  /*19af0*/  IMAD R0, R0, UR4, RZ ;  /* 0x0000000400007c24 */ /* 0x000fc8000f8e02ff */
[----:B------:R-:W-:Y:S02]  /*19b00*/  IMAD R8, R7, UR5, R0 ;  /* 0x0000000507087c24 */ /* 0x000fe4000f8e0200 */
[----:B------:R-:W-:Y:S02]  /*19b10*/  IMAD.MOV R0, RZ, RZ, -R7 ;  /* 0x000000ffff007224 */ /* 0x000fe400078e0a07 */
[----:B------:R-:W-:Y:S01]  /*19b20*/  IMAD.U32 R3, RZ, RZ, UR6 ;  /* 0x00000006ff037e24 */ /* 0x000fe2000f8e00ff */
[----:B------:R-:W-:Y:S01]  /*19b30*/  ULDC.64 UR6, c[0x0][0x2c8] ;  /* 0x0000b20000067ab9 */ /* 0x000fe20000000a00 */
[----:B------:R-:W-:Y:S02]  /*19b40*/  IMAD.MOV.U32 R2, RZ, RZ, R4 ;  /* 0x000000ffff027224 */ /* 0x000fe400078e0004 */
[----:B0-----:R-:W-:Y:S02]  /*19b50*/  IMAD R0, R9, R0, R6 ;  /* 0x0000000009007224 */ /* 0x001fe400078e0206 */
[----:B------:R-:W-:-:S03]  /*19b60*/  IMAD.WIDE.U32 R4, R7, UR4, R2 ;  /* 0x0000000407047c25 */ /* 0x000fc6000f8e0002 */
[----:B------:R-:W-:Y:S01]  /*19b70*/  SHF.R.S32.HI R7, RZ, 0x1f, R0 ;  /* 0x0000001fff077819 */ /* 0x000fe20000011400 */
[----:B------:R-:W-:-:S04]  /*19b80*/  IMAD.IADD R5, R5, 0x1, R8 ;  /* 0x0000000105057824 */ /* 0x000fc800078e0208 */
[----:B------:R-:W-:Y:S02]  /*19b90*/  IMAD R7, R7, UR6, RZ ;  /* 0x0000000607077c24 */ /* 0x000fe4000f8e02ff */
[----:B------:R-:W-:-:S04]  /*19ba0*/  IMAD.WIDE.U32 R4, R0, UR6, R4 ;  /* 0x0000000600047c25 */ /* 0x000fc8000f8e0004 */
[----:B------:R-:W-:Y:S01]  /*19bb0*/  IMAD R7, R0, UR7, R7 ;  /* 0x0000000700077c24 */ /* 0x000fe2000f8e0207 */
[----:B------:R-:W-:-:S04]  /*19bc0*/  IADD3 R0, P0, R4, UR8, RZ ;  /* 0x0000000804007c10 */ /* 0x000fc8000ff1e0ff */
[----:B------:R-:W-:Y:S02]  /*19bd0*/  IADD3.X R4, R5, UR9, R7, P0, !PT ;  /* 0x0000000905047c10 */ /* 0x000fe400087fe407 */
[----:B------:R-:W-:Y:S02]  /*19be0*/  PLOP3.LUT P0, PT, PT, PT, UP0, 0x80, 0x0 ;  /* 0x000000000000781c */ /* 0x000fe40003f0f008 */
[----:B------:R-:W-:Y:S01]  /*19bf0*/  PLOP3.LUT P1, PT, PT, PT, UP0, 0x80, 0x0 ;  /* 0x000000000000781c */ /* 0x000fe20003f2f008 */
[----:B------:R-:W-:Y:S01]  /*19c00*/  VIADD R5, R6, 0x80 ;  /* 0x0000008006057836 */ /* 0x000fe20000000000 */
[----:B------:R-:W0:Y:S03]  /*19c10*/  S2R R20, SR_TID.X ;  /* 0x0000000000147919 */ /* 0x000e260000002100 */
[----:B------:R-:W-:-:S06]  /*19c20*/  IMAD.MOV.U32 R6, RZ, RZ, R5 ;  /* 0x000000ffff067224 */ /* 0x000fcc00078e0005 */
[----:B------:R-:W-:Y:S01]  /*19c30*/  @P0 IMAD.HI.U32 R7, R5, UR10, RZ ;  /* 0x0000000a05070c27 */ /* 0x000fe2000f8e00ff */
[----:B------:R-:W-:-:S04]  /*19c40*/  @UP0 ULDC UR10, c[0x0][0x450] ;  /* 0x00011400000a0ab9 */ /* 0x000fc80000000800 */
[----:B------:R-:W-:-:S05]  /*19c50*/  @P1 SHF.R.U32.HI R6, RZ, UR10, R7 ;  /* 0x0000000aff061c19 */ /* 0x000fca0008011607 */
[----:B------:R-:W-:-:S04]  /*19c60*/  IMAD.MOV R7, RZ, RZ, -R6 ;  /* 0x000000ffff077224 */ /* 0x000fc800078e0a06 */
[----:B------:R-:W-:Y:S01]  /*19c70*/  IMAD R5, R9, R7, R5 ;  /* 0x0000000709057224 */ /* 0x000fe200078e0205 */
[----:B------:R-:W-:Y:S01]  /*19c80*/  SHF.R.S32.HI R7, RZ, 0x1f, R6 ;  /* 0x0000001fff077819 */ /* 0x000fe20000011406 */
[----:B------:R-:W-:-:S04]  /*19c90*/  IMAD.WIDE.U32 R2, R6, UR4, R2 ;  /* 0x0000000406027c25 */ /* 0x000fc8000f8e0002 */
[----:B------:R-:W-:Y:S01]  /*19ca0*/  IMAD R7, R7, UR4, RZ ;  /* 0x0000000407077c24 */ /* 0x000fe2000f8e02ff */
[----:B------:R-:W-:-:S03]  /*19cb0*/  ULDC UR4, c[0x0][0x2b8] ;  /* 0x0000ae0000047ab9 */ /* 0x000fc60000000800 */
[----:B------:R-:W-:Y:S01]  /*19cc0*/  IMAD R7, R6, UR5, R7 ;  /* 0x0000000506077c24 */ /* 0x000fe2000f8e0207 */
[----:B------:R-:W-:-:S03]  /*19cd0*/  SHF.R.S32.HI R6, RZ, 0x1f, R5 ;  /* 0x0000001fff067819 */ /* 0x000fc60000011405 */
[----:B------:R-:W-:Y:S02]  /*19ce0*/  IMAD.IADD R3, R3, 0x1, R7 ;  /* 0x0000000103037824 */ /* 0x000fe400078e0207 */
[----:B------:R-:W-:Y:S02]  /*19cf0*/  IMAD R6, R6, UR6, RZ ;  /* 0x0000000606067c24 */ /* 0x000fe4000f8e02ff */
[----:B------:R-:W-:-:S04]  /*19d00*/  IMAD.WIDE.U32 R2, R5, UR6, R2 ;  /* 0x0000000605027c25 */ /* 0x000fc8000f8e0002 */
[----:B0-----:R-:W-:Y:S02]  /*19d10*/  IMAD.SHL.U32 R19, R20, 0x10, RZ ;  /* 0x0000001014137824 */ /* 0x001fe400078e00ff */
[----:B------:R-:W-:Y:S01]  /*19d20*/  IMAD R6, R5, UR7, R6 ;  /* 0x0000000705067c24 */ /* 0x000fe2000f8e0206 */
[----:B------:R-:W-:Y:S02]  /*19d30*/  IADD3 R5, P0, R2, UR8, RZ ;  /* 0x0000000802057c10 */ /* 0x000fe4000ff1e0ff */
[----:B------:R-:W-:Y:S02]  /*19d40*/  LOP3.LUT R19, R19, 0x30, RZ, 0xc0, !PT ;  /* 0x0000003013137812 */ /* 0x000fe400078ec0ff */
[----:B------:R-:W-:Y:S02]  /*19d50*/  IADD3.X R7, R3, UR9, R6, P0, !PT ;  /* 0x0000000903077c10 */ /* 0x000fe400087fe406 */
[----:B------:R-:W-:Y:S01]  /*19d60*/  ISETP.GE.AND P0, PT, R19, UR4, PT ;  /* 0x0000000413007c0c */ /* 0x000fe2000bf06270 */
[----:B------:R-:W-:Y:S01]  /*19d70*/  UMOV UR4, 0xffffffff ;  /* 0xffffffff00047882 */ /* 0x000fe20000000000 */
[----:B------:R-:W-:-:S04]  /*19d80*/  LOP3.LUT R20, R20, 0x7f, RZ, 0xc0, !PT ;  /* 0x0000007f14147812 */ /* 0x000fc800078ec0ff */
[----:B------:R-:W-:Y:S01]  /*19d90*/  SHF.R.U32.HI R20, RZ, 0x2, R20 ;  /* 0x00000002ff147819 */ /* 0x000fe20000011614 */
[----:B---3--:R-:W-:Y:S06]  /*19da0*/  BRA.DIV UR4, `(.L_x_1207) ;  /* 0x0000004604b07947 */ /* 0x008fec000b800000 */
[----:B------:R-:W0:Y:S01]  /*19db0*/  SHFL.IDX PT, R3, R0, RZ, 0x1c1f ;  /* 0x001c1fff00037589 */ /* 0x000e2200000e0000 */
[----:B------:R-:W-:Y:S02]  /*19dc0*/  IMAD R6, R9, UR42, RZ ;  /* 0x0000002a09067c24 */ /* 0x000fe4000f8e02ff */
[----:B------:R-:W-:Y:S01]  /*19dd0*/  IMAD.IADD R22, R20, 0x1, R22 ;  /* 0x0000000114167824 */ /* 0x000fe200078e0216 */
[----:B------:R-:W1:Y:S03]  /*19de0*/  SHFL.IDX PT, R2, R4, RZ, 0x1c1f ;  /* 0x001c1fff04027589 */ /* 0x000e6600000e0000 */
[C---:B------:R-:W-:Y:S01]  /*19df0*/  VIADD R9, R22.reuse, 0x80 ;  /* 0x0000008016097836 */ /* 0x040fe20000000000 */
[----:B------:R-:W-:Y:S01]  /*19e00*/  ISETP.GE.AND P2, PT, R22, R6, PT ;  /* 0x000000061600720c */ /* 0x000fe20003f46270 */
[----:B------:R-:W-:-:S12]  /*19e10*/  SHFL.IDX PT, R14, R5, 0x1, 0x1c1f ;  /* 0x003c1f00050e7f89 */ /* 0x000fd800000e0000 */
[----:B0-----:R-:W-:-:S05]  /*19e20*/  @!P2 IADD3 R3, P1, R19, R3, RZ ;  /* 0x000000031303a210 */ /* 0x001fca0007f3e0ff */
[----:B-1----:R-:W-:-:S05]  /*19e30*/  @!P2 IMAD.X R2, RZ, RZ, R2, P1 ;  /* 0x000000ffff02a224 */ /* 0x002fca00008e0602 */
[----:B------:R-:W-:-:S04]  /*19e40*/  @!P2 LOP3.LUT R3, R3, R2, RZ, 0x3c, !PT ;  /* 0x000000020303a212 */ /* 0x000fc800078e3cff */
[----:B------:R-:W-:-:S04]  /*19e50*/  @!P2 LOP3.LUT R2, R3, R2, RZ, 0x3c, !PT ;  /* 0x000000020302a212 */ /* 0x000fc800078e3cff */
[----:B------:R-:W-:-:S05]  /*19e60*/  @!P2 LOP3.LUT R3, R3, R2, RZ, 0x3c, !PT ;  /* 0x000000020303a212 */ /* 0x000fca00078e3cff */
        /* <DEDUP_REMOVED lines=11> */
[----:B0-----:R-:W-:Y:S02]  /*19f20*/  VIADD R2, R22, 0x40 ;  /* 0x0000004016027836 */ /* 0x001fe40000000000 */
[----:B------:R-:W0:Y:S03]  /*19f30*/  SHFL.IDX PT, R3, R0, 0x2, 0x1c1f ;  /* 0x005c1f0000037f89 */ /* 0x000e2600000e0000 */
[----:B------:R-:W-:Y:S01]  /*19f40*/  ISETP.GE.AND P2, PT, R2, R6, PT ;  /* 0x000000060200720c */ /* 0x000fe20003f46270 */
[----:B------:R-:W-:Y:S04]  /*19f50*/  SHFL.IDX PT, R0, R0, 0x3, 0x1c1f ;  /* 0x007c1f0000007f89 */ /* 0x000fe800000e0000 */
[----:B------:R-:W1:Y:S04]  /*19f60*/  SHFL.IDX PT, R2, R4, 0x2, 0x1c1f ;  /* 0x005c1f0004027f89 */ /* 0x000e6800000e0000 */
[----:B------:R-:W2:Y:S04]  /*19f70*/  SHFL.IDX PT, R4, R4, 0x3, 0x1c1f ;  /* 0x007c1f0004047f89 */ /* 0x000ea800000e0000 */
        /* <DEDUP_REMOVED lines=12> */
[----:B------:R-:W-:Y:S04]  /*1a040*/  SHFL.IDX PT, R0, R7, RZ, 0x1c1f ;  /* 0x001c1fff07007589 */ /* 0x000fe800000e0000 */
[----:B------:R0:W-:Y:S01]  /*1a050*/  @!P2 LDGSTS.E.BYPASS.LTC128B.128 [R10+0xc800], desc[UR52][R2.64], !P0 ;  /* 0x0c800000020aafae */ /* 0x0001e2000c101d74 */
[----:B------:R-:W-:-:S03]  /*1a060*/  ISETP.GE.AND P2, PT, R9, R6, PT ;  /* 0x000000060900720c */ /* 0x000fc60003f46270 */
[----:B------:R-:W-:Y:S04]  /*1a070*/  SHFL.IDX PT, R7, R7, 0x1, 0x1c1f ;  /* 0x003c1f0007077f89 */ /* 0x000fe800000e0000 */
[----:B0-----:R-:W0:Y:S06]  /*1a080*/  SHFL.IDX PT, R2, R5, RZ, 0x1c1f ;  /* 0x001c1fff05027589 */ /* 0x001e2c00000e0000 */
[----:B0-----:R-:W-:-:S05]  /*1a090*/  @!P2 IADD3 R2, P1, R19, R2, RZ ;  /* 0x000000021302a210 */ /* 0x001fca0007f3e0ff */
[----:B------:R-:W-:-:S04]  /*1a0a0*/  @!P2 IMAD.X R0, RZ, RZ, R0, P1 ;  /* 0x000000ffff00a224 */ /* 0x000fc800008e0600 */
[----:B------:R-:W-:-:S05]  /*1a0b0*/  @!P2 IMAD.MOV.U32 R3, RZ, RZ, R0 ;  /* 0x000000ffff03a224 */ /* 0x000fca00078e0000 */
[----:B------:R0:W-:Y:S02]  /*1a0c0*/  @!P2 LDGSTS.E.BYPASS.LTC128B.128 [R10+0xd000], desc[UR52][R2.64], !P0 ;  /* 0x0d000000020aafae */ /* 0x0001e4000c101d74 */
.L_x_1309:
[----:B0-----:R-:W-:-:S05]  /*1a0d0*/  VIADD R3, R22, 0xa0 ;  /* 0x000000a016037836 */ /* 0x001fca0000000000 */
[----:B------:R-:W-:-:S13]  /*1a0e0*/  ISETP.GE.AND P1, PT, R3, R6, PT ;  /* 0x000000060300720c */ /* 0x000fda0003f26270 */
[----:B------:R-:W-:-:S05]  /*1a0f0*/  @!P1 IADD3 R2, P2, R19, R14, RZ ;  /* 0x0000000e13029210 */ /* 0x000fca0007f5e0ff */
[----:B------:R-:W-:-:S05]  /*1a100*/  @!P1 IMAD.X R3, RZ, RZ, R7, P2 ;  /* 0x000000ffff039224 */ /* 0x000fca00010e0607 */
[----:B------:R-:W-:Y:S01]  /*1a110*/  @!PT LDS RZ, [RZ] ;  /* 0x00000000fffff984 */ /* 0x000fe20000000800 */
[----:B------:R-:W-:Y:S01]  /*1a120*/  @!PT LDS RZ, [RZ] ;  /* 0x00000000fffff984 */ /* 0x000fe20000000800 */
[----:B------:R-:W-:Y:S01]  /*1a130*/  @!PT LDS RZ, [RZ] ;  /* 0x00000000fffff984 */ /* 0x000fe20000000800 */
[----:B------:R0:W-:Y:S01]  /*1a140*/  @!P1 LDGSTS.E.BYPASS.LTC128B.128 [R10+0xd800], desc[UR52][R2.64], !P0 ;  /* 0x0d800000020a9fae */ /* 0x0001e2000c101d74 */
[----:B------:R-:W-:Y:S01]  /*1a150*/  PLOP3.LUT P0, PT, PT, PT, PT, 0x80, 0x0 ;  /* 0x000000000000781c */ /* 0x000fe20003f0f070 */
[----:B------:R-:W-:-:S12]  /*1a160*/  NOP ;  /* 0x0000000000007918 */ /* 0x000fd80000000000 */
.L_x_1208:
        /* <DEDUP_REMOVED lines=18> */
.L_x_1310:
[----:B------:R-:W-:Y:S05]  /*1a290*/  BSYNC B0 ;  /* 0x0000000000007941 */ /* 0x000fea0003800000 */
.L_x_1209:
[----:B------:R-:W-:-:S04]  /*1a2a0*/  UIADD3 UR4, UR50, -0x2, URZ ;  /* 0xfffffffe32047890 */ /* 0x000fc8000fffe03f */
[----:B------:R-:W-:-:S06]  /*1a2b0*/  UISETP.GE.AND UP0, UPT, UR4, UR43, UPT ;  /* 0x0000002b0400728c */ /* 0x000fcc000bf06270 */
[----:B------:R-:W-:-:S13]  /*1a2c0*/  PLOP3.LUT P0, PT, PT, PT, UP0, 0x80, 0x0 ;  /* 0x000000000000781c */ /* 0x000fda0003f0f008 */
[----:B------:R-:W-:Y:S05]  /*1a2d0*/  @!P0 BRA `(.L_x_1211) ;  /* 0x0000001400208947 */ /* 0x000fea0003800000 */
[----:B------:R1:W5:Y:S01]  /*1a2e0*/  LDL.LU R22, [R1+0x4] ;  /* 0x0000040001167983 */ /* 0x0003620000300800 */
[----:B------:R-:W-:Y:S02]  /*1a2f0*/  IMAD.MOV.U32 R21, RZ, RZ, R28 ;  /* 0x000000ffff157224 */ /* 0x000fe400078e001c */
[----:B------:R-:W-:-:S07]  /*1a300*/  IMAD.U32 R29, RZ, RZ, UR4 ;  /* 0x00000004ff1d7e24 */ /* 0x000fce000f8e00ff */
.L_x_1231:
[----:B0-----:R-:W2:Y:S01]  /*1a310*/  LDL R11, [R1+0x8] ;  /* 0x00000800010b7983 */ /* 0x001ea20000100800 */
[----:B---3--:R-:W3:Y:S03]  /*1a320*/  LDC R2, c[0x0][0x430] ;  /* 0x00010c00ff027b82 */ /* 0x008ee60000000800 */
[----:B------:R-:W4:Y:S01]  /*1a330*/  LDL R8, [R1] ;  /* 0x0000000001087983 */ /* 0x000f220000100800 */
[----:B0-----:R-:W0:Y:S01]  /*1a340*/  S2R R0, SR_TID.X ;  /* 0x0000000000007919 */ /* 0x001e220000002100 */
[----:B------:R-:W1:Y:S01]  /*1a350*/  S2R R7, SR_TID.X ;  /* 0x0000000000077919 */ /* 0x000e620000002100 */
[----:B---3--:R-:W-:-:S13]  /*1a360*/  ISETP.NE.AND P0, PT, R2, 0x1, PT ;  /* 0x000000010200780c */ /* 0x008fda0003f05270 */
[----:B------:R-:W3:Y:S01]  /*1a370*/  @P0 LDC R5, c[0x0][0x434] ;  /* 0x00010d00ff050b82 */ /* 0x000ee20000000800 */
[----:B0-----:R-:W-:-:S04]  /*1a380*/  LOP3.LUT R2, R0, 0x7f, RZ, 0xc0, !PT ;  /* 0x0000007f00027812 */ /* 0x001fc800078ec0ff */
[----:B------:R-:W-:Y:S02]  /*1a390*/  SHF.R.U32.HI R6, RZ, 0x2, R2 ;  /* 0x00000002ff067819 */ /* 0x000fe40000011602 */
[C---:B-1----:R-:W-:Y:S01]  /*1a3a0*/  LOP3.LUT R2, R7.reuse, 0x7f, RZ, 0xc0, !PT ;  /* 0x0000007f07027812 */ /* 0x042fe200078ec0ff */
[----:B------:R-:W-:Y:S01]  /*1a3b0*/  IMAD.SHL.U32 R7, R7, 0x20, RZ ;  /* 0x0000002007077824 */ /* 0x000fe200078e00ff */
[----:B------:R-:W0:Y:S04]  /*1a3c0*/  @P0 LDC R3, c[0x0][0x434] ;  /* 0x00010d00ff030b82 */ /* 0x000e280000000800 */
[----:B------:R-:W-:Y:S02]  /*1a3d0*/  LOP3.LUT R7, R6, 0x60, R7, 0xf8, !PT ;  /* 0x0000006006077812 */ /* 0x000fe400078ef807 */
[----:B------:R-:W1:Y:S01]  /*1a3e0*/  S2R R6, SR_TID.X ;  /* 0x0000000000067919 */ /* 0x000e620000002100 */
[----:B------:R-:W-:Y:S01]  /*1a3f0*/  IMAD.MOV.U32 R0, RZ, RZ, 0xa0 ;  /* 0x000000a0ff007424 */ /* 0x000fe200078e00ff */
[----:B------:R-:W0:Y:S03]  /*1a400*/  @P0 LDC R4, c[0x0][0x438] ;  /* 0x00010e00ff040b82 */ /* 0x000e260000000800 */
[----:B------:R-:W-:Y:S01]  /*1a410*/  IMAD R9, R29, R0, UR36 ;  /* 0x000000241d097e24 */ /* 0x000fe2000f8e0200 */
[----:B------:R-:W-:-:S04]  /*1a420*/  SHF.R.U32.HI R2, RZ, 0x2, R2 ;  /* 0x00000002ff027819 */ /* 0x000fc80000011602 */
[----:B------:R-:W0:Y:S01]  /*1a430*/  @P0 LDC R0, c[0x0][0x438] ;  /* 0x00010e00ff000b82 */ /* 0x000e220000000800 */
[----:B------:R-:W-:-:S04]  /*1a440*/  IMAD.IADD R7, R7, 0x1, R9 ;  /* 0x0000000107077824 */ /* 0x000fc800078e0209 */
[----:B---3--:R-:W-:-:S04]  /*1a450*/  @P0 IMAD.HI.U32 R5, R7, R5, RZ ;  /* 0x0000000507050227 */ /* 0x008fc800078e00ff */
[----:B-1----:R-:W-:-:S05]  /*1a460*/  IMAD.SHL.U32 R10, R6, 0x20, RZ ;  /* 0x00000020060a7824 */ /* 0x002fca00078e00ff */
[----:B------:R-:W-:-:S04]  /*1a470*/  LOP3.LUT R10, R2, 0x60, R10, 0xf8, !PT ;  /* 0x00000060020a7812 */ /* 0x000fc800078ef80a */
[----:B------:R-:W-:-:S05]  /*1a480*/  LOP3.LUT R10, R10, 0x80, RZ, 0xfc, !PT ;  /* 0x000000800a0a7812 */ /* 0x000fca00078efcff */
[----:B------:R-:W-:Y:S02]  /*1a490*/  IMAD.IADD R9, R10, 0x1, R9 ;  /* 0x000000010a097824 */ /* 0x000fe400078e0209 */
[----:B------:R-:W-:Y:S02]  /*1a4a0*/  IMAD.MOV.U32 R2, RZ, RZ, R7 ;  /* 0x000000ffff027224 */ /* 0x000fe400078e0007 */
[----:B0-----:R-:W-:Y:S01]  /*1a4b0*/  @P0 IMAD.HI.U32 R3, R9, R3, RZ ;  /* 0x0000000309030227 */ /* 0x001fe200078e00ff */
[----:B------:R-:W-:Y:S01]  /*1a4c0*/  @P0 SHF.R.U32.HI R2, RZ, R4, R5 ;  /* 0x00000004ff020219 */ /* 0x000fe20000011605 */
[----:B------:R-:W-:Y:S05]  /*1a4d0*/  YIELD ;  /* 0x0000000000007946 */ /* 0x000fea0003800000 */
[----:B------:R-:W-:Y:S01]  /*1a4e0*/  IMAD.MOV.U32 R6, RZ, RZ, R9 ;  /* 0x000000ffff067224 */ /* 0x000fe200078e0009 */
[----:B------:R-:W-:Y:S01]  /*1a4f0*/  @P0 SHF.R.U32.HI R6, RZ, R0, R3 ;  /* 0x00000000ff060219 */ /* 0x000fe20000011603 */
[----:B------:R-:W-:Y:S01]  /*1a500*/  ULDC.64 UR6, c[0x0][0x428] ;  /* 0x00010a0000067ab9 */ /* 0x000fe20000000a00 */
[--C-:B------:R-:W-:Y:S01]  /*1a510*/  SHF.R.S32.HI R3, RZ, 0x1f, R2.reuse ;  /* 0x0000001fff037819 */ /* 0x100fe20000011402 */
[----:B------:R-:W-:Y:S01]  /*1a520*/  IMAD.MOV R4, RZ, RZ, -R2 ;  /* 0x000000ffff047224 */ /* 0x000fe200078e0a02 */
[----:B------:R-:W-:Y:S01]  /*1a530*/  ULDC UR4, c[0x0][0x430] ;  /* 0x00010c0000047ab9 */ /* 0x000fe20000000800 */
[----:B------:R-:W-:-:S02]  /*1a540*/  ULDC.64 UR8, c[0x0][0x418] ;  /* 0x0001060000087ab9 */ /* 0x000fc40000000a00 */
[----:B------:R-:W-:Y:S01]  /*1a550*/  IMAD R7, R4, UR4, R7 ;  /* 0x0000000404077c24 */ /* 0x000fe2000f8e0207 */
[----:B------:R-:W-:Y:S01]  /*1a560*/  ISETP.GT.U32.AND P1, PT, R10, 0x9f, PT ;  /* 0x0000009f0a00780c */ /* 0x000fe20003f24070 */
[----:B--2---:R-:W-:-:S04]  /*1a570*/  IMAD R0, R11, UR6, RZ ;  /* 0x000000060b007c24 */ /* 0x004fc8000f8e02ff */
[C---:B----4-:R-:W-:Y:S02]  /*1a580*/  IMAD R0, R8.reuse, UR7, R0 ;  /* 0x0000000708007c24 */ /* 0x050fe4000f8e0200 */
[----:B------:R-:W-:-:S04]  /*1a590*/  IMAD.WIDE.U32 R2, R8, UR6, R2 ;  /* 0x0000000608027c25 */ /* 0x000fc8000f8e0002 */
[----:B------:R-:W-:Y:S01]  /*1a5a0*/  IMAD.IADD R3, R0, 0x1, R3 ;  /* 0x0000000100037824 */ /* 0x000fe200078e0203 */
[----:B------:R-:W-:-:S04]  /*1a5b0*/  LEA R4, P0, R2, UR8, 0x2 ;  /* 0x0000000802047c11 */ /* 0x000fc8000f8010ff */
[----:B------:R-:W-:-:S05]  /*1a5c0*/  LEA.HI.X R5, R2, UR9, R3, 0x2, P0 ;  /* 0x0000000902057c11 */ /* 0x000fca00080f1403 */
[----:B------:R0:W2:Y:S01]  /*1a5d0*/  LDG.E R10, desc[UR52][R4.64] ;  /* 0x00000034040a7981 */ /* 0x0000a2000c1e1900 */
[--C-:B------:R-:W-:Y:S01]  /*1a5e0*/  @!P1 SHF.R.S32.HI R3, RZ, 0x1f, R6.reuse ;  /* 0x0000001fff039819 */ /* 0x100fe20000011406 */
[----:B------:R-:W-:-:S04]  /*1a5f0*/  @!P1 IMAD.MOV.U32 R2, RZ, RZ, R6 ;  /* 0x000000ffff029224 */ /* 0x000fc800078e0006 */
[----:B------:R-:W-:-:S04]  /*1a600*/  @!P1 IMAD.WIDE.U32 R2, R8, UR6, R2 ;  /* 0x0000000608029c25 */ /* 0x000fc8000f8e0002 */
[----:B0-----:R-:W-:Y:S02]  /*1a610*/  IMAD.MOV R4, RZ, RZ, -R6 ;  /* 0x000000ffff047224 */ /* 0x001fe400078e0a06 */
[----:B------:R-:W-:Y:S02]  /*1a620*/  @!P1 IMAD.IADD R0, R0, 0x1, R3 ;  /* 0x0000000100009824 */ /* 0x000fe400078e0203 */
[----:B------:R-:W-:Y:S01]  /*1a630*/  IMAD R9, R4, UR4, R9 ;  /* 0x0000000404097c24 */ /* 0x000fe2000f8e0209 */
[C---:B------:R-:W-:Y:S01]  /*1a640*/  @!P1 LEA R4, P0, R2.reuse, UR8, 0x2 ;  /* 0x0000000802049c11 */ /* 0x040fe2000f8010ff */
[----:B------:R-:W-:Y:S02]  /*1a650*/  VIADD R28, R21, 0x1 ;  /* 0x00000001151c7836 */ /* 0x000fe40000000000 */
[----:B------:R-:W-:Y:S01]  /*1a660*/  IMAD.MOV.U32 R8, RZ, RZ, RZ ;  /* 0x000000ffff087224 */ /* 0x000fe200078e00ff */
[----:B------:R-:W-:Y:S01]  /*1a670*/  @!P1 LEA.HI.X R5, R2, UR9, R0, 0x2, P0 ;  /* 0x0000000902059c11 */ /* 0x000fe200080f1400 */
[----:B------:R-:W-:Y:S01]  /*1a680*/  IMAD.MOV.U32 R0, RZ, RZ, R29 ;  /* 0x000000ffff007224 */ /* 0x000fe200078e001d */
[----:B------:R-:W-:-:S03]  /*1a690*/  ISETP.NE.AND P0, PT, R28, 0x2, PT ;  /* 0x000000021c00780c */ /* 0x000fc60003f05270 */
[----:B-----5:R0:W5:Y:S01]  /*1a6a0*/  @!P1 LDG.E R8, desc[UR52][R4.64] ;  /* 0x0000003404089981 */ /* 0x020162000c1e1900 */
[----:B------:R-:W-:Y:S02]  /*1a6b0*/  ISETP.GT.AND P1, PT, R0, UR43, PT ;  /* 0x0000002b00007c0c */ /* 0x000fe4000bf24270 */
[----:B------:R-:W-:-:S04]  /*1a6c0*/  SEL R0, RZ, 0x1, P0 ;  /* 0x00000001ff007807 */ /* 0x000fc80000000000 */
[----:B------:R-:W-:Y:S01]  /*1a6d0*/  LOP3.LUT R2, R22, R0, RZ, 0x3c, !PT ;  /* 0x0000000016027212 */ /* 0x000fe200078e3cff */
[----:B------:R-:W-:-:S04]  /*1a6e0*/  IMAD.U32 R11, RZ, RZ, UR44 ;  /* 0x0000002cff0b7e24 */ /* 0x000fc8000f8e00ff */
[----:B------:R0:W-:Y:S01]  /*1a6f0*/  STL [R1+0x4], R2 ;  /* 0x0000040201007387 */ /* 0x0001e20000100800 */
[----:B------:R-:W-:Y:S01]  /*1a700*/  ISETP.NE.AND P2, PT, R11, 0x3, PT ;  /* 0x000000030b00780c */ /* 0x000fe20003f45270 */
[----:B------:R-:W-:Y:S01]  /*1a710*/  VIADD R29, R29, 0xffffffff ;  /* 0xffffffff1d1d7836 */ /* 0x000fe20000000000 */
[----:B------:R-:W-:Y:S02]  /*1a720*/  SEL R28, R28, RZ, P0 ;  /* 0x000000ff1c1c7207 */ /* 0x000fe40000000000 */
[----:B--2---:R-:W-:-:S09]  /*1a730*/  SHF.R.S32.HI R26, RZ, 0x1f, R10 ;  /* 0x0000001fff1a7819 */ /* 0x004fd2000001140a */
[----:B0-----:R-:W-:Y:S05]  /*1a740*/  @!P2 BRA `(.L_x_1212) ;  /* 0x000000000004a947 */ /* 0x001fea0003800000 */
[----:B------:R-:W-:Y:S01]  /*1a750*/  BPT.TRAP 0x1 ;  /* 0x000000040000795c */ /* 0x000fe20000300000 */
.L_x_1212:
[----:B------:R-:W-:Y:S01]  /*1a760*/  IMAD R0, R28, 0x8, R17 ;  /* 0x000000081c007824 */ /* 0x000fe200078e0211 */
[----:B------:R-:W-:Y:S01]  /*1a770*/  SHF.L.U32 R27, R2, 0x1f, RZ ;  /* 0x0000001f021b7819 */ /* 0x000fe200000006ff */
[----:B------:R-:W-:Y:S01]  /*1a780*/  BSSY B0, `(.L_x_1213) ;  /* 0x0000004000007945 */ /* 0x000fe20003800000 */
[----:B------:R-:W-:Y:S02]  /*1a790*/  SHF.R.S32.HI R23, RZ, 0x1f, R7 ;  /* 0x0000001fff177819 */ /* 0x000fe40000011407 */
[----:B------:R-:W0:Y:S02]  /*1a7a0*/  SYNCS.PHASECHK.TRANS64.TRYWAIT P0, [R0+URZ+0x13280], R27 ;  /* 0x0132801b000075a7 */ /* 0x000e24000800017f */
[----:B0-----:R-:W-:Y:S05]  /*1a7b0*/  @!P0 BRA `(.L_x_1214) ;  /* 0x0000004400248947 */ /* 0x001fea0003800000 */
.L_x_1311:
[----:B------:R-:W-:Y:S05]  /*1a7c0*/  BSYNC B0 ;  /* 0x0000000000007941 */ /* 0x000fea0003800000 */
.L_x_1213:
        /* <DEDUP_REMOVED lines=15> */
[----:B------:R-:W-:Y:S02]  /*1a8c0*/  IMAD R6, R9, UR5, R6 ;  /* 0x0000000509067c24 */ /* 0x000fe4000f8e0206 */
        /* <DEDUP_REMOVED lines=50> */
.L_x_1323:
        /* <DEDUP_REMOVED lines=11> */
.L_x_1216:
        /* <DEDUP_REMOVED lines=11> */
.L_x_1217:
[----:B------:R2:W-:Y:S01]  /*1ad50*/  SYNCS.ARRIVE.TRANS64.A1T0 RZ, [R0+URZ+0x13270], RZ ;  /* 0x013270ff00ff79a7 */ /* 0x0005e2000810003f */
[----:B------:R-:W-:Y:S05]  /*1ad60*/  @!P3 BRA `(.L_x_1218) ;  /* 0x000000000004b947 */ /* 0x000fea0003800000 */
[----:B------:R-:W-:Y:S01]  /*1ad70*/  BPT.TRAP 0x1 ;  /* 0x000000040000795c */ /* 0x000fe20000300000 */
.L_x_1218:
[----:B------:R-:W3:Y:S01]  /*1ad80*/  SYNCS.PHASECHK.TRANS64.TRYWAIT P0, [R0+URZ+0x13240], R27 ;  /* 0x0132401b000075a7 */ /* 0x000ee2000800017f */
[----:B------:R-:W-:Y:S04]  /*1ad90*/  BSSY B0, `(.L_x_1219) ;  /* 0x0000002000007945 */ /* 0x000fe80003800000 */
[----:B---3--:R-:W-:Y:S05]  /*1ada0*/  @!P0 BRA `(.L_x_1220) ;  /* 0x0000004400588947 */ /* 0x008fea0003800000 */
.L_x_1324:
[----:B------:R-:W-:Y:S05]  /*1adb0*/  BSYNC B0 ;  /* 0x0000000000007941 */ /* 0x000fea0003800000 */
.L_x_1219:
        /* <DEDUP_REMOVED lines=53> */
[----:B-1----:R-:W-:-:S05]  /*1b110*/  IADD3 R2, P0, R19, R2, RZ ;  /* 0x0000000213027210 */ /* 0x002fca0007f1e0ff */
[----:B------:R-:W-:-:S05]  /*1b120*/  IMAD.X R3, RZ, RZ, R8, P0 ;  /* 0x000000ffff037224 */ /* 0x000fca00000e0608 */
[----:B------:R1:W-:Y:S04]  /*1b130*/  LDGSTS.E.BYPASS.LTC128B.128 [R6+0xf800], desc[UR52][R2.64], !P2 ;  /* 0x0f80000002067fae */ /* 0x0003e8000d101d74 */
[----:B-1----:R1:W4:Y:S02]  /*1b140*/  SHFL.IDX PT, R2, R4, RZ, 0x1c1f ;  /* 0x001c1fff04027589 */ /* 0x00232400000e0000 */
.L_x_1336:
        /* <DEDUP_REMOVED lines=8> */
.L_x_1222:
        /* <DEDUP_REMOVED lines=11> */
.L_x_1223:
[----:B------:R0:W-:Y:S02]  /*1b280*/  SYNCS.ARRIVE.TRANS64.A1T0 RZ, [R0+URZ+0x13230], RZ ;  /* 0x013230ff00ff79a7 */ /* 0x0001e4000810003f */
[----:B0-23--:R-:W-:-:S05]  /*1b290*/  IMAD.U32 R0, RZ, RZ, UR46 ;  /* 0x0000002eff007e24 */ /* 0x00dfca000f8e00ff */
[----:B------:R-:W-:-:S13]  /*1b2a0*/  ISETP.NE.AND P0, PT, R0, 0x3, PT ;  /* 0x000000030000780c */ /* 0x000fda0003f05270 */
[----:B------:R-:W-:Y:S05]  /*1b2b0*/  @!P0 BRA `(.L_x_1224) ;  /* 0x0000000000048947 */ /* 0x000fea0003800000 */
[----:B------:R-:W-:Y:S01]  /*1b2c0*/  BPT.TRAP 0x1 ;  /* 0x000000040000795c */ /* 0x000fe20000300000 */
.L_x_1224:
[----:B------:R-:W-:Y:S01]  /*1b2d0*/  LOP3.LUT R3, R22, 0x1, RZ, 0x3c, !PT ;  /* 0x0000000116037812 */ /* 0x000fe200078e3cff */
[----:B------:R-:W-:Y:S01]  /*1b2e0*/  IMAD R2, R21, 0x8, R17 ;  /* 0x0000000815027824 */ /* 0x000fe200078e0211 */
[----:B------:R-:W-:Y:S02]  /*1b2f0*/  BSSY B0, `(.L_x_1225) ;  /* 0x0000004000007945 */ /* 0x000fe40003800000 */
[----:B------:R-:W-:-:S04]  /*1b300*/  SHF.L.U32 R3, R3, 0x1f, RZ ;  /* 0x0000001f03037819 */ /* 0x000fc800000006ff */
[----:B------:R-:W0:Y:S02]  /*1b310*/  SYNCS.PHASECHK.TRANS64.TRYWAIT P2, [R2+URZ+0x13270], R3 ;  /* 0x01327003020075a7 */ /* 0x000e24000804017f */
[----:B0-----:R-:W-:Y:S05]  /*1b320*/  @!P2 BRA `(.L_x_1226) ;  /* 0x000000440068a947 */ /* 0x001fea0003800000 */
.L_x_1337:
[----:B------:R-:W-:Y:S05]  /*1b330*/  BSYNC B0 ;  /* 0x0000000000007941 */ /* 0x000fea0003800000 */
.L_x_1225:
[----:B------:R-:W-:-:S05]  /*1b340*/  IMAD.U32 R0, RZ, RZ, UR44 ;  /* 0x0000002cff007e24 */ /* 0x000fca000f8e00ff */
[----:B------:R-:W-:-:S13]  /*1b350*/  ISETP.NE.AND P2, PT, R0, 0x3, PT ;  /* 0x000000030000780c */ /* 0x000fda0003f45270 */
[----:B------:R-:W-:Y:S05]  /*1b360*/  @!P2 BRA `(.L_x_1227) ;  /* 0x000000000004a947 */ /* 0x000fea0003800000 */
[----:B------:R-:W-:Y:S01]  /*1b370*/  BPT.TRAP 0x1 ;  /* 0x000000040000795c */ /* 0x000fe20000300000 */
.L_x_1227:
[----:B------:R-:W-:Y:S01]  /*1b380*/  SHF.L.U32 R5, R22, 0x1f, RZ ;  /* 0x0000001f16057819 */ /* 0x000fe200000006ff */
[----:B0-----:R-:W-:-:S03]  /*1b390*/  IMAD R3, R21, 0x2800, RZ ;  /* 0x0000280015037824 */ /* 0x001fc600078e02ff */
[----:B------:R-:W0:Y:S02]  /*1b3a0*/  SYNCS.PHASECHK.TRANS64.TRYWAIT P2, [R2+URZ+0x13260], R5 ;  /* 0x01326005020075a7 */ /* 0x000e24000804017f */
[----:B0-----:R-:W-:Y:S05]  /*1b3b0*/  @!P2 BRA `(.L_x_1228) ;  /* 0x000000440058a947 */ /* 0x001fea0003800000 */
.L_x_1338:
[----:B------:R-:W2:Y:S04]  /*1b3c0*/  LDL R0, [R1+0x28] ;  /* 0x0000280001007983 */ /* 0x000ea80000100800 */
[----:B------:R-:W3:Y:S01]  /*1b3d0*/  LDL R10, [R1+0x24] ;  /* 0x00002400010a7983 */ /* 0x000ee20000100800 */
[----:B------:R-:W-:Y:S05]  /*1b3e0*/  WARPSYNC.ALL ;  /* 0x0000000000007948 */ /* 0x000fea0003800000 */
[----:B------:R-:W-:-:S05]  /*1b3f0*/  IMAD.U32 R12, RZ, RZ, UR44 ;  /* 0x0000002cff0c7e24 */ /* 0x000fca000f8e00ff */
[----:B------:R-:W-:Y:S02]  /*1b400*/  ISETP.NE.AND P2, PT, R12, 0x3, PT ;  /* 0x000000030c00780c */ /* 0x000fe40003f45270 */
[C---:B--2---:R-:W-:Y:S02]  /*1b410*/  LOP3.LUT R0, R3.reuse, R0, RZ, 0xfc, !PT ;  /* 0x0000000003007212 */ /* 0x044fe400078efcff */
[----:B---3--:R-:W-:-:S03]  /*1b420*/  LOP3.LUT R3, R3, R10, RZ, 0xfc, !PT ;  /* 0x0000000a03037212 */ /* 0x008fc600078efcff */
[C---:B------:R-:W-:Y:S02]  /*1b430*/  IMAD.IADD R0, R17.reuse, 0x1, R0 ;  /* 0x0000000111007824 */ /* 0x040fe400078e0200 */
[----:B------:R-:W-:-:S03]  /*1b440*/  IMAD.IADD R3, R17, 0x1, R3 ;  /* 0x0000000111037824 */ /* 0x000fc600078e0203 */
[----:B01----:R-:W0:Y:S02]  /*1b450*/  LDSM.16.MT88.4 R4, [R0+0x6000] ;  /* 0x006000000004783b */ /* 0x003e240000004200 */
        /* <DEDUP_REMOVED lines=37> */
.L_x_1229:
[----:B-1----:R1:W-:Y:S01]  /*1b6b0*/  SYNCS.ARRIVE.TRANS64.A1T0 RZ, [R2+URZ+0x13250], RZ ;  /* 0x013250ff02ff79a7 */ /* 0x0023e2000810003f */
[----:B------:R-:W-:Y:S06]  /*1b6c0*/  BAR.SYNC.DEFER_BLOCKING 0x2, 0x80 ;  /* 0x0082000000007b1d */ /* 0x000fec0000010000 */
[----:B------:R-:W-:Y:S05]  /*1b6d0*/  @!P0 BRA `(.L_x_1230) ;  /* 0x0000000000048947 */ /* 0x000fea0003800000 */
[----:B------:R-:W-:Y:S01]  /*1b6e0*/  BPT.TRAP 0x1 ;  /* 0x000000040000795c */ /* 0x000fe20000300000 */
.L_x_1230:
[----:B------:R-:W2:Y:S01]  /*1b6f0*/  LDL R0, [R1+0x1c] ;  /* 0x00001c0001007983 */ /* 0x000ea20000100800 */
[----:B-1----:R-:W-:Y:S02]  /*1b700*/  VIADD R2, R2, 0x13280 ;  /* 0x0001328002027836 */ /* 0x002fe40000000000 */
[----:B------:R-:W-:Y:S01]  /*1b710*/  IMAD.MOV.U32 R21, RZ, RZ, R28 ;  /* 0x000000ffff157224 */ /* 0x000fe200078e001c */
[----:B------:R3:W5:Y:S02]  /*1b720*/  LDL R22, [R1+0x4] ;  /* 0x0000040001167983 */ /* 0x0007640000100800 */
[----:B--2---:R-:W-:-:S04]  /*1b730*/  PRMT R2, R0, 0x654, R2 ;  /* 0x0000065400027816 */ /* 0x004fc80000000002 */
[----:B------:R3:W-:Y:S01]  /*1b740*/  SYNCS.ARRIVE.TRANS64.RED.A1T0 RZ, [R2+URZ], RZ ;  /* 0x000000ff02ff79a7 */ /* 0x0007e2000810043f */
[----:B------:R-:W-:Y:S05]  /*1b750*/  @P1 BRA `(.L_x_1231) ;  /* 0xffffffe800ec1947 */ /* 0x000fea000383ffff */
.L_x_1211:
[----:B0-----:R-:W3:Y:S01]  /*1b760*/  S2R R0, SR_TID.X ;  /* 0x0000000000007919 */ /* 0x001ee20000002100 */
[----:B------:R-:W-:Y:S01]  /*1b770*/  BSSY B0, `(.L_x_1232) ;  /* 0x0000013000007945 */ /* 0x000fe20003800000 */
[----:B---3--:R-:W-:Y:S01]  /*1b780*/  LOP3.LUT R2, R0, 0x7f, RZ, 0xc0, !PT ;  /* 0x0000007f00027812 */ /* 0x008fe200078ec0ff */
[----:B------:R-:W-:-:S03]  /*1b790*/  IMAD.U32 R0, RZ, RZ, UR46 ;  /* 0x0000002eff007e24 */ /* 0x000fc6000f8e00ff */
[----:B------:R-:W-:Y:S02]  /*1b7a0*/  ISETP.NE.AND P1, PT, R2, RZ, PT ;  /* 0x000000ff0200720c */ /* 0x000fe40003f25270 */
[----:B------:R-:W-:-:S11]  /*1b7b0*/  ISETP.NE.AND P0, PT, R0, 0x3, PT ;  /* 0x000000030000780c */ /* 0x000fd60003f05270 */
        /* <DEDUP_REMOVED lines=14> */
.L_x_1233:
[----:B------:R-:W-:Y:S05]  /*1b8a0*/  BSYNC B0 ;  /* 0x0000000000007941 */ /* 0x000fea0003800000 */
.L_x_1232:
[----:B------:R-:W-:Y:S05]  /*1b8b0*/  @!P0 BRA `(.L_x_1234) ;  /* 0x0000000000048947 */ /* 0x000fea0003800000 */
[----:B------:R-:W-:Y:S01]  /*1b8c0*/  BPT.TRAP 0x1 ;  /* 0x000000040000795c */ /* 0x000fe20000300000 */
.L_x_1234:
[----:B0-----:R-:W2:Y:S01]  /*1b8d0*/  LDL R0, [R1+0x4] ;  /* 0x0000040001007983 */ /* 0x001ea20000100800 */
[----:B------:R-:W-:Y:S01]  /*1b8e0*/  IMAD R3, R28, 0x8, R17 ;  /* 0x000000081c037824 */ /* 0x000fe200078e0211 */
[----:B------:R-:W-:Y:S01]  /*1b8f0*/  BSSY B0, `(.L_x_1235) ;  /* 0x0000005000007945 */ /* 0x000fe20003800000 */
[----:B--2---:R-:W-:-:S04]  /*1b900*/  LOP3.LUT R0, R0, 0x1, RZ, 0x3c, !PT ;  /* 0x0000000100007812 */ /* 0x004fc800078e3cff */
[----:B------:R-:W-:-:S04]  /*1b910*/  SHF.L.U32 R0, R0, 0x1f, RZ ;  /* 0x0000001f00007819 */ /* 0x000fc800000006ff */
[----:B------:R-:W0:Y:S02]  /*1b920*/  SYNCS.PHASECHK.TRANS64.TRYWAIT P1, [R3+URZ+0x13270], R0 ;  /* 0x01327000030075a7 */ /* 0x000e24000802017f */
[----:B0-----:R-:W-:Y:S05]  /*1b930*/  @!P1 BRA `(.L_x_1236) ;  /* 0x00000040000c9947 */ /* 0x001fea0003800000 */
.L_x_1339:
[----:B------:R-:W-:Y:S05]  /*1b940*/  BSYNC B0 ;  /* 0x0000000000007941 */ /* 0x000fea0003800000 */
.L_x_1235:
[----:B------:R-:W-:-:S05]  /*1b950*/  IMAD.U32 R2, RZ, RZ, UR44 ;  /* 0x0000002cff027e24 */ /* 0x000fca000f8e00ff */
[----:B------:R-:W-:-:S13]  /*1b960*/  ISETP.NE.AND P1, PT, R2, 0x3, PT ;  /* 0x000000030200780c */ /* 0x000fda0003f25270 */
[----:B------:R-:W-:Y:S05]  /*1b970*/  @!P1 BRA `(.L_x_1237) ;  /* 0x0000000000049947 */ /* 0x000fea0003800000 */
[----:B------:R-:W-:Y:S01]  /*1b980*/  BPT.TRAP 0x1 ;  /* 0x000000040000795c */ /* 0x000fe20000300000 */
.L_x_1237:
[----:B0-----:R-:W2:Y:S02]  /*1b990*/  LDL R0, [R1+0x4] ;  /* 0x0000040001007983 */ /* 0x001ea40000100800 */
[----:B--2---:R-:W-:-:S04]  /*1b9a0*/  SHF.L.U32 R0, R0, 0x1f, RZ ;  /* 0x0000001f00007819 */ /* 0x004fc800000006ff */
[----:B------:R-:W0:Y:S02]  /*1b9b0*/  SYNCS.PHASECHK.TRANS64.TRYWAIT P1, [R3+URZ+0x13260], R0 ;  /* 0x01326000030075a7 */ /* 0x000e24000802017f */
[----:B0-----:R-:W-:Y:S05]  /*1b9c0*/  @!P1 BRA `(.L_x_1238) ;  /* 0x0000003c00fc9947 */ /* 0x001fea0003800000 */
.L_x_1340:
[----:B------:R-:W0:Y:S04]  /*1b9d0*/  LDL R4, [R1+0x28] ;  /* 0x0000280001047983 */ /* 0x000e280000100800 */
[----:B------:R-:W2:Y:S01]  /*1b9e0*/  LDL R10, [R1+0x24] ;  /* 0x00002400010a7983 */ /* 0x000ea20000100800 */
[----:B------:R-:W-:Y:S01]  /*1b9f0*/  IMAD R2, R28, 0x2800, RZ ;  /* 0x000028001c027824 */ /* 0x000fe200078e02ff */
[----:B------:R-:W-:Y:S05]  /*1ba00*/  WARPSYNC.ALL ;  /* 0x0000000000007948 */ /* 0x000fea0003800000 */
[----:B------:R-:W-:-:S05]  /*1ba10*/  IMAD.U32 R12, RZ, RZ, UR44 ;  /* 0x0000002cff0c7e24 */ /* 0x000fca000f8e00ff */
[----:B------:R-:W-:Y:S02]  /*1ba20*/  ISETP.NE.AND P1, PT, R12, 0x3, PT ;  /* 0x000000030c00780c */ /* 0x000fe40003f25270 */
[C---:B0-----:R-:W-:Y:S02]  /*1ba30*/  LOP3.LUT R0, R2.reuse, R4, RZ, 0xfc, !PT ;  /* 0x0000000402007212 */ /* 0x041fe400078efcff */
[----:B--2---:R-:W-:-:S03]  /*1ba40*/  LOP3.LUT R2, R2, R10, RZ, 0xfc, !PT ;  /* 0x0000000a02027212 */ /* 0x004fc600078efcff */
[C---:B------:R-:W-:Y:S02]  /*1ba50*/  IMAD.IADD R0, R17.reuse, 0x1, R0 ;  /* 0x0000000111007824 */ /* 0x040fe400078e0200 */
[----:B------:R-:W-:-:S03]  /*1ba60*/  IMAD.IADD R2, R17, 0x1, R2 ;  /* 0x0000000111027824 */ /* 0x000fc600078e0202 */
        /* <DEDUP_REMOVED lines=38> */
.L_x_1239:
[----:B-1----:R1:W-:Y:S01]  /*1bcd0*/  SYNCS.ARRIVE.TRANS64.A1T0 RZ, [R3+URZ+0x13250], RZ ;  /* 0x013250ff03ff79a7 */ /* 0x0023e2000810003f */
[----:B------:R-:W-:Y:S06]  /*1bce0*/  BAR.SYNC.DEFER_BLOCKING 0x2, 0x80 ;  /* 0x0082000000007b1d */ /* 0x000fec0000010000 */
[----:B------:R-:W-:Y:S05]  /*1bcf0*/  @!P0 BRA `(.L_x_1240) ;  /* 0x0000000000048947 */ /* 0x000fea0003800000 */
[----:B------:R-:W-:Y:S01]  /*1bd00*/  BPT.TRAP 0x1 ;  /* 0x000000040000795c */ /* 0x000fe20000300000 */
.L_x_1240:
[----:B------:R-:W2:Y:S04]  /*1bd10*/  LDL R0, [R1+0x1c] ;  /* 0x00001c0001007983 */ /* 0x000ea80000100800 */
[----:B0-----:R-:W3:Y:S01]  /*1bd20*/  LDL.LU R2, [R1+0x4] ;  /* 0x0000040001027983 */ /* 0x001ee20000300800 */
        /* <DEDUP_REMOVED lines=8> */
[----:B------:R0:W-:Y:S02]  /*1bdb0*/  STL [R1+0x4], R2 ;  /* 0x0000040201007387 */ /* 0x0001e40000100800 */
.L_x_1181:
[----:B------:R-:W-:Y:S05]  /*1bdc0*/  BSYNC B7 ;  /* 0x0000000000077941 */ /* 0x000fea0003800000 */
.L_x_1179:
[----:B------:R-:W-:-:S13]  /*1bdd0*/  LOP3.LUT P0, RZ, R16, 0x20, RZ, 0xc0, !PT ;  /* 0x0000002010ff7812 */ /* 0x000fda000780c0ff */
        /* <DEDUP_REMOVED lines=14> */
.L_x_1241:
[----:B-1----:R-:W2:Y:S01]  /*1bec0*/  LDL.LU R0, [R1+0x10] ;  /* 0x0000100001007983 */ /* 0x002ea20000300800 */
        /* <DEDUP_REMOVED lines=9> */
[----:B0-----:R-:W-:-:S04]  /*1bf60*/  @!P1 IMAD.WIDE R2, R7, 0x4, R2 ;  /* 0x0000000407029825 */ /* 0x001fc800078e0202 */
[----:B--2---:R-:W-:Y:S02]  /*1bf70*/  IMAD.MOV.U32 R10, RZ, RZ, R0 ;  /* 0x000000ffff0a7224 */ /* 0x004fe400078e0000 */
[----:B------:R-:W-:-:S06]  /*1bf80*/  IMAD.MOV.U32 R0, RZ, RZ, RZ ;  /* 0x000000ffff007224 */ /* 0x000fcc00078e00ff */
[----:B------:R1:W2:Y:S02]  /*1bf90*/  @!P1 LDG.E R0, desc[UR52][R2.64] ;  /* 0x0000003402009981 */ /* 0x0002a4000c1e1900 */
[----:B-1----:R-:W-:-:S04]  /*1bfa0*/  @!P1 IMAD.WIDE R2, R7, 0x4, R4 ;  /* 0x0000000407029825 */ /* 0x002fc800078e0204 */
[----:B------:R-:W-:-:S06]  /*1bfb0*/  IMAD.MOV.U32 R5, RZ, RZ, RZ ;  /* 0x000000ffff057224 */ /* 0x000fcc00078e00ff */
[----:B------:R-:W2:Y:S01]  /*1bfc0*/  @!P1 LDG.E R5, desc[UR52][R2.64] ;  /* 0x0000003402059981 */ /* 0x000ea2000c1e1900 */
[C---:B------:R-:W-:Y:S02]  /*1bfd0*/  ISETP.NE.AND P1, PT, R9.reuse, RZ, PT ;  /* 0x000000ff0900720c */ /* 0x040fe40003f25270 */
[C---:B------:R-:W-:Y:S02]  /*1bfe0*/  ISETP.GE.U32.AND P2, PT, R9.reuse, 0x2, PT ;  /* 0x000000020900780c */ /* 0x040fe40003f46070 */
[C---:B------:R-:W-:Y:S02]  /*1bff0*/  ISETP.GE.U32.AND P3, PT, R9.reuse, 0x4, PT ;  /* 0x000000040900780c */ /* 0x040fe40003f66070 */
[C---:B------:R-:W-:Y:S02]  /*1c000*/  ISETP.GE.U32.AND P4, PT, R9.reuse, 0x8, PT ;  /* 0x000000080900780c */ /* 0x040fe40003f86070 */
[----:B------:R-:W-:Y:S02]  /*1c010*/  ISETP.GE.U32.AND P5, PT, R9, 0x10, PT ;  /* 0x000000100900780c */ /* 0x000fe40003fa6070 */
[----:B------:R-:W-:Y:S01]  /*1c020*/  SHFL.IDX PT, R9, R10, 0x1, 0x1f ;  /* 0x00201f000a097f89 */ /* 0x000fe200000e0000 */
        /* <DEDUP_REMOVED lines=8> */
[----:B0-----:R-:W-:Y:S02]  /*1c0b0*/  SEL R3, R8, RZ, P3 ;  /* 0x000000ff08037207 */ /* 0x001fe40001800000 */
[----:B------:R-:W0:Y:S03]  /*1c0c0*/  LDC R8, c[0x0][0xc38] ;  /* 0x00030e00ff087b82 */ /* 0x000e260000000800 */
[----:B------:R-:W-:Y:S02]  /*1c0d0*/  IMAD.IADD R2, R6, 0x1, R3 ;  /* 0x0000000106027824 */ /* 0x000fe400078e0203 */
[----:B------:R-:W-:Y:S04]  /*1c0e0*/  SHFL.IDX PT, R6, R10, RZ, 0x1f ;  /* 0x00001fff0a067589 */ /* 0x000fe800000e0000 */
[----:B------:R-:W1:Y:S02]  /*1c0f0*/  SHFL.UP PT, R3, R2, 0x8, RZ ;  /* 0x0500000002037989 */ /* 0x000e6400000e00ff */
[----:B-1----:R-:W-:-:S05]  /*1c100*/  SEL R3, R3, RZ, P4 ;  /* 0x000000ff03037207 */ /* 0x002fca0002000000 */
[----:B------:R-:W-:-:S05]  /*1c110*/  IMAD.IADD R4, R2, 0x1, R3 ;  /* 0x0000000102047824 */ /* 0x000fca00078e0203 */
[----:B------:R-:W1:Y:S02]  /*1c120*/  SHFL.UP PT, R3, R4, 0x10, RZ ;  /* 0x0600000004037989 */ /* 0x000e6400000e00ff */
[----:B-1----:R-:W-:-:S05]  /*1c130*/  SEL R3, R3, RZ, P5 ;  /* 0x000000ff03037207 */ /* 0x002fca0002800000 */
[----:B------:R-:W-:-:S05]  /*1c140*/  IMAD.IADD R3, R4, 0x1, R3 ;  /* 0x0000000104037824 */ /* 0x000fca00078e0203 */
[----:B------:R-:W0:Y:S02]  /*1c150*/  SHFL.IDX PT, R7, R3, 0x1f, 0x1f ;  /* 0x03e01f0003077f89 */ /* 0x000e2400000e0000 */
[----:B0-----:R-:W-:Y:S02]  /*1c160*/  IMAD R2, R7, R8, RZ ;  /* 0x0000000807027224 */ /* 0x001fe400078e02ff */
[----:B------:R-:W-:Y:S02]  /*1c170*/  IMAD.MOV.U32 R7, RZ, RZ, RZ ;  /* 0x000000ffff077224 */ /* 0x000fe400078e00ff */
[----:B------:R-:W-:-:S05]  /*1c180*/  IMAD.IADD R9, R9, 0x1, R2 ;  /* 0x0000000109097824 */ /* 0x000fca00078e0202 */
[----:B------:R-:W-:-:S13]  /*1c190*/  ISETP.GT.AND P6, PT, R9, R6, PT ;  /* 0x000000060900720c */ /* 0x000fda0003fc4270 */
[----:B------:R-:W-:Y:S05]  /*1c1a0*/  @P6 BRA `(.L_x_1243) ;  /* 0x0000000000a06947 */ /* 0x000fea0003800000 */
.L_x_1245:
        /* <DEDUP_REMOVED lines=12> */
[----:B------:R1:W2:Y:S02]  /*1c270*/  @!P6 LDG.E R0, desc[UR52][R2.64] ;  /* 0x000000340200e981 */ /* 0x0002a4000c1e1900 */
        /* <DEDUP_REMOVED lines=25> */
[----:B------:R-:W-:Y:S02]  /*1c410*/  IMAD.MOV.U32 R3, RZ, RZ, R2 ;  /* 0x000000ffff037224 */ /* 0x000fe400078e0002 */
[----:B------:R-:W-:-:S07]  /*1c420*/  IMAD.MOV.U32 R2, RZ, RZ, R4 ;  /* 0x000000ffff027224 */ /* 0x000fce00078e0004 */
.L_x_1243:
[----:B------:R-:W-:-:S04]  /*1c430*/  IMAD.IADD R9, R9, 0x1, -R2 ;  /* 0x0000000109097824 */ /* 0x000fc800078e0a02 */
[----:B------:R-:W-:-:S05]  /*1c440*/  IMAD R11, R3, R8, R9 ;  /* 0x00000008030b7224 */ /* 0x000fca00078e0209 */
[----:B------:R-:W-:-:S13]  /*1c450*/  ISETP.GT.AND P0, PT, R11, R6, PT ;  /* 0x000000060b00720c */ /* 0x000fda0003f04270 */
[----:B------:R-:W-:Y:S02]  /*1c460*/  VOTEU.ANY UR5, UPT, !P0 ;  /* 0x0000000000057886 */ /* 0x000fe400040e0100 */
[----:B------:R-:W-:Y:S01]  /*1c470*/  ISETP.NE.AND P0, PT, RZ, UR5, PT ;  /* 0x00000005ff007c0c */ /* 0x000fe2000bf05270 */
[----:B------:R-:W-:-:S06]  /*1c480*/  UPOPC UR4, UR5 ;  /* 0x00000005000472bf */ /* 0x000fcc0008000000 */
[----:B------:R-:W-:Y:S02]  /*1c490*/  IMAD.U32 R2, RZ, RZ, UR4 ;  /* 0x00000004ff027e24 */ /* 0x000fe4000f8e00ff */
[----:B------:R-:W-:-:S03]  /*1c4a0*/  IMAD.U32 R11, RZ, RZ, UR4 ;  /* 0x00000004ff0b7e24 */ /* 0x000fc6000f8e00ff */
[----:B------:R0:W1:Y:S04]  /*1c4b0*/  SHFL.IDX PT, R5, R5, R2, 0x1f ;  /* 0x00001f0205057589 */ /* 0x00006800000e0000 */
[----:B------:R0:W2:Y:S01]  /*1c4c0*/  SHFL.IDX PT, R0, R0, R11, 0x1f ;  /* 0x00001f0b00007589 */ /* 0x0000a200000e0000 */
[----:B------:R-:W-:Y:S05]  /*1c4d0*/  @!P0 BRA `(.L_x_1246) ;  /* 0x00000000000c8947 */ /* 0x000fea0003800000 */
[----:B------:R-:W-:-:S06]  /*1c4e0*/  UIADD3 UR5, UR4, -0x1, URZ ;  /* 0xffffffff04057890 */ /* 0x000fcc000fffe03f */
[----:B0-----:R-:W-:-:S05]  /*1c4f0*/  IMAD.U32 R2, RZ, RZ, UR5 ;  /* 0x00000005ff027e24 */ /* 0x001fca000f8e00ff */
[----:B------:R3:W4:Y:S02]  /*1c500*/  SHFL.IDX PT, R7, R3, R2, 0x1f ;  /* 0x00001f0203077589 */ /* 0x00072400000e0000 */
.L_x_1246:
[----:B---34-:R-:W-:Y:S01]  /*1c510*/  IMAD R3, R7, R8, R9 ;  /* 0x0000000807037224 */ /* 0x018fe200078e0209 */
[----:B-1----:R-:W-:Y:S01]  /*1c520*/  ISETP.NE.AND P0, PT, R5, 0x1, PT ;  /* 0x000000010500780c */ /* 0x002fe20003f05270 */
[----:B------:R-:W-:Y:S02]  /*1c530*/  UIADD3 UR41, UR4, UR41, URZ ;  /* 0x0000002904297290 */ /* 0x000fe4000fffe03f */
[----:B------:R-:W-:Y:S01]  /*1c540*/  IMAD.IADD R4, R6, 0x1, -R3 ;  /* 0x0000000106047824 */ /* 0x000fe200078e0a03 */
[----:B------:R1:W-:Y:S09]  /*1c550*/  STL [R1+0x10], R3 ;  /* 0x0000100301007387 */ /* 0x0003f20000100800 */
[----:B------:R-:W-:Y:S05]  /*1c560*/  @!P0 BRA `(.L_x_1247) ;  /* 0x0000000000e08947 */ /* 0x000fea0003800000 */
[----:B--2---:R-:W-:Y:S01]  /*1c570*/  IABS R6, R0 ;  /* 0x0000000000067213 */ /* 0x004fe20000000000 */
[----:B0-----:R-:W-:-:S03]  /*1c580*/  IMAD.MOV.U32 R2, RZ, RZ, RZ ;  /* 0x000000ffff027224 */ /* 0x001fc600078e00ff */
[----:B------:R-:W0:Y:S08]  /*1c590*/  I2F.RP R8, R6 ;  /* 0x0000000600087306 */ /* 0x000e300000209400 */
[----:B0-----:R-:W0:Y:S02]  /*1c5a0*/  MUFU.RCP R8, R8 ;  /* 0x0000000800087308 */ /* 0x001e240000001000 */
[----:B0-----:R-:W-:Y:S01]  /*1c5b0*/  VIADD R9, R8, 0xffffffe ;  /* 0x0ffffffe08097836 */ /* 0x001fe20000000000 */
[----:B------:R-:W-:-:S05]  /*1c5c0*/  IABS R8, R0 ;  /* 0x0000000000087213 */ /* 0x000fca0000000000 */
[----:B-1----:R0:W1:Y:S01]  /*1c5d0*/  F2I.FTZ.U32.TRUNC.NTZ R3, R9 ;  /* 0x0000000900037305 */ /* 0x002062000021f000 */
[----:B------:R-:W-:Y:S01]  /*1c5e0*/  IMAD.MOV R11, RZ, RZ, -R8 ;  /* 0x000000ffff0b7224 */ /* 0x000fe200078e0a08 */
[----:B0-----:R-:W-:Y:S01]  /*1c5f0*/  IABS R9, R4 ;  /* 0x0000000400097213 */ /* 0x001fe20000000000 */
[----:B-1----:R-:W-:-:S04]  /*1c600*/  IMAD.MOV R7, RZ, RZ, -R3 ;  /* 0x000000ffff077224 */ /* 0x002fc800078e0a03 */
[----:B------:R-:W-:-:S04]  /*1c610*/  IMAD R7, R7, R6, RZ ;  /* 0x0000000607077224 */ /* 0x000fc800078e02ff */
[----:B------:R-:W-:Y:S01]  /*1c620*/  IMAD.HI.U32 R3, R3, R7, R2 ;  /* 0x0000000703037227 */ /* 0x000fe200078e0002 */
[----:B------:R-:W-:-:S04]  /*1c630*/  IABS R7, R5 ;  /* 0x0000000500077213 */ /* 0x000fc80000000000 */
[----:B------:R-:W0:Y:S01]  /*1c640*/  I2F.RP R10, R7 ;  /* 0x00000007000a7306 */ /* 0x000e220000209400 */
[----:B------:R-:W-:-:S04]  /*1c650*/  IMAD.HI.U32 R8, R3, R9, RZ ;  /* 0x0000000903087227 */ /* 0x000fc800078e00ff */
[----:B------:R-:W-:-:S05]  /*1c660*/  IMAD R9, R8, R11, R9 ;  /* 0x0000000b08097224 */ /* 0x000fca00078e0209 */
[----:B------:R-:W-:Y:S01]  /*1c670*/  ISETP.GT.U32.AND P1, PT, R6, R9, PT ;  /* 0x000000090600720c */ /* 0x000fe20003f24070 */
[----:B0-----:R-:W0:-:S12]  /*1c680*/  MUFU.RCP R2, R10 ;  /* 0x0000000a00027308 */ /* 0x001e180000001000 */
[----:B------:R-:W-:Y:S02]  /*1c690*/  @!P1 IMAD.IADD R9, R9, 0x1, -R6 ;  /* 0x0000000109099824 */ /* 0x000fe400078e0a06 */
[----:B------:R-:W-:Y:S01]  /*1c6a0*/  @!P1 VIADD R8, R8, 0x1 ;  /* 0x0000000108089836 */ /* 0x000fe20000000000 */
[----:B------:R-:W-:Y:S02]  /*1c6b0*/  ISETP.NE.AND P1, PT, R0, RZ, PT ;  /* 0x000000ff0000720c */ /* 0x000fe40003f25270 */
[----:B------:R-:W-:Y:S02]  /*1c6c0*/  ISETP.GE.U32.AND P0, PT, R9, R6, PT ;  /* 0x000000060900720c */ /* 0x000fe40003f06070 */
[----:B------:R-:W-:Y:S01]  /*1c6d0*/  IABS R6, R5 ;  /* 0x0000000500067213 */ /* 0x000fe20000000000 */
[----:B0-----:R-:W-:-:S04]  /*1c6e0*/  VIADD R11, R2, 0xffffffe ;  /* 0x0ffffffe020b7836 */ /* 0x001fc80000000000 */
[----:B------:R-:W-:Y:S01]  /*1c6f0*/  IMAD.MOV R6, RZ, RZ, -R6 ;  /* 0x000000ffff067224 */ /* 0x000fe200078e0a06 */
[----:B------:R-:W0:Y:S05]  /*1c700*/  F2I.FTZ.U32.TRUNC.NTZ R3, R11 ;  /* 0x0000000b00037305 */ /* 0x000e2a000021f000 */
        /* <DEDUP_REMOVED lines=9> */
[----:B------:R-:W-:-:S05]  /*1c7a0*/  IABS R3, R8 ;  /* 0x0000000800037213 */ /* 0x000fca0000000000 */
        /* <DEDUP_REMOVED lines=12> */
[--C-:B------:R-:W-:Y:S02]  /*1c870*/  IMAD.MOV R3, RZ, RZ, -R2.reuse ;  /* 0x000000ffff037224 */ /* 0x100fe400078e0a02 */
[C---:B------:R-:W-:Y:S02]  /*1c880*/  IMAD R6, R5.reuse, 0x1000000, R2 ;  /* 0x0100000005067824 */ /* 0x040fe400078e0202 */
[--C-:B------:R-:W-:Y:S02]  /*1c890*/  IMAD R5, R5, R3, R8.reuse ;  /* 0x0000000305057224 */ /* 0x100fe400078e0208 */
[----:B------:R-:W-:-:S04]  /*1c8a0*/  IMAD.MOV R3, RZ, RZ, -R8 ;  /* 0x000000ffff037224 */ /* 0x000fc800078e0a08 */
[----:B------:R-:W-:Y:S02]  /*1c8b0*/  IMAD R2, R0, R3, R4 ;  /* 0x0000000300027224 */ /* 0x000fe400078e0204 */
[----:B------:R-:W-:-:S05]  /*1c8c0*/  IMAD R3, R5, 0x10000, R6 ;  /* 0x0001000005037824 */ /* 0x000fca00078e0206 */
[----:B------:R0:W-:Y:S01]  /*1c8d0*/  STL [R1+0x18], R3 ;  /* 0x0000180301007387 */ /* 0x0001e20000100800 */
[----:B------:R-:W-:Y:S05]  /*1c8e0*/  BRA `(.L_x_1248) ;  /* 0x0000000400007947 */ /* 0x000fea0003800000 */
.L_x_1247:
[----:B------:R-:W-:Y:S02]  /*1c8f0*/  ULDC.64 UR4, c[0x0][0xc90] ;  /* 0x0003240000047ab9 */ /* 0x000fe40000000a00 */
[----:B------:R-:W-:-:S06]  /*1c900*/  UIMAD.WIDE UR4, UR41, 0x4, UR4 ;  /* 0x00000004290478a5 */ /* 0x000fcc000f8e0204 */
[----:B0-----:R-:W-:Y:S02]  /*1c910*/  IMAD.U32 R2, RZ, RZ, UR4 ;  /* 0x00000004ff027e24 */ /* 0x001fe4000f8e00ff */
[----:B-1----:R-:W-:-:S05]  /*1c920*/  IMAD.U32 R3, RZ, RZ, UR5 ;  /* 0x00000005ff037e24 */ /* 0x002fca000f8e00ff */
[----:B------:R0:W2:Y:S02]  /*1c930*/  LDG.E R7, desc[UR52][R2.64] ;  /* 0x0000003402077981 */ /* 0x0000a4000c1e1900 */
[----:B0-----:R-:W-:Y:S02]  /*1c940*/  IMAD.MOV.U32 R2, RZ, RZ, RZ ;  /* 0x000000ffff027224 */ /* 0x001fe400078e00ff */
[----:B--2---:R-:W-:-:S05]  /*1c950*/  IMAD R5, R0, R7, RZ ;  /* 0x0000000700057224 */ /* 0x004fca00078e02ff */
[----:B------:R-:W-:-:S04]  /*1c960*/  IABS R6, R5 ;  /* 0x0000000500067213 */ /* 0x000fc80000000000 */
[----:B------:R-:W0:Y:S08]  /*1c970*/  I2F.RP R9, R6 ;  /* 0x0000000600097306 */ /* 0x000e300000209400 */
[----:B0-----:R-:W0:Y:S02]  /*1c980*/  MUFU.RCP R9, R9 ;  /* 0x0000000900097308 */ /* 0x001e240000001000 */
[----:B0-----:R-:W-:-:S06]  /*1c990*/  VIADD R10, R9, 0xffffffe ;  /* 0x0ffffffe090a7836 */ /* 0x001fcc0000000000 */
[----:B------:R-:W0:Y:S02]  /*1c9a0*/  F2I.FTZ.U32.TRUNC.NTZ R3, R10 ;  /* 0x0000000a00037305 */ /* 0x000e24000021f000 */
[----:B0-----:R-:W-:-:S04]  /*1c9b0*/  IMAD.MOV R11, RZ, RZ, -R3 ;  /* 0x000000ffff0b7224 */ /* 0x001fc800078e0a03 */
[----:B------:R-:W-:-:S04]  /*1c9c0*/  IMAD R11, R11, R6, RZ ;  /* 0x000000060b0b7224 */ /* 0x000fc800078e02ff */
[----:B------:R-:W-:Y:S01]  /*1c9d0*/  IMAD.HI.U32 R3, R3, R11, R2 ;  /* 0x0000000b03037227 */ /* 0x000fe200078e0002 */
[----:B------:R-:W-:Y:S02]  /*1c9e0*/  IABS R2, R4 ;  /* 0x0000000400027213 */ /* 0x000fe40000000000 */
[----:B------:R-:W-:-:S03]  /*1c9f0*/  IABS R11, R5 ;  /* 0x00000005000b7213 */ /* 0x000fc60000000000 */
[----:B------:R-:W-:-:S04]  /*1ca00*/  IMAD.HI.U32 R3, R3, R2, RZ ;  /* 0x0000000203037227 */ /* 0x000fc800078e00ff */
[----:B------:R-:W-:-:S04]  /*1ca10*/  IMAD.MOV R9, RZ, RZ, -R11 ;  /* 0x000000ffff097224 */ /* 0x000fc800078e0a0b */
        /* <DEDUP_REMOVED lines=9> */
[----:B------:R-:W-:-:S04]  /*1cab0*/  IMAD.MOV.U32 R2, RZ, RZ, R3 ;  /* 0x000000ffff027224 */ /* 0x000fc800078e0003 */
[----:B------:R-:W-:Y:S01]  /*1cac0*/  @!P2 IMAD.MOV R2, RZ, RZ, -R2 ;  /* 0x000000ffff02a224 */ /* 0x000fe200078e0a02 */
[----:B------:R-:W-:-:S05]  /*1cad0*/  @!P1 LOP3.LUT R2, RZ, R5, RZ, 0x33, !PT ;  /* 0x00000005ff029212 */ /* 0x000fca00078e33ff */
[----:B------:R-:W-:Y:S02]  /*1cae0*/  IMAD R6, R7, R2, RZ ;  /* 0x0000000207067224 */ /* 0x000fe400078e02ff */
[----:B------:R-:W-:Y:S02]  /*1caf0*/  IMAD.MOV R2, RZ, RZ, -R2 ;  /* 0x000000ffff027224 */ /* 0x000fe400078e0a02 */
[----:B------:R-:W-:Y:S02]  /*1cb00*/  IMAD.MOV R3, RZ, RZ, -R6 ;  /* 0x000000ffff037224 */ /* 0x000fe400078e0a06 */
[----:B------:R-:W-:Y:S02]  /*1cb10*/  IMAD R4, R5, R2, R4 ;  /* 0x0000000205047224 */ /* 0x000fe400078e0204 */
[----:B------:R-:W-:Y:S01]  /*1cb20*/  IMAD.MOV.U32 R2, RZ, RZ, RZ ;  /* 0x000000ffff027224 */ /* 0x000fe200078e00ff */
[----:B------:R-:W-:-:S04]  /*1cb30*/  VIADDMNMX R7, R3, R8, R7, PT ;  /* 0x0000000803077246 */ /* 0x000fc80003800107 */
[----:B------:R-:W-:-:S04]  /*1cb40*/  IABS R8, R7 ;  /* 0x0000000700087213 */ /* 0x000fc80000000000 */
[----:B------:R-:W0:Y:S08]  /*1cb50*/  I2F.RP R9, R8 ;  /* 0x0000000800097306 */ /* 0x000e300000209400 */
[----:B0-----:R-:W0:Y:S02]  /*1cb60*/  MUFU.RCP R9, R9 ;  /* 0x0000000900097308 */ /* 0x001e240000001000 */
[----:B0-----:R-:W-:Y:S01]  /*1cb70*/  VIADD R3, R9, 0xffffffe ;  /* 0x0ffffffe09037836 */ /* 0x001fe20000000000 */
[----:B------:R-:W-:-:S05]  /*1cb80*/  IABS R9, R7 ;  /* 0x0000000700097213 */ /* 0x000fca0000000000 */
[----:B------:R-:W0:Y:S02]  /*1cb90*/  F2I.FTZ.U32.TRUNC.NTZ R3, R3 ;  /* 0x0000000300037305 */ /* 0x000e24000021f000 */
[----:B0-----:R-:W-:-:S04]  /*1cba0*/  IMAD.MOV R5, RZ, RZ, -R3 ;  /* 0x000000ffff057224 */ /* 0x001fc800078e0a03 */
[----:B------:R-:W-:-:S04]  /*1cbb0*/  IMAD R5, R5, R8, RZ ;  /* 0x0000000805057224 */ /* 0x000fc800078e02ff */
[----:B------:R-:W-:Y:S01]  /*1cbc0*/  IMAD.HI.U32 R2, R3, R5, R2 ;  /* 0x0000000503027227 */ /* 0x000fe200078e0002 */
[----:B------:R-:W-:-:S03]  /*1cbd0*/  IABS R5, R4 ;  /* 0x0000000400057213 */ /* 0x000fc60000000000 */
        /* <DEDUP_REMOVED lines=9> */
[----:B------:R-:W-:Y:S02]  /*1cc70*/  ISETP.GE.AND P2, PT, R3, RZ, PT ;  /* 0x000000ff0300720c */ /* 0x000fe40003f46270 */
[----:B------:R-:W-:-:S05]  /*1cc80*/  IADD3 R3, R6, 0x1000000, R4 ;  /* 0x0100000006037810 */ /* 0x000fca0007ffe004 */
[----:B------:R-:W-:-:S06]  /*1cc90*/  @P0 VIADD R2, R2, 0x1 ;  /* 0x0000000102020836 */ /* 0x000fcc0000000000 */
[----:B------:R-:W-:Y:S01]  /*1cca0*/  @!P2 IMAD.MOV R2, RZ, RZ, -R2 ;  /* 0x000000ffff02a224 */ /* 0x000fe200078e0a02 */
[----:B------:R-:W-:Y:S01]  /*1ccb0*/  @!P1 LOP3.LUT R2, RZ, R7, RZ, 0x33, !PT ;  /* 0x00000007ff029212 */ /* 0x000fe200078e33ff */
[----:B------:R-:W-:-:S04]  /*1ccc0*/  IMAD.MOV R7, RZ, RZ, -R7 ;  /* 0x000000ffff077224 */ /* 0x000fc800078e0a07 */
[----:B------:R-:W-:-:S05]  /*1ccd0*/  IMAD R3, R2, R7, R3 ;  /* 0x0000000702037224 */ /* 0x000fca00078e0203 */
[----:B------:R1:W-:Y:S02]  /*1cce0*/  STL [R1+0x18], R3 ;  /* 0x0000180301007387 */ /* 0x0003e40000100800 */
.L_x_1248:
[----:B01----:R-:W-:-:S05]  /*1ccf0*/  LOP3.LUT R3, RZ, R2, RZ, 0x33, !PT ;  /* 0x00000002ff037212 */ /* 0x003fca00078e33ff */
[----:B------:R-:W-:-:S05]  /*1cd00*/  IMAD.IADD R0, R0, 0x1, R3 ;  /* 0x0000000100007824 */ /* 0x000fca00078e0203 */
[----:B------:R1:W-:Y:S01]  /*1cd10*/  STL [R1+0x14], R0 ;  /* 0x0000140001007387 */ /* 0x0003e20000100800 */
[----:B------:R-:W-:Y:S05]  /*1cd20*/  BRA `(.L_x_1249) ;  /* 0x0000000000107947 */ /* 0x000fea0003800000 */
.L_x_1244:
[----:B------:R0:W-:Y:S01]  /*1cd30*/  STL [R1+0x10], R6 ;  /* 0x0000100601007387 */ /* 0x0001e20000100800 */
[----:B------:R-:W-:-:S03]  /*1cd40*/  ULDC UR41, c[0x0][0xc3c] ;  /* 0x00030f0000297ab9 */ /* 0x000fc60000000800 */
[----:B------:R0:W-:Y:S04]  /*1cd50*/  STL [R1+0x14], RZ ;  /* 0x000014ff01007387 */ /* 0x0001e80000100800 */
[----:B------:R0:W-:Y:S02]  /*1cd60*/  STL [R1+0x18], RZ ;  /* 0x000018ff01007387 */ /* 0x0001e40000100800 */
.L_x_1249:
[----:B------:R-:W2:Y:S04]  /*1cd70*/  LDL R3, [R1+0x14] ;  /* 0x0000140001037983 */ /* 0x000ea80000100800 */
[----:B------:R-:W3:Y:S04]  /*1cd80*/  LDL R2, [R1+0x18] ;  /* 0x0000180001027983 */ /* 0x000ee80000100800 */
[----:B------:R-:W4:Y:S01]  /*1cd90*/  LDL R4, [R1+0x10] ;  /* 0x0000100001047983 */ /* 0x000f220000100800 */
[----:B-1----:R-:W1:Y:S01]  /*1cda0*/  S2R R0, SR_TID.X ;  /* 0x0000000000007919 */ /* 0x002e620000002100 */
[----:B------:R-:W-:Y:S01]  /*1cdb0*/  BAR.SYNC.DEFER_BLOCKING 0x4, 0x200 ;  /* 0x0108000000007b1d */ /* 0x000fe20000010000 */
[----:B--2---:R-:W-:-:S02]  /*1cdc0*/  IMAD.MOV.U32 R5, RZ, RZ, R3 ;  /* 0x000000ffff057224 */ /* 0x004fc400078e0003 */
[----:B---3--:R-:W-:-:S03]  /*1cdd0*/  IMAD.MOV.U32 R3, RZ, RZ, R2 ;  /* 0x000000ffff037224 */ /* 0x008fc600078e0002 */
[----:B------:R2:W3:Y:S01]  /*1cde0*/  LDL R2, [R1+0x1c] ;  /* 0x00001c0001027983 */ /* 0x0004e20000100800 */
[----:B-1----:R-:W-:Y:S01]  /*1cdf0*/  LOP3.LUT R0, R0, 0x1f, RZ, 0xc0, !PT ;  /* 0x0000001f00007812 */ /* 0x002fe200078ec0ff */
[----:B0-----:R-:W-:-:S03]  /*1ce00*/  IMAD.MOV.U32 R6, RZ, RZ, R3 ;  /* 0x000000ffff067224 */ /* 0x001fc600078e0003 */
[----:B------:R-:W-:-:S13]  /*1ce10*/  ISETP.NE.AND P0, PT, R0, RZ, PT ;  /* 0x000000ff0000720c */ /* 0x000fda0003f05270 */
[----:B------:R-:W-:Y:S01]  /*1ce20*/  @!P0 MOV R0, 0x400 ;  /* 0x0000040000008802 */ /* 0x000fe20000000f00 */
[----:B---3--:R-:W0:Y:S03]  /*1ce30*/  @!P0 S2R R2, SR_CgaCtaId ;  /* 0x0000000000028919 */ /* 0x008e260000008800 */
[----:B0-----:R-:W-:Y:S01]  /*1ce40*/  @!P0 LEA R17, R2, R0, 0x18 ;  /* 0x0000000002118211 */ /* 0x001fe200078ec0ff */
[----:B------:R-:W-:Y:S01]  /*1ce50*/  IMAD.U32 R0, RZ, RZ, UR41 ;  /* 0x00000029ff007e24 */ /* 0x000fe2000f8e00ff */
[----:B------:R2:W-:Y:S03]  /*1ce60*/  @!P0 STL [R1+0x1c], R2 ;  /* 0x00001c0201008387 */ /* 0x0005e60000100800 */
[----:B------:R-:W-:-:S05]  /*1ce70*/  @!P0 IMAD.MOV.U32 R7, RZ, RZ, R0 ;  /* 0x000000ffff078224 */ /* 0x000fca00078e0000 */
[----:B----4-:R2:W-:Y:S01]  /*1ce80*/  @!P0 STS.128 [R17+0x132d0], R4 ;  /* 0x0132d00411008388 */ /* 0x0105e20000000c00 */
[----:B------:R-:W-:Y:S06]  /*1ce90*/  BAR.ARV 0x5, 0x200 ;  /* 0x0148000000007b1d */ /* 0x000fec0000002000 */
.L_x_1242:
[----:B------:R-:W-:Y:S02]  /*1cea0*/  ULDC UR4, c[0x0][0xc3c] ;  /* 0x00030f0000047ab9 */ /* 0x000fe40000000800 */
[----:B------:R-:W-:-:S06]  /*1ceb0*/  UISETP.GE.AND UP0, UPT, UR41, UR4, UPT ;  /* 0x000000042900728c */ /* 0x000fcc000bf06270 */
[----:B------:R-:W-:-:S13]  /*1cec0*/  PLOP3.LUT P0, PT, PT, PT, UP0, 0x80, 0x0 ;  /* 0x000000000000781c */ /* 0x000fda0003f0f008 */
[----:B------:R-:W-:Y:S05]  /*1ced0*/  @!P0 BRA `(.L_x_1250) ;  /* 0xffffffa000408947 */ /* 0x000fea000383ffff */
.L_x_1168:
[----:B------:R-:W3:Y:S01]  /*1cee0*/  LDL.LU R0, [R1+0x30] ;  /* 0x0000300001007983 */ /* 0x000ee20000300800 */
[----:B------:R-:W-:Y:S01]  /*1cef0*/  BSSY B0, `(.L_x_1251) ;  /* 0x000000b000007945 */ /* 0x000fe20003800000 */
[----:B012---:R-:W0:Y:S01]  /*1cf00*/  S2R R5, SR_CgaCtaId ;  /* 0x0000000000057919 */ /* 0x007e220000008800 */
[----:B---3--:R-:W-:-:S05]  /*1cf10*/  VIADD R0, R0, 0x1 ;  /* 0x0000000100007836 */ /* 0x008fca0000000000 */
        /* <DEDUP_REMOVED lines=8> */
.L_x_1341:
[----:B------:R-:W-:Y:S05]  /*1cfa0*/  BSYNC B0 ;  /* 0x0000000000007941 */ /* 0x000fea0003800000 */
.L_x_1251:
[----:B------:R-:W-:-:S03]  /*1cfb0*/  UMOV UR4, 0xffffffff ;  /* 0xffffffff00047882 */ /* 0x000fc60000000000 */
[----:B------:R-:W-:Y:S05]  /*1cfc0*/  BRA.DIV UR4, `(.L_x_1253) ;  /* 0x0000002a04a47947 */ /* 0x000fea000b800000 */
[----:B0-----:R-:W0:Y:S02]  /*1cfd0*/  S2R R0, SR_TID.X ;  /* 0x0000000000007919 */ /* 0x001e240000002100 */
[----:B0-----:R-:W-:-:S04]  /*1cfe0*/  SHF.R.U32.HI R0, RZ, 0x5, R0 ;  /* 0x00000005ff007819 */ /* 0x001fc80000011600 */
[----:B------:R-:W-:-:S05]  /*1cff0*/  LOP3.LUT R0, R0, 0x3, RZ, 0xc0, !PT ;  /* 0x0000000300007812 */ /* 0x000fca00078ec0ff */
[----:B------:R0:W1:Y:S02]  /*1d000*/  SHFL.IDX PT, R14, R0, RZ, 0x1f ;  /* 0x00001fff000e7589 */ /* 0x00006400000e0000 */
.L_x_1344:
[----:B-1----:R-:W-:Y:S01]  /*1d010*/  ISETP.NE.AND P0, PT, R14, RZ, PT ;  /* 0x000000ff0e00720c */ /* 0x002fe20003f05270 */
[----:B------:R-:W-:-:S12]  /*1d020*/  BSSY B0, `(.L_x_1254) ;  /* 0x000002e000007945 */ /* 0x000fd80003800000 */
[----:B------:R-:W-:Y:S05]  /*1d030*/  @P0 BRA `(.L_x_1255) ;  /* 0x0000000000b00947 */ /* 0x000fea0003800000 */
[----:B------:R-:W-:-:S03]  /*1d040*/  UMOV UR4, 0xffffffff ;  /* 0xffffffff00047882 */ /* 0x000fc60000000000 */
[----:B------:R-:W-:Y:S05]  /*1d050*/  BRA.DIV UR4, `(.L_x_1256) ;  /* 0x0000002a04b47947 */ /* 0x000fea000b800000 */
[----:B------:R-:W-:-:S13]  /*1d060*/  ELECT P6, URZ, PT ;  /* 0x00000000003f782f */ /* 0x000fda00038c0000 */
.L_x_1347:
[----:B------:R-:W-:Y:S05]  /*1d070*/  @!P6 BRA `(.L_x_1255) ;  /* 0x0000000000a0e947 */ /* 0x000fea0003800000 */
[----:B------:R-:W-:-:S06]  /*1d080*/  ULOP3.LUT UR4, UR37, 0x2, URZ, 0xfc, !UPT ;  /* 0x0000000225047892 */ /* 0x000fcc000f8efc3f */
[----:B0-----:R-:W-:-:S05]  /*1d090*/  IMAD.U32 R0, RZ, RZ, UR4 ;  /* 0x00000004ff007e24 */ /* 0x001fca000f8e00ff */
[----:B------:R-:W-:-:S13]  /*1d0a0*/  ISETP.NE.AND P0, PT, R0, 0x3, PT ;  /* 0x000000030000780c */ /* 0x000fda0003f05270 */
[----:B------:R-:W-:Y:S05]  /*1d0b0*/  @!P0 BRA `(.L_x_1257) ;  /* 0x0000000000048947 */ /* 0x000fea0003800000 */
[----:B------:R-:W-:Y:S01]  /*1d0c0*/  BPT.TRAP 0x1 ;  /* 0x000000040000795c */ /* 0x000fe20000300000 */
.L_x_1257:
[----:B------:R-:W2:Y:S01]  /*1d0d0*/  LDL R0, [R1+0x4] ;  /* 0x0000040001007983 */ /* 0x000ea20000100800 */
[C---:B------:R-:W-:Y:S02]  /*1d0e0*/  IMAD R3, R28.reuse, 0x8, R5 ;  /* 0x000000081c037824 */ /* 0x040fe400078e0205 */
[----:B------:R-:W-:-:S05]  /*1d0f0*/  VIADD R28, R28, 0x1 ;  /* 0x000000011c1c7836 */ /* 0x000fca0000000000 */
[----:B------:R-:W-:Y:S02]  /*1d100*/  ISETP.NE.AND P2, PT, R28, 0x2, PT ;  /* 0x000000021c00780c */ /* 0x000fe40003f45270 */
[----:B--2---:R-:W-:Y:S02]  /*1d110*/  SHF.L.U32 R2, R0, 0x1f, RZ ;  /* 0x0000001f00027819 */ /* 0x004fe400000006ff */
[----:B------:R-:W-:Y:S02]  /*1d120*/  SEL R0, RZ, 0x1, P2 ;  /* 0x00000001ff007807 */ /* 0x000fe40001000000 */
[----:B------:R-:W0:Y:S02]  /*1d130*/  SYNCS.PHASECHK.TRANS64.TRYWAIT P1, [R3+URZ+0x13240], R2 ;  /* 0x01324002030075a7 */ /* 0x000e24000802017f */
[----:B0-----:R-:W-:Y:S05]  /*1d140*/  @!P1 BRA `(.L_x_1258) ;  /* 0x0000002800989947 */ /* 0x001fea0003800000 */
.L_x_1348:
[----:B------:R-:W2:Y:S01]  /*1d150*/  LDL.LU R4, [R1+0x4] ;  /* 0x0000040001047983 */ /* 0x000ea20000300800 */
[----:B------:R-:W-:Y:S02]  /*1d160*/  SEL R28, R28, RZ, P2 ;  /* 0x000000ff1c1c7207 */ /* 0x000fe40001000000 */
[----:B--2---:R-:W-:Y:S01]  /*1d170*/  LOP3.LUT R0, R4, R0, RZ, 0x3c, !PT ;  /* 0x0000000004007212 */ /* 0x004fe200078e3cff */
[----:B------:R-:W-:Y:S06]  /*1d180*/  @!P0 BRA `(.L_x_1259) ;  /* 0x0000000000048947 */ /* 0x000fec0003800000 */
[----:B------:R-:W-:Y:S01]  /*1d190*/  BPT.TRAP 0x1 ;  /* 0x000000040000795c */ /* 0x000fe20000300000 */
.L_x_1259:
[----:B------:R-:W-:Y:S01]  /*1d1a0*/  IMAD R5, R28, 0x8, R5 ;  /* 0x000000081c057824 */ /* 0x000fe200078e0205 */
[----:B------:R-:W-:-:S04]  /*1d1b0*/  SHF.L.U32 R0, R0, 0x1f, RZ ;  /* 0x0000001f00007819 */ /* 0x000fc800000006ff */
[----:B------:R-:W1:Y:S02]  /*1d1c0*/  SYNCS.PHASECHK.TRANS64.TRYWAIT P1, [R5+URZ+0x13240], R0 ;  /* 0x01324000050075a7 */ /* 0x000e64000802017f */
[----:B-1----:R-:W-:Y:S05]  /*1d1d0*/  @!P1 BRA `(.L_x_1260) ;  /* 0x0000002800889947 */ /* 0x002fea0003800000 */
.L_x_1349:
[----:B------:R-:W-:Y:S05]  /*1d1e0*/  @!P0 BRA `(.L_x_1261) ;  /* 0x0000000000048947 */ /* 0x000fea0003800000 */
[----:B------:R-:W-:Y:S01]  /*1d1f0*/  BPT.TRAP 0x1 ;  /* 0x000000040000795c */ /* 0x000fe20000300000 */
.L_x_1261:
[----:B------:R-:W2:Y:S02]  /*1d200*/  SYNCS.PHASECHK.TRANS64.TRYWAIT P1, [R3+URZ+0x13260], R2 ;  /* 0x01326002030075a7 */ /* 0x000ea4000802017f */
[----:B--2---:R-:W-:Y:S05]  /*1d210*/  @!P1 BRA `(.L_x_1262) ;  /* 0x00000028008c9947 */ /* 0x004fea0003800000 */
.L_x_1350:
[----:B------:R-:W-:Y:S05]  /*1d220*/  @!P0 BRA `(.L_x_1263) ;  /* 0x0000000000048947 */ /* 0x000fea0003800000 */
[----:B------:R-:W-:Y:S01]  /*1d230*/  BPT.TRAP 0x1 ;  /* 0x000000040000795c */ /* 0x000fe20000300000 */
.L_x_1263:
[----:B------:R-:W3:Y:S02]  /*1d240*/  SYNCS.PHASECHK.TRANS64.TRYWAIT P1, [R5+URZ+0x13260], R0 ;  /* 0x01326000050075a7 */ /* 0x000ee4000802017f */
[----:B---3--:R-:W-:Y:S05]  /*1d250*/  @!P1 BRA `(.L_x_1264) ;  /* 0x0000002800909947 */ /* 0x008fea0003800000 */
.L_x_1351:
[----:B------:R-:W-:Y:S05]  /*1d260*/  @!P0 BRA `(.L_x_1265) ;  /* 0x0000000000048947 */ /* 0x000fea0003800000 */
[----:B------:R-:W-:Y:S01]  /*1d270*/  BPT.TRAP 0x1 ;  /* 0x000000040000795c */ /* 0x000fe20000300000 */
.L_x_1265:
[----:B------:R-:W4:Y:S02]  /*1d280*/  SYNCS.PHASECHK.TRANS64.TRYWAIT P1, [R3+URZ+0x13280], R2 ;  /* 0x01328002030075a7 */ /* 0x000f24000802017f */
[----:B----4-:R-:W-:Y:S05]  /*1d290*/  @!P1 BRA `(.L_x_1266) ;  /* 0x0000002800949947 */ /* 0x010fea0003800000 */
.L_x_1352:
[----:B------:R-:W-:Y:S05]  /*1d2a0*/  @!P0 BRA `(.L_x_1267) ;  /* 0x0000000000048947 */ /* 0x000fea0003800000 */
[----:B------:R-:W-:Y:S01]  /*1d2b0*/  BPT.TRAP 0x1 ;  /* 0x000000040000795c */ /* 0x000fe20000300000 */
.L_x_1267:
[----:B------:R0:W0:Y:S02]  /*1d2c0*/  SYNCS.PHASECHK.TRANS64.TRYWAIT P0, [R5+URZ+0x13280], R0 ;  /* 0x01328000050075a7 */ /* 0x000024000800017f */
[----:B0-----:R-:W-:Y:S05]  /*1d2d0*/  @!P0 NANOSLEEP.SYNCS 0x989680 ;  /* 0x009896800000895d */ /* 0x001fea0003900000 */
[----:B------:R-:W0:Y:S02]  /*1d2e0*/  @!P0 SYNCS.PHASECHK.TRANS64 P0, [R5+URZ+0x13280], R0 ;  /* 0x01328000050085a7 */ /* 0x000e24000800007f */
[----:B0-----:R-:W-:Y:S05]  /*1d2f0*/  @!P0 BRA `(.L_x_1267) ;  /* 0xfffffffc00f08947 */ /* 0x001fea000383ffff */
.L_x_1255:
[----:B------:R-:W-:Y:S05]  /*1d300*/  BSYNC B0 ;  /* 0x0000000000007941 */ /* 0x000fea0003800000 */
.L_x_1254:
[----:B------:R-:W-:Y:S05]  /*1d310*/  EXIT ;  /* 0x000000000000794d */ /* 0x000fea0003800000 */
.L_x_1072:
[----:B0-----:R-:W-:-:S04]  /*1d320*/  IMAD.U32 R3, RZ, RZ, UR45 ;  /* 0x0000002dff037e24 */ /* 0x001fc8000f8e00ff */
[----:B------:R0:W1:Y:S03]  /*1d330*/  SYNCS.PHASECHK.TRANS64.TRYWAIT P1, [R3+URZ+0x13200], R8 ;  /* 0x01320008030075a7 */ /* 0x000066000802017f */
[----:B-1----:R-:W-:Y:S05]  /*1d340*/  @!P1 NANOSLEEP.SYNCS 0x989680 ;  /* 0x009896800000995d */ /* 0x002fea0003900000 */
[----:B------:R-:W1:Y:S02]  /*1d350*/  @!P1 SYNCS.PHASECHK.TRANS64 P1, [R3+URZ+0x13200], R8 ;  /* 0x01320008030095a7 */ /* 0x000e64000802007f */
[----:B-1----:R-:W-:Y:S05]  /*1d360*/  @!P1 BRA `(.L_x_1072) ;  /* 0xfffffffc00ec9947 */ /* 0x002fea000383ffff */
[----:B------:R-:W-:Y:S05]  /*1d370*/  BRA `(.L_x_1268) ;  /* 0xfffffe48009c7947 */ /* 0x000fea000383ffff */
.L_x_1076:
[----:B-1----:R1:W2:Y:S02]  /*1d380*/  SYNCS.PHASECHK.TRANS64.TRYWAIT P1, [R106+URZ+0x13230], R3 ;  /* 0x013230036a0075a7 */ /* 0x0022a4000802017f */
[----:B--2---:R-:W-:Y:S05]  /*1d390*/  @!P1 NANOSLEEP.SYNCS 0x989680 ;  /* 0x009896800000995d */ /* 0x004fea0003900000 */
[----:B------:R-:W2:Y:S02]  /*1d3a0*/  @!P1 SYNCS.PHASECHK.TRANS64 P1, [R106+URZ+0x13230], R3 ;  /* 0x013230036a0095a7 */ /* 0x000ea4000802007f */
[----:B--2---:R-:W-:Y:S05]  /*1d3b0*/  @!P1 BRA `(.L_x_1076) ;  /* 0xfffffffc00f09947 */ /* 0x004fea000383ffff */
[----:B------:R-:W-:Y:S05]  /*1d3c0*/  BRA `(.L_x_1075) ;  /* 0xfffffe4800b87947 */ /* 0x000fea000383ffff */
.L_x_1093:
[----:B-1----:R-:W-:-:S04]  /*1d3d0*/  IMAD.U32 R9, RZ, RZ, UR24 ;  /* 0x00000018ff097e24 */ /* 0x002fc8000f8e00ff */
[----:B------:R1:W2:Y:S03]  /*1d3e0*/  SYNCS.PHASECHK.TRANS64.TRYWAIT P1, [R9+URZ+0x13230], R8 ;  /* 0x01323008090075a7 */ /* 0x0002a6000802017f */
[----:B--2---:R-:W-:Y:S05]  /*1d3f0*/  @!P1 NANOSLEEP.SYNCS 0x989680 ;  /* 0x009896800000995d */ /* 0x004fea0003900000 */
[----:B------:R-:W2:Y:S02]  /*1d400*/  @!P1 SYNCS.PHASECHK.TRANS64 P1, [R9+URZ+0x13230], R8 ;  /* 0x01323008090095a7 */ /* 0x000ea4000802007f */
[----:B--2---:R-:W-:Y:S05]  /*1d410*/  @!P1 BRA `(.L_x_1093) ;  /* 0xfffffffc00ec9947 */ /* 0x004fea000383ffff */
[----:B------:R-:W-:Y:S05]  /*1d420*/  BRA `(.L_x_1092) ;  /* 0xfffffe9000d47947 */ /* 0x000fea000383ffff */
.L_x_1097:
[----:B-1----:R-:W-:-:S04]  /*1d430*/  IMAD.U32 R9, RZ, RZ, UR11 ;  /* 0x0000000bff097e24 */ /* 0x002fc8000f8e00ff */
[----:B------:R1:W2:Y:S03]  /*1d440*/  SYNCS.PHASECHK.TRANS64.TRYWAIT P1, [R9+URZ+0x13250], R8 ;  /* 0x01325008090075a7 */ /* 0x0002a6000802017f */
[----:B--2---:R-:W-:Y:S05]  /*1d450*/  @!P1 NANOSLEEP.SYNCS 0x989680 ;  /* 0x009896800000995d */ /* 0x004fea0003900000 */
[----:B------:R-:W2:Y:S02]  /*1d460*/  @!P1 SYNCS.PHASECHK.TRANS64 P1, [R9+URZ+0x13250], R8 ;  /* 0x01325008090095a7 */ /* 0x000ea4000802007f */
[----:B--2---:R-:W-:Y:S05]  /*1d470*/  @!P1 BRA `(.L_x_1097) ;  /* 0xfffffffc00ec9947 */ /* 0x004fea000383ffff */
[----:B------:R-:W-:Y:S05]  /*1d480*/  BRA `(.L_x_1096) ;  /* 0xfffffe9400e07947 */ /* 0x000fea000383ffff */
.L_x_1116:
[----:B-1----:R-:W-:-:S04]  /*1d490*/  IMAD.U32 R5, RZ, RZ, UR21 ;  /* 0x00000015ff057e24 */ /* 0x002fc8000f8e00ff */
[----:B------:R1:W2:Y:S03]  /*1d4a0*/  SYNCS.PHASECHK.TRANS64.TRYWAIT P1, [R5+URZ+0x13230], R4 ;  /* 0x01323004050075a7 */ /* 0x0002a6000802017f */
[----:B--2---:R-:W-:Y:S05]  /*1d4b0*/  @!P1 NANOSLEEP.SYNCS 0x989680 ;  /* 0x009896800000995d */ /* 0x004fea0003900000 */
[----:B------:R-:W2:Y:S02]  /*1d4c0*/  @!P1 SYNCS.PHASECHK.TRANS64 P1, [R5+URZ+0x13230], R4 ;  /* 0x01323004050095a7 */ /* 0x000ea4000802007f */
[----:B--2---:R-:W-:Y:S05]  /*1d4d0*/  @!P1 BRA `(.L_x_1116) ;  /* 0xfffffffc00ec9947 */ /* 0x004fea000383ffff */
[----:B------:R-:W-:Y:S05]  /*1d4e0*/  BRA `(.L_x_1115) ;  /* 0xfffffedc00a47947 */ /* 0x000fea000383ffff */
.L_x_1120:
[----:B-1----:R-:W-:-:S04]  /*1d4f0*/  IMAD.U32 R5, RZ, RZ, UR11 ;  /* 0x0000000bff057e24 */ /* 0x002fc8000f8e00ff */
[----:B------:R1:W2:Y:S03]  /*1d500*/  SYNCS.PHASECHK.TRANS64.TRYWAIT P1, [R5+URZ+0x13250], R4 ;  /* 0x01325004050075a7 */ /* 0x0002a6000802017f */
[----:B--2---:R-:W-:Y:S05]  /*1d510*/  @!P1 NANOSLEEP.SYNCS 0x989680 ;  /* 0x009896800000995d */ /* 0x004fea0003900000 */
[----:B------:R-:W2:Y:S02]  /*1d520*/  @!P1 SYNCS.PHASECHK.TRANS64 P1, [R5+URZ+0x13250], R4 ;  /* 0x01325004050095a7 */ /* 0x000ea4000802007f */
[----:B--2---:R-:W-:Y:S05]  /*1d530*/  @!P1 BRA `(.L_x_1120) ;  /* 0xfffffffc00ec9947 */ /* 0x004fea000383ffff */
[----:B------:R-:W-:Y:S05]  /*1d540*/  BRA `(.L_x_1119) ;  /* 0xfffffee000b07947 */ /* 0x000fea000383ffff */
.L_x_1128:
[----:B-1----:R-:W-:-:S04]  /*1d550*/  IMAD.U32 R9, RZ, RZ, UR6 ;  /* 0x00000006ff097e24 */ /* 0x002fc8000f8e00ff */
[----:B------:R1:W2:Y:S03]  /*1d560*/  SYNCS.PHASECHK.TRANS64.TRYWAIT P1, [R9+URZ+0x13230], R8 ;  /* 0x01323008090075a7 */ /* 0x0002a6000802017f */
[----:B--2---:R-:W-:Y:S05]  /*1d570*/  @!P1 NANOSLEEP.SYNCS 0x989680 ;  /* 0x009896800000995d */ /* 0x004fea0003900000 */
[----:B------:R-:W2:Y:S02]  /*1d580*/  @!P1 SYNCS.PHASECHK.TRANS64 P1, [R9+URZ+0x13230], R8 ;  /* 0x01323008090095a7 */ /* 0x000ea4000802007f */
[----:B--2---:R-:W-:Y:S05]  /*1d590*/  @!P1 BRA `(.L_x_1128) ;  /* 0xfffffffc00ec9947 */ /* 0x004fea000383ffff */
[----:B------:R-:W-:Y:S05]  /*1d5a0*/  BRA `(.L_x_1127) ;  /* 0xffffff0800947947 */ /* 0x000fea000383ffff */
.L_x_1132:
[----:B-1----:R-:W-:-:S04]  /*1d5b0*/  IMAD.U32 R9, RZ, RZ, UR11 ;  /* 0x0000000bff097e24 */ /* 0x002fc8000f8e00ff */
[----:B------:R1:W2:Y:S03]  /*1d5c0*/  SYNCS.PHASECHK.TRANS64.TRYWAIT P1, [R9+URZ+0x13250], R8 ;  /* 0x01325008090075a7 */ /* 0x0002a6000802017f */
[----:B--2---:R-:W-:Y:S05]  /*1d5d0*/  @!P1 NANOSLEEP.SYNCS 0x989680 ;  /* 0x009896800000995d */ /* 0x004fea0003900000 */
[----:B------:R-:W2:Y:S02]  /*1d5e0*/  @!P1 SYNCS.PHASECHK.TRANS64 P1, [R9+URZ+0x13250], R8 ;  /* 0x01325008090095a7 */ /* 0x000ea4000802007f */
[----:B--2---:R-:W-:Y:S05]  /*1d5f0*/  @!P1 BRA `(.L_x_1132) ;  /* 0xfffffffc00ec9947 */ /* 0x004fea000383ffff */
[----:B------:R-:W-:Y:S05]  /*1d600*/  BRA `(.L_x_1131) ;  /* 0xffffff0c00a07947 */ /* 0x000fea000383ffff */
.L_x_1147:
[----:B-1----:R-:W-:-:S04]  /*1d610*/  IMAD.U32 R3, RZ, RZ, UR14 ;  /* 0x0000000eff037e24 */ /* 0x002fc8000f8e00ff */
[----:B------:R1:W2:Y:S03]  /*1d620*/  SYNCS.PHASECHK.TRANS64.TRYWAIT P1, [R3+URZ+0x13250], R0 ;  /* 0x01325000030075a7 */ /* 0x0002a6000802017f */
[----:B--2---:R-:W-:Y:S05]  /*1d630*/  @!P1 NANOSLEEP.SYNCS 0x989680 ;  /* 0x009896800000995d */ /* 0x004fea0003900000 */
[----:B------:R-:W2:Y:S02]  /*1d640*/  @!P1 SYNCS.PHASECHK.TRANS64 P1, [R3+URZ+0x13250], R0 ;  /* 0x01325000030095a7 */ /* 0x000ea4000802007f */
[----:B--2---:R-:W-:Y:S05]  /*1d650*/  @!P1 BRA `(.L_x_1147) ;  /* 0xfffffffc00ec9947 */ /* 0x004fea000383ffff */
[----:B------:R-:W-:Y:S05]  /*1d660*/  BRA `(.L_x_1146) ;  /* 0xffffff5000a07947 */ /* 0x000fea000383ffff */
.L_x_1190:
[----:B------:R-:W1:Y:S01]  /*1d670*/  S2R R21, SR_TID.X ;  /* 0x0000000000157919 */ /* 0x000e620000002100 */
[----:B------:R-:W-:Y:S02]  /*1d680*/  IMAD.MOV.U32 R12, RZ, RZ, RZ ;  /* 0x000000ffff0c7224 */ /* 0x000fe400078e00ff */
[----:B------:R-:W-:Y:S02]  /*1d690*/  IMAD.MOV.U32 R11, RZ, RZ, 0x1f ;  /* 0x0000001fff0b7424 */ /* 0x000fe400078e00ff */
[----:B------:R-:W-:Y:S01]  /*1d6a0*/  IMAD.MOV.U32 R15, RZ, RZ, -0x1 ;  /* 0xffffffffff0f7424 */ /* 0x000fe200078e00ff */
[----:B-1----:R-:W-:-:S04]  /*1d6b0*/  SHF.R.U32.HI R21, RZ, 0x5, R21 ;  /* 0x00000005ff157819 */ /* 0x002fc80000011615 */
[----:B------:R-:W-:-:S05]  /*1d6c0*/  LOP3.LUT R21, R21, 0x3, RZ, 0xc0, !PT ;  /* 0x0000000315157812 */ /* 0x000fca00078ec0ff */
[----:B------:R-:W-:-:S07]  /*1d6d0*/  IMAD.MOV.U32 R13, RZ, RZ, R21 ;  /* 0x000000ffff0d7224 */ /* 0x000fce00078e0015 */
[----:B0-----:R-:W-:Y:S05]  /*1d6e0*/  WARPSYNC.COLLECTIVE R15, `(.L_x_1269) ;  /* 0x000000000f087348 */ /* 0x001fea0003c00000 */
[----:B------:R1:W2:Y:S02]  /*1d6f0*/  SHFL.IDX P6, R14, R13, R12, R11 ;  /* 0x0000000c0d0e7389 */ /* 0x0002a400000c000b */
[----:B012---:R-:W-:Y:S01]  /*1d700*/  ENDCOLLECTIVE ;  /* 0x000000000000791b */ /* 0x007fe20003800000 */
.L_x_1269:
[----:B------:R-:W-:Y:S05]  /*1d710*/  BRA `(.L_x_1270) ;  /* 0xffffffac00587947 */ /* 0x000fea000383ffff */
.L_x_1193:
[----:B0-----:R-:W2:Y:S02]  /*1d720*/  LDL R0, [R1+0x14] ;  /* 0x0000140001007983 */ /* 0x001ea40000100800 */
[----:B--2---:R0:W1:Y:S02]  /*1d730*/  SYNCS.PHASECHK.TRANS64.TRYWAIT P0, [R4+URZ+0x13280], R0 ;  /* 0x01328000040075a7 */ /* 0x004064000800017f */
[----:B-1----:R-:W-:Y:S05]  /*1d740*/  @!P0 NANOSLEEP.SYNCS 0x989680 ;  /* 0x009896800000895d */ /* 0x002fea0003900000 */
[----:B------:R-:W1:Y:S02]  /*1d750*/  @!P0 SYNCS.PHASECHK.TRANS64 P0, [R4+URZ+0x13280], R0 ;  /* 0x01328000040085a7 */ /* 0x000e64000800007f */
[----:B-1----:R-:W-:Y:S05]  /*1d760*/  @!P0 BRA `(.L_x_1193) ;  /* 0xfffffffc00ec8947 */ /* 0x002fea000383ffff */
[----:B------:R-:W-:Y:S05]  /*1d770*/  BRA `(.L_x_1271) ;  /* 0xffffffb000807947 */ /* 0x000fea000383ffff */
.L_x_1194:
        /* <DEDUP_REMOVED lines=8> */
.L_x_1273:
[----:B------:R-:W-:Y:S05]  /*1d800*/  BSYNC B0 ;  /* 0x0000000000007941 */ /* 0x000fea0003800000 */
.L_x_1272:
[----:B------:R-:W-:Y:S01]  /*1d810*/  IMAD.MOV.U32 R13, RZ, RZ, R10 ;  /* 0x000000ffff0d7224 */ /* 0x000fe200078e000a */
[C---:B------:R-:W-:Y:S01]  /*1d820*/  ISETP.GE.AND P2, PT, R9.reuse, 0x81, PT ;  /* 0x000000810900780c */ /* 0x040fe20003f46270 */
[----:B------:R-:W-:Y:S01]  /*1d830*/  IMAD.MOV.U32 R12, RZ, RZ, RZ ;  /* 0x000000ffff0c7224 */ /* 0x000fe200078e00ff */
[----:B------:R-:W-:Y:S01]  /*1d840*/  LOP3.LUT R16, R16, 0xffffffef, RZ, 0xc0, !PT ;  /* 0xffffffef10107812 */ /* 0x000fe200078ec0ff */
[----:B------:R-:W-:Y:S01]  /*1d850*/  IMAD.MOV.U32 R11, RZ, RZ, 0x1c1f ;  /* 0x00001c1fff0b7424 */ /* 0x000fe200078e00ff */
[C---:B------:R-:W-:Y:S01]  /*1d860*/  ISETP.GE.AND P4, PT, R9.reuse, 0x21, PT ;  /* 0x000000210900780c */ /* 0x040fe20003f86270 */
[----:B------:R-:W-:Y:S01]  /*1d870*/  IMAD.MOV.U32 R15, RZ, RZ, -0x1 ;  /* 0xffffffffff0f7424 */ /* 0x000fe200078e00ff */
[----:B------:R-:W-:Y:S01]  /*1d880*/  ISETP.GE.AND P3, PT, R9, 0x41, PT ;  /* 0x000000410900780c */ /* 0x000fe20003f66270 */
[----:B------:R-:W-:-:S12]  /*1d890*/  IMAD.MOV.U32 R0, RZ, RZ, R14 ;  /* 0x000000ffff007224 */ /* 0x000fd800078e000e */
[----:B------:R-:W-:Y:S05]  /*1d8a0*/  WARPSYNC.COLLECTIVE R15, `(.L_x_1274) ;  /* 0x000000000f087348 */ /* 0x000fea0003c00000 */
[----:B------:R0:W1:Y:S02]  /*1d8b0*/  SHFL.IDX P6, R14, R13, R12, R11 ;  /* 0x0000000c0d0e7389 */ /* 0x00006400000c000b */
[----:B01----:R-:W-:Y:S01]  /*1d8c0*/  ENDCOLLECTIVE ;  /* 0x000000000000791b */ /* 0x003fe20003800000 */
.L_x_1274:
[----:B------:R-:W-:Y:S01]  /*1d8d0*/  @P2 LOP3.LUT R16, R16, 0x10, RZ, 0xfc, !PT ;  /* 0x0000001010102812 */ /* 0x000fe200078efcff */
[----:B------:R-:W-:Y:S02]  /*1d8e0*/  IMAD.MOV.U32 R13, RZ, RZ, R19 ;  /* 0x000000ffff0d7224 */ /* 0x000fe400078e0013 */
[----:B------:R-:W-:Y:S02]  /*1d8f0*/  IMAD.MOV.U32 R12, RZ, RZ, 0x1 ;  /* 0x00000001ff0c7424 */ /* 0x000fe400078e00ff */
[----:B------:R-:W-:-:S07]  /*1d900*/  IMAD.MOV.U32 R2, RZ, RZ, R14 ;  /* 0x000000ffff027224 */ /* 0x000fce00078e000e */
[----:B------:R-:W-:Y:S05]  /*1d910*/  WARPSYNC.COLLECTIVE R15, `(.L_x_1275) ;  /* 0x000000000f087348 */ /* 0x000fea0003c00000 */
[----:B------:R0:W1:Y:S02]  /*1d920*/  SHFL.IDX P6, R14, R13, R12, R11 ;  /* 0x0000000c0d0e7389 */ /* 0x00006400000c000b */
[----:B01----:R-:W-:Y:S01]  /*1d930*/  ENDCOLLECTIVE ;  /* 0x000000000000791b */ /* 0x003fe20003800000 */
.L_x_1275:
[----:B------:R-:W-:Y:S02]  /*1d940*/  IADD3 R2, P1, R21, R2, RZ ;  /* 0x0000000215027210 */ /* 0x000fe40007f3e0ff */
[----:B------:R-:W0:Y:S03]  /*1d950*/  S2R R21, SR_TID.X ;  /* 0x0000000000157919 */ /* 0x000e260000002100 */
[----:B------:R-:W-:Y:S01]  /*1d960*/  IMAD.X R3, RZ, RZ, R0, P1 ;  /* 0x000000ffff037224 */ /* 0x000fe200008e0600 */
[----:B------:R-:W-:Y:S01]  /*1d970*/  ISETP.LT.OR P1, PT, R9, 0x1, P0 ;  /* 0x000000010900780c */ /* 0x000fe20000721670 */
[----:B------:R-:W-:Y:S02]  /*1d980*/  IMAD.IADD R0, R17, 0x1, R20 ;  /* 0x0000000111007824 */ /* 0x000fe400078e0214 */
[----:B------:R-:W-:-:S10]  /*1d990*/  IMAD.MOV.U32 R13, RZ, RZ, R10 ;  /* 0x000000ffff0d7224 */ /* 0x000fd400078e000a */
[----:B------:R-:W-:Y:S01]  /*1d9a0*/  @!PT LDS RZ, [RZ] ;  /* 0x00000000fffff984 */ /* 0x000fe20000000800 */
[----:B------:R-:W-:Y:S01]  /*1d9b0*/  @!PT LDS RZ, [RZ] ;  /* 0x00000000fffff984 */ /* 0x000fe20000000800 */
[----:B------:R-:W-:Y:S01]  /*1d9c0*/  @!PT LDS RZ, [RZ] ;  /* 0x00000000fffff984 */ /* 0x000fe20000000800 */
[----:B------:R1:W-:Y:S02]  /*1d9d0*/  LDGSTS.E.BYPASS.LTC128B.128 [R0+0x6000], desc[UR52][R2.64], !P1 ;  /* 0x0600000002007fae */ /* 0x0003e4000c901d74 */
[----:B-1----:R-:W-:-:S07]  /*1d9e0*/  IMAD.MOV.U32 R2, RZ, RZ, R14 ;  /* 0x000000ffff027224 */ /* 0x002fce00078e000e */
[----:B0-----:R-:W-:Y:S05]  /*1d9f0*/  WARPSYNC.COLLECTIVE R15, `(.L_x_1276) ;  /* 0x000000000f087348 */ /* 0x001fea0003c00000 */
[----:B------:R1:W2:Y:S02]  /*1da00*/  SHFL.IDX P6, R14, R13, R12, R11 ;  /* 0x0000000c0d0e7389 */ /* 0x0002a400000c000b */
[----:B012---:R-:W-:Y:S01]  /*1da10*/  ENDCOLLECTIVE ;  /* 0x000000000000791b */ /* 0x007fe20003800000 */
.L_x_1276:
[----:B------:R-:W-:-:S05]  /*1da20*/  IMAD.SHL.U32 R3, R21, 0x10, RZ ;  /* 0x0000001015037824 */ /* 0x000fca00078e00ff */
[----:B------:R-:W-:Y:S01]  /*1da30*/  LOP3.LUT R3, R3, 0x30, RZ, 0xc0, !PT ;  /* 0x0000003003037812 */ /* 0x000fe200078ec0ff */
[----:B------:R-:W-:Y:S02]  /*1da40*/  IMAD.MOV.U32 R13, RZ, RZ, R19 ;  /* 0x000000ffff0d7224 */ /* 0x000fe400078e0013 */
[----:B------:R-:W-:-:S05]  /*1da50*/  IMAD.MOV.U32 R12, RZ, RZ, R14 ;  /* 0x000000ffff0c7224 */ /* 0x000fca00078e000e */
[----:B------:R-:W-:Y:S01]  /*1da60*/  IADD3 R20, P1, R3, R12, RZ ;  /* 0x0000000c03147210 */ /* 0x000fe20007f3e0ff */
[----:B------:R-:W-:-:S04]  /*1da70*/  IMAD.MOV.U32 R12, RZ, RZ, 0x2 ;  /* 0x00000002ff0c7424 */ /* 0x000fc800078e00ff */
[----:B------:R-:W-:-:S08]  /*1da80*/  IMAD.X R21, RZ, RZ, R2, P1 ;  /* 0x000000ffff157224 */ /* 0x000fd000008e0602 */
[----:B------:R-:W-:Y:S05]  /*1da90*/  WARPSYNC.COLLECTIVE R15, `(.L_x_1277) ;  /* 0x000000000f087348 */ /* 0x000fea0003c00000 */
[----:B------:R0:W1:Y:S02]  /*1daa0*/  SHFL.IDX P6, R14, R13, R12, R11 ;  /* 0x0000000c0d0e7389 */ /* 0x00006400000c000b */
[----:B01----:R-:W-:Y:S01]  /*1dab0*/  ENDCOLLECTIVE ;  /* 0x000000000000791b */ /* 0x003fe20003800000 */
.L_x_1277:
[----:B------:R-:W-:Y:S01]  /*1dac0*/  ISETP.LT.OR P1, PT, R9, 0x21, P0 ;  /* 0x000000210900780c */ /* 0x000fe20000721670 */
[----:B------:R-:W-:-:S12]  /*1dad0*/  IMAD.MOV.U32 R13, RZ, RZ, R10 ;  /* 0x000000ffff0d7224 */ /* 0x000fd800078e000a */
        /* <DEDUP_REMOVED lines=8> */
.L_x_1278:
        /* <DEDUP_REMOVED lines=8> */
.L_x_1279:
        /* <DEDUP_REMOVED lines=10> */
.L_x_1280:
[----:B------:R-:W-:Y:S02]  /*1dc80*/  IMAD.MOV.U32 R13, RZ, RZ, R23 ;  /* 0x000000ffff0d7224 */ /* 0x000fe400078e0017 */
[----:B------:R-:W-:Y:S02]  /*1dc90*/  IMAD.MOV.U32 R12, RZ, RZ, RZ ;  /* 0x000000ffff0c7224 */ /* 0x000fe400078e00ff */
[----:B------:R-:W-:-:S07]  /*1dca0*/  IMAD.MOV.U32 R2, RZ, RZ, R14 ;  /* 0x000000ffff027224 */ /* 0x000fce00078e000e */
[----:B------:R-:W-:Y:S05]  /*1dcb0*/  WARPSYNC.COLLECTIVE R15, `(.L_x_1281) ;  /* 0x000000000f087348 */ /* 0x000fea0003c00000 */
[----:B------:R0:W1:Y:S02]  /*1dcc0*/  SHFL.IDX P6, R14, R13, R12, R11 ;  /* 0x0000000c0d0e7389 */ /* 0x00006400000c000b */
[----:B01----:R-:W-:Y:S01]  /*1dcd0*/  ENDCOLLECTIVE ;  /* 0x000000000000791b */ /* 0x003fe20003800000 */
.L_x_1281:
        /* <DEDUP_REMOVED lines=9> */
[----:B0-----:R-:W-:-:S12]  /*1dd70*/  IMAD.MOV.U32 R3, RZ, RZ, R14 ;  /* 0x000000ffff037224 */ /* 0x001fd800078e000e */
[----:B------:R-:W-:Y:S05]  /*1dd80*/  WARPSYNC.COLLECTIVE R15, `(.L_x_1282) ;  /* 0x000000000f087348 */ /* 0x000fea0003c00000 */
[----:B------:R0:W1:Y:S02]  /*1dd90*/  SHFL.IDX P6, R14, R13, R12, R11 ;  /* 0x0000000c0d0e7389 */ /* 0x00006400000c000b */
[----:B01----:R-:W-:Y:S01]  /*1dda0*/  ENDCOLLECTIVE ;  /* 0x000000000000791b */ /* 0x003fe20003800000 */
.L_x_1282:
[----:B------:R-:W-:Y:S01]  /*1ddb0*/  IMAD.MOV.U32 R2, RZ, RZ, R14 ;  /* 0x000000ffff027224 */ /* 0x000fe200078e000e */
[----:B------:R-:W-:Y:S06]  /*1ddc0*/  BRA `(.L_x_1283) ;  /* 0xffffffb000447947 */ /* 0x000fec000383ffff */
.L_x_1199:
[----:B--2---:R-:W2:Y:S02]  /*1ddd0*/  LDL R2, [R1+0x14] ;  /* 0x0000140001027983 */ /* 0x004ea40000100800 */
[----:B--2---:R2:W3:Y:S02]  /*1dde0*/  SYNCS.PHASECHK.TRANS64.TRYWAIT P0, [R4+URZ+0x13240], R2 ;  /* 0x01324002040075a7 */ /* 0x0044e4000800017f */
[----:B---3--:R-:W-:Y:S05]  /*1ddf0*/  @!P0 NANOSLEEP.SYNCS 0x989680 ;  /* 0x009896800000895d */ /* 0x008fea0003900000 */
[----:B------:R-:W3:Y:S02]  /*1de00*/  @!P0 SYNCS.PHASECHK.TRANS64 P0, [R4+URZ+0x13240], R2 ;  /* 0x01324002040085a7 */ /* 0x000ee4000800007f */
[----:B---3--:R-:W-:Y:S05]  /*1de10*/  @!P0 BRA `(.L_x_1199) ;  /* 0xfffffffc00ec8947 */ /* 0x008fea000383ffff */
[----:B------:R-:W-:Y:S05]  /*1de20*/  BRA `(.L_x_1284) ;  /* 0xffffffb000a47947 */ /* 0x000fea000383ffff */
.L_x_1200:
[----:B------:R-:W-:Y:S01]  /*1de30*/  BSSY B0, `(.L_x_1285) ;  /* 0x0000008000007945 */ /* 0x000fe20003800000 */
[----:B------:R-:W-:Y:S02]  /*1de40*/  IMAD.MOV.U32 R13, RZ, RZ, R6 ;  /* 0x000000ffff0d7224 */ /* 0x000fe400078e0006 */
[----:B------:R-:W-:Y:S02]  /*1de50*/  IMAD.MOV.U32 R12, RZ, RZ, RZ ;  /* 0x000000ffff0c7224 */ /* 0x000fe400078e00ff */
[----:B------:R-:W-:Y:S02]  /*1de60*/  IMAD.MOV.U32 R11, RZ, RZ, 0x1c1f ;  /* 0x00001c1fff0b7424 */ /* 0x000fe400078e00ff */
[----:B------:R-:W-:-:S07]  /*1de70*/  IMAD.MOV.U32 R15, RZ, RZ, -0x1 ;  /* 0xffffffffff0f7424 */ /* 0x000fce00078e00ff */
[----:B01----:R-:W-:Y:S05]  /*1de80*/  WARPSYNC.COLLECTIVE R15, `(.L_x_1286) ;  /* 0x000000000f087348 */ /* 0x003fea0003c00000 */
[----:B------:R2:W3:Y:S02]  /*1de90*/  SHFL.IDX P6, R14, R13, R12, R11 ;  /* 0x0000000c0d0e7389 */ /* 0x0004e400000c000b */
[----:B0123--:R-:W-:Y:S01]  /*1dea0*/  ENDCOLLECTIVE ;  /* 0x000000000000791b */ /* 0x00ffe20003800000 */
.L_x_1286:
[----:B------:R-:W-:Y:S05]  /*1deb0*/  BSYNC B0 ;  /* 0x0000000000007941 */ /* 0x000fea0003800000 */
.L_x_1285:
[----:B------:R-:W0:Y:S01]  /*1dec0*/  S2R R10, SR_TID.X ;  /* 0x00000000000a7919 */ /* 0x000e220000002100 */
[----:B------:R-:W-:Y:S01]  /*1ded0*/  IMAD.MOV.U32 R13, RZ, RZ, R5 ;  /* 0x000000ffff0d7224 */ /* 0x000fe200078e0005 */
[----:B------:R-:W1:Y:S01]  /*1dee0*/  LDC R19, c[0x0][0x2f4] ;  /* 0x0000bd00ff137b82 */ /* 0x000e620000000800 */
[----:B------:R-:W-:Y:S02]  /*1def0*/  IMAD.MOV.U32 R12, RZ, RZ, RZ ;  /* 0x000000ffff0c7224 */ /* 0x000fe400078e00ff */
[----:B------:R-:W-:Y:S02]  /*1df00*/  IMAD.MOV.U32 R11, RZ, RZ, 0x1c1f ;  /* 0x00001c1fff0b7424 */ /* 0x000fe400078e00ff */
[----:B------:R-:W-:Y:S02]  /*1df10*/  IMAD.MOV.U32 R15, RZ, RZ, -0x1 ;  /* 0xffffffffff0f7424 */ /* 0x000fe400078e00ff */
[----:B------:R-:W-:-:S07]  /*1df20*/  IMAD.MOV.U32 R2, RZ, RZ, R14 ;  /* 0x000000ffff027224 */ /* 0x000fce00078e000e */
[----:B01----:R-:W-:Y:S05]  /*1df30*/  WARPSYNC.COLLECTIVE R15, `(.L_x_1287) ;  /* 0x000000000f087348 */ /* 0x003fea0003c00000 */
[----:B------:R2:W3:Y:S02]  /*1df40*/  SHFL.IDX P6, R14, R13, R12, R11 ;  /* 0x0000000c0d0e7389 */ /* 0x0004e400000c000b */
[----:B0123--:R-:W-:Y:S01]  /*1df50*/  ENDCOLLECTIVE ;  /* 0x000000000000791b */ /* 0x00ffe20003800000 */
.L_x_1287:
[----:B------:R-:W-:Y:S02]  /*1df60*/  IMAD.MOV.U32 R13, RZ, RZ, R6 ;  /* 0x000000ffff0d7224 */ /* 0x000fe400078e0006 */
[----:B------:R-:W-:Y:S02]  /*1df70*/  IMAD.MOV.U32 R12, RZ, RZ, 0x1 ;  /* 0x00000001ff0c7424 */ /* 0x000fe400078e00ff */
[----:B------:R-:W-:Y:S02]  /*1df80*/  IMAD.SHL.U32 R10, R10, 0x10, RZ ;  /* 0x000000100a0a7824 */ /* 0x000fe400078e00ff */
[----:B------:R-:W-:-:S03]  /*1df90*/  IMAD.MOV.U32 R3, RZ, RZ, R14 ;  /* 0x000000ffff037224 */ /* 0x000fc600078e000e */
[----:B------:R-:W-:-:S07]  /*1dfa0*/  LOP3.LUT R10, R10, 0x30, RZ, 0xc0, !PT ;  /* 0x000000300a0a7812 */ /* 0x000fce00078ec0ff */
[----:B------:R-:W-:Y:S05]  /*1dfb0*/  WARPSYNC.COLLECTIVE R15, `(.L_x_1288) ;  /* 0x000000000f087348 */ /* 0x000fea0003c00000 */
[----:B------:R0:W1:Y:S02]  /*1dfc0*/  SHFL.IDX P6, R14, R13, R12, R11 ;  /* 0x0000000c0d0e7389 */ /* 0x00006400000c000b */
[----:B01----:R-:W-:Y:S01]  /*1dfd0*/  ENDCOLLECTIVE ;  /* 0x000000000000791b */ /* 0x003fe20003800000 */
.L_x_1288:
[C---:B------:R-:W-:Y:S02]  /*1dfe0*/  @P5 IADD3 R3, P0, R10.reuse, R3, RZ ;  /* 0x000000030a035210 */ /* 0x040fe40007f1e0ff */
[----:B------:R-:W-:-:S03]  /*1dff0*/  ISETP.GE.AND P2, PT, R10, R19, PT ;  /* 0x000000130a00720c */ /* 0x000fc60003f46270 */
        /* <DEDUP_REMOVED lines=13> */
.L_x_1289:
[----:B------:R-:W-:Y:S02]  /*1e0d0*/  IMAD.MOV.U32 R13, RZ, RZ, R6 ;  /* 0x000000ffff0d7224 */ /* 0x000fe400078e0006 */
[----:B------:R-:W-:Y:S02]  /*1e0e0*/  IMAD.MOV.U32 R12, RZ, RZ, 0x2 ;  /* 0x00000002ff0c7424 */ /* 0x000fe400078e00ff */
[----:B------:R-:W-:-:S07]  /*1e0f0*/  IMAD.MOV.U32 R3, RZ, RZ, R14 ;  /* 0x000000ffff037224 */ /* 0x000fce00078e000e */
[----:B------:R-:W-:Y:S05]  /*1e100*/  WARPSYNC.COLLECTIVE R15, `(.L_x_1290) ;  /* 0x000000000f087348 */ /* 0x000fea0003c00000 */
[----:B------:R0:W1:Y:S02]  /*1e110*/  SHFL.IDX P6, R14, R13, R12, R11 ;  /* 0x0000000c0d0e7389 */ /* 0x00006400000c000b */
[----:B01----:R-:W-:Y:S01]  /*1e120*/  ENDCOLLECTIVE ;  /* 0x000000000000791b */ /* 0x003fe20003800000 */
.L_x_1290:
        /* <DEDUP_REMOVED lines=14> */
.L_x_1291:
[----:B------:R-:W-:Y:S02]  /*1e210*/  IMAD.MOV.U32 R13, RZ, RZ, R6 ;  /* 0x000000ffff0d7224 */ /* 0x000fe400078e0006 */
[----:B------:R-:W-:Y:S02]  /*1e220*/  IMAD.MOV.U32 R12, RZ, RZ, 0x3 ;  /* 0x00000003ff0c7424 */ /* 0x000fe400078e00ff */
[----:B------:R-:W-:-:S07]  /*1e230*/  IMAD.MOV.U32 R3, RZ, RZ, R14 ;  /* 0x000000ffff037224 */ /* 0x000fce00078e000e */
[----:B------:R-:W-:Y:S05]  /*1e240*/  WARPSYNC.COLLECTIVE R15, `(.L_x_1292) ;  /* 0x000000000f087348 */ /* 0x000fea0003c00000 */
[----:B------:R0:W1:Y:S02]  /*1e250*/  SHFL.IDX P6, R14, R13, R12, R11 ;  /* 0x0000000c0d0e7389 */ /* 0x00006400000c000b */
[----:B01----:R-:W-:Y:S01]  /*1e260*/  ENDCOLLECTIVE ;  /* 0x000000000000791b */ /* 0x003fe20003800000 */
.L_x_1292:
        /* <DEDUP_REMOVED lines=10> */
.L_x_1293:
        /* <DEDUP_REMOVED lines=10> */
.L_x_1294:
[----:B------:R-:W-:-:S05]  /*1e3b0*/  @P1 IADD3 R2, P0, R10, R5, RZ ;  /* 0x000000050a021210 */ /* 0x000fca0007f1e0ff */
[----:B------:R-:W-:-:S05]  /*1e3c0*/  @P1 IMAD.X R3, RZ, RZ, R6, P0 ;  /* 0x000000ffff031224 */ /* 0x000fca00000e0606 */
        /* <DEDUP_REMOVED lines=9> */
.L_x_1295:
[----:B------:R-:W-:Y:S05]  /*1e460*/  BRA `(.L_x_1296) ;  /* 0xffffffb000207947 */ /* 0x000fea000383ffff */
.L_x_1207:
[----:B------:R-:W-:Y:S02]  /*1e470*/  IMAD.MOV.U32 R13, RZ, RZ, R4 ;  /* 0x000000ffff0d7224 */ /* 0x000fe400078e0004 */
[----:B------:R-:W-:Y:S02]  /*1e480*/  IMAD.MOV.U32 R12, RZ, RZ, RZ ;  /* 0x000000ffff0c7224 */ /* 0x000fe400078e00ff */
[----:B------:R-:W-:Y:S02]  /*1e490*/  IMAD.MOV.U32 R11, RZ, RZ, 0x1c1f ;  /* 0x00001c1fff0b7424 */ /* 0x000fe400078e00ff */
[----:B------:R-:W-:Y:S02]  /*1e4a0*/  IMAD.MOV.U32 R15, RZ, RZ, -0x1 ;  /* 0xffffffffff0f7424 */ /* 0x000fe400078e00ff */
[----:B------:R-:W-:Y:S02]  /*1e4b0*/  IMAD R6, R9, UR42, RZ ;  /* 0x0000002a09067c24 */ /* 0x000fe4000f8e02ff */
[----:B------:R-:W-:-:S07]  /*1e4c0*/  IMAD.IADD R22, R20, 0x1, R22 ;  /* 0x0000000114167824 */ /* 0x000fce00078e0216 */
[----:B-----5:R-:W-:Y:S05]  /*1e4d0*/  WARPSYNC.COLLECTIVE R15, `(.L_x_1297) ;  /* 0x000000000f087348 */ /* 0x020fea0003c00000 */
[----:B------:R0:W1:Y:S02]  /*1e4e0*/  SHFL.IDX P6, R14, R13, R12, R11 ;  /* 0x0000000c0d0e7389 */ /* 0x00006400000c000b */
[----:B01---5:R-:W-:Y:S01]  /*1e4f0*/  ENDCOLLECTIVE ;  /* 0x000000000000791b */ /* 0x023fe20003800000 */
.L_x_1297:
[C---:B------:R-:W-:Y:S01]  /*1e500*/  VIADD R9, R22.reuse, 0x20 ;  /* 0x0000002016097836 */ /* 0x040fe20000000000 */
[----:B------:R-:W-:Y:S01]  /*1e510*/  ISETP.GE.AND P2, PT, R22, R6, PT ;  /* 0x000000061600720c */ /* 0x000fe20003f46270 */
[----:B------:R-:W-:Y:S02]  /*1e520*/  IMAD.MOV.U32 R13, RZ, RZ, R0 ;  /* 0x000000ffff0d7224 */ /* 0x000fe400078e0000 */
[----:B------:R-:W-:-:S10]  /*1e530*/  IMAD.MOV.U32 R2, RZ, RZ, R14 ;  /* 0x000000ffff027224 */ /* 0x000fd400078e000e */
[----:B------:R-:W-:Y:S05]  /*1e540*/  WARPSYNC.COLLECTIVE R15, `(.L_x_1298) ;  /* 0x000000000f087348 */ /* 0x000fea0003c00000 */
[----:B------:R0:W1:Y:S02]  /*1e550*/  SHFL.IDX P6, R14, R13, R12, R11 ;  /* 0x0000000c0d0e7389 */ /* 0x00006400000c000b */
[----:B01----:R-:W-:Y:S01]  /*1e560*/  ENDCOLLECTIVE ;  /* 0x000000000000791b */ /* 0x003fe20003800000 */
.L_x_1298:
[----:B------:R-:W-:Y:S02]  /*1e570*/  IMAD.MOV.U32 R13, RZ, RZ, R4 ;  /* 0x000000ffff0d7224 */ /* 0x000fe400078e0004 */
[----:B------:R-:W-:Y:S02]  /*1e580*/  IMAD.MOV.U32 R12, RZ, RZ, 0x1 ;  /* 0x00000001ff0c7424 */ /* 0x000fe400078e00ff */
[----:B------:R-:W-:-:S07]  /*1e590*/  IMAD.MOV.U32 R3, RZ, RZ, R14 ;  /* 0x000000ffff037224 */ /* 0x000fce00078e000e */
[----:B------:R-:W-:Y:S05]  /*1e5a0*/  WARPSYNC.COLLECTIVE R15, `(.L_x_1299) ;  /* 0x000000000f087348 */ /* 0x000fea0003c00000 */
[----:B------:R0:W1:Y:S02]  /*1e5b0*/  SHFL.IDX P6, R14, R13, R12, R11 ;  /* 0x0000000c0d0e7389 */ /* 0x00006400000c000b */
[----:B01----:R-:W-:Y:S01]  /*1e5c0*/  ENDCOLLECTIVE ;  /* 0x000000000000791b */ /* 0x003fe20003800000 */
.L_x_1299:
        /* <DEDUP_REMOVED lines=15> */
.L_x_1300:
[----:B------:R-:W-:Y:S02]  /*1e6c0*/  IMAD.MOV.U32 R13, RZ, RZ, R4 ;  /* 0x000000ffff0d7224 */ /* 0x000fe400078e0004 */
[----:B------:R-:W-:Y:S02]  /*1e6d0*/  IMAD.MOV.U32 R12, RZ, RZ, 0x2 ;  /* 0x00000002ff0c7424 */ /* 0x000fe400078e00ff */
[----:B------:R-:W-:-:S07]  /*1e6e0*/  IMAD.MOV.U32 R3, RZ, RZ, R14 ;  /* 0x000000ffff037224 */ /* 0x000fce00078e000e */
[----:B------:R-:W-:Y:S05]  /*1e6f0*/  WARPSYNC.COLLECTIVE R15, `(.L_x_1301) ;  /* 0x000000000f087348 */ /* 0x000fea0003c00000 */
[----:B------:R0:W1:Y:S02]  /*1e700*/  SHFL.IDX P6, R14, R13, R12, R11 ;  /* 0x0000000c0d0e7389 */ /* 0x00006400000c000b */
[----:B01----:R-:W-:Y:S01]  /*1e710*/  ENDCOLLECTIVE ;  /* 0x000000000000791b */ /* 0x003fe20003800000 */
.L_x_1301:
        /* <DEDUP_REMOVED lines=16> */
.L_x_1302:
[----:B------:R-:W-:Y:S02]  /*1e820*/  IMAD.MOV.U32 R13, RZ, RZ, R4 ;  /* 0x000000ffff0d7224 */ /* 0x000fe400078e0004 */
[----:B------:R-:W-:Y:S02]  /*1e830*/  IMAD.MOV.U32 R12, RZ, RZ, 0x3 ;  /* 0x00000003ff0c7424 */ /* 0x000fe400078e00ff */
[----:B------:R-:W-:-:S07]  /*1e840*/  IMAD.MOV.U32 R3, RZ, RZ, R14 ;  /* 0x000000ffff037224 */ /* 0x000fce00078e000e */
[----:B------:R-:W-:Y:S05]  /*1e850*/  WARPSYNC.COLLECTIVE R15, `(.L_x_1303) ;  /* 0x000000000f087348 */ /* 0x000fea0003c00000 */
[----:B------:R0:W1:Y:S02]  /*1e860*/  SHFL.IDX P6, R14, R13, R12, R11 ;  /* 0x0000000c0d0e7389 */ /* 0x00006400000c000b */
[----:B01----:R-:W-:Y:S01]  /*1e870*/  ENDCOLLECTIVE ;  /* 0x000000000000791b */ /* 0x003fe20003800000 */
.L_x_1303:
[----:B------:R-:W-:-:S05]  /*1e880*/  @!P2 IADD3 R3, P1, R19, R3, RZ ;  /* 0x000000031303a210 */ /* 0x000fca0007f3e0ff */
[----:B------:R-:W-:-:S05]  /*1e890*/  @!P2 IMAD.X R2, RZ, RZ, R2, P1 ;  /* 0x000000ffff02a224 */ /* 0x000fca00008e0602 */
[----:B------:R-:W-:Y:S01]  /*1e8a0*/  @!P2 LOP3.LUT R3, R3, R2, RZ, 0x3c, !PT ;  /* 0x000000020303a212 */ /* 0x000fe200078e3cff */
[----:B------:R-:W-:-:S03]  /*1e8b0*/  IMAD.MOV.U32 R13, RZ, RZ, R0 ;  /* 0x000000ffff0d7224 */ /* 0x000fc600078e0000 */
[----:B------:R-:W-:-:S04]  /*1e8c0*/  @!P2 LOP3.LUT R2, R3, R2, RZ, 0x3c, !PT ;  /* 0x000000020302a212 */ /* 0x000fc800078e3cff */
[----:B------:R-:W-:Y:S01]  /*1e8d0*/  @!P2 LOP3.LUT R3, R3, R2, RZ, 0x3c, !PT ;  /* 0x000000020303a212 */ /* 0x000fe200078e3cff */
[----:B------:R-:W-:-:S07]  /*1e8e0*/  IMAD.MOV.U32 R4, RZ, RZ, R14 ;  /* 0x000000ffff047224 */ /* 0x000fce00078e000e */
[----:B------:R-:W-:Y:S05]  /*1e8f0*/  WARPSYNC.COLLECTIVE R15, `(.L_x_1304) ;  /* 0x000000000f087348 */ /* 0x000fea0003c00000 */
[----:B------:R0:W1:Y:S02]  /*1e900*/  SHFL.IDX P6, R14, R13, R12, R11 ;  /* 0x0000000c0d0e7389 */ /* 0x00006400000c000b */
[----:B01----:R-:W-:Y:S01]  /*1e910*/  ENDCOLLECTIVE ;  /* 0x000000000000791b */ /* 0x003fe20003800000 */
.L_x_1304:
[----:B------:R-:W-:Y:S01]  /*1e920*/  @!PT LDS RZ, [RZ] ;  /* 0x00000000fffff984 */ /* 0x000fe20000000800 */
[----:B------:R-:W-:Y:S01]  /*1e930*/  @!PT LDS RZ, [RZ] ;  /* 0x00000000fffff984 */ /* 0x000fe20000000800 */
[----:B------:R-:W-:Y:S01]  /*1e940*/  @!PT LDS RZ, [RZ] ;  /* 0x00000000fffff984 */ /* 0x000fe20000000800 */
[----:B------:R0:W-:Y:S01]  /*1e950*/  @!P2 LDGSTS.E.BYPASS.LTC128B.128 [R10+0xc000], desc[UR52][R2.64], !P0 ;  /* 0x0c000000020aafae */ /* 0x0001e2000c101d74 */
[----:B------:R-:W-:Y:S02]  /*1e960*/  IMAD.MOV.U32 R13, RZ, RZ, R7 ;  /* 0x000000ffff0d7224 */ /* 0x000fe400078e0007 */
[----:B0-----:R-:W-:Y:S02]  /*1e970*/  VIADD R2, R22, 0x60 ;  /* 0x0000006016027836 */ /* 0x001fe40000000000 */
[----:B------:R-:W-:-:S03]  /*1e980*/  IMAD.MOV.U32 R12, RZ, RZ, RZ ;  /* 0x000000ffff0c7224 */ /* 0x000fc600078e00ff */
[----:B------:R-:W-:Y:S01]  /*1e990*/  ISETP.GE.AND P2, PT, R2, R6, PT ;  /* 0x000000060200720c */ /* 0x000fe20003f46270 */
[----:B------:R-:W-:-:S12]  /*1e9a0*/  IMAD.MOV.U32 R0, RZ, RZ, R14 ;  /* 0x000000ffff007224 */ /* 0x000fd800078e000e */
[----:B------:R-:W-:Y:S05]  /*1e9b0*/  WARPSYNC.COLLECTIVE R15, `(.L_x_1305) ;  /* 0x000000000f087348 */ /* 0x000fea0003c00000 */
[----:B------:R0:W1:Y:S02]  /*1e9c0*/  SHFL.IDX P6, R14, R13, R12, R11 ;  /* 0x0000000c0d0e7389 */ /* 0x00006400000c000b */
[----:B01----:R-:W-:Y:S01]  /*1e9d0*/  ENDCOLLECTIVE ;  /* 0x000000000000791b */ /* 0x003fe20003800000 */
.L_x_1305:
[----:B------:R-:W-:-:S05]  /*1e9e0*/  @!P2 IADD3 R0, P1, R19, R0, RZ ;  /* 0x000000001300a210 */ /* 0x000fca0007f3e0ff */
[----:B------:R-:W-:Y:S02]  /*1e9f0*/  @!P2 IMAD.X R2, RZ, RZ, R4, P1 ;  /* 0x000000ffff02a224 */ /* 0x000fe400008e0604 */
[----:B------:R-:W-:Y:S02]  /*1ea00*/  IMAD.MOV.U32 R13, RZ, RZ, R5 ;  /* 0x000000ffff0d7224 */ /* 0x000fe400078e0005 */
[----:B------:R-:W-:Y:S02]  /*1ea10*/  @!P2 IMAD.MOV.U32 R3, RZ, RZ, R2 ;  /* 0x000000ffff03a224 */ /* 0x000fe400078e0002 */
[----:B------:R-:W-:Y:S02]  /*1ea20*/  @!P2 IMAD.MOV.U32 R2, RZ, RZ, R0 ;  /* 0x000000ffff02a224 */ /* 0x000fe400078e0000 */
[----:B------:R-:W-:-:S03]  /*1ea30*/  IMAD.MOV.U32 R0, RZ, RZ, R14 ;  /* 0x000000ffff007224 */ /* 0x000fc600078e000e */
[----:B------:R-:W-:Y:S01]  /*1ea40*/  @!PT LDS RZ, [RZ] ;  /* 0x00000000fffff984 */ /* 0x000fe20000000800 */
[----:B------:R-:W-:Y:S01]  /*1ea50*/  @!PT LDS RZ, [RZ] ;  /* 0x00000000fffff984 */ /* 0x000fe20000000800 */
[----:B------:R-:W-:Y:S01]  /*1ea60*/  @!PT LDS RZ, [RZ] ;  /* 0x00000000fffff984 */ /* 0x000fe20000000800 */
[----:B------:R0:W-:Y:S04]  /*1ea70*/  @!P2 LDGSTS.E.BYPASS.LTC128B.128 [R10+0xc800], desc[UR52][R2.64], !P0 ;  /* 0x0c800000020aafae */ /* 0x0001e8000c101d74 */
[----:B0-----:R-:W-:Y:S05]  /*1ea80*/  WARPSYNC.COLLECTIVE R15, `(.L_x_1306) ;  /* 0x000000000f087348 */ /* 0x001fea0003c00000 */
[----:B------:R1:W2:Y:S02]  /*1ea90*/  SHFL.IDX P6, R14, R13, R12, R11 ;  /* 0x0000000c0d0e7389 */ /* 0x0002a400000c000b */
[----:B012---:R-:W-:Y:S01]  /*1eaa0*/  ENDCOLLECTIVE ;  /* 0x000000000000791b */ /* 0x007fe20003800000 */
.L_x_1306:
        /* <DEDUP_REMOVED lines=8> */
.L_x_1307:
[----:B------:R-:W-:-:S05]  /*1eb30*/  @!P2 IADD3 R2, P1, R19, R2, RZ ;  /* 0x000000021302a210 */ /* 0x000fca0007f3e0ff */
[----:B------:R-:W-:-:S04]  /*1eb40*/  @!P2 IMAD.X R0, RZ, RZ, R0, P1 ;  /* 0x000000ffff00a224 */ /* 0x000fc800008e0600 */
        /* <DEDUP_REMOVED lines=10> */
.L_x_1308:
[----:B------:R-:W-:Y:S05]  /*1ebf0*/  BRA `(.L_x_1309) ;  /* 0xffffffb400347947 */ /* 0x000fea000383ffff */
.L_x_1210:
[----:B0-----:R0:W1:Y:S02]  /*1ec00*/  SYNCS.PHASECHK.TRANS64.TRYWAIT P0, [R17+URZ+0x13220], R0 ;  /* 0x01322000110075a7 */ /* 0x001064000800017f */
[----:B-1----:R-:W-:Y:S05]  /*1ec10*/  @!P0 NANOSLEEP.SYNCS 0x989680 ;  /* 0x009896800000895d */ /* 0x002fea0003900000 */
[----:B------:R-:W1:Y:S02]  /*1ec20*/  @!P0 SYNCS.PHASECHK.TRANS64 P0, [R17+URZ+0x13220], R0 ;  /* 0x01322000110085a7 */ /* 0x000e64000800007f */
[----:B-1----:R-:W-:Y:S05]  /*1ec30*/  @!P0 BRA `(.L_x_1210) ;  /* 0xfffffffc00f08947 */ /* 0x002fea000383ffff */
[----:B------:R-:W-:Y:S05]  /*1ec40*/  BRA `(.L_x_1310) ;  /* 0xffffffb400907947 */ /* 0x000fea000383ffff */
.L_x_1214:
[----:B0-----:R0:W1:Y:S02]  /*1ec50*/  SYNCS.PHASECHK.TRANS64.TRYWAIT P0, [R0+URZ+0x13280], R27 ;  /* 0x0132801b000075a7 */ /* 0x001064000800017f */
[----:B-1----:R-:W-:Y:S05]  /*1ec60*/  @!P0 NANOSLEEP.SYNCS 0x989680 ;  /* 0x009896800000895d */ /* 0x002fea0003900000 */
[----:B------:R-:W1:Y:S02]  /*1ec70*/  @!P0 SYNCS.PHASECHK.TRANS64 P0, [R0+URZ+0x13280], R27 ;  /* 0x0132801b000085a7 */ /* 0x000e64000800007f */
[----:B-1----:R-:W-:Y:S05]  /*1ec80*/  @!P0 BRA `(.L_x_1214) ;  /* 0xfffffffc00f08947 */ /* 0x002fea000383ffff */
[----:B------:R-:W-:Y:S05]  /*1ec90*/  BRA `(.L_x_1311) ;  /* 0xffffffb800c87947 */ /* 0x000fea000383ffff */
.L_x_1215:
        /* <DEDUP_REMOVED lines=8> */
.L_x_1313:
[----:B------:R-:W-:Y:S05]  /*1ed20*/  BSYNC B0 ;  /* 0x0000000000007941 */ /* 0x000fea0003800000 */
.L_x_1312:
[----:B------:R-:W0:Y:S01]  /*1ed30*/  S2R R2, SR_TID.X ;  /* 0x0000000000027919 */ /* 0x000e220000002100 */
[----:B------:R-:W-:Y:S02]  /*1ed40*/  IMAD.MOV.U32 R13, RZ, RZ, R4 ;  /* 0x000000ffff0d7224 */ /* 0x000fe400078e0004 */
[----:B------:R-:W-:Y:S02]  /*1ed50*/  IMAD.MOV.U32 R12, RZ, RZ, RZ ;  /* 0x000000ffff0c7224 */ /* 0x000fe400078e00ff */
[----:B------:R-:W-:Y:S02]  /*1ed60*/  IMAD.MOV.U32 R11, RZ, RZ, 0x1c1f ;  /* 0x00001c1fff0b7424 */ /* 0x000fe400078e00ff */
[----:B------:R-:W-:Y:S02]  /*1ed70*/  IMAD.MOV.U32 R15, RZ, RZ, -0x1 ;  /* 0xffffffffff0f7424 */ /* 0x000fe400078e00ff */
[----:B------:R-:W-:Y:S02]  /*1ed80*/  IMAD.MOV.U32 R3, RZ, RZ, R14 ;  /* 0x000000ffff037224 */ /* 0x000fe400078e000e */
[----:B------:R-:W-:-:S07]  /*1ed90*/  IMAD.IADD R6, R17, 0x1, R6 ;  /* 0x0000000111067824 */ /* 0x000fce00078e0206 */
[----:B0-----:R-:W-:Y:S05]  /*1eda0*/  WARPSYNC.COLLECTIVE R15, `(.L_x_1314) ;  /* 0x000000000f087348 */ /* 0x001fea0003c00000 */
[----:B------:R1:W2:Y:S02]  /*1edb0*/  SHFL.IDX P6, R14, R13, R12, R11 ;  /* 0x0000000c0d0e7389 */ /* 0x0002a400000c000b */
[----:B012---:R-:W-:Y:S01]  /*1edc0*/  ENDCOLLECTIVE ;  /* 0x000000000000791b */ /* 0x007fe20003800000 */
.L_x_1314:
        /* <DEDUP_REMOVED lines=11> */
.L_x_1315:
        /* <DEDUP_REMOVED lines=10> */
.L_x_1316:
        /* <DEDUP_REMOVED lines=11> */
.L_x_1317:
        /* <DEDUP_REMOVED lines=10> */
.L_x_1318:
        /* <DEDUP_REMOVED lines=11> */
.L_x_1319:
        /* <DEDUP_REMOVED lines=10> */
.L_x_1320:
[----:B------:R-:W-:Y:S02]  /*1f1c0*/  IMAD.MOV.U32 R13, RZ, RZ, R19 ;  /* 0x000000ffff0d7224 */ /* 0x000fe400078e0013 */
[----:B------:R-:W-:Y:S02]  /*1f1d0*/  IMAD.MOV.U32 R12, RZ, RZ, RZ ;  /* 0x000000ffff0c7224 */ /* 0x000fe400078e00ff */
[----:B------:R-:W-:Y:S02]  /*1f1e0*/  IMAD.SHL.U32 R5, R2, 0x10, RZ ;  /* 0x0000001002057824 */ /* 0x000fe400078e00ff */
[----:B------:R-:W-:-:S07]  /*1f1f0*/  IMAD.MOV.U32 R2, RZ, RZ, R14 ;  /* 0x000000ffff027224 */ /* 0x000fce00078e000e */
[----:B------:R-:W-:Y:S05]  /*1f200*/  WARPSYNC.COLLECTIVE R15, `(.L_x_1321) ;  /* 0x000000000f087348 */ /* 0x000fea0003c00000 */
[----:B------:R0:W1:Y:S02]  /*1f210*/  SHFL.IDX P6, R14, R13, R12, R11 ;  /* 0x0000000c0d0e7389 */ /* 0x00006400000c000b */
[----:B01----:R-:W-:Y:S01]  /*1f220*/  ENDCOLLECTIVE ;  /* 0x000000000000791b */ /* 0x003fe20003800000 */
.L_x_1321:
[----:B------:R-:W-:-:S04]  /*1f230*/  LOP3.LUT R5, R5, 0x30, RZ, 0xc0, !PT ;  /* 0x0000003005057812 */ /* 0x000fc800078ec0ff */
[----:B------:R-:W-:-:S05]  /*1f240*/  IADD3 R2, P0, R5, R2, RZ ;  /* 0x0000000205027210 */ /* 0x000fca0007f1e0ff */
[----:B------:R-:W-:Y:S02]  /*1f250*/  IMAD.X R3, RZ, RZ, R3, P0 ;  /* 0x000000ffff037224 */ /* 0x000fe400000e0603 */
[----:B------:R-:W-:-:S03]  /*1f260*/  IMAD.MOV.U32 R13, RZ, RZ, R20 ;  /* 0x000000ffff0d7224 */ /* 0x000fc600078e0014 */
        /* <DEDUP_REMOVED lines=8> */
.L_x_1322:
[----:B------:R-:W-:Y:S01]  /*1f2f0*/  IMAD.MOV.U32 R2, RZ, RZ, R14 ;  /* 0x000000ffff027224 */ /* 0x000fe200078e000e */
[----:B------:R-:W-:Y:S06]  /*1f300*/  BRA `(.L_x_1323) ;  /* 0xffffffb800387947 */ /* 0x000fec000383ffff */
.L_x_1220:
[----:B---3--:R3:W4:Y:S02]  /*1f310*/  SYNCS.PHASECHK.TRANS64.TRYWAIT P0, [R0+URZ+0x13240], R27 ;  /* 0x0132401b000075a7 */ /* 0x008724000800017f */
[----:B----4-:R-:W-:Y:S05]  /*1f320*/  @!P0 NANOSLEEP.SYNCS 0x989680 ;  /* 0x009896800000895d */ /* 0x010fea0003900000 */
[----:B------:R-:W4:Y:S02]  /*1f330*/  @!P0 SYNCS.PHASECHK.TRANS64 P0, [R0+URZ+0x13240], R27 ;  /* 0x0132401b000085a7 */ /* 0x000f24000800007f */
[----:B----4-:R-:W-:Y:S05]  /*1f340*/  @!P0 BRA `(.L_x_1220) ;  /* 0xfffffffc00f08947 */ /* 0x010fea000383ffff */
[----:B------:R-:W-:Y:S05]  /*1f350*/  BRA `(.L_x_1324) ;  /* 0xffffffb800947947 */ /* 0x000fea000383ffff */
.L_x_1221:
        /* <DEDUP_REMOVED lines=8> */
.L_x_1326:
[----:B------:R-:W-:Y:S05]  /*1f3e0*/  BSYNC B0 ;  /* 0x0000000000007941 */ /* 0x000fea0003800000 */
.L_x_1325:
        /* <DEDUP_REMOVED lines=8> */
.L_x_1327:
[----:B------:R-:W-:Y:S02]  /*1f470*/  IMAD.MOV.U32 R13, RZ, RZ, R8 ;  /* 0x000000ffff0d7224 */ /* 0x000fe400078e0008 */
[----:B------:R-:W-:Y:S02]  /*1f480*/  IMAD.MOV.U32 R12, RZ, RZ, 0x1 ;  /* 0x00000001ff0c7424 */ /* 0x000fe400078e00ff */
[----:B------:R-:W-:-:S07]  /*1f490*/  IMAD.MOV.U32 R2, RZ, RZ, R14 ;  /* 0x000000ffff027224 */ /* 0x000fce00078e000e */
[----:B------:R-:W-:Y:S05]  /*1f4a0*/  WARPSYNC.COLLECTIVE R15, `(.L_x_1328) ;  /* 0x000000000f087348 */ /* 0x000fea0003c00000 */
[----:B------:R0:W1:Y:S02]  /*1f4b0*/  SHFL.IDX P6, R14, R13, R12, R11 ;  /* 0x0000000c0d0e7389 */ /* 0x00006400000c000b */
[----:B01----:R-:W-:Y:S01]  /*1f4c0*/  ENDCOLLECTIVE ;  /* 0x000000000000791b */ /* 0x003fe20003800000 */
.L_x_1328:
        /* <DEDUP_REMOVED lines=11> */
.L_x_1329:
[----:B------:R-:W-:Y:S02]  /*1f580*/  IMAD.MOV.U32 R13, RZ, RZ, R8 ;  /* 0x000000ffff0d7224 */ /* 0x000fe400078e0008 */
[----:B------:R-:W-:Y:S02]  /*1f590*/  IMAD.MOV.U32 R12, RZ, RZ, 0x2 ;  /* 0x00000002ff0c7424 */ /* 0x000fe400078e00ff */
[----:B------:R-:W-:-:S07]  /*1f5a0*/  IMAD.MOV.U32 R2, RZ, RZ, R14 ;  /* 0x000000ffff027224 */ /* 0x000fce00078e000e */
[----:B------:R-:W-:Y:S05]  /*1f5b0*/  WARPSYNC.COLLECTIVE R15, `(.L_x_1330) ;  /* 0x000000000f087348 */ /* 0x000fea0003c00000 */
[----:B------:R0:W1:Y:S02]  /*1f5c0*/  SHFL.IDX P6, R14, R13, R12, R11 ;  /* 0x0000000c0d0e7389 */ /* 0x00006400000c000b */
[----:B01----:R-:W-:Y:S01]  /*1f5d0*/  ENDCOLLECTIVE ;  /* 0x000000000000791b */ /* 0x003fe20003800000 */
.L_x_1330:
        /* <DEDUP_REMOVED lines=11> */
.L_x_1331:
[----:B------:R-:W-:Y:S02]  /*1f690*/  IMAD.MOV.U32 R13, RZ, RZ, R8 ;  /* 0x000000ffff0d7224 */ /* 0x000fe400078e0008 */
[----:B------:R-:W-:Y:S02]  /*1f6a0*/  IMAD.MOV.U32 R12, RZ, RZ, 0x3 ;  /* 0x00000003ff0c7424 */ /* 0x000fe400078e00ff */
[----:B------:R-:W-:-:S07]  /*1f6b0*/  IMAD.MOV.U32 R2, RZ, RZ, R14 ;  /* 0x000000ffff027224 */ /* 0x000fce00078e000e */
[----:B------:R-:W-:Y:S05]  /*1f6c0*/  WARPSYNC.COLLECTIVE R15, `(.L_x_1332) ;  /* 0x000000000f087348 */ /* 0x000fea0003c00000 */
[----:B------:R0:W1:Y:S02]  /*1f6d0*/  SHFL.IDX P6, R14, R13, R12, R11 ;  /* 0x0000000c0d0e7389 */ /* 0x00006400000c000b */
[----:B01----:R-:W-:Y:S01]  /*1f6e0*/  ENDCOLLECTIVE ;  /* 0x000000000000791b */ /* 0x003fe20003800000 */
.L_x_1332:
        /* <DEDUP_REMOVED lines=11> */
.L_x_1333:
[----:B------:R-:W-:Y:S02]  /*1f7a0*/  IMAD.MOV.U32 R13, RZ, RZ, R5 ;  /* 0x000000ffff0d7224 */ /* 0x000fe400078e0005 */
[----:B------:R-:W-:Y:S02]  /*1f7b0*/  IMAD.MOV.U32 R12, RZ, RZ, RZ ;  /* 0x000000ffff0c7224 */ /* 0x000fe400078e00ff */
[----:B------:R-:W-:-:S07]  /*1f7c0*/  IMAD.MOV.U32 R2, RZ, RZ, R14 ;  /* 0x000000ffff027224 */ /* 0x000fce00078e000e */
[----:B------:R-:W-:Y:S05]  /*1f7d0*/  WARPSYNC.COLLECTIVE R15, `(.L_x_1334) ;  /* 0x000000000f087348 */ /* 0x000fea0003c00000 */
[----:B------:R0:W1:Y:S02]  /*1f7e0*/  SHFL.IDX P6, R14, R13, R12, R11 ;  /* 0x0000000c0d0e7389 */ /* 0x00006400000c000b */
[----:B01----:R-:W-:Y:S01]  /*1f7f0*/  ENDCOLLECTIVE ;  /* 0x000000000000791b */ /* 0x003fe20003800000 */
.L_x_1334:
        /* <DEDUP_REMOVED lines=11> */
.L_x_1335:
[----:B------:R-:W-:Y:S01]  /*1f8b0*/  IMAD.MOV.U32 R2, RZ, RZ, R14 ;  /* 0x000000ffff027224 */ /* 0x000fe200078e000e */
[----:B------:R-:W-:Y:S06]  /*1f8c0*/  BRA `(.L_x_1336) ;  /* 0xffffffb800207947 */ /* 0x000fec000383ffff */
.L_x_1226:
[----:B0-----:R0:W2:Y:S02]  /*1f8d0*/  SYNCS.PHASECHK.TRANS64.TRYWAIT P2, [R2+URZ+0x13270], R3 ;  /* 0x01327003020075a7 */ /* 0x0010a4000804017f */
[----:B--2---:R-:W-:Y:S05]  /*1f8e0*/  @!P2 NANOSLEEP.SYNCS 0x989680 ;  /* 0x009896800000a95d */ /* 0x004fea0003900000 */
[----:B------:R-:W2:Y:S02]  /*1f8f0*/  @!P2 SYNCS.PHASECHK.TRANS64 P2, [R2+URZ+0x13270], R3 ;  /* 0x013270030200a5a7 */ /* 0x000ea4000804007f */
[----:B--2---:R-:W-:Y:S05]  /*1f900*/  @!P2 BRA `(.L_x_1226) ;  /* 0xfffffffc00f0a947 */ /* 0x004fea000383ffff */
[----:B------:R-:W-:Y:S05]  /*1f910*/  BRA `(.L_x_1337) ;  /* 0xffffffb800847947 */ /* 0x000fea000383ffff */
.L_x_1228:
[----:B0-----:R0:W2:Y:S02]  /*1f920*/  SYNCS.PHASECHK.TRANS64.TRYWAIT P2, [R2+URZ+0x13260], R5 ;  /* 0x01326005020075a7 */ /* 0x0010a4000804017f */
[----:B--2---:R-:W-:Y:S05]  /*1f930*/  @!P2 NANOSLEEP.SYNCS 0x989680 ;  /* 0x009896800000a95d */ /* 0x004fea0003900000 */
[----:B------:R-:W2:Y:S02]  /*1f940*/  @!P2 SYNCS.PHASECHK.TRANS64 P2, [R2+URZ+0x13260], R5 ;  /* 0x013260050200a5a7 */ /* 0x000ea4000804007f */
[----:B--2---:R-:W-:Y:S05]  /*1f950*/  @!P2 BRA `(.L_x_1228) ;  /* 0xfffffffc00f0a947 */ /* 0x004fea000383ffff */
[----:B------:R-:W-:Y:S05]  /*1f960*/  BRA `(.L_x_1338) ;  /* 0xffffffb800947947 */ /* 0x000fea000383ffff */
.L_x_1236:
[----:B0-----:R0:W1:Y:S02]  /*1f970*/  SYNCS.PHASECHK.TRANS64.TRYWAIT P1, [R3+URZ+0x13270], R0 ;  /* 0x01327000030075a7 */ /* 0x001064000802017f */
[----:B-1----:R-:W-:Y:S05]  /*1f980*/  @!P1 NANOSLEEP.SYNCS 0x989680 ;  /* 0x009896800000995d */ /* 0x002fea0003900000 */
[----:B------:R-:W1:Y:S02]  /*1f990*/  @!P1 SYNCS.PHASECHK.TRANS64 P1, [R3+URZ+0x13270], R0 ;  /* 0x01327000030095a7 */ /* 0x000e64000802007f */
[----:B-1----:R-:W-:Y:S05]  /*1f9a0*/  @!P1 BRA `(.L_x_1236) ;  /* 0xfffffffc00f09947 */ /* 0x002fea000383ffff */
[----:B------:R-:W-:Y:S05]  /*1f9b0*/  BRA `(.L_x_1339) ;  /* 0xffffffbc00e07947 */ /* 0x000fea000383ffff */
.L_x_1238:
[----:B0-----:R0:W1:Y:S02]  /*1f9c0*/  SYNCS.PHASECHK.TRANS64.TRYWAIT P1, [R3+URZ+0x13260], R0 ;  /* 0x01326000030075a7 */ /* 0x001064000802017f */
[----:B-1----:R-:W-:Y:S05]  /*1f9d0*/  @!P1 NANOSLEEP.SYNCS 0x989680 ;  /* 0x009896800000995d */ /* 0x002fea0003900000 */
[----:B------:R-:W1:Y:S02]  /*1f9e0*/  @!P1 SYNCS.PHASECHK.TRANS64 P1, [R3+URZ+0x13260], R0 ;  /* 0x01326000030095a7 */ /* 0x000e64000802007f */
[----:B-1----:R-:W-:Y:S05]  /*1f9f0*/  @!P1 BRA `(.L_x_1238) ;  /* 0xfffffffc00f09947 */ /* 0x002fea000383ffff */
[----:B------:R-:W-:Y:S05]  /*1fa00*/  BRA `(.L_x_1340) ;  /* 0xffffffbc00f07947 */ /* 0x000fea000383ffff */
.L_x_1252:
[----:B0-----:R0:W1:Y:S02]  /*1fa10*/  SYNCS.PHASECHK.TRANS64.TRYWAIT P0, [R5+URZ+0x13220], R0 ;  /* 0x01322000050075a7 */ /* 0x001064000800017f */
[----:B-1----:R-:W-:Y:S05]  /*1fa20*/  @!P0 NANOSLEEP.SYNCS 0x989680 ;  /* 0x009896800000895d */ /* 0x002fea0003900000 */
[----:B------:R-:W1:Y:S02]  /*1fa30*/  @!P0 SYNCS.PHASECHK.TRANS64 P0, [R5+URZ+0x13220], R0 ;  /* 0x01322000050085a7 */ /* 0x000e64000800007f */
[----:B-1----:R-:W-:Y:S05]  /*1fa40*/  @!P0 BRA `(.L_x_1252) ;  /* 0xfffffffc00f08947 */ /* 0x002fea000383ffff */
[----:B------:R-:W-:Y:S05]  /*1fa50*/  BRA `(.L_x_1341) ;  /* 0xffffffd400507947 */ /* 0x000fea000383ffff */
.L_x_1253:
        /* <DEDUP_REMOVED lines=8> */
[----:B0----5:R-:W-:Y:S05]  /*1fae0*/  WARPSYNC.COLLECTIVE R15, `(.L_x_1343) ;  /* 0x000000000f087348 */ /* 0x021fea0003c00000 */
[----:B------:R1:W2:Y:S02]  /*1faf0*/  SHFL.IDX P6, R14, R13, R12, R11 ;  /* 0x0000000c0d0e7389 */ /* 0x0002a400000c000b */
[----:B012--5:R-:W-:Y:S01]  /*1fb00*/  ENDCOLLECTIVE ;  /* 0x000000000000791b */ /* 0x027fe20003800000 */
.L_x_1343:
[----:B------:R-:W-:Y:S05]  /*1fb10*/  BSYNC B0 ;  /* 0x0000000000007941 */ /* 0x000fea0003800000 */
.L_x_1342:
[----:B------:R-:W-:Y:S05]  /*1fb20*/  BRA `(.L_x_1344) ;  /* 0xffffffd400387947 */ /* 0x000fea000383ffff */
.L_x_1256:
[----:B------:R-:W-:Y:S01]  /*1fb30*/  BSSY B1, `(.L_x_1345) ;  /* 0x0000006000017945 */ /* 0x000fe20003800000 */
[----:B------:R-:W-:-:S07]  /*1fb40*/  IMAD.MOV.U32 R15, RZ, RZ, -0x1 ;  /* 0xffffffffff0f7424 */ /* 0x000fce00078e00ff */
[----:B0----5:R-:W-:Y:S05]  /*1fb50*/  WARPSYNC.COLLECTIVE R15, `(.L_x_1346) ;  /* 0x000000000f0c7348 */ /* 0x021fea0003c00000 */
[----:B------:R-:W-:Y:S02]  /*1fb60*/  ELECT P6, UR62, PT ;  /* 0x00000000003e782f */ /* 0x000fe400038c0000 */
[----:B------:R-:W-:Y:S01]  /*1fb70*/  MOV R14, UR62 ;  /* 0x0000003e000e7c02 */ /* 0x000fe20008000f00 */
[----:B0----5:R-:W-:Y:S10]  /*1fb80*/  ENDCOLLECTIVE ;  /* 0x000000000000791b */ /* 0x021ff40003800000 */
.L_x_1346:
[----:B------:R-:W-:Y:S05]  /*1fb90*/  BSYNC B1 ;  /* 0x0000000000017941 */ /* 0x000fea0003800000 */
.L_x_1345:
[----:B------:R-:W-:Y:S05]  /*1fba0*/  BRA `(.L_x_1347) ;  /* 0xffffffd400307947 */ /* 0x000fea000383ffff */
.L_x_1258:
[----:B0-----:R0:W1:Y:S02]  /*1fbb0*/  SYNCS.PHASECHK.TRANS64.TRYWAIT P1, [R3+URZ+0x13240], R2 ;  /* 0x01324002030075a7 */ /* 0x001064000802017f */
[----:B-1----:R-:W-:Y:S05]  /*1fbc0*/  @!P1 NANOSLEEP.SYNCS 0x989680 ;  /* 0x009896800000995d */ /* 0x002fea0003900000 */
[----:B------:R-:W1:Y:S02]  /*1fbd0*/  @!P1 SYNCS.PHASECHK.TRANS64 P1, [R3+URZ+0x13240], R2 ;  /* 0x01324002030095a7 */ /* 0x000e64000802007f */
[----:B-1----:R-:W-:Y:S05]  /*1fbe0*/  @!P1 BRA `(.L_x_1258) ;  /* 0xfffffffc00f09947 */ /* 0x002fea000383ffff */
[----:B------:R-:W-:Y:S05]  /*1fbf0*/  BRA `(.L_x_1348) ;  /* 0xffffffd400547947 */ /* 0x000fea000383ffff */
.L_x_1260:
[----:B-1----:R1:W2:Y:S02]  /*1fc00*/  SYNCS.PHASECHK.TRANS64.TRYWAIT P1, [R5+URZ+0x13240], R0 ;  /* 0x01324000050075a7 */ /* 0x0022a4000802017f */
[----:B--2---:R-:W-:Y:S05]  /*1fc10*/  @!P1 NANOSLEEP.SYNCS 0x989680 ;  /* 0x009896800000995d */ /* 0x004fea0003900000 */
[----:B------:R-:W2:Y:S02]  /*1fc20*/  @!P1 SYNCS.PHASECHK.TRANS64 P1, [R5+URZ+0x13240], R0 ;  /* 0x01324000050095a7 */ /* 0x000ea4000802007f */
[----:B--2---:R-:W-:Y:S05]  /*1fc30*/  @!P1 BRA `(.L_x_1260) ;  /* 0xfffffffc00f09947 */ /* 0x004fea000383ffff */
[----:B------:R-:W-:Y:S05]  /*1fc40*/  BRA `(.L_x_1349) ;  /* 0xffffffd400647947 */ /* 0x000fea000383ffff */
.L_x_1262:
[----:B--2---:R2:W3:Y:S02]  /*1fc50*/  SYNCS.PHASECHK.TRANS64.TRYWAIT P1, [R3+URZ+0x13260], R2 ;  /* 0x01326002030075a7 */ /* 0x0044e4000802017f */
[----:B---3--:R-:W-:Y:S05]  /*1fc60*/  @!P1 NANOSLEEP.SYNCS 0x989680 ;  /* 0x009896800000995d */ /* 0x008fea0003900000 */
[----:B------:R-:W3:Y:S02]  /*1fc70*/  @!P1 SYNCS.PHASECHK.TRANS64 P1, [R3+URZ+0x13260], R2 ;  /* 0x01326002030095a7 */ /* 0x000ee4000802007f */
[----:B---3--:R-:W-:Y:S05]  /*1fc80*/  @!P1 BRA `(.L_x_1262) ;  /* 0xfffffffc00f09947 */ /* 0x008fea000383ffff */
[----:B------:R-:W-:Y:S05]  /*1fc90*/  BRA `(.L_x_1350) ;  /* 0xffffffd400607947 */ /* 0x000fea000383ffff */
.L_x_1264:
[----:B---3--:R3:W4:Y:S02]  /*1fca0*/  SYNCS.PHASECHK.TRANS64.TRYWAIT P1, [R5+URZ+0x13260], R0 ;  /* 0x01326000050075a7 */ /* 0x008724000802017f */
[----:B----4-:R-:W-:Y:S05]  /*1fcb0*/  @!P1 NANOSLEEP.SYNCS 0x989680 ;  /* 0x009896800000995d */ /* 0x010fea0003900000 */
[----:B------:R-:W4:Y:S02]  /*1fcc0*/  @!P1 SYNCS.PHASECHK.TRANS64 P1, [R5+URZ+0x13260], R0 ;  /* 0x01326000050095a7 */ /* 0x000f24000802007f */
[----:B----4-:R-:W-:Y:S05]  /*1fcd0*/  @!P1 BRA `(.L_x_1264) ;  /* 0xfffffffc00f09947 */ /* 0x010fea000383ffff */
[----:B------:R-:W-:Y:S05]  /*1fce0*/  BRA `(.L_x_1351) ;  /* 0xffffffd4005c7947 */ /* 0x000fea000383ffff */
.L_x_1266:
[----:B----4-:R4:W0:Y:S02]  /*1fcf0*/  SYNCS.PHASECHK.TRANS64.TRYWAIT P1, [R3+URZ+0x13280], R2 ;  /* 0x01328002030075a7 */ /* 0x010824000802017f */
[----:B0-----:R-:W-:Y:S05]  /*1fd00*/  @!P1 NANOSLEEP.SYNCS 0x989680 ;  /* 0x009896800000995d */ /* 0x001fea0003900000 */
[----:B------:R-:W0:Y:S02]  /*1fd10*/  @!P1 SYNCS.PHASECHK.TRANS64 P1, [R3+URZ+0x13280], R2 ;  /* 0x01328002030095a7 */ /* 0x000e24000802007f */
[----:B0-----:R-:W-:Y:S05]  /*1fd20*/  @!P1 BRA `(.L_x_1266) ;  /* 0xfffffffc00f09947 */ /* 0x001fea000383ffff */
[----:B------:R-:W-:Y:S05]  /*1fd30*/  BRA `(.L_x_1352) ;  /* 0xffffffd400587947 */ /* 0x000fea000383ffff */
.L_x_1353:
        /* <DEDUP_REMOVED lines=12> */
.L_x_2723:


//--------------------- .text._ZN7cutlass13device_kernelIN5flash11enable_sm90INS1_16FlashAttnFwdSm90INS1_25CollectiveMainloopFwdSm90ILi2EN4cute5tupleIJNS5_1CILi1EEES8_S8_EEENS6_IJNS7_ILi192EEENS7_ILi160EEENS7_ILi64EEEEEELi64ENS_12float_e4m3_tEfNS_4arch4Sm90ELb0ELb1ELb1ELb1ELb1ELb1ELb0ELb1ELb1ELb1ELb1ELb0EEENS1_21CollectiveEpilogueFwdINS6_IJSA_SC_SB_EEES9_NS_10bfloat16_tESG_Li384ELb1ELb1ELb1ELb1EEENS1_36VarlenDynamicPersistentTileSchedulerILi192ELi160ELi384ELi128ELb1ELb1ELb1ELb1ELb0ELb1EEEEEEEEEvNT_6ParamsE --------------------------
	.section	.text._ZN7cutlass13device_kernelIN5flash11enable_sm90INS1_16FlashAttnFwdSm90INS1_25CollectiveMainloopFwdSm90ILi2EN4cute5tupleIJNS5_1CILi1EEES8_S8_EEENS6_IJNS7_ILi192EEENS7_ILi160EEENS7_ILi64EEEEEELi64ENS_12float_e4m3_tEfNS_4arch4Sm90ELb0ELb1ELb1ELb1ELb1ELb1ELb0ELb1ELb1ELb1ELb1ELb0EEENS1_21CollectiveEpilogueFwdINS6_IJSA_SC_SB_EEES9_NS_10bfloat16_tESG_Li384ELb1ELb1ELb1ELb1EEENS1_36VarlenDynamicPersistentTileSchedulerILi192ELi160ELi384ELi128ELb1ELb1ELb1ELb1ELb0ELb1EEEEEEEEEvNT_6ParamsE,"ax",@progbits
	.align	128
.text._ZN7cutlass13device_kernelIN5flash11enable_sm90INS1_16FlashAttnFwdSm90INS1_25CollectiveMainloopFwdSm90ILi2EN4cute5tupleIJNS5_1CILi1EEES8_S8_EEENS6_IJNS7_ILi192EEENS7_ILi160EEENS7_ILi64EEEEEELi64ENS_12float_e4m3_tEfNS_4arch4Sm90ELb0ELb1ELb1ELb1ELb1ELb1ELb0ELb1ELb1ELb1ELb1ELb0EEENS1_21CollectiveEpilogueFwdINS6_IJSA_SC_SB_EEES9_NS_10bfloat16_tESG_Li384ELb1ELb1ELb1ELb1EEENS1_36VarlenDynamicPersistentTileSchedulerILi192ELi160ELi384ELi128ELb1ELb1ELb1ELb1ELb0ELb1EEEEEEEEEvNT_6ParamsE:
        .type           _ZN7cutlass13device_kernelIN5flash11enable_sm90INS1_16FlashAttnFwdSm90INS1_25CollectiveMainloopFwdSm90ILi2EN4cute5tupleIJNS5_1CILi1EEES8_S8_EEENS6_IJNS7_ILi192EEENS7_ILi160EEENS7_ILi64EEEEEELi64ENS_12float_e4m3_tEfNS_4arch4Sm90ELb0ELb1ELb1ELb1ELb1ELb1ELb0ELb1ELb1ELb1ELb1ELb0EEENS1_21CollectiveEpilogueFwdINS6_IJSA_SC_SB_EEES9_NS_10bfloat16_tESG_Li384ELb1ELb1ELb1ELb1EEENS1_36VarlenDynamicPersistentTileSchedulerILi192ELi160ELi384ELi128ELb1ELb1ELb1ELb1ELb0ELb1EEEEEEEEEvNT_6ParamsE,@function
        .size           _ZN7cutlass13device_kernelIN5flash11enable_sm90INS1_16FlashAttnFwdSm90INS1_25CollectiveMainloopFwdSm90ILi2EN4cute5tupleIJNS5_1CILi1EEES8_S8_EEENS6_IJNS7_ILi192EEENS7_ILi160EEENS7_ILi64EEEEEELi64ENS_12float_e4m3_tEfNS_4arch4Sm90ELb0ELb1ELb1ELb1ELb1ELb1ELb0ELb1ELb1ELb1ELb1ELb0EEENS1_21CollectiveEpilogueFwdINS6_IJSA_SC_SB_EEES9_NS_10bfloat16_tESG_Li384ELb1ELb1ELb1ELb1EEENS1_36VarlenDynamicPersistentTileSchedulerILi192ELi160ELi384ELi128ELb1ELb1ELb1ELb1ELb0ELb1EEEEEEEEEvNT_6ParamsE,(.L_x_2724 - _ZN7cutlass13device_kernelIN5flash11enable_sm90INS1_16FlashAttnFwdSm90INS1_25CollectiveMainloopFwdSm90ILi2EN4cute5tupleIJNS5_1CILi1EEES8_S8_EEENS6_IJNS7_ILi192EEENS7_ILi160EEENS7_ILi64EEEEEELi64ENS_12float_e4m3_tEfNS_4arch4Sm90ELb0ELb1ELb1ELb1ELb1ELb1ELb0ELb1ELb1ELb1ELb1ELb0EEENS1_21CollectiveEpilogueFwdINS6_IJSA_SC_SB_EEES9_NS_10bfloat16_tESG_Li384ELb1ELb1ELb1ELb1EEENS1_36VarlenDynamicPersistentTileSchedulerILi192ELi160ELi384ELi128ELb1ELb1ELb1ELb1ELb0ELb1EEEEEEEEEvNT_6ParamsE)
        .other          _ZN7cutlass13device_kernelIN5flash11enable_sm90INS1_16FlashAttnFwdSm90INS1_25CollectiveMainloopFwdSm90ILi2EN4cute5tupleIJNS5_1CILi1EEES8_S8_EEENS6_IJNS7_ILi192EEENS7_ILi160EEENS7_ILi64EEEEEELi64ENS_12float_e4m3_tEfNS_4arch4Sm90ELb0ELb1ELb1ELb1ELb1ELb1ELb0ELb1ELb1ELb1ELb1ELb0EEENS1_21CollectiveEpilogueFwdINS6_IJSA_SC_SB_EEES9_NS_10bfloat16_tESG_Li384ELb1ELb1ELb1ELb1EEENS1_36VarlenDynamicPersistentTileSchedulerILi192ELi160ELi384ELi128ELb1ELb1ELb1ELb1ELb0ELb1EEEEEEEEEvNT_6ParamsE,@"STO_CUDA_ENTRY STV_DEFAULT"
_ZN7cutlass13device_kernelIN5flash11enable_sm90INS1_16FlashAttnFwdSm90INS1_25CollectiveMainloopFwdSm90ILi2EN4cute5tupleIJNS5_1CILi1EEES8_S8_EEENS6_IJNS7_ILi192EEENS7_ILi160EEENS7_ILi64EEEEEELi64ENS_12float_e4m3_tEfNS_4arch4Sm90ELb0ELb1ELb1ELb1ELb1ELb1ELb0ELb1ELb1ELb1ELb1ELb0EEENS1_21CollectiveEpilogueFwdINS6_IJSA_SC_SB_EEES9_NS_10bfloat16_tESG_Li384ELb1ELb1ELb1ELb1EEENS1_36VarlenDynamicPersistentTileSchedulerILi192ELi160ELi384ELi128ELb1ELb1ELb1ELb1ELb0ELb1EEEEEEEEEvNT_6ParamsE:
        /* <DEDUP_REMOVED lines=17> */
.L_x_1355:
[----:B------:R-:W-:Y:S05]  /*0110*/  BSYNC B0 ;  /* 0x0000000000007941 */ /* 0x000fea0003800000 */
.L_x_1354:
[----:B------:R-:W-:Y:S01]  /*0120*/  VOTEU.ANY UP0, P0 ;  /* 0x00000000003f7886 */ /* 0x000fe20000000100 */
[----:B------:R-:W0:Y:S01]  /*0130*/  SHFL.IDX PT, R2, R0, RZ, 0x1f ;  /* 0x00001fff00027589 */ /* 0x000e2200000e0000 */
[----:B------:R-:W-:Y:S01]  /*0140*/  UMOV UR4, 0x80 ;  /* 0x0000008000047882 */ /* 0x000fe20000000000 */
[----:B------:R-:W-:Y:S01]  /*0150*/  UMOV UR7, 0x180 ;  /* 0x0000018000077882 */ /* 0x000fe20000000000 */
[----:B------:R-:W-:Y:S01]  /*0160*/  VOTEU.ANY UP1, P0 ;  /* 0x00000000003f7886 */ /* 0x000fe20000020100 */
[----:B------:R-:W1:Y:S01]  /*0170*/  @UP0 S2UR UR8, SR_CgaCtaId ;  /* 0x00000000000809c3 */ /* 0x000e620000008800 */
[----:B------:R-:W-:Y:S01]  /*0180*/  @UP0 UMOV UR6, 0x400 ;  /* 0x0000040000060882 */ /* 0x000fe20000000000 */
[----:B------:R-:W-:-:S04]  /*0190*/  @UP0 UIADD3 UR4, -UR4, 0x100000, URZ ;  /* 0x0010000004040890 */ /* 0x000fc8000fffe13f */
[----:B------:R-:W-:Y:S02]  /*01a0*/  @UP0 USHF.L.U32 UR5, UR4, 0xb, URZ ;  /* 0x0000000b04050899 */ /* 0x000fe4000800063f */
[----:B------:R-:W-:Y:S01]  /*01b0*/  @UP0 USHF.L.U32 UR4, UR4, 0x1, URZ ;  /* 0x0000000104040899 */ /* 0x000fe2000800063f */
[----:B0-----:R-:W-:Y:S02]  /*01c0*/  ISETP.NE.AND P1, PT, R2, RZ, PT ;  /* 0x000000ff0200720c */ /* 0x001fe40003f25270 */
[----:B------:R-:W-:Y:S01]  /*01d0*/  SHF.R.U32.HI R2, RZ, 0x7, R3 ;  /* 0x00000007ff027819 */ /* 0x000fe20000011603 */
[----:B-1----:R-:W-:Y:S02]  /*01e0*/  @UP0 ULEA UR8, UR8, UR6, 0x18 ;  /* 0x0000000608080291 */ /* 0x002fe4000f8ec03f */
[----:B------:R-:W-:-:S04]  /*01f0*/  @UP0 UIADD3 UR6, -UR7, 0x100000, URZ ;  /* 0x0010000007060890 */ /* 0x000fc8000fffe13f */
[----:B------:R-:W-:Y:S02]  /*0200*/  @UP0 USHF.L.U32 UR7, UR6, 0xb, URZ ;  /* 0x0000000b06070899 */ /* 0x000fe4000800063f */
[----:B------:R-:W-:Y:S01]  /*0210*/  @UP0 USHF.L.U32 UR6, UR6, 0x1, URZ ;  /* 0x0000000106060899 */ /* 0x000fe2000800063f */
[----:B------:R-:W-:Y:S01]  /*0220*/  VOTEU.ANY UP0, P0 ;  /* 0x00000000003f7886 */ /* 0x000fe20000000100 */
[----:B------:R-:W0:Y:S04]  /*0230*/  SHFL.IDX PT, R2, R2, RZ, 0x1f ;  /* 0x00001fff02027589 */ /* 0x000e2800000e0000 */
[----:B------:R-:W1:Y:S02]  /*0240*/  FENCE.VIEW.ASYNC.S ;  /* 0x00000000000073c6 */ /* 0x000e640000000000 */
[----:B-1----:R1:W2:Y:S04]  /*0250*/  @UP0 SYNCS.EXCH.64 URZ, [UR8+0x13200], UR4 ;  /* 0x01320004083f05b2 */ /* 0x0022a80008000100 */
[----:B------:R1:W3:Y:S01]  /*0260*/  @UP1 SYNCS.EXCH.64 URZ, [UR8+0x13220], UR6 ;  /* 0x01322006083f15b2 */ /* 0x0002e20008000100 */
[----:B------:R-:W-:Y:S05]  /*0270*/  @P1 BRA `(.L_x_1356) ;  /* 0x0000000000481947 */ /* 0x000fea0003800000 */
[----:B-1----:R-:W1:Y:S01]  /*0280*/  S2UR UR5, SR_CgaCtaId ;  /* 0x00000000000579c3 */ /* 0x002e620000008800 */
[----:B------:R-:W-:Y:S01]  /*0290*/  UMOV UR4, 0x400 ;  /* 0x0000040000047882 */ /* 0x000fe20000000000 */
[----:B------:R-:W-:Y:S01]  /*02a0*/  UMOV UR6, 0x80 ;  /* 0x0000008000067882 */ /* 0x000fe20000000000 */
[----:B------:R-:W-:Y:S01]  /*02b0*/  UMOV UR7, 0x180 ;  /* 0x0000018000077882 */ /* 0x000fe20000000000 */
[----:B------:R-:W-:Y:S01]  /*02c0*/  ELECT P0, URZ, PT ;  /* 0x00000000003f782f */ /* 0x000fe20003800000 */
[----:B-1----:R-:W-:Y:S02]  /*02d0*/  ULEA UR8, UR5, UR4, 0x18 ;  /* 0x0000000405087291 */ /* 0x002fe4000f8ec03f */
[----:B------:R-:W-:-:S04]  /*02e0*/  UIADD3 UR4, -UR6, 0x100000, URZ ;  /* 0x0010000006047890 */ /* 0x000fc8000fffe13f */
[----:B------:R-:W-:Y:S02]  /*02f0*/  USHF.L.U32 UR5, UR4, 0xb, URZ ;  /* 0x0000000b04057899 */ /* 0x000fe4000800063f */
[----:B------:R-:W-:Y:S02]  /*0300*/  USHF.L.U32 UR4, UR4, 0x1, URZ ;  /* 0x0000000104047899 */ /* 0x000fe4000800063f */
[----:B------:R-:W-:-:S04]  /*0310*/  UIADD3 UR6, -UR7, 0x100000, URZ ;  /* 0x0010000007067890 */ /* 0x000fc8000fffe13f */
[----:B------:R-:W-:Y:S02]  /*0320*/  USHF.L.U32 UR7, UR6, 0xb, URZ ;  /* 0x0000000b06077899 */ /* 0x000fe4000800063f */
[----:B------:R-:W-:Y:S01]  /*0330*/  USHF.L.U32 UR6, UR6, 0x1, URZ ;  /* 0x0000000106067899 */ /* 0x000fe2000800063f */
[----:B------:R-:W1:Y:S03]  /*0340*/  FENCE.VIEW.ASYNC.S ;  /* 0x00000000000073c6 */ /* 0x000e660000000000 */
[----:B-1----:R4:W1:Y:S08]  /*0350*/  SYNCS.EXCH.64 URZ, [UR8+0x13230], UR4 ;  /* 0x01323004083f75b2 */ /* 0x0028700008000100 */
[----:B------:R4:W0:Y:S01]  /*0360*/  SYNCS.EXCH.64 URZ, [UR8+0x13240], UR6 ;  /* 0x01324006083f75b2 */ /* 0x0008220008000100 */
[----:B------:R4:W0:Y:S01]  /*0370*/  SYNCS.EXCH.64 URZ, [UR8+0x13238], UR4 ;  /* 0x01323804083f75b2 */ /* 0x0008220008000100 */
[----:B------:R4:W0:Y:S02]  /*0380*/  SYNCS.EXCH.64 URZ, [UR8+0x13248], UR6 ;  /* 0x01324806083f75b2 */ /* 0x0008240008000100 */
[----:B----4-:R-:W-:Y:S01]  /*0390*/  NOP ;  /* 0x0000000000007918 */ /* 0x010fe20000000000 */
.L_x_1356:
[----:B------:R-:W4:Y:S01]  /*03a0*/  SHFL.IDX PT, R3, R0, RZ, 0x1f ;  /* 0x00001fff00037589 */ /* 0x000f2200000e0000 */
[----:B------:R-:W-:Y:S01]  /*03b0*/  NOP ;  /* 0x0000000000007918 */ /* 0x000fe20000000000 */
[----:B----4-:R-:W-:-:S13]  /*03c0*/  ISETP.NE.AND P0, PT, R3, RZ, PT ;  /* 0x000000ff0300720c */ /* 0x010fda0003f05270 */
        /* <DEDUP_REMOVED lines=19> */
.L_x_1357:
[----:B------:R-:W4:Y:S01]  /*0500*/  SHFL.IDX PT, R3, R0, RZ, 0x1f ;  /* 0x00001fff00037589 */ /* 0x000f2200000e0000 */
[----:B------:R-:W-:Y:S01]  /*0510*/  NOP ;  /* 0x0000000000007918 */ /* 0x000fe20000000000 */
[----:B----4-:R-:W-:-:S13]  /*0520*/  ISETP.NE.AND P0, PT, R3, RZ, PT ;  /* 0x000000ff0300720c */ /* 0x010fda0003f05270 */
[----:B------:R-:W-:Y:S05]  /*0530*/  @P0 BRA `(.L_x_1358) ;  /* 0x0000000000380947 */ /* 0x000fea0003800000 */
[----:B-1----:R-:W1:Y:S01]  /*0540*/  S2UR UR5, SR_CgaCtaId ;  /* 0x00000000000579c3 */ /* 0x002e620000008800 */
[----:B------:R-:W-:Y:S01]  /*0550*/  UMOV UR4, 0x400 ;  /* 0x0000040000047882 */ /* 0x000fe20000000000 */
[----:B------:R-:W-:Y:S01]  /*0560*/  UMOV UR7, 0x80 ;  /* 0x0000008000077882 */ /* 0x000fe20000000000 */
[----:B------:R-:W-:Y:S01]  /*0570*/  ELECT P0, URZ, PT ;  /* 0x00000000003f782f */ /* 0x000fe20003800000 */
[----:B-1----:R-:W-:Y:S02]  /*0580*/  ULEA UR6, UR5, UR4, 0x18 ;  /* 0x0000000405067291 */ /* 0x002fe4000f8ec03f */
[----:B------:R-:W-:-:S04]  /*0590*/  UIADD3 UR4, -UR7, 0x100000, URZ ;  /* 0x0010000007047890 */ /* 0x000fc8000fffe13f */
[----:B------:R-:W-:Y:S02]  /*05a0*/  USHF.L.U32 UR5, UR4, 0xb, URZ ;  /* 0x0000000b04057899 */ /* 0x000fe4000800063f */
[----:B------:R-:W-:Y:S01]  /*05b0*/  USHF.L.U32 UR4, UR4, 0x1, URZ ;  /* 0x0000000104047899 */ /* 0x000fe2000800063f */
[----:B------:R-:W1:Y:S11]  /*05c0*/  FENCE.VIEW.ASYNC.S ;  /* 0x00000000000073c6 */ /* 0x000e760000000000 */
[----:B-1----:R4:W1:Y:S01]  /*05d0*/  SYNCS.EXCH.64 URZ, [UR6+0x13270], UR4 ;  /* 0x01327004063f75b2 */ /* 0x0028620008000100 */
[----:B------:R4:W0:Y:S01]  /*05e0*/  SYNCS.EXCH.64 URZ, [UR6+0x13280], UR4 ;  /* 0x01328004063f75b2 */ /* 0x0008220008000100 */
[----:B------:R4:W0:Y:S01]  /*05f0*/  SYNCS.EXCH.64 URZ, [UR6+0x13278], UR4 ;  /* 0x01327804063f75b2 */ /* 0x0008220008000100 */
[----:B------:R4:W0:Y:S02]  /*0600*/  SYNCS.EXCH.64 URZ, [UR6+0x13288], UR4 ;  /* 0x01328804063f75b2 */ /* 0x0008240008000100 */
[----:B----4-:R-:W-:Y:S01]  /*0610*/  NOP ;  /* 0x0000000000007918 */ /* 0x010fe20000000000 */
.L_x_1358:
        /* <DEDUP_REMOVED lines=22> */
.L_x_1359:
[----:B------:R-:W4:Y:S01]  /*0780*/  SHFL.IDX PT, R4, R0, RZ, 0x1f ;  /* 0x00001fff00047589 */ /* 0x000f2200000e0000 */
[----:B------:R-:W-:Y:S01]  /*0790*/  NOP ;  /* 0x0000000000007918 */ /* 0x000fe20000000000 */
[----:B------:R-:W0:Y:S01]  /*07a0*/  S2R R3, SR_CgaCtaId ;  /* 0x0000000000037919 */ /* 0x000e220000008800 */
[----:B----4-:R-:W-:-:S13]  /*07b0*/  ISETP.NE.AND P0, PT, R4, RZ, PT ;  /* 0x000000ff0400720c */ /* 0x010fda0003f05270 */
[----:B0-----:R-:W-:Y:S05]  /*07c0*/  @P0 BRA `(.L_x_1360) ;  /* 0x0000000000480947 */ /* 0x001fea0003800000 */
[----:B-1----:R-:W0:Y:S01]  /*07d0*/  S2UR UR5, SR_CgaCtaId ;  /* 0x00000000000579c3 */ /* 0x002e220000008800 */
        /* <DEDUP_REMOVED lines=13> */
[----:B------:R0:W1:Y:S01]  /*08b0*/  SYNCS.EXCH.64 URZ, [UR8+0x132c0], UR6 ;  /* 0x0132c006083f75b2 */ /* 0x0000620008000100 */
[----:B------:R0:W0:Y:S01]  /*08c0*/  SYNCS.EXCH.64 URZ, [UR8+0x132b8], UR4 ;  /* 0x0132b804083f75b2 */ /* 0x0000220008000100 */
[----:B------:R0:W0:Y:S01]  /*08d0*/  SYNCS.EXCH.64 URZ, [UR8+0x132c8], UR6 ;  /* 0x0132c806083f75b2 */ /* 0x0000220008000100 */
[----:B------:R-:W-:Y:S01]  /*08e0*/  NOP ;  /* 0x0000000000007918 */ /* 0x000fe20000000000 */
.L_x_1360:
[----:B------:R-:W-:Y:S01]  /*08f0*/  ISETP.NE.AND P0, PT, R2, RZ, PT ;  /* 0x000000ff0200720c */ /* 0x000fe20003f05270 */
[----:B------:R-:W-:Y:S01]  /*0900*/  IMAD.MOV.U32 R2, RZ, RZ, 0x1 ;  /* 0x00000001ff027424 */ /* 0x000fe200078e00ff */
[----:B------:R-:W-:Y:S01]  /*0910*/  NOP ;  /* 0x0000000000007918 */ /* 0x000fe20000000000 */
[----:B------:R-:W-:Y:S01]  /*0920*/  ULDC.64 UR44, c[0x0][0x208] ;  /* 0x00008200002c7ab9 */ /* 0x000fe20000000a00 */
[----:B------:R-:W-:Y:S02]  /*0930*/  BSSY B8, `(.L_x_1361) ;  /* 0x00025c9000087945 */ /* 0x000fe40003800000 */
[----:B------:R-:W-:-:S05]  /*0940*/  SEL R2, R2, 0x2, !P0 ;  /* 0x0000000202027807 */ /* 0x000fca0004000000 */
[----:B------:R0:W-:Y:S02]  /*0950*/  STL [R1+0x30], R2 ;  /* 0x0000300201007387 */ /* 0x0001e40000100800 */
[----:B01234-:R-:W-:Y:S06]  /*0960*/  BAR.SYNC.DEFER_BLOCKING 0x0 ;  /* 0x0000000000007b1d */ /* 0x01ffec0000010000 */
[----:B------:R-:W-:Y:S05]  /*0970*/  @!P0 BRA `(.L_x_1362) ;  /* 0x000001d000e48947 */ /* 0x000fea0003800000 */
.L_x_1363:
        /* <DEDUP_REMOVED lines=16> */
[----:B------:R-:W2:Y:S01]  /*0a80*/  LDL.LU R20, [R1+0x30] ;  /* 0x0000300001147983 */ /* 0x000ea20000300800 */
[----:B------:R-:W0:Y:S02]  /*0a90*/  S2R R0, SR_TID.X ;  /* 0x0000000000007919 */ /* 0x000e240000002100 */
[----:B0-----:R-:W-:-:S05]  /*0aa0*/  VIADD R0, R0, 0xffffff80 ;  /* 0xffffff8000007836 */ /* 0x001fca0000000000 */
[----:B------:R-:W-:-:S04]  /*0ab0*/  SHF.R.S32.HI R3, RZ, 0x1f, R0 ;  /* 0x0000001fff037819 */ /* 0x000fc80000011400 */
[CC--:B------:R-:W-:Y:S02]  /*0ac0*/  LEA.HI R2, R3.reuse, R0.reuse, RZ, 0x7 ;  /* 0x0000000003027211 */ /* 0x0c0fe400078f38ff */
[-C--:B------:R-:W-:Y:S02]  /*0ad0*/  LEA.HI R4, R0, R0.reuse, RZ, 0x1 ;  /* 0x0000000000047211 */ /* 0x080fe400078f08ff */
[----:B------:R-:W-:Y:S02]  /*0ae0*/  LOP3.LUT R9, R2, 0xffffff80, RZ, 0xc0, !PT ;  /* 0xffffff8002097812 */ /* 0x000fe400078ec0ff */
[----:B------:R-:W-:Y:S02]  /*0af0*/  LEA.HI R6, R3, R0, RZ, 0x2 ;  /* 0x0000000003067211 */ /* 0x000fe400078f10ff */
[----:B------:R-:W-:Y:S01]  /*0b00*/  LOP3.LUT R5, R4, 0xfffffffe, RZ, 0xc0, !PT ;  /* 0xfffffffe04057812 */ /* 0x000fe200078ec0ff */
[----:B------:R-:W-:Y:S01]  /*0b10*/  IMAD.IADD R9, R0, 0x1, -R9 ;  /* 0x0000000100097824 */ /* 0x000fe200078e0a09 */
[----:B------:R-:W-:-:S02]  /*0b20*/  LOP3.LUT R11, R6, 0xfffffffc, RZ, 0xc0, !PT ;  /* 0xfffffffc060b7812 */ /* 0x000fc400078ec0ff */
[----:B------:R-:W-:Y:S01]  /*0b30*/  LEA.HI R7, R3, R0, RZ, 0x4 ;  /* 0x0000000003077211 */ /* 0x000fe200078f20ff */
[C---:B------:R-:W-:Y:S01]  /*0b40*/  IMAD.IADD R5, R0.reuse, 0x1, -R5 ;  /* 0x0000000100057824 */ /* 0x040fe200078e0a05 */
[----:B------:R-:W-:Y:S01]  /*0b50*/  SHF.R.S32.HI R8, RZ, 0x1f, R9 ;  /* 0x0000001fff087819 */ /* 0x000fe20000011409 */
[----:B------:R-:W-:Y:S01]  /*0b60*/  IMAD.IADD R16, R0, 0x1, -R11 ;  /* 0x0000000100107824 */ /* 0x000fe200078e0a0b */
[--C-:B------:R-:W-:Y:S02]  /*0b70*/  SHF.R.S32.HI R0, RZ, 0x2, R6.reuse ;  /* 0x00000002ff007819 */ /* 0x100fe40000011406 */
[----:B------:R-:W-:Y:S02]  /*0b80*/  SHF.R.S32.HI R3, RZ, 0x1f, R6 ;  /* 0x0000001fff037819 */ /* 0x000fe40000011406 */
[----:B------:R-:W-:Y:S02]  /*0b90*/  LEA.HI R10, R8, R9, RZ, 0x2 ;  /* 0x00000009080a7211 */ /* 0x000fe400078f10ff */
[----:B------:R-:W-:-:S02]  /*0ba0*/  LEA.HI R3, R3, R0, RZ, 0x2 ;  /* 0x0000000003037211 */ /* 0x000fc400078f10ff */
[----:B------:R-:W-:Y:S02]  /*0bb0*/  SHF.R.S32.HI R18, RZ, 0x1, R4 ;  /* 0x00000001ff127819 */ /* 0x000fe40000011404 */
[--C-:B------:R-:W-:Y:S02]  /*0bc0*/  SHF.R.S32.HI R12, RZ, 0x2, R10.reuse ;  /* 0x00000002ff0c7819 */ /* 0x100fe4000001140a */
[----:B------:R-:W-:Y:S02]  /*0bd0*/  SHF.R.S32.HI R17, RZ, 0x1f, R10 ;  /* 0x0000001fff117819 */ /* 0x000fe4000001140a */
[----:B------:R-:W-:Y:S02]  /*0be0*/  LOP3.LUT R3, R3, 0xfffffffc, RZ, 0xc0, !PT ;  /* 0xfffffffc03037812 */ /* 0x000fe400078ec0ff */
[----:B------:R-:W-:Y:S02]  /*0bf0*/  SHF.R.S32.HI R2, RZ, 0x7, R2 ;  /* 0x00000007ff027819 */ /* 0x000fe40000011402 */
[----:B------:R-:W-:-:S02]  /*0c00*/  LEA.HI R4, R4, R18, RZ, 0x1 ;  /* 0x0000001204047211 */ /* 0x000fc400078f08ff */
[----:B------:R-:W-:Y:S01]  /*0c10*/  LEA.HI R17, R17, R12, RZ, 0x3 ;  /* 0x0000000c11117211 */ /* 0x000fe200078f18ff */
[----:B------:R-:W-:Y:S01]  /*0c20*/  IMAD.IADD R3, R0, 0x1, -R3 ;  /* 0x0000000100037824 */ /* 0x000fe200078e0a03 */
[----:B------:R-:W-:Y:S01]  /*0c30*/  LOP3.LUT R4, R4, 0x3fffffe, RZ, 0xc0, !PT ;  /* 0x03fffffe04047812 */ /* 0x000fe200078ec0ff */
[----:B------:R-:W-:Y:S01]  /*0c40*/  IMAD.HI R6, R2, 0x55555556, RZ ;  /* 0x5555555602067827 */ /* 0x000fe200078e02ff */
[----:B------:R-:W-:Y:S02]  /*0c50*/  LOP3.LUT R17, R17, 0xfffffff8, RZ, 0xc0, !PT ;  /* 0xfffffff811117812 */ /* 0x000fe400078ec0ff */
[----:B------:R-:W-:Y:S01]  /*0c60*/  LEA.HI R8, R8, R9, RZ, 0x5 ;  /* 0x0000000908087211 */ /* 0x000fe200078f28ff */
[----:B------:R-:W-:Y:S01]  /*0c70*/  IMAD.SHL.U32 R3, R3, 0x80, RZ ;  /* 0x0000008003037824 */ /* 0x000fe200078e00ff */
[----:B------:R-:W-:Y:S01]  /*0c80*/  SHF.R.S32.HI R7, RZ, 0x4, R7 ;  /* 0x00000004ff077819 */ /* 0x000fe20000011407 */
[----:B------:R-:W-:Y:S01]  /*0c90*/  IMAD.IADD R4, R18, 0x1, -R4 ;  /* 0x0000000112047824 */ /* 0x000fe200078e0a04 */
[----:B------:R-:W-:Y:S01]  /*0ca0*/  LEA.HI R11, R6, R6, RZ, 0x1 ;  /* 0x00000006060b7211 */ /* 0x000fe200078f08ff */
[----:B------:R-:W-:Y:S01]  /*0cb0*/  IMAD.IADD R17, R12, 0x1, -R17 ;  /* 0x000000010c117824 */ /* 0x000fe200078e0a11 */
[----:B------:R-:W-:-:S02]  /*0cc0*/  LEA.HI R0, R16, R16, RZ, 0x1 ;  /* 0x0000001010007211 */ /* 0x000fc400078f08ff */
[----:B------:R-:W-:Y:S01]  /*0cd0*/  SHF.R.S32.HI R8, RZ, 0x5, R8 ;  /* 0x00000005ff087819 */ /* 0x000fe20000011408 */
[----:B------:R-:W-:Y:S01]  /*0ce0*/  IMAD.SHL.U32 R18, R5, 0x10, RZ ;  /* 0x0000001005127824 */ /* 0x000fe200078e00ff */
[----:B------:R-:W-:Y:S01]  /*0cf0*/  LOP3.LUT R3, R3, 0x180, RZ, 0xc0, !PT ;  /* 0x0000018003037812 */ /* 0x000fe200078ec0ff */
[----:B------:R-:W-:Y:S01]  /*0d00*/  IMAD R4, R7, 0x8, R4 ;  /* 0x0000000807047824 */ /* 0x000fe200078e0204 */
[----:B------:R-:W-:Y:S01]  /*0d10*/  LOP3.LUT R7, R0, 0x1ffffffe, RZ, 0xc0, !PT ;  /* 0x1ffffffe00077812 */ /* 0x000fe200078ec0ff */
[----:B------:R-:W-:Y:S02]  /*0d20*/  IMAD R11, R11, -0x3, R2 ;  /* 0xfffffffd0b0b7824 */ /* 0x000fe400078e0202 */
[----:B------:R-:W-:Y:S01]  /*0d30*/  IMAD R8, R8, 0x10, R17 ;  /* 0x0000001008087824 */ /* 0x000fe200078e0211 */
[C-C-:B------:R-:W-:Y:S02]  /*0d40*/  LOP3.LUT R0, R3.reuse, 0x10, R18.reuse, 0xf8, !PT ;  /* 0x0000001003007812 */ /* 0x140fe400078ef812 */
[----:B------:R-:W-:Y:S01]  /*0d50*/  SHF.R.U32.HI R5, RZ, 0x3, R3 ;  /* 0x00000003ff057819 */ /* 0x000fe20000011603 */
[----:B------:R-:W-:Y:S01]  /*0d60*/  IMAD.IADD R7, R16, 0x1, -R7 ;  /* 0x0000000110077824 */ /* 0x000fe200078e0a07 */
[----:B------:R-:W-:Y:S01]  /*0d70*/  LOP3.LUT R2, R3, 0x30, R18, 0xf8, !PT ;  /* 0x0000003003027812 */ /* 0x000fe200078ef812 */
[----:B------:R-:W-:Y:S01]  /*0d80*/  IMAD R8, R11, 0x40, R8 ;  /* 0x000000400b087824 */ /* 0x000fe200078e0208 */
[----:B------:R-:W-:-:S02]  /*0d90*/  LOP3.LUT R0, R0, R5, RZ, 0x3c, !PT ;  /* 0x0000000500007212 */ /* 0x000fc400078e3cff */
[----:B------:R-:W-:Y:S01]  /*0da0*/  LOP3.LUT R5, R2, R5, RZ, 0x3c, !PT ;  /* 0x0000000502057212 */ /* 0x000fe200078e3cff */
[----:B------:R-:W-:Y:S01]  /*0db0*/  IMAD R2, R7, 0x8, R8 ;  /* 0x0000000807027824 */ /* 0x000fe200078e0208 */
[----:B------:R-:W-:Y:S01]  /*0dc0*/  STL [R1+0x54], R13 ;  /* 0x0000540d01007387 */ /* 0x000fe20000100800 */
[----:B------:R-:W-:-:S03]  /*0dd0*/  VIADD R3, R18, 0x20 ;  /* 0x0000002012037836 */ /* 0x000fc60000000000 */
[----:B------:R2:W-:Y:S01]  /*0de0*/  STL [R1+0x44], R2 ;  /* 0x0000440201007387 */ /* 0x0005e20000100800 */
[----:B------:R-:W-:-:S03]  /*0df0*/  LOP3.LUT R10, R10, 0x7ffffffc, RZ, 0xc0, !PT ;  /* 0x7ffffffc0a0a7812 */ /* 0x000fc600078ec0ff */
[----:B------:R-:W-:Y:S04]  /*0e00*/  STL [R1+0x58], R14 ;  /* 0x0000580e01007387 */ /* 0x000fe80000100800 */
[----:B------:R-:W-:Y:S04]  /*0e10*/  STL [R1+0x5c], R15 ;  /* 0x00005c0f01007387 */ /* 0x000fe80000100800 */
[----:B------:R-:W-:Y:S01]  /*0e20*/  STL [R1+0x68], RZ ;  /* 0x000068ff01007387 */ /* 0x000fe20000100800 */
[----:B------:R-:W-:Y:S01]  /*0e30*/  IMAD.IADD R10, R9, 0x1, -R10 ;  /* 0x00000001090a7824 */ /* 0x000fe200078e0a0a */
[----:B------:R-:W-:Y:S01]  /*0e40*/  CS2R R156, SRZ ;  /* 0x00000000009c7805 */ /* 0x000fe2000001ff00 */
[----:B------:R-:W-:Y:S01]  /*0e50*/  IMAD.MOV.U32 R23, RZ, RZ, RZ ;  /* 0x000000ffff177224 */ /* 0x000fe200078e00ff */
[----:B------:R-:W-:-:S02]  /*0e60*/  SHF.R.S32.HI R19, RZ, 0x1f, R18 ;  /* 0x0000001fff137819 */ /* 0x000fc40000011412 */
[----:B--2---:R-:W-:-:S05]  /*0e70*/  LOP3.LUT R2, R20, 0x1, RZ, 0xfc, !PT ;  /* 0x0000000114027812 */ /* 0x004fca00078efcff */
[----:B------:R0:W-:Y:S04]  /*0e80*/  STL [R1+0x10], R2 ;  /* 0x0000100201007387 */ /* 0x0001e80000100800 */
[----:B------:R-:W-:Y:S04]  /*0e90*/  STL [R1+0x24], RZ ;  /* 0x000024ff01007387 */ /* 0x000fe80000100800 */
[----:B------:R1:W-:Y:S01]  /*0ea0*/  STL [R1+0x20], R3 ;  /* 0x0000200301007387 */ /* 0x0003e20000100800 */
[----:B0-----:R-:W-:Y:S02]  /*0eb0*/  IMAD.SHL.U32 R2, R4, 0x40, RZ ;  /* 0x0000004004027824 */ /* 0x001fe400078e00ff */
[----:B------:R-:W-:Y:S01]  /*0ec0*/  IMAD.SHL.U32 R4, R10, 0x2, RZ ;  /* 0x000000020a047824 */ /* 0x000fe200078e00ff */
[----:B-1----:R-:W-:-:S02]  /*0ed0*/  SHF.R.S32.HI R3, RZ, 0x1f, R3 ;  /* 0x0000001fff037819 */ /* 0x002fc40000011403 */
[----:B------:R-:W-:Y:S04]  /*0ee0*/  STL [R1+0x4c], R2 ;  /* 0x00004c0201007387 */ /* 0x000fe80000100800 */
[----:B------:R0:W-:Y:S04]  /*0ef0*/  STL [R1+0x3c], R3 ;  /* 0x00003c0301007387 */ /* 0x0001e80000100800 */
[----:B------:R1:W-:Y:S01]  /*0f00*/  STL [R1+0x28], R4 ;  /* 0x0000280401007387 */ /* 0x0003e20000100800 */
[----:B0-----:R-:W-:Y:S01]  /*0f10*/  IMAD.IADD R3, R2, 0x1, R0 ;  /* 0x0000000102037824 */ /* 0x001fe200078e0200 */
[----:B------:R-:W-:-:S05]  /*0f20*/  IADD3 R0, R22, R2, R5 ;  /* 0x0000000216007210 */ /* 0x000fca0007ffe005 */
[----:B------:R1:W-:Y:S04]  /*0f30*/  STL [R1+0x70], R0 ;  /* 0x0000700001007387 */ /* 0x0003e80000100800 */
[----:B------:R1:W-:Y:S02]  /*0f40*/  STL [R1+0x40], R3 ;  /* 0x0000400301007387 */ /* 0x0003e40000100800 */
.L_x_1553:
[----:B-12---:R-:W2:Y:S01]  /*0f50*/  LDL.LU R12, [R1+0x58] ;  /* 0x00005800010c7983 */ /* 0x006ea20000300800 */
[----:B------:R-:W-:Y:S01]  /*0f60*/  ULDC.64 UR4, c[0x0][0xa28] ;  /* 0x00028a0000047ab9 */ /* 0x000fe20000000a00 */
[----:B01----:R-:W0:Y:S01]  /*0f70*/  LDC.64 R4, c[0x0][0xa08] ;  /* 0x00028200ff047b82 */ /* 0x003e220000000a00 */
[----:B------:R-:W-:Y:S01]  /*0f80*/  IMAD.MOV.U32 R65, RZ, RZ, RZ ;  /* 0x000000ffff417224 */ /* 0x000fe200078e00ff */
[----:B---3-5:R-:W0:Y:S01]  /*0f90*/  LDL R26, [R1+0x5c] ;  /* 0x00005c00011a7983 */ /* 0x028e220000100800 */
[----:B------:R-:W-:Y:S01]  /*0fa0*/  ISETP.NE.U32.AND P0, PT, RZ, UR4, PT ;  /* 0x00000004ff007c0c */ /* 0x000fe2000bf05070 */
[----:B------:R-:W-:Y:S01]  /*0fb0*/  IMAD.MOV.U32 R11, RZ, RZ, RZ ;  /* 0x000000ffff0b7224 */ /* 0x000fe200078e00ff */
[----:B------:R-:W-:Y:S02]  /*0fc0*/  ULDC.64 UR6, c[0x0][0xa20] ;  /* 0x0002880000067ab9 */ /* 0x000fe40000000a00 */
[----:B------:R-:W-:Y:S01]  /*0fd0*/  ISETP.NE.AND.EX P0, PT, RZ, UR5, PT, P0 ;  /* 0x00000005ff007c0c */ /* 0x000fe2000bf05300 */
[----:B------:R-:W-:-:S02]  /*0fe0*/  ULDC.64 UR4, c[0x0][0xa18] ;  /* 0x0002860000047ab9 */ /* 0x000fc40000000a00 */
[----:B------:R-:W-:-:S04]  /*0ff0*/  ISETP.NE.U32.AND P1, PT, RZ, UR4, PT ;  /* 0x00000004ff007c0c */ /* 0x000fc8000bf25070 */
[----:B------:R-:W-:Y:S01]  /*1000*/  ISETP.NE.AND.EX P1, PT, RZ, UR5, PT, P1 ;  /* 0x00000005ff007c0c */ /* 0x000fe2000bf25310 */
[----:B------:R-:W-:Y:S02]  /*1010*/  ULDC.64 UR4, c[0x0][0xa08] ;  /* 0x0002820000047ab9 */ /* 0x000fe40000000a00 */
[----:B------:R-:W-:-:S03]  /*1020*/  ISETP.NE.U32.AND P3, PT, RZ, UR4, PT ;  /* 0x00000004ff007c0c */ /* 0x000fc6000bf65070 */
[----:B------:R-:W1:Y:S08]  /*1030*/  @P0 LDC.64 R2, c[0x0][0xa28] ;  /* 0x00028a00ff020b82 */ /* 0x000e700000000a00 */
[----:B------:R-:W3:Y:S01]  /*1040*/  @P1 LDC.64 R6, c[0x0][0xa18] ;  /* 0x00028600ff061b82 */ /* 0x000ee20000000a00 */
[----:B------:R-:W-:Y:S01]  /*1050*/  ULDC UR4, c[0x0][0x288] ;  /* 0x0000a20000047ab9 */ /* 0x000fe20000000800 */
[----:B------:R-:W-:Y:S01]  /*1060*/  ISETP.NE.AND.EX P3, PT, RZ, UR5, PT, P3 ;  /* 0x00000005ff007c0c */ /* 0x000fe2000bf65330 */
[----:B------:R-:W-:Y:S01]  /*1070*/  IMAD.U32 R0, RZ, RZ, UR4 ;  /* 0x00000004ff007e24 */ /* 0x000fe2000f8e00ff */
[----:B------:R-:W-:Y:S01]  /*1080*/  ULDC.64 UR4, c[0x0][0x418] ;  /* 0x0001060000047ab9 */ /* 0x000fe20000000a00 */
[----:B0-----:R-:W-:-:S04]  /*1090*/  IMAD.WIDE R8, R26, 0x4, R4 ;  /* 0x000000041a087825 */ /* 0x001fc800078e0204 */
[----:B---3--:R-:W-:-:S06]  /*10a0*/  @P1 IMAD.WIDE R4, R26, 0x4, R6 ;  /* 0x000000041a041825 */ /* 0x008fcc00078e0206 */
[----:B------:R-:W5:Y:S01]  /*10b0*/  @P3 LDG.E R65, desc[UR44][R8.64] ;  /* 0x0000002c08413981 */ /* 0x000f62000c1e1900 */
[----:B-1----:R-:W-:-:S03]  /*10c0*/  @P0 IMAD.WIDE R2, R26, 0x4, R2 ;  /* 0x000000041a020825 */ /* 0x002fc600078e0202 */
[----:B------:R-:W3:Y:S04]  /*10d0*/  @P1 LDG.E R0, desc[UR44][R4.64] ;  /* 0x0000002c04001981 */ /* 0x000ee8000c1e1900 */
[----:B------:R2:W5:Y:S02]  /*10e0*/  @P0 LDG.E R11, desc[UR44][R2.64] ;  /* 0x0000002c020b0981 */ /* 0x000564000c1e1900 */
[----:B--2---:R-:W-:-:S04]  /*10f0*/  LOP3.LUT R2, R12, 0xff000000, RZ, 0xc0, !PT ;  /* 0xff0000000c027812 */ /* 0x004fc800078ec0ff */
[----:B------:R-:W-:Y:S01]  /*1100*/  SHF.R.U32.HI R3, RZ, 0x8, R2 ;  /* 0x00000008ff037819 */ /* 0x000fe20000011602 */
[----:B------:R-:W-:-:S03]  /*1110*/  UISETP.NE.U32.AND UP0, UPT, UR4, URZ, UPT ;  /* 0x0000003f0400728c */ /* 0x000fc6000bf05070 */
[----:B------:R-:W-:Y:S01]  /*1120*/  ULDC UR4, c[0x0][0x424] ;  /* 0x0001090000047ab9 */ /* 0x000fe20000000800 */
[----:B------:R-:W-:Y:S01]  /*1130*/  UISETP.NE.AND.EX UP0, UPT, UR5, URZ, UPT, UP0 ;  /* 0x0000003f0500728c */ /* 0x000fe2000bf05300 */
[----:B------:R-:W-:Y:S02]  /*1140*/  ISETP.NE.U32.AND P2, PT, RZ, UR6, PT ;  /* 0x00000006ff007c0c */ /* 0x000fe4000bf45070 */
[----:B------:R-:W-:Y:S01]  /*1150*/  ULDC UR5, c[0x0][0x2f0] ;  /* 0x0000bc0000057ab9 */ /* 0x000fe20000000800 */
[----:B------:R-:W-:Y:S01]  /*1160*/  USEL UR4, UR4, 0x1, UP0 ;  /* 0x0000000104047887 */ /* 0x000fe20008000000 */
[----:B------:R-:W-:-:S03]  /*1170*/  ISETP.NE.AND.EX P2, PT, RZ, UR7, PT, P2 ;  /* 0x00000007ff007c0c */ /* 0x000fc6000bf45320 */
[----:B------:R-:W-:-:S03]  /*1180*/  UIMAD UR4, UR4, UR5, URZ ;  /* 0x00000005040472a4 */ /* 0x000fc6000f8e023f */
[----:B------:R-:W-:Y:S01]  /*1190*/  ULDC UR5, c[0x0][0x348] ;  /* 0x0000d20000057ab9 */ /* 0x000fe20000000800 */
[----:B---3--:R0:W-:Y:S01]  /*11a0*/  STL [R1+0x4], R0 ;  /* 0x0000040001007387 */ /* 0x0081e20000100800 */
[----:B------:R-:W-:Y:S01]  /*11b0*/  IMAD.MOV.U32 R14, RZ, RZ, R0 ;  /* 0x000000ffff0e7224 */ /* 0x000fe200078e0000 */
[----:B0-----:R-:W-:-:S04]  /*11c0*/  LOP3.LUT R0, R12, 0xff0000, RZ, 0xc0, !PT ;  /* 0x00ff00000c007812 */ /* 0x001fc800078ec0ff */
[----:B------:R-:W-:Y:S02]  /*11d0*/  LEA.HI R10, R0, R3, RZ, 0x10 ;  /* 0x00000003000a7211 */ /* 0x000fe400078f80ff */
[----:B------:R-:W-:Y:S01]  /*11e0*/  LOP3.LUT R0, R12, 0xffff, RZ, 0xc0, !PT ;  /* 0x0000ffff0c007812 */ /* 0x000fe200078ec0ff */
[----:B------:R0:W-:Y:S04]  /*11f0*/  STL [R1+0x64], R26 ;  /* 0x0000641a01007387 */ /* 0x0001e80000100800 */
[----:B------:R0:W-:Y:S01]  /*1200*/  STL [R1+0x8], R0 ;  /* 0x0000080001007387 */ /* 0x0001e20000100800 */
[----:B------:R-:W-:Y:S05]  /*1210*/  @P1 BRA `(.L_x_1365) ;  /* 0x0000000000281947 */ /* 0x000fea0003800000 */
[----:B------:R-:W-:Y:S02]  /*1220*/  ULDC.64 UR6, c[0x0][0xa00] ;  /* 0x0002800000067ab9 */ /* 0x000fe40000000a00 */
[----:B------:R-:W-:-:S04]  /*1230*/  ISETP.NE.U32.AND P0, PT, RZ, UR6, PT ;  /* 0x00000006ff007c0c */ /* 0x000fc8000bf05070 */
[----:B------:R-:W-:-:S13]  /*1240*/  ISETP.NE.AND.EX P0, PT, RZ, UR7, PT, P0 ;  /* 0x00000007ff007c0c */ /* 0x000fda000bf05300 */
[----:B------:R-:W-:Y:S05]  /*1250*/  @!P0 BRA `(.L_x_1365) ;  /* 0x0000000000188947 */ /* 0x000fea0003800000 */
[----:B------:R-:W1:Y:S02]  /*1260*/  LDC.64 R2, c[0x0][0xa00] ;  /* 0x00028000ff027b82 */ /* 0x000e640000000a00 */
[----:B-1----:R-:W-:-:S05]  /*1270*/  IMAD.WIDE R2, R26, 0x4, R2 ;  /* 0x000000041a027825 */ /* 0x002fca00078e0202 */
[----:B0-----:R-:W2:Y:S04]  /*1280*/  LDG.E R0, desc[UR44][R2.64] ;  /* 0x0000002c02007981 */ /* 0x001ea8000c1e1900 */
[----:B------:R-:W2:Y:S02]  /*1290*/  LDG.E R5, desc[UR44][R2.64+0x4] ;  /* 0x0000042c02057981 */ /* 0x000ea4000c1e1900 */
[----:B--2---:R-:W-:-:S05]  /*12a0*/  IMAD.IADD R14, R5, 0x1, -R0 ;  /* 0x00000001050e7824 */ /* 0x004fca00078e0a00 */
[----:B------:R1:W-:Y:S02]  /*12b0*/  STL [R1+0x4], R14 ;  /* 0x0000040e01007387 */ /* 0x0003e40000100800 */
.L_x_1365:
[----:B------:R-:W-:Y:S02]  /*12c0*/  IMAD.U32 R48, RZ, RZ, UR5 ;  /* 0x00000005ff307e24 */ /* 0x000fe4000f8e00ff */
[----:B------:R-:W-:Y:S01]  /*12d0*/  IMAD.U32 R24, RZ, RZ, UR4 ;  /* 0x00000004ff187e24 */ /* 0x000fe2000f8e00ff */
[----:B------:R-:W-:Y:S06]  /*12e0*/  @!P2 BRA `(.L_x_1366) ;  /* 0x000000000010a947 */ /* 0x000fec0003800000 */
[----:B------:R-:W2:Y:S02]  /*12f0*/  LDC.64 R24, c[0x0][0xa20] ;  /* 0x00028800ff187b82 */ /* 0x000ea40000000a00 */
[----:B--2---:R-:W-:-:S06]  /*1300*/  IMAD.WIDE R24, R26, 0x4, R24 ;  /* 0x000000041a187825 */ /* 0x004fcc00078e0218 */
[----:B------:R2:W5:Y:S01]  /*1310*/  LDG.E R24, desc[UR44][R24.64] ;  /* 0x0000002c18187981 */ /* 0x000562000c1e1900 */
[----:B------:R-:W-:Y:S05]  /*1320*/  BRA `(.L_x_1367) ;  /* 0x0000000000107947 */ /* 0x000fea0003800000 */
.L_x_1366:
[----:B------:R-:W-:Y:S05]  /*1330*/  @!P3 BRA `(.L_x_1367) ;  /* 0x00000000000cb947 */ /* 0x000fea0003800000 */
[----:B------:R-:W2:Y:S04]  /*1340*/  LDG.E R3, desc[UR44][R8.64] ;  /* 0x0000002c08037981 */ /* 0x000ea8000c1e1900 */
[----:B------:R-:W2:Y:S02]  /*1350*/  LDG.E R24, desc[UR44][R8.64+0x4] ;  /* 0x0000042c08187981 */ /* 0x000ea4000c1e1900 */
[----:B--2---:R-:W-:-:S07]  /*1360*/  IMAD.IADD R24, R24, 0x1, -R3 ;  /* 0x0000000118187824 */ /* 0x004fce00078e0a03 */
.L_x_1367:
[----:B------:R-:W-:Y:S01]  /*1370*/  ULDC.64 UR4, c[0x0][0xa10] ;  /* 0x0002840000047ab9 */ /* 0x000fe20000000a00 */
[----:B------:R-:W3:Y:S01]  /*1380*/  LDL R8, [R1+0x54] ;  /* 0x0000540001087983 */ /* 0x000ee20000100800 */
[----:B------:R-:W-:Y:S01]  /*1390*/  ISETP.NE.U32.AND P0, PT, RZ, UR4, PT ;  /* 0x00000004ff007c0c */ /* 0x000fe2000bf05070 */
[----:B------:R-:W4:Y:S03]  /*13a0*/  LDC R6, c[0x0][0x448] ;  /* 0x00011200ff067b82 */ /* 0x000f260000000800 */
[----:B------:R-:W-:Y:S01]  /*13b0*/  ISETP.NE.AND.EX P0, PT, RZ, UR5, PT, P0 ;  /* 0x00000005ff007c0c */ /* 0x000fe2000bf05300 */
[----:B------:R-:W-:Y:S02]  /*13c0*/  ULDC.64 UR4, c[0x0][0xa30] ;  /* 0x00028c0000047ab9 */ /* 0x000fe40000000a00 */
[----:B------:R-:W-:Y:S01]  /*13d0*/  ISETP.NE.U32.AND P1, PT, RZ, UR4, PT ;  /* 0x00000004ff007c0c */ /* 0x000fe2000bf25070 */
[----:B-----5:R-:W-:Y:S01]  /*13e0*/  IMAD.MOV.U32 R45, RZ, RZ, R24 ;  /* 0x000000ffff2d7224 */ /* 0x020fe200078e0018 */
[----:B------:R-:W1:Y:S02]  /*13f0*/  LDC.64 R12, c[0x0][0x9e0] ;  /* 0x00027800ff0c7b82 */ /* 0x000e640000000a00 */
[----:B------:R-:W-:-:S06]  /*1400*/  ISETP.NE.AND.EX P1, PT, RZ, UR5, PT, P1 ;  /* 0x00000005ff007c0c */ /* 0x000fcc000bf25310 */
[----:B------:R-:W0:Y:S08]  /*1410*/  @P0 LDC.64 R2, c[0x0][0xa10] ;  /* 0x00028400ff020b82 */ /* 0x000e300000000a00 */
[----:B------:R-:W2:Y:S01]  /*1420*/  @P1 LDC.64 R4, c[0x0][0xa30] ;  /* 0x00028c00ff041b82 */ /* 0x000ea20000000a00 */
[----:B0-----:R-:W-:-:S05]  /*1430*/  @P0 IMAD.WIDE R2, R26, 0x4, R2 ;  /* 0x000000041a020825 */ /* 0x001fca00078e0202 */
[----:B------:R-:W3:Y:S04]  /*1440*/  @P0 LDG.E R0, desc[UR44][R2.64] ;  /* 0x0000002c02000981 */ /* 0x000ee8000c1e1900 */
[----:B------:R0:W3:Y:S01]  /*1450*/  @P0 LDG.E R7, desc[UR44][R2.64+0x4] ;  /* 0x0000042c02070981 */ /* 0x0000e2000c1e1900 */
[----:B--2---:R-:W-:-:S05]  /*1460*/  @P1 IMAD.WIDE R4, R26, 0x4, R4 ;  /* 0x000000041a041825 */ /* 0x004fca00078e0204 */
[----:B------:R2:W5:Y:S01]  /*1470*/  @P1 LDG.E R45, desc[UR44][R4.64] ;  /* 0x0000002c042d1981 */ /* 0x000562000c1e1900 */
[----:B----4-:R-:W-:Y:S01]  /*1480*/  ISETP.NE.AND P1, PT, R6, 0x1, PT ;  /* 0x000000010600780c */ /* 0x010fe20003f25270 */
[----:B------:R-:W-:Y:S01]  /*1490*/  IMAD.IADD R11, R24, 0x1, -R11 ;  /* 0x00000001180b7824 */ /* 0x000fe200078e0a0b */
[----:B-1----:R-:W-:-:S11]  /*14a0*/  ISETP.GE.AND P2, PT, R13, 0x1, PT ;  /* 0x000000010d00780c */ /* 0x002fd60003f46270 */
[----:B------:R-:W1:Y:S08]  /*14b0*/  @P1 LDC R9, c[0x0][0x44c] ;  /* 0x00011300ff091b82 */ /* 0x000e700000000800 */
[----:B------:R-:W4:Y:S01]  /*14c0*/  @P1 LDC R6, c[0x0][0x450] ;  /* 0x00011400ff061b82 */ /* 0x000f220000000800 */
[----:B---3--:R-:W-:-:S04]  /*14d0*/  IMAD R15, R8, 0xc0, RZ ;  /* 0x000000c0080f7824 */ /* 0x008fc800078e02ff */
[----:B0-----:R-:W-:Y:S01]  /*14e0*/  VIADD R2, R15, 0xbf ;  /* 0x000000bf0f027836 */ /* 0x001fe20000000000 */
[----:B------:R0:W-:Y:S03]  /*14f0*/  STL [R1+0x34], R15 ;  /* 0x0000340f01007387 */ /* 0x0001e60000100800 */
[----:B-1----:R-:W-:-:S05]  /*1500*/  @P1 IMAD.HI.U32 R3, R2, R9, RZ ;  /* 0x0000000902031227 */ /* 0x002fca00078e00ff */
[----:B----4-:R-:W-:Y:S01]  /*1510*/  @P1 SHF.R.U32.HI R2, RZ, R6, R3 ;  /* 0x00000006ff021219 */ /* 0x010fe20000011603 */
[----:B------:R-:W-:-:S04]  /*1520*/  @P0 IMAD.IADD R48, R7, 0x1, -R0 ;  /* 0x0000000107300824 */ /* 0x000fc800078e0a00 */
[----:B------:R-:W-:-:S04]  /*1530*/  IMAD.IADD R8, R11, 0x1, R48 ;  /* 0x000000010b087824 */ /* 0x000fc800078e0230 */
[C---:B------:R-:W-:Y:S01]  /*1540*/  VIADD R0, R8.reuse, 0x9f ;  /* 0x0000009f08007836 */ /* 0x040fe20000000000 */
[----:B------:R0:W-:Y:S01]  /*1550*/  STL [R1+0xc], R8 ;  /* 0x00000c0801007387 */ /* 0x0001e20000100800 */
[----:B--2---:R-:W-:Y:S02]  /*1560*/  IADD3 R5, R8, 0x1, -R14 ;  /* 0x0000000108057810 */ /* 0x004fe40007ffe80e */
[----:B------:R-:W-:-:S04]  /*1570*/  IMAD.HI R0, R0, 0x66666667, RZ ;  /* 0x6666666700007827 */ /* 0x000fc800078e02ff */
[----:B------:R-:W-:Y:S01]  /*1580*/  IMAD.IADD R7, R5, 0x1, R2 ;  /* 0x0000000105077824 */ /* 0x000fe200078e0202 */
[----:B------:R-:W-:-:S04]  /*1590*/  SHF.R.U32.HI R3, RZ, 0x1f, R0 ;  /* 0x0000001fff037819 */ /* 0x000fc80000011600 */
[----:B------:R-:W-:Y:S01]  /*15a0*/  LEA.HI.SX32 R46, R0, R3, 0x1a ;  /* 0x00000003002e7211 */ /* 0x000fe200078fd2ff */
[----:B------:R-:W-:Y:S01]  /*15b0*/  IMAD.IADD R0, R7, 0x1, R12 ;  /* 0x0000000107007824 */ /* 0x000fe200078e020c */
[----:B0-----:R-:W-:Y:S06]  /*15c0*/  @!P2 BRA `(.L_x_1368) ;  /* 0x000000000048a947 */ /* 0x001fec0003800000 */
[C---:B------:R-:W-:Y:S01]  /*15d0*/  ISETP.GT.AND P0, PT, R7.reuse, RZ, PT ;  /* 0x000000ff0700720c */ /* 0x040fe20003f04270 */
[----:B------:R-:W-:Y:S01]  /*15e0*/  BSSY B0, `(.L_x_1369) ;  /* 0x000000e000007945 */ /* 0x000fe20003800000 */
[----:B------:R-:W-:-:S11]  /*15f0*/  VIADD R2, R7, 0xffffffff ;  /* 0xffffffff07027836 */ /* 0x000fd60000000000 */
[----:B------:R-:W-:Y:S05]  /*1600*/  @P0 BRA `(.L_x_1370) ;  /* 0x00000000001c0947 */ /* 0x000fea0003800000 */
[----:B------:R-:W-:Y:S01]  /*1610*/  ISETP.NE.AND P0, PT, R13, 0x1, PT ;  /* 0x000000010d00780c */ /* 0x000fe20003f05270 */
[----:B------:R-:W-:-:S12]  /*1620*/  IMAD.MOV R3, RZ, RZ, -R7 ;  /* 0x000000ffff037224 */ /* 0x000fd800078e0a07 */
[----:B------:R-:W0:Y:S02]  /*1630*/  @P0 LDC.64 R4, c[0x0][0x9e8] ;  /* 0x00027a00ff040b82 */ /* 0x000e240000000a00 */
[----:B0-----:R-:W-:-:S05]  /*1640*/  @P0 IMAD.HI.U32 R2, R3, R4, RZ ;  /* 0x0000000403020227 */ /* 0x001fca00078e00ff */
[----:B------:R-:W-:-:S04]  /*1650*/  @P0 SHF.R.U32.HI R3, RZ, R5, R2 ;  /* 0x00000005ff030219 */ /* 0x000fc80000011602 */
[----:B------:R-:W-:Y:S01]  /*1660*/  LOP3.LUT R2, RZ, R3, RZ, 0x33, !PT ;  /* 0x00000003ff027212 */ /* 0x000fe200078e33ff */
[----:B------:R-:W-:Y:S06]  /*1670*/  BRA `(.L_x_1371) ;  /* 0x0000000000107947 */ /* 0x000fec0003800000 */
.L_x_1370:
[----:B------:R-:W-:-:S13]  /*1680*/  ISETP.NE.AND P0, PT, R13, 0x1, PT ;  /* 0x000000010d00780c */ /* 0x000fda0003f05270 */
[----:B------:R-:W0:Y:S02]  /*1690*/  @P0 LDC.64 R4, c[0x0][0x9e8] ;  /* 0x00027a00ff040b82 */ /* 0x000e240000000a00 */
[----:B0-----:R-:W-:-:S05]  /*16a0*/  @P0 IMAD.HI.U32 R4, R2, R4, RZ ;  /* 0x0000000402040227 */ /* 0x001fca00078e00ff */
[----:B------:R-:W-:-:S07]  /*16b0*/  @P0 SHF.R.U32.HI R2, RZ, R5, R4 ;  /* 0x00000005ff020219 */ /* 0x000fce0000011604 */
.L_x_1371:
[----:B------:R-:W-:Y:S05]  /*16c0*/  BSYNC B0 ;  /* 0x0000000000007941 */ /* 0x000fea0003800000 */
.L_x_1369:
[----:B------:R-:W-:-:S05]  /*16d0*/  IMAD R3, R2, R13, R13 ;  /* 0x0000000d02037224 */ /* 0x000fca00078e020d */
[----:B------:R-:W-:-:S07]  /*16e0*/  VIMNMX R0, R0, R3, PT ;  /* 0x0000000300007248 */ /* 0x000fce0003fe0100 */
.L_x_1368:
[----:B------:R-:W0:Y:S01]  /*16f0*/  @P1 LDC R2, c[0x0][0x44c] ;  /* 0x00011300ff021b82 */ /* 0x000e220000000800 */
[----:B------:R-:W-:Y:S01]  /*1700*/  VIADD R0, R0, 0x9f ;  /* 0x0000009f00007836 */ /* 0x000fe20000000000 */
[----:B------:R-:W-:Y:S01]  /*1710*/  ULDC UR4, c[0x0][0x9dc] ;  /* 0x0002770000047ab9 */ /* 0x000fe20000000800 */
[----:B------:R-:W-:Y:S02]  /*1720*/  IMAD.MOV.U32 R5, RZ, RZ, R15 ;  /* 0x000000ffff057224 */ /* 0x000fe400078e000f */
[----:B------:R-:W-:-:S03]  /*1730*/  IMAD.HI R0, R0, 0x66666667, RZ ;  /* 0x6666666700007827 */ /* 0x000fc600078e02ff */
[----:B------:R-:W1:Y:S01]  /*1740*/  @P1 LDC R7, c[0x0][0x450] ;  /* 0x00011400ff071b82 */ /* 0x000e620000000800 */
[----:B------:R-:W-:Y:S01]  /*1750*/  IMAD.IADD R104, R8, 0x1, -R14 ;  /* 0x0000000108687824 */ /* 0x000fe200078e0a0e */
[----:B------:R-:W-:-:S04]  /*1760*/  SHF.R.U32.HI R3, RZ, 0x1f, R0 ;  /* 0x0000001fff037819 */ /* 0x000fc80000011600 */
[----:B------:R-:W-:-:S04]  /*1770*/  LEA.HI.SX32 R3, R0, R3, 0x1a ;  /* 0x0000000300037211 */ /* 0x000fc800078fd2ff */
[----:B------:R-:W-:Y:S01]  /*1780*/  VIMNMX R6, R46, R3, PT ;  /* 0x000000032e067248 */ /* 0x000fe20003fe0100 */
[----:B0-----:R-:W-:-:S05]  /*1790*/  @P1 IMAD.HI.U32 R2, R15, R2, RZ ;  /* 0x000000020f021227 */ /* 0x001fca00078e00ff */
[----:B-1----:R-:W-:-:S05]  /*17a0*/  @P1 SHF.R.U32.HI R5, RZ, R7, R2 ;  /* 0x00000007ff051219 */ /* 0x002fca0000011602 */
[----:B------:R-:W-:-:S04]  /*17b0*/  IMAD.IADD R0, R104, 0x1, R5 ;  /* 0x0000000168007824 */ /* 0x000fc800078e0205 */
[----:B------:R-:W-:Y:S01]  /*17c0*/  VIADD R2, R0, -UR4 ;  /* 0x8000000400027c36 */ /* 0x000fe20008000000 */
[----:B------:R-:W-:Y:S06]  /*17d0*/  @!P2 BRA `(.L_x_1372) ;  /* 0x000000000044a947 */ /* 0x000fec0003800000 */
[----:B------:R-:W-:Y:S01]  /*17e0*/  ISETP.GT.AND P0, PT, R0, -0x1, PT ;  /* 0xffffffff0000780c */ /* 0x000fe20003f04270 */
[----:B------:R-:W-:-:S12]  /*17f0*/  BSSY B0, `(.L_x_1373) ;  /* 0x000000d000007945 */ /* 0x000fd80003800000 */
[----:B------:R-:W-:Y:S05]  /*1800*/  @P0 BRA `(.L_x_1374) ;  /* 0x00000000001c0947 */ /* 0x000fea0003800000 */
[----:B------:R-:W-:Y:S02]  /*1810*/  ISETP.NE.AND P0, PT, R13, 0x1, PT ;  /* 0x000000010d00780c */ /* 0x000fe40003f05270 */
[----:B------:R-:W-:-:S11]  /*1820*/  LOP3.LUT R3, RZ, R0, RZ, 0x33, !PT ;  /* 0x00000000ff037212 */ /* 0x000fd600078e33ff */
[----:B------:R-:W0:Y:S02]  /*1830*/  @P0 LDC.64 R4, c[0x0][0x9e8] ;  /* 0x00027a00ff040b82 */ /* 0x000e240000000a00 */
[----:B0-----:R-:W-:-:S05]  /*1840*/  @P0 IMAD.HI.U32 R0, R3, R4, RZ ;  /* 0x0000000403000227 */ /* 0x001fca00078e00ff */
[----:B------:R-:W-:-:S04]  /*1850*/  @P0 SHF.R.U32.HI R3, RZ, R5, R0 ;  /* 0x00000005ff030219 */ /* 0x000fc80000011600 */
[----:B------:R-:W-:Y:S01]  /*1860*/  LOP3.LUT R0, RZ, R3, RZ, 0x33, !PT ;  /* 0x00000003ff007212 */ /* 0x000fe200078e33ff */
[----:B------:R-:W-:Y:S06]  /*1870*/  BRA `(.L_x_1375) ;  /* 0x0000000000107947 */ /* 0x000fec0003800000 */
.L_x_1374:
[----:B------:R-:W-:-:S13]  /*1880*/  ISETP.NE.AND P0, PT, R13, 0x1, PT ;  /* 0x000000010d00780c */ /* 0x000fda0003f05270 */
[----:B------:R-:W0:Y:S02]  /*1890*/  @P0 LDC.64 R4, c[0x0][0x9e8] ;  /* 0x00027a00ff040b82 */ /* 0x000e240000000a00 */
[----:B0-----:R-:W-:-:S05]  /*18a0*/  @P0 IMAD.HI.U32 R4, R0, R4, RZ ;  /* 0x0000000400040227 */ /* 0x001fca00078e00ff */
[----:B------:R-:W-:-:S07]  /*18b0*/  @P0 SHF.R.U32.HI R0, RZ, R5, R4 ;  /* 0x00000005ff000219 */ /* 0x000fce0000011604 */
.L_x_1375:
[----:B------:R-:W-:Y:S05]  /*18c0*/  BSYNC B0 ;  /* 0x0000000000007941 */ /* 0x000fea0003800000 */
.L_x_1373:
[----:B------:R-:W-:-:S05]  /*18d0*/  IMAD R3, R0, R13, RZ ;  /* 0x0000000d00037224 */ /* 0x000fca00078e02ff */
[----:B------:R-:W-:-:S07]  /*18e0*/  VIMNMX R2, R2, R3, !PT ;  /* 0x0000000302027248 */ /* 0x000fce0007fe0100 */
.L_x_1372:
[----:B------:R-:W-:Y:S01]  /*18f0*/  IMAD.HI R2, R2, 0x66666667, RZ ;  /* 0x6666666702027827 */ /* 0x000fe200078e02ff */
[----:B------:R-:W-:Y:S01]  /*1900*/  LOP3.LUT R12, R10, 0xff, RZ, 0xc0, !PT ;  /* 0x000000ff0a0c7812 */ /* 0x000fe200078ec0ff */
[----:B------:R-:W-:Y:S01]  /*1910*/  BSSY B0, `(.L_x_1376) ;  /* 0x0000029000007945 */ /* 0x000fe20003800000 */
[----:B------:R-:W-:Y:S01]  /*1920*/  SHF.R.U32.HI R4, RZ, 0x10, R10 ;  /* 0x00000010ff047819 */ /* 0x000fe2000001160a */
[----:B------:R-:W-:Y:S01]  /*1930*/  IMAD.MOV.U32 R0, RZ, RZ, RZ ;  /* 0x000000ffff007224 */ /* 0x000fe200078e00ff */
[----:B------:R-:W-:Y:S01]  /*1940*/  SHF.R.U32.HI R3, RZ, 0x1f, R2 ;  /* 0x0000001fff037819 */ /* 0x000fe20000011602 */
[----:B------:R0:W-:Y:S03]  /*1950*/  STL [R1+0x6c], R12 ;  /* 0x00006c0c01007387 */ /* 0x0001e60000100800 */
[----:B------:R-:W-:Y:S01]  /*1960*/  LEA.HI.SX32 R3, R2, R3, 0x1a ;  /* 0x0000000302037211 */ /* 0x000fe200078fd2ff */
[----:B------:R0:W-:Y:S03]  /*1970*/  STL [R1+0x60], R4 ;  /* 0x0000600401007387 */ /* 0x0001e60000100800 */
[----:B------:R-:W-:-:S04]  /*1980*/  VIMNMX R9, RZ, R3, !PT ;  /* 0x00000003ff097248 */ /* 0x000fc80007fe0100 */
[----:B------:R-:W-:-:S13]  /*1990*/  ISETP.GT.AND P0, PT, R6, R9, PT ;  /* 0x000000090600720c */ /* 0x000fda0003f04270 */
[----:B0-----:R-:W-:Y:S05]  /*19a0*/  @!P0 BRA `(.L_x_1377) ;  /* 0x00000000007c8947 */ /* 0x001fea0003800000 */
[----:B------:R-:W-:Y:S01]  /*19b0*/  ISETP.NE.AND P0, PT, R4, RZ, PT ;  /* 0x000000ff0400720c */ /* 0x000fe20003f05270 */
[----:B------:R-:W-:-:S03]  /*19c0*/  ULDC UR4, c[0x0][0x9f0] ;  /* 0x00027c0000047ab9 */ /* 0x000fc60000000800 */
[----:B------:R-:W-:-:S04]  /*19d0*/  SEL R13, R4, UR4, P0 ;  /* 0x00000004040d7c07 */ /* 0x000fc80008000000 */
[-C--:B------:R-:W-:Y:S02]  /*19e0*/  IABS R5, R13.reuse ;  /* 0x0000000d00057213 */ /* 0x080fe40000000000 */
[----:B------:R-:W-:Y:S02]  /*19f0*/  IADD3 R0, R13, -0x1, R6 ;  /* 0xffffffff0d007810 */ /* 0x000fe40007ffe006 */
[----:B------:R-:W0:Y:S01]  /*1a00*/  I2F.RP R4, R5 ;  /* 0x0000000500047306 */ /* 0x000e220000209400 */
[----:B------:R-:W-:Y:S02]  /*1a10*/  IABS R10, R13 ;  /* 0x0000000d000a7213 */ /* 0x000fe40000000000 */
[----:B------:R-:W-:-:S05]  /*1a20*/  IMAD.IADD R0, R0, 0x1, -R9 ;  /* 0x0000000100007824 */ /* 0x000fca00078e0a09 */
[----:B0-----:R-:W0:Y:S02]  /*1a30*/  MUFU.RCP R4, R4 ;  /* 0x0000000400047308 */ /* 0x001e240000001000 */
[----:B0-----:R-:W-:Y:S02]  /*1a40*/  VIADD R2, R4, 0xffffffe ;  /* 0x0ffffffe04027836 */ /* 0x001fe40000000000 */
[----:B------:R-:W-:-:S04]  /*1a50*/  IMAD.MOV R4, RZ, RZ, -R10 ;  /* 0x000000ffff047224 */ /* 0x000fc800078e0a0a */
[----:B------:R0:W1:Y:S02]  /*1a60*/  F2I.FTZ.U32.TRUNC.NTZ R3, R2 ;  /* 0x0000000200037305 */ /* 0x000064000021f000 */
[----:B0-----:R-:W-:Y:S02]  /*1a70*/  IMAD.MOV.U32 R2, RZ, RZ, RZ ;  /* 0x000000ffff027224 */ /* 0x001fe400078e00ff */
[----:B-1----:R-:W-:-:S04]  /*1a80*/  IMAD.MOV R8, RZ, RZ, -R3 ;  /* 0x000000ffff087224 */ /* 0x002fc800078e0a03 */
[----:B------:R-:W-:Y:S01]  /*1a90*/  IMAD R7, R8, R5, RZ ;  /* 0x0000000508077224 */ /* 0x000fe200078e02ff */
[----:B------:R-:W-:Y:S02]  /*1aa0*/  IABS R8, R0 ;  /* 0x0000000000087213 */ /* 0x000fe40000000000 */
[----:B------:R-:W-:Y:S01]  /*1ab0*/  LOP3.LUT R0, R0, R13, RZ, 0x3c, !PT ;  /* 0x0000000d00007212 */ /* 0x000fe200078e3cff */
[----:B------:R-:W-:-:S03]  /*1ac0*/  IMAD.HI.U32 R3, R3, R7, R2 ;  /* 0x0000000703037227 */ /* 0x000fc600078e0002 */
[----:B------:R-:W-:Y:S01]  /*1ad0*/  ISETP.GE.AND P2, PT, R0, RZ, PT ;  /* 0x000000ff0000720c */ /* 0x000fe20003f46270 */
[----:B------:R-:W-:-:S04]  /*1ae0*/  IMAD.MOV.U32 R2, RZ, RZ, R8 ;  /* 0x000000ffff027224 */ /* 0x000fc800078e0008 */
[----:B------:R-:W-:-:S04]  /*1af0*/  IMAD.HI.U32 R3, R3, R2, RZ ;  /* 0x0000000203037227 */ /* 0x000fc800078e00ff */
[----:B------:R-:W-:-:S05]  /*1b00*/  IMAD R2, R3, R4, R2 ;  /* 0x0000000403027224 */ /* 0x000fca00078e0202 */
[----:B------:R-:W-:-:S13]  /*1b10*/  ISETP.GT.U32.AND P1, PT, R5, R2, PT ;  /* 0x000000020500720c */ /* 0x000fda0003f24070 */
[----:B------:R-:W-:Y:S02]  /*1b20*/  @!P1 IMAD.IADD R2, R2, 0x1, -R5 ;  /* 0x0000000102029824 */ /* 0x000fe400078e0a05 */
[----:B------:R-:W-:Y:S01]  /*1b30*/  @!P1 VIADD R3, R3, 0x1 ;  /* 0x0000000103039836 */ /* 0x000fe20000000000 */
[----:B------:R-:W-:Y:S02]  /*1b40*/  ISETP.NE.AND P1, PT, R13, RZ, PT ;  /* 0x000000ff0d00720c */ /* 0x000fe40003f25270 */
[----:B------:R-:W-:-:S13]  /*1b50*/  ISETP.GE.U32.AND P0, PT, R2, R5, PT ;  /* 0x000000050200720c */ /* 0x000fda0003f06070 */
[----:B------:R-:W-:-:S04]  /*1b60*/  @P0 VIADD R3, R3, 0x1 ;  /* 0x0000000103030836 */ /* 0x000fc80000000000 */
[----:B------:R-:W-:-:S04]  /*1b70*/  IMAD.MOV.U32 R0, RZ, RZ, R3 ;  /* 0x000000ffff007224 */ /* 0x000fc800078e0003 */
[----:B------:R-:W-:Y:S01]  /*1b80*/  @!P2 IMAD.MOV R0, RZ, RZ, -R0 ;  /* 0x000000ffff00a224 */ /* 0x000fe200078e0a00 */
[----:B------:R-:W-:-:S07]  /*1b90*/  @!P1 LOP3.LUT R0, RZ, R13, RZ, 0x33, !PT ;  /* 0x0000000dff009212 */ /* 0x000fce00078e33ff */
.L_x_1377:
[----:B------:R-:W-:Y:S05]  /*1ba0*/  BSYNC B0 ;  /* 0x0000000000007941 */ /* 0x000fea0003800000 */
.L_x_1376:
[----:B------:R-:W-:Y:S01]  /*1bb0*/  IMAD R3, R12, R0, R9 ;  /* 0x000000000c037224 */ /* 0x000fe200078e0209 */
[----:B------:R-:W-:-:S04]  /*1bc0*/  PLOP3.LUT P3, PT, PT, PT, PT, 0x80, 0x0 ;  /* 0x000000000000781c */ /* 0x000fc80003f6f070 */
[C---:B------:R-:W-:Y:S01]  /*1bd0*/  VIADDMNMX R0, R3.reuse, R0, R6, PT ;  /* 0x0000000003007246 */ /* 0x040fe20003800106 */
[----:B------:R-:W-:-:S04]  /*1be0*/  IMAD R3, R3, 0xa0, -R11 ;  /* 0x000000a003037824 */ /* 0x000fc800078e0a0b */
[----:B------:R-:W-:Y:S01]  /*1bf0*/  IMAD R5, R0, 0xa0, -R11 ;  /* 0x000000a000057824 */ /* 0x000fe200078e0a0b */
[----:B------:R-:W-:-:S04]  /*1c00*/  VIMNMX R3, RZ, R3, !PT ;  /* 0x00000003ff037248 */ /* 0x000fc80007fe0100 */
[----:B------:R-:W-:-:S04]  /*1c10*/  VIMNMX R0, R5, R48, PT ;  /* 0x0000003005007248 */ /* 0x000fc80003fe0100 */
[----:B------:R-:W-:Y:S01]  /*1c20*/  ISETP.GT.AND P0, PT, R0, R3, PT ;  /* 0x000000030000720c */ /* 0x000fe20003f04270 */
[----:B------:R-:W-:-:S05]  /*1c30*/  IMAD.WIDE.U32 R2, R3, -0x33333333, RZ ;  /* 0xcccccccd03027825 */ /* 0x000fca00078e00ff */
[----:B------:R-:W-:-:S05]  /*1c40*/  SHF.R.U32.HI R44, RZ, 0x7, R3 ;  /* 0x00000007ff2c7819 */ /* 0x000fca0000011603 */
[----:B------:R-:W-:Y:S02]  /*1c50*/  IMAD.MOV.U32 R47, RZ, RZ, R44 ;  /* 0x000000ffff2f7224 */ /* 0x000fe400078e002c */
        /* <DEDUP_REMOVED lines=26> */
.L_x_1380:
[----:B------:R-:W-:Y:S05]  /*1e00*/  BSYNC B6 ;  /* 0x0000000000067941 */ /* 0x000fea0003800000 */
.L_x_1379:
        /* <DEDUP_REMOVED lines=20> */
.L_x_1382:
[----:B------:R-:W-:Y:S05]  /*1f50*/  BSYNC B6 ;  /* 0x0000000000067941 */ /* 0x000fea0003800000 */
.L_x_1381:
[----:B------:R-:W-:Y:S01]  /*1f60*/  ULDC.64 UR4, c[0x0][0x9f8] ;  /* 0x00027e0000047ab9 */ /* 0x000fe20000000a00 */
[----:B------:R-:W2:Y:S01]  /*1f70*/  LDL R12, [R1+0x20] ;  /* 0x00002000010c7983 */ /* 0x000ea20000100800 */
[----:B------:R-:W-:Y:S01]  /*1f80*/  ISETP.NE.U32.AND P0, PT, RZ, UR4, PT ;  /* 0x00000004ff007c0c */ /* 0x000fe2000bf05070 */
[----:B------:R-:W-:Y:S01]  /*1f90*/  IMAD.MOV.U32 R49, RZ, RZ, R26 ;  /* 0x000000ffff317224 */ /* 0x000fe200078e001a */
[----:B------:R-:W0:Y:S01]  /*1fa0*/  LDC.64 R36, c[0x0][0x3f8] ;  /* 0x0000fe00ff247b82 */ /* 0x000e220000000a00 */
[----:B------:R-:W3:Y:S01]  /*1fb0*/  LDL R10, [R1+0x4c] ;  /* 0x00004c00010a7983 */ /* 0x000ee20000100800 */
[----:B------:R-:W-:Y:S01]  /*1fc0*/  ISETP.NE.AND.EX P0, PT, RZ, UR5, PT, P0 ;  /* 0x00000005ff007c0c */ /* 0x000fe2000bf05300 */
[----:B------:R-:W-:Y:S01]  /*1fd0*/  ULDC UR4, c[0x0][0x2f4] ;  /* 0x0000bd0000047ab9 */ /* 0x000fe20000000800 */
[----:B------:R-:W1:Y:S04]  /*1fe0*/  S2R R27, SR_TID.X ;  /* 0x00000000001b7919 */ /* 0x000e680000002100 */
[----:B------:R-:W4:Y:S08]  /*1ff0*/  LDC R63, c[0x0][0x3f4] ;  /* 0x0000fd00ff3f7b82 */ /* 0x000f300000000800 */
[----:B------:R-:W1:Y:S08]  /*2000*/  @P0 LDC.64 R2, c[0x0][0x9f8] ;  /* 0x00027e00ff020b82 */ /* 0x000e700000000a00 */
[----:B------:R-:W4:Y:S01]  /*2010*/  LDC.64 R42, c[0x0][0x408] ;  /* 0x00010200ff2a7b82 */ /* 0x000f220000000a00 */
[----:B-1----:R-:W-:-:S05]  /*2020*/  @P0 IMAD.WIDE R2, R26, 0x4, R2 ;  /* 0x000000041a020825 */ /* 0x002fca00078e0202 */
[----:B------:R1:W3:Y:S01]  /*2030*/  @P0 LDG.E R49, desc[UR44][R2.64] ;  /* 0x0000002c02310981 */ /* 0x0002e2000c1e1900 */
[C---:B------:R-:W-:Y:S02]  /*2040*/  VIADD R6, R27.reuse, 0xffffff80 ;  /* 0xffffff801b067836 */ /* 0x040fe40000000000 */
[C---:B------:R-:W-:Y:S02]  /*2050*/  VIADD R26, R27.reuse, 0xffffff80 ;  /* 0xffffff801b1a7836 */ /* 0x040fe40000000000 */
[----:B------:R-:W-:Y:S01]  /*2060*/  VIADD R25, R27, 0xffffff80 ;  /* 0xffffff801b197836 */ /* 0x000fe20000000000 */
[----:B------:R-:W-:Y:S02]  /*2070*/  LEA.HI R9, R6, R6, RZ, 0x1 ;  /* 0x0000000606097211 */ /* 0x000fe400078f08ff */
[----:B------:R-:W-:Y:S02]  /*2080*/  SHF.R.S32.HI R5, RZ, 0x1f, R6 ;  /* 0x0000001fff057819 */ /* 0x000fe40000011406 */
[----:B------:R-:W-:-:S02]  /*2090*/  LOP3.LUT R9, R9, 0xfffffffe, RZ, 0xc0, !PT ;  /* 0xfffffffe09097812 */ /* 0x000fc400078ec0ff */
[----:B------:R-:W-:Y:S02]  /*20a0*/  LEA.HI R8, R5, R6, RZ, 0x2 ;  /* 0x0000000605087211 */ /* 0x000fe400078f10ff */
[----:B------:R-:W-:Y:S01]  /*20b0*/  LEA.HI R25, R25, R26, RZ, 0x1 ;  /* 0x0000001a19197211 */ /* 0x000fe200078f08ff */
[----:B------:R-:W-:Y:S01]  /*20c0*/  IMAD.IADD R59, R6, 0x1, -R9 ;  /* 0x00000001063b7824 */ /* 0x000fe200078e0a09 */
[--C-:B-1----:R-:W-:Y:S02]  /*20d0*/  SHF.R.S32.HI R2, RZ, 0x2, R8.reuse ;  /* 0x00000002ff027819 */ /* 0x102fe40000011408 */
[----:B------:R-:W-:Y:S02]  /*20e0*/  SHF.R.S32.HI R3, RZ, 0x1f, R8 ;  /* 0x0000001fff037819 */ /* 0x000fe40000011408 */
[----:B------:R-:W-:Y:S01]  /*20f0*/  SHF.R.S32.HI R25, RZ, 0x1, R25 ;  /* 0x00000001ff197819 */ /* 0x000fe20000011419 */
[----:B------:R-:W-:Y:S01]  /*2100*/  IMAD.SHL.U32 R20, R59, 0x8, RZ ;  /* 0x000000083b147824 */ /* 0x000fe200078e00ff */
[----:B------:R-:W-:-:S02]  /*2110*/  LEA.HI R3, R3, R2, RZ, 0x2 ;  /* 0x0000000203037211 */ /* 0x000fc400078f10ff */
[----:B------:R-:W-:Y:S02]  /*2120*/  SHF.R.S32.HI R7, RZ, 0x1f, R25 ;  /* 0x0000001fff077819 */ /* 0x000fe40000011419 */
[----:B------:R-:W-:Y:S02]  /*2130*/  LOP3.LUT R3, R3, 0xfffffffc, RZ, 0xc0, !PT ;  /* 0xfffffffc03037812 */ /* 0x000fe400078ec0ff */
[----:B------:R-:W-:Y:S01]  /*2140*/  SHF.R.S32.HI R21, RZ, 0x1f, R20 ;  /* 0x0000001fff157819 */ /* 0x000fe20000011414 */
[-C--:B0-----:R-:W-:Y:S02]  /*2150*/  IMAD R0, R7, R36.reuse, RZ ;  /* 0x0000002407007224 */ /* 0x081fe400078e02ff */
[----:B------:R-:W-:Y:S02]  /*2160*/  IMAD.IADD R8, R2, 0x1, -R3 ;  /* 0x0000000102087824 */ /* 0x000fe400078e0a03 */
[----:B------:R-:W-:Y:S01]  /*2170*/  IMAD.WIDE.U32 R4, R25, R36, R18 ;  /* 0x0000002419047225 */ /* 0x000fe200078e0012 */
[----:B----4-:R-:W-:-:S03]  /*2180*/  ISETP.GE.AND P0, PT, R18, R63, PT ;  /* 0x0000003f1200720c */ /* 0x010fc60003f06270 */
[C---:B------:R-:W-:Y:S02]  /*2190*/  IMAD R11, R25.reuse, R37, R0 ;  /* 0x00000025190b7224 */ /* 0x040fe400078e0200 */
[----:B------:R-:W-:Y:S01]  /*21a0*/  IMAD.WIDE.U32 R2, R25, R36, R20 ;  /* 0x0000002419027225 */ /* 0x000fe200078e0014 */
[----:B------:R-:W-:-:S03]  /*21b0*/  SEL R9, R63, RZ, P0 ;  /* 0x000000ff3f097207 */ /* 0x000fc60000000000 */
[----:B------:R-:W-:Y:S02]  /*21c0*/  IMAD.IADD R33, R11, 0x1, R5 ;  /* 0x000000010b217824 */ /* 0x000fe400078e0205 */
[----:B------:R-:W-:Y:S01]  /*21d0*/  IMAD.IADD R3, R3, 0x1, R11 ;  /* 0x0000000103037824 */ /* 0x000fe200078e020b */
[----:B-----5:R-:W-:Y:S01]  /*21e0*/  SHF.R.S32.HI R11, RZ, 0x1f, R45 ;  /* 0x0000001fff0b7819 */ /* 0x020fe2000001142d */
[----:B------:R-:W-:Y:S01]  /*21f0*/  IMAD R0, R7, R42, RZ ;  /* 0x0000002a07007224 */ /* 0x000fe200078e02ff */
[----:B------:R-:W-:Y:S01]  /*2200*/  ISETP.GE.AND P2, PT, R18, UR4, PT ;  /* 0x0000000412007c0c */ /* 0x000fe2000bf46270 */
[----:B------:R-:W-:Y:S02]  /*2210*/  IMAD.MOV.U32 R32, RZ, RZ, R4 ;  /* 0x000000ffff207224 */ /* 0x000fe400078e0004 */
[----:B------:R-:W-:Y:S02]  /*2220*/  IMAD R13, R25, R43, R0 ;  /* 0x0000002b190d7224 */ /* 0x000fe400078e0200 */
[----:B------:R-:W-:-:S02]  /*2230*/  IMAD R0, R11, R36, RZ ;  /* 0x000000240b007224 */ /* 0x000fc400078e02ff */
[----:B------:R-:W-:-:S04]  /*2240*/  IMAD.WIDE.U32 R6, R25, R42, R18 ;  /* 0x0000002a19067225 */ /* 0x000fc800078e0012 */
[----:B------:R-:W-:-:S04]  /*2250*/  IMAD.WIDE.U32 R4, R25, R42, R20 ;  /* 0x0000002a19047225 */ /* 0x000fc800078e0014 */
[----:B------:R-:W-:Y:S02]  /*2260*/  IMAD.IADD R9, R18, 0x1, R9 ;  /* 0x0000000112097824 */ /* 0x000fe400078e0209 */
[----:B------:R-:W-:Y:S01]  /*2270*/  IMAD R53, R45, R37, R0 ;  /* 0x000000252d357224 */ /* 0x000fe200078e0200 */
[----:B------:R-:W-:Y:S01]  /*2280*/  LOP3.LUT R16, R16, 0xfffffffd, RZ, 0xc0, !PT ;  /* 0xfffffffd10107812 */ /* 0x000fe200078ec0ff */
[----:B------:R-:W-:Y:S02]  /*2290*/  IMAD.IADD R7, R13, 0x1, R7 ;  /* 0x000000010d077824 */ /* 0x000fe400078e0207 */
[----:B------:R-:W-:Y:S02]  /*22a0*/  IMAD.IADD R5, R5, 0x1, R13 ;  /* 0x0000000105057824 */ /* 0x000fe400078e020d */
[----:B------:R-:W-:Y:S01]  /*22b0*/  IMAD R0, R11, R42, RZ ;  /* 0x0000002a0b007224 */ /* 0x000fe200078e02ff */
[----:B------:R-:W-:Y:S01]  /*22c0*/  SHF.R.S32.HI R66, RZ, 0x1f, R9 ;  /* 0x0000001fff427819 */ /* 0x000fe20000011409 */
[----:B------:R-:W-:-:S02]  /*22d0*/  IMAD.SHL.U32 R61, R8, 0x80, RZ ;  /* 0x00000080083d7824 */ /* 0x000fc400078e00ff */
[----:B------:R-:W-:Y:S01]  /*22e0*/  IMAD.WIDE.U32 R34, R45, R36, R2 ;  /* 0x000000242d227225 */ /* 0x000fe200078e0002 */
[----:B------:R-:W-:-:S03]  /*22f0*/  @P2 LOP3.LUT R16, R16, 0x2, RZ, 0xfc, !PT ;  /* 0x0000000210102812 */ /* 0x000fc600078efcff */
[----:B------:R-:W-:Y:S02]  /*2300*/  IMAD R51, R45, R43, R0 ;  /* 0x0000002b2d337224 */ /* 0x000fe400078e0200 */
[----:B------:R-:W-:Y:S02]  /*2310*/  IMAD R3, R43, 0xa0, RZ ;  /* 0x000000a02b037824 */ /* 0x000fe400078e02ff */
[----:B------:R-:W-:Y:S01]  /*2320*/  IMAD.WIDE.U32 R38, R45, R42, R6 ;  /* 0x0000002a2d267225 */ /* 0x000fe200078e0006 */
[----:B------:R-:W-:-:S03]  /*2330*/  LEA.HI R66, R66, R9, RZ, 0x4 ;  /* 0x0000000942427211 */ /* 0x000fc600078f20ff */
[----:B------:R-:W-:Y:S01]  /*2340*/  IMAD.WIDE.U32 R40, R45, R42, R4 ;  /* 0x0000002a2d287225 */ /* 0x000fe200078e0004 */
[----:B------:R-:W-:-:S03]  /*2350*/  LOP3.LUT R61, R61, 0x180, RZ, 0xc0, !PT ;  /* 0x000001803d3d7812 */ /* 0x000fc600078ec0ff */
[----:B------:R-:W-:Y:S01]  /*2360*/  IMAD.WIDE.U32 R42, R42, 0xa0, RZ ;  /* 0x000000a02a2a7825 */ /* 0x000fe200078e00ff */
[----:B------:R-:W-:-:S03]  /*2370*/  SHF.R.U32.HI R58, RZ, 0x3, R61 ;  /* 0x00000003ff3a7819 */ /* 0x000fc6000001163d */
[----:B------:R-:W-:Y:S01]  /*2380*/  IMAD.IADD R60, R43, 0x1, R3 ;  /* 0x000000012b3c7824 */ /* 0x000fe200078e0203 */
[----:B------:R-:W-:Y:S01]  /*2390*/  LOP3.LUT R3, R61, 0x30, R66, 0xf8, !PT ;  /* 0x000000303d037812 */ /* 0x000fe200078ef842 */
[----:B------:R-:W-:Y:S01]  /*23a0*/  IMAD R9, R37, 0xa0, RZ ;  /* 0x000000a025097824 */ /* 0x000fe200078e02ff */
[----:B------:R-:W-:Y:S01]  /*23b0*/  SHF.R.U32.HI R64, RZ, 0x7, R27 ;  /* 0x00000007ff407819 */ /* 0x000fe2000001161b */
[----:B------:R-:W-:Y:S01]  /*23c0*/  IMAD.WIDE.U32 R32, R45, R36, R32 ;  /* 0x000000242d207225 */ /* 0x000fe200078e0020 */
[----:B------:R-:W-:Y:S02]  /*23d0*/  LOP3.LUT R3, R3, R58, RZ, 0x3c, !PT ;  /* 0x0000003a03037212 */ /* 0x000fe400078e3cff */
[----:B------:R-:W-:Y:S01]  /*23e0*/  LOP3.LUT R16, R16, 0xfffffffe, RZ, 0xc0, !PT ;  /* 0xfffffffe10107812 */ /* 0x000fe200078ec0ff */
[----:B------:R-:W-:Y:S01]  /*23f0*/  IMAD.WIDE.U32 R36, R36, 0xa0, RZ ;  /* 0x000000a024247825 */ /* 0x000fe200078e00ff */
[----:B------:R-:W-:Y:S02]  /*2400*/  LOP3.LUT P1, RZ, R8, 0x2, RZ, 0xc0, !PT ;  /* 0x0000000208ff7812 */ /* 0x000fe4000782c0ff */
[----:B------:R-:W-:Y:S01]  /*2410*/  LOP3.LUT R55, R66, 0xfffffff0, RZ, 0xc0, !PT ;  /* 0xfffffff042377812 */ /* 0x000fe200078ec0ff */
[----:B------:R-:W-:-:S02]  /*2420*/  IMAD.IADD R56, R53, 0x1, R33 ;  /* 0x0000000135387824 */ /* 0x000fc400078e0221 */
[----:B------:R-:W-:Y:S02]  /*2430*/  IMAD.IADD R54, R51, 0x1, R39 ;  /* 0x0000000133367824 */ /* 0x000fe400078e0227 */
[----:B------:R-:W-:Y:S02]  /*2440*/  IMAD.IADD R65, R65, 0x1, R24 ;  /* 0x0000000141417824 */ /* 0x000fe400078e0218 */
[----:B------:R-:W-:Y:S02]  /*2450*/  VIADD R64, R64, 0x8 ;  /* 0x0000000840407836 */ /* 0x000fe40000000000 */
[----:B------:R-:W-:Y:S02]  /*2460*/  IMAD.SHL.U32 R63, R63, 0x2, RZ ;  /* 0x000000023f3f7824 */ /* 0x000fe400078e00ff */
[----:B------:R-:W-:Y:S02]  /*2470*/  IMAD.IADD R62, R37, 0x1, R9 ;  /* 0x00000001253e7824 */ /* 0x000fe400078e0209 */
[----:B------:R-:W-:-:S02]  /*2480*/  IMAD R59, R59, 0xc0, R25 ;  /* 0x000000c03b3b7824 */ /* 0x000fc400078e0219 */
[----:B------:R-:W-:Y:S02]  /*2490*/  IMAD.IADD R53, R35, 0x1, R53 ;  /* 0x0000000123357824 */ /* 0x000fe400078e0235 */
[----:B------:R-:W-:Y:S01]  /*24a0*/  IMAD.IADD R51, R41, 0x1, R51 ;  /* 0x0000000129337824 */ /* 0x000fe200078e0233 */
[----:B--2---:R-:W-:Y:S01]  /*24b0*/  ISETP.GE.AND P2, PT, R12, UR4, PT ;  /* 0x000000040c007c0c */ /* 0x004fe2000bf46270 */
[----:B---3--:R-:W-:-:S12]  /*24c0*/  IMAD.IADD R52, R10, 0x1, R3 ;  /* 0x000000010a347824 */ /* 0x008fd800078e0203 */
[----:B------:R-:W-:Y:S02]  /*24d0*/  @P2 LOP3.LUT R16, R16, 0x1, RZ, 0xfc, !PT ;  /* 0x0000000110102812 */ /* 0x000fe400078efcff */
[----:B------:R-:W-:-:S07]  /*24e0*/  SHF.R.S32.HI R57, RZ, 0x1f, R49 ;  /* 0x0000001fff397819 */ /* 0x000fce0000011431 */
.L_x_1415:
[----:B------:R-:W2:Y:S01]  /*24f0*/  LDL R6, [R1+0x40] ;  /* 0x0000400001067983 */ /* 0x000ea20000100800 */
[----:B0-----:R-:W0:Y:S01]  /*2500*/  LDC R69, c[0x0][0x430] ;  /* 0x00010c00ff457b82 */ /* 0x001e220000000800 */
[----:B------:R-:W-:Y:S02]  /*2510*/  VIADD R47, R47, 0xffffffff ;  /* 0xffffffff2f2f7836 */ /* 0x000fe40000000000 */
[----:B------:R-:W-:Y:S02]  /*2520*/  IMAD.MOV.U32 R68, RZ, RZ, RZ ;  /* 0x000000ffff447224 */ /* 0x000fe400078e00ff */
[----:B-1----:R-:W-:-:S03]  /*2530*/  IMAD R2, R47, 0xa0, R59 ;  /* 0x000000a02f027824 */ /* 0x002fc600078e023b */
[----:B------:R-:W1:Y:S01]  /*2540*/  LDC R31, c[0x0][0x3f4] ;  /* 0x0000fd00ff1f7b82 */ /* 0x000e620000000800 */
[----:B----4-:R-:W-:Y:S01]  /*2550*/  IMAD.IADD R9, R65, 0x1, R2 ;  /* 0x0000000141097824 */ /* 0x010fe200078e0202 */
[----:B------:R-:W-:-:S03]  /*2560*/  ISETP.GE.AND P2, PT, R2, R48, PT ;  /* 0x000000300200720c */ /* 0x000fc60003f46270 */
[----:B------:R-:W-:Y:S01]  /*2570*/  IMAD.MOV.U32 R7, RZ, RZ, R9 ;  /* 0x000000ffff077224 */ /* 0x000fe200078e0009 */
[----:B------:R-:W-:Y:S02]  /*2580*/  ISETP.GT.OR P2, PT, R59, 0x9f, P2 ;  /* 0x0000009f3b00780c */ /* 0x000fe40001744670 */
[----:B0-----:R-:W-:-:S11]  /*2590*/  ISETP.NE.AND P3, PT, R69, 0x1, PT ;  /* 0x000000014500780c */ /* 0x001fd60003f65270 */
[----:B---3--:R-:W0:Y:S08]  /*25a0*/  @!P2 LDC.64 R4, c[0x0][0x428] ;  /* 0x00010a00ff04ab82 */ /* 0x008e300000000a00 */
[----:B------:R-:W3:Y:S08]  /*25b0*/  @!P2 LDC.64 R10, c[0x0][0x418] ;  /* 0x00010600ff0aab82 */ /* 0x000ef00000000a00 */
[----:B------:R-:W4:Y:S08]  /*25c0*/  @P3 LDC R0, c[0x0][0x434] ;  /* 0x00010d00ff003b82 */ /* 0x000f300000000800 */
[----:B------:R-:W1:Y:S01]  /*25d0*/  @P3 LDC R3, c[0x0][0x438] ;  /* 0x00010e00ff033b82 */ /* 0x000e620000000800 */
[----:B----4-:R-:W-:-:S05]  /*25e0*/  @P3 IMAD.HI.U32 R0, R9, R0, RZ ;  /* 0x0000000009003227 */ /* 0x010fca00078e00ff */
[----:B-1----:R-:W-:Y:S01]  /*25f0*/  @P3 SHF.R.U32.HI R7, RZ, R3, R0 ;  /* 0x00000003ff073219 */ /* 0x002fe20000011600 */
[----:B0-----:R-:W-:-:S03]  /*2600*/  @!P2 IMAD R0, R57, R4, RZ ;  /* 0x000000043900a224 */ /* 0x001fc600078e02ff */
[--C-:B------:R-:W-:Y:S01]  /*2610*/  @!P2 SHF.R.S32.HI R3, RZ, 0x1f, R7.reuse ;  /* 0x0000001fff03a819 */ /* 0x100fe20000011407 */
[----:B------:R-:W-:Y:S02]  /*2620*/  @!P2 IMAD.MOV.U32 R2, RZ, RZ, R7 ;  /* 0x000000ffff02a224 */ /* 0x000fe400078e0007 */
        /* <DEDUP_REMOVED lines=13> */
[C---:B------:R-:W-:Y:S02]  /*2700*/  VIADD R67, R3.reuse, 0x20 ;  /* 0x0000002003437836 */ /* 0x040fe40000000000 */
[----:B------:R-:W-:Y:S02]  /*2710*/  @P1 VIADD R67, R3, 0xffffffe0 ;  /* 0xffffffe003431836 */ /* 0x000fe40000000000 */
[C---:B------:R-:W-:Y:S02]  /*2720*/  IMAD.IADD R70, R22.reuse, 0x1, R3 ;  /* 0x0000000116467824 */ /* 0x040fe400078e0203 */
[----:B------:R-:W-:Y:S01]  /*2730*/  IMAD.IADD R67, R22, 0x1, R67 ;  /* 0x0000000116437824 */ /* 0x000fe200078e0243 */
[----:B0-----:R-:W-:Y:S06]  /*2740*/  @!P3 BRA `(.L_x_1384) ;  /* 0x000000240054b947 */ /* 0x001fec0003800000 */
[----:B------:R-:W2:Y:S01]  /*2750*/  LDL R6, [R1+0x8] ;  /* 0x0000080001067983 */ /* 0x000ea20000100800 */
[----:B------:R-:W-:Y:S01]  /*2760*/  SHF.R.S32.HI R71, RZ, 0x1f, R69 ;  /* 0x0000001fff477819 */ /* 0x000fe20000011445 */
[----:B------:R-:W-:Y:S01]  /*2770*/  ULDC.64 UR4, c[0x0][0x300] ;  /* 0x0000c00000047ab9 */ /* 0x000fe20000000a00 */
[----:B-----5:R-:W-:Y:S01]  /*2780*/  SHF.R.S32.HI R72, RZ, 0x1f, R68 ;  /* 0x0000001fff487819 */ /* 0x020fe20000011444 */
[----:B------:R-:W-:Y:S01]  /*2790*/  IMAD.WIDE.U32 R2, R69, UR4, RZ ;  /* 0x0000000445027c25 */ /* 0x000fe2000f8e00ff */
[----:B------:R-:W-:-:S03]  /*27a0*/  ULDC.64 UR6, c[0x0][0x2e8] ;  /* 0x0000ba0000067ab9 */ /* 0x000fc60000000a00 */
[----:B------:R-:W-:Y:S02]  /*27b0*/  IMAD R0, R71, UR4, RZ ;  /* 0x0000000447007c24 */ /* 0x000fe4000f8e02ff */
[-C--:B------:R-:W-:Y:S02]  /*27c0*/  IMAD R4, R60, R47.reuse, RZ ;  /* 0x0000002f3c047224 */ /* 0x080fe400078e02ff */
[----:B------:R-:W-:Y:S01]  /*27d0*/  IMAD R5, R69, UR5, R0 ;  /* 0x0000000545057c24 */ /* 0x000fe2000f8e0200 */
[----:B------:R-:W-:Y:S01]  /*27e0*/  ULDC.64 UR4, c[0x0][0x310] ;  /* 0x0000c40000047ab9 */ /* 0x000fe20000000a00 */
[----:B------:R-:W-:Y:S02]  /*27f0*/  IMAD R0, R62, R47, RZ ;  /* 0x0000002f3e007224 */ /* 0x000fe400078e02ff */
[----:B------:R-:W-:Y:S02]  /*2800*/  IMAD R7, R72, UR4, RZ ;  /* 0x0000000448077c24 */ /* 0x000fe4000f8e02ff */
[----:B------:R-:W-:Y:S01]  /*2810*/  IMAD.IADD R3, R3, 0x1, R5 ;  /* 0x0000000103037824 */ /* 0x000fe200078e0205 */
[----:B------:R-:W-:Y:S01]  /*2820*/  SHF.R.S32.HI R5, RZ, 0x1f, R47 ;  /* 0x0000001fff057819 */ /* 0x000fe2000001142f */
[----:B------:R-:W-:-:S02]  /*2830*/  IMAD R7, R68, UR5, R7 ;  /* 0x0000000544077c24 */ /* 0x000fc4000f8e0207 */
[----:B------:R-:W-:Y:S01]  /*2840*/  IMAD.WIDE.U32 R2, R68, UR4, R2 ;  /* 0x0000000444027c25 */ /* 0x000fe2000f8e0002 */
[----:B------:R-:W-:-:S03]  /*2850*/  ULDC.64 UR4, c[0x0][0x308] ;  /* 0x0000c20000047ab9 */ /* 0x000fc60000000a00 */
[----:B------:R-:W-:Y:S02]  /*2860*/  IMAD.IADD R3, R3, 0x1, R7 ;  /* 0x0000000103037824 */ /* 0x000fe400078e0207 */
[C---:B------:R-:W-:Y:S02]  /*2870*/  IMAD R9, R5.reuse, R36, R0 ;  /* 0x0000002405097224 */ /* 0x040fe400078e0200 */
[----:B------:R-:W-:Y:S02]  /*2880*/  IMAD R11, R5, R42, R4 ;  /* 0x0000002a050b7224 */ /* 0x000fe400078e0204 */
[----:B------:R-:W-:-:S04]  /*2890*/  IMAD.WIDE.U32 R4, R42, R47, RZ ;  /* 0x0000002f2a047225 */ /* 0x000fc800078e00ff */
[----:B------:R-:W-:Y:S02]  /*28a0*/  IMAD.IADD R12, R5, 0x1, R11 ;  /* 0x00000001050c7824 */ /* 0x000fe400078e020b */
[C---:B--2---:R-:W-:Y:S01]  /*28b0*/  IMAD.WIDE.U32 R2, R6.reuse, UR4, R2 ;  /* 0x0000000406027c25 */ /* 0x044fe2000f8e0002 */
[----:B------:R-:W-:Y:S02]  /*28c0*/  ULDC.U8 UR4, c[0x0][0x410] ;  /* 0x0001040000047ab9 */ /* 0x000fe40000000000 */
[----:B------:R-:W-:Y:S01]  /*28d0*/  ISETP.NE.AND P3, PT, RZ, UR4, PT ;  /* 0x00000004ff007c0c */ /* 0x000fe2000bf65270 */
[----:B------:R-:W-:Y:S01]  /*28e0*/  IMAD R13, R6, UR5, R3 ;  /* 0x00000005060d7c24 */ /* 0x000fe2000f8e0203 */
[----:B------:R-:W-:Y:S01]  /*28f0*/  IADD3 R2, P4, R2, UR6, RZ ;  /* 0x0000000602027c10 */ /* 0x000fe2000ff9e0ff */
[----:B------:R-:W-:-:S03]  /*2900*/  IMAD.WIDE.U32 R6, R36, R47, RZ ;  /* 0x0000002f24067225 */ /* 0x000fc600078e00ff */
[----:B------:R-:W-:Y:S01]  /*2910*/  IADD3.X R13, R13, UR7, RZ, P4, !PT ;  /* 0x000000070d0d7c10 */ /* 0x000fe2000a7fe4ff */
[----:B------:R-:W-:-:S06]  /*2920*/  IMAD.IADD R0, R7, 0x1, R9 ;  /* 0x0000000107007824 */ /* 0x000fcc00078e0209 */
[----:B------:R-:W-:Y:S05]  /*2930*/  @!P3 BRA `(.L_x_1385) ;  /* 0x00000010007cb947 */ /* 0x000fea0003800000 */
[----:B------:R-:W0:Y:S01]  /*2940*/  S2R R8, SR_TID.X ;  /* 0x0000000000087919 */ /* 0x000e220000002100 */
[----:B------:R-:W-:Y:S01]  /*2950*/  IMAD R73, R47, -0xa0, R48 ;  /* 0xffffff602f497824 */ /* 0x000fe200078e0230 */
[----:B------:R-:W-:Y:S01]  /*2960*/  BSSY B1, `(.L_x_1386) ;  /* 0x000001b000017945 */ /* 0x000fe20003800000 */
[----:B------:R-:W-:Y:S02]  /*2970*/  CS2R R26, SRZ ;  /* 0x00000000001a7805 */ /* 0x000fe4000001ff00 */
[----:B------:R-:W-:Y:S02]  /*2980*/  CS2R R24, SRZ ;  /* 0x0000000000187805 */ /* 0x000fe4000001ff00 */
[----:B------:R-:W-:Y:S02]  /*2990*/  CS2R R28, SRZ ;  /* 0x00000000001c7805 */ /* 0x000fe4000001ff00 */
[----:B------:R-:W-:Y:S01]  /*29a0*/  VIMNMX R73, R73, 0xa0, PT ;  /* 0x000000a049497848 */ /* 0x000fe20003fe0100 */
[----:B0-----:R-:W-:-:S02]  /*29b0*/  VIADD R10, R8, 0xffffff80 ;  /* 0xffffff80080a7836 */ /* 0x001fc40000000000 */
[----:B------:R-:W-:-:S05]  /*29c0*/  VIADD R8, R8, 0xffffff80 ;  /* 0xffffff8008087836 */ /* 0x000fca0000000000 */
[----:B------:R-:W-:-:S04]  /*29d0*/  LEA.HI R8, R8, R10, RZ, 0x1 ;  /* 0x0000000a08087211 */ /* 0x000fc800078f08ff */
[----:B------:R-:W-:-:S04]  /*29e0*/  SHF.R.S32.HI R8, RZ, 0x1, R8 ;  /* 0x00000001ff087819 */ /* 0x000fc80000011408 */
[----:B------:R-:W-:Y:S02]  /*29f0*/  ISETP.GE.AND P3, PT, R8, R73, PT ;  /* 0x000000490800720c */ /* 0x000fe40003f66270 */
[----:B------:R-:W-:-:S11]  /*2a00*/  CS2R R8, SRZ ;  /* 0x0000000000087805 */ /* 0x000fd6000001ff00 */
[----:B------:R-:W-:Y:S05]  /*2a10*/  @P3 BRA `(.L_x_1387) ;  /* 0x00000000003c3947 */ /* 0x000fea0003800000 */
[----:B------:R-:W-:Y:S02]  /*2a20*/  ULDC.64 UR4, c[0x0][0x3e8] ;  /* 0x0000fa0000047ab9 */ /* 0x000fe40000000a00 */
[----:B------:R-:W-:-:S04]  /*2a30*/  IADD3 R6, P4, P5, R34, UR4, R6 ;  /* 0x0000000422067c10 */ /* 0x000fc8000fd9e006 */
[----:B------:R-:W-:Y:S01]  /*2a40*/  IADD3.X R7, R53, UR5, R0, P4, P5 ;  /* 0x0000000535077c10 */ /* 0x000fe2000a7ea400 */
[----:B------:R-:W-:Y:S01]  /*2a50*/  ULDC.64 UR4, c[0x0][0x400] ;  /* 0x0001000000047ab9 */ /* 0x000fe20000000a00 */
[----:B------:R-:W-:Y:S01]  /*2a60*/  VIADD R0, R20, 0x10 ;  /* 0x0000001014007836 */ /* 0x000fe20000000000 */
[----:B------:R-:W-:-:S04]  /*2a70*/  IADD3 R4, P4, P5, R40, UR4, R4 ;  /* 0x0000000428047c10 */ /* 0x000fc8000fd9e004 */
[----:B------:R-:W-:Y:S02]  /*2a80*/  IADD3.X R5, R51, UR5, R12, P4, P5 ;  /* 0x0000000533057c10 */ /* 0x000fe4000a7ea40c */
[----:B------:R-:W-:Y:S02]  /*2a90*/  ISETP.GE.AND P4, PT, R20, R31, PT ;  /* 0x0000001f1400720c */ /* 0x000fe40003f86270 */
[----:B------:R-:W-:Y:S02]  /*2aa0*/  CS2R R8, SRZ ;  /* 0x0000000000087805 */ /* 0x000fe4000001ff00 */
[----:B------:R-:W-:-:S09]  /*2ab0*/  CS2R R24, SRZ ;  /* 0x0000000000187805 */ /* 0x000fd2000001ff00 */
[----:B------:R0:W5:Y:S04]  /*2ac0*/  @!P4 LDG.E.64 R26, desc[UR44][R6.64] ;  /* 0x0000002c061ac981 */ /* 0x000168000c1e1b00 */
[----:B------:R0:W5:Y:S01]  /*2ad0*/  @!P4 LDG.E.64 R28, desc[UR44][R4.64] ;  /* 0x0000002c041cc981 */ /* 0x000162000c1e1b00 */
[----:B------:R-:W-:-:S13]  /*2ae0*/  ISETP.GE.AND P4, PT, R0, R31, PT ;  /* 0x0000001f0000720c */ /* 0x000fda0003f86270 */
[----:B------:R0:W5:Y:S04]  /*2af0*/  @!P4 LDG.E.64 R8, desc[UR44][R6.64+0x10] ;  /* 0x0000102c0608c981 */ /* 0x000168000c1e1b00 */
[----:B------:R0:W5:Y:S02]  /*2b00*/  @!P4 LDG.E.64 R24, desc[UR44][R4.64+0x10] ;  /* 0x0000102c0418c981 */ /* 0x000164000c1e1b00 */
.L_x_1387:
[----:B------:R-:W-:Y:S05]  /*2b10*/  BSYNC B1 ;  /* 0x0000000000017941 */ /* 0x000fea0003800000 */
.L_x_1386:
[----:B------:R-:W2:Y:S01]  /*2b20*/  LDL R0, [R1+0x10] ;  /* 0x0000100001007983 */ /* 0x000ea20000100800 */
[----:B-----5:R-:W-:Y:S02]  /*2b30*/  IMAD.MOV.U32 R82, RZ, RZ, R26 ;  /* 0x000000ffff527224 */ /* 0x020fe400078e001a */
[----:B------:R-:W-:Y:S02]  /*2b40*/  IMAD.MOV.U32 R30, RZ, RZ, R24 ;  /* 0x000000ffff1e7224 */ /* 0x000fe400078e0018 */
[----:B------:R-:W-:Y:S01]  /*2b50*/  IMAD.MOV.U32 R80, RZ, RZ, R28 ;  /* 0x000000ffff507224 */ /* 0x000fe200078e001c */
[----:B--2---:R-:W-:Y:S01]  /*2b60*/  ISETP.NE.AND P4, PT, R0, 0x3, PT ;  /* 0x000000030000780c */ /* 0x004fe20003f85270 */
[----:B------:R-:W-:-:S12]  /*2b70*/  IMAD.MOV.U32 R0, RZ, RZ, R8 ;  /* 0x000000ffff007224 */ /* 0x000fd800078e0008 */
[----:B------:R-:W-:Y:S05]  /*2b80*/  @!P4 BRA `(.L_x_1388) ;  /* 0x000000000004c947 */ /* 0x000fea0003800000 */
[----:B------:R-:W-:Y:S01]  /*2b90*/  BPT.TRAP 0x1 ;  /* 0x000000040000795c */ /* 0x000fe20000300000 */
.L_x_1388:
[----:B------:R-:W2:Y:S01]  /*2ba0*/  LDL R3, [R1+0x24] ;  /* 0x0000240001037983 */ /* 0x000ea20000100800 */
[----:B------:R-:W-:Y:S01]  /*2bb0*/  IMAD R50, R157, 0x8, R22 ;  /* 0x000000089d327824 */ /* 0x000fe200078e0216 */
[----:B------:R-:W-:Y:S01]  /*2bc0*/  BSSY B1, `(.L_x_1389) ;  /* 0x0000004000017945 */ /* 0x000fe20003800000 */
[----:B--2---:R-:W-:-:S04]  /*2bd0*/  SHF.L.U32 R75, R3, 0x1f, RZ ;  /* 0x0000001f034b7819 */ /* 0x004fc800000006ff */
[----:B------:R-:W1:Y:S02]  /*2be0*/  SYNCS.PHASECHK.TRANS64.TRYWAIT P5, [R50+URZ+0x13290], R75 ;  /* 0x0132904b320075a7 */ /* 0x000e6400080a017f */
[----:B-1----:R-:W-:Y:S05]  /*2bf0*/  @!P5 BRA `(.L_x_1390) ;  /* 0x000002380078d947 */ /* 0x002fea0003800000 */
.L_x_1708:
[----:B------:R-:W-:Y:S05]  /*2c00*/  BSYNC B1 ;  /* 0x0000000000017941 */ /* 0x000fea0003800000 */
.L_x_1389:
[----:B------:R-:W-:-:S03]  /*2c10*/  UMOV UR4, 0xffffffff ;  /* 0xffffffff00047882 */ /* 0x000fc60000000000 */
[----:B------:R-:W-:Y:S05]  /*2c20*/  BRA.DIV UR4, `(.L_x_1391) ;  /* 0x0000023a04807947 */ /* 0x000fea000b800000 */
[----:B------:R2:W3:Y:S04]  /*2c30*/  SHFL.IDX PT, R3, R13, RZ, 0x1e1f ;  /* 0x001e1fff0d037589 */ /* 0x0004e800000e0000 */
[----:B------:R2:W4:Y:S02]  /*2c40*/  SHFL.IDX PT, R14, R2, RZ, 0x1e1f ;  /* 0x001e1fff020e7589 */ /* 0x00052400000e0000 */
.L_x_1712:
[----:B------:R-:W-:Y:S05]  /*2c50*/  @P3 BRA `(.L_x_1392) ;  /* 0x0000002000f03947 */ /* 0x000fea0003800000 */
[----:B------:R-:W-:Y:S01]  /*2c60*/  LOP3.LUT P5, RZ, R16, 0x2, RZ, 0xc0, !PT ;  /* 0x0000000210ff7812 */ /* 0x000fe200078ac0ff */
[----:B------:R-:W-:-:S12]  /*2c70*/  BSSY B1, `(.L_x_1393) ;  /* 0x0000070000017945 */ /* 0x000fd80003800000 */
[----:B------:R-:W-:Y:S05]  /*2c80*/  @P5 BRA `(.L_x_1394) ;  /* 0x0000000400b85947 */ /* 0x000fea0003800000 */
[----:B0-----:R0:W0:Y:S01]  /*2c90*/  LDS.128 R4, [R70+0xe000] ;  /* 0x00e0000046047984 */ /* 0x0010220000000c00 */
[----:B----4-:R-:W-:Y:S01]  /*2ca0*/  IADD3 R10, P3, R18, R14, RZ ;  /* 0x0000000e120a7210 */ /* 0x010fe20007f7e0ff */
[----:B------:R-:W-:Y:S04]  /*2cb0*/  BSSY B2, `(.L_x_1395) ;  /* 0x000006a000027945 */ /* 0x000fe80003800000 */
[----:B---3--:R-:W-:Y:S01]  /*2cc0*/  IMAD.X R11, R3, 0x1, R19, P3 ;  /* 0x00000001030b7824 */ /* 0x008fe200018e0613 */
[----:B------:R-:W-:-:S13]  /*2cd0*/  ISETP.GE.AND P3, PT, R20, R31, PT ;  /* 0x0000001f1400720c */ /* 0x000fda0003f66270 */
[----:B------:R-:W-:Y:S05]  /*2ce0*/  @P3 BRA `(.L_x_1396) ;  /* 0x0000000400983947 */ /* 0x000fea0003800000 */
[----:B------:R-:W-:Y:S02]  /*2cf0*/  SHF.R.U32.HI R12, RZ, 0x8, R29 ;  /* 0x00000008ff0c7819 */ /* 0x000fe4000001161d */
[--C-:B--2---:R-:W-:Y:S02]  /*2d00*/  SHF.R.U32.HI R2, RZ, 0x8, R27.reuse ;  /* 0x00000008ff027819 */ /* 0x104fe4000001161b */
[----:B------:R-:W-:Y:S01]  /*2d10*/  SHF.R.U32.HI R28, RZ, 0x10, R27 ;  /* 0x00000010ff1c7819 */ /* 0x000fe2000001161b */
[----:B------:R-:W-:Y:S01]  /*2d20*/  IMAD.SHL.U32 R12, R12, 0x100, RZ ;  /* 0x000001000c0c7824 */ /* 0x000fe200078e00ff */
[----:B------:R-:W-:Y:S01]  /*2d30*/  SHF.R.U32.HI R26, RZ, 0x10, R29 ;  /* 0x00000010ff1a7819 */ /* 0x000fe2000001161d */
[----:B------:R-:W-:Y:S01]  /*2d40*/  IMAD.SHL.U32 R2, R2, 0x100, RZ ;  /* 0x0000010002027824 */ /* 0x000fe200078e00ff */
[----:B------:R-:W-:Y:S02]  /*2d50*/  LOP3.LUT R15, R29, 0xff0000ff, RZ, 0xc0, !PT ;  /* 0xff0000ff1d0f7812 */ /* 0x000fe400078ec0ff */
[----:B------:R-:W-:Y:S01]  /*2d60*/  LOP3.LUT R13, R27, 0xff0000ff, RZ, 0xc0, !PT ;  /* 0xff0000ff1b0d7812 */ /* 0x000fe200078ec0ff */
[----:B------:R-:W-:Y:S01]  /*2d70*/  IMAD.U32 R26, R26, 0x10000, RZ ;  /* 0x000100001a1a7824 */ /* 0x000fe200078e00ff */
[----:B------:R-:W-:Y:S01]  /*2d80*/  LOP3.LUT R27, R15, 0xff00, R12, 0xf8, !PT ;  /* 0x0000ff000f1b7812 */ /* 0x000fe200078ef80c */
[----:B------:R-:W-:Y:S01]  /*2d90*/  IMAD.U32 R12, R28, 0x10000, RZ ;  /* 0x000100001c0c7824 */ /* 0x000fe200078e00ff */
[----:B------:R-:W-:-:S02]  /*2da0*/  LOP3.LUT R13, R13, 0xff00, R2, 0xf8, !PT ;  /* 0x0000ff000d0d7812 */ /* 0x000fc400078ef802 */
[-C--:B0-----:R-:W-:Y:S02]  /*2db0*/  F2FP.F16.E4M3.UNPACK_B R2, R5.reuse ;  /* 0x00000005ff02723e */ /* 0x081fe400020006ff */
        /* <DEDUP_REMOVED lines=9> */
[-C--:B------:R-:W-:Y:S01]  /*2e50*/  FMUL.FTZ R79, R12, R77.reuse ;  /* 0x0000004d0c4f7220 */ /* 0x080fe20000410000 */
[--C-:B------:R-:W-:Y:S02]  /*2e60*/  HADD2.F32 R27, -RZ, R26.reuse.H0_H0 ;  /* 0x2000001aff1b7230 */ /* 0x100fe40000004100 */
[--C-:B------:R-:W-:Y:S02]  /*2e70*/  HADD2.F32 R15, -RZ, R5.reuse.H1_H1 ;  /* 0x30000005ff0f7230 */ /* 0x100fe40000004100 */
[----:B------:R-:W-:Y:S02]  /*2e80*/  HADD2.F32 R13, -RZ, R5.H0_H0 ;  /* 0x20000005ff0d7230 */ /* 0x000fe40000004100 */
[C---:B------:R-:W-:Y:S01]  /*2e90*/  FMUL.FTZ R5, R2.reuse, R77 ;  /* 0x0000004d02057220 */ /* 0x040fe20000410000 */
[----:B------:R-:W-:Y:S02]  /*2ea0*/  HADD2.F32 R26, -RZ, R26.H1_H1 ;  /* 0x3000001aff1a7230 */ /* 0x000fe40000004100 */
[-C--:B------:R-:W-:Y:S01]  /*2eb0*/  FMUL.FTZ R74, R15, R28.reuse ;  /* 0x0000001c0f4a7220 */ /* 0x080fe20000410000 */
[-C--:B------:R-:W-:Y:S01]  /*2ec0*/  FFMA.FTZ R2, R2, R27.reuse, -R79 ;  /* 0x0000001b02027223 */ /* 0x080fe2000001084f */
[----:B------:R-:W-:Y:S01]  /*2ed0*/  FFMA.FTZ R5, R12, R27, R5 ;  /* 0x0000001b0c057223 */ /* 0x000fe20000010005 */
[----:B------:R-:W-:Y:S01]  /*2ee0*/  FMUL.FTZ R78, R13, R28 ;  /* 0x0000001c0d4e7220 */ /* 0x000fe20000410000 */
[----:B------:R-:W-:-:S02]  /*2ef0*/  F2FP.F16.E4M3.UNPACK_B R12, R4.H1 ;  /* 0x00000004ff0c723e */ /* 0x000fc400030006ff */
[----:B------:R-:W-:Y:S01]  /*2f00*/  F2FP.F16.E4M3.UNPACK_B R28, R80 ;  /* 0x00000050ff1c723e */ /* 0x000fe200020006ff */
[----:B------:R-:W-:Y:S01]  /*2f10*/  FFMA.FTZ R80, R13, R26, -R74 ;  /* 0x0000001a0d507223 */ /* 0x000fe2000001084a */
[----:B------:R-:W-:Y:S01]  /*2f20*/  F2FP.F16.E4M3.UNPACK_B R4, R4 ;  /* 0x00000004ff04723e */ /* 0x000fe200020006ff */
[----:B------:R-:W-:Y:S01]  /*2f30*/  FFMA.FTZ R81, R15, R26, R78 ;  /* 0x0000001a0f517223 */ /* 0x000fe2000001004e */
[----:B------:R-:W-:Y:S01]  /*2f40*/  F2FP.F16.E4M3.UNPACK_B R26, R82 ;  /* 0x00000052ff1a723e */ /* 0x000fe200020006ff */
[--C-:B------:R-:W-:Y:S02]  /*2f50*/  HADD2.F32 R13, -RZ, R12.reuse.H0_H0 ;  /* 0x2000000cff0d7230 */ /* 0x100fe40000004100 */
[----:B------:R-:W-:Y:S01]  /*2f60*/  HADD2.F32 R15, -RZ, R12.H1_H1 ;  /* 0x3000000cff0f7230 */ /* 0x000fe20000004100 */
[----:B------:R-:W-:Y:S01]  /*2f70*/  F2FP.SATFINITE.E4M3.F32.PACK_AB_MERGE_C R84, R81, R80, RZ ;  /* 0x000000505154723e */ /* 0x000fe200048070ff */
[----:B------:R-:W-:Y:S02]  /*2f80*/  HADD2.F32 R74, -RZ, R28.H1_H1 ;  /* 0x3000001cff4a7230 */ /* 0x000fe40000004100 */
[----:B------:R-:W-:Y:S01]  /*2f90*/  HADD2.F32 R12, -RZ, R4.H0_H0 ;  /* 0x20000004ff0c7230 */ /* 0x000fe20000004100 */
[----:B------:R-:W-:Y:S01]  /*2fa0*/  F2FP.SATFINITE.E4M3.F32.PACK_AB_MERGE_C R5, R5, R2, R84 ;  /* 0x000000020505723e */ /* 0x000fe20004807054 */
[----:B------:R-:W-:-:S02]  /*2fb0*/  HADD2.F32 R77, -RZ, R28.H0_H0 ;  /* 0x2000001cff4d7230 */ /* 0x000fc40000004100 */
[----:B------:R-:W-:Y:S02]  /*2fc0*/  HADD2.F32 R4, -RZ, R4.H1_H1 ;  /* 0x30000004ff047230 */ /* 0x000fe40000004100 */
[--C-:B------:R-:W-:Y:S02]  /*2fd0*/  HADD2.F32 R28, -RZ, R26.reuse.H1_H1 ;  /* 0x3000001aff1c7230 */ /* 0x100fe40000004100 */
[----:B------:R-:W-:Y:S02]  /*2fe0*/  HADD2.F32 R27, -RZ, R26.H0_H0 ;  /* 0x2000001aff1b7230 */ /* 0x000fe40000004100 */
[-C--:B------:R-:W-:Y:S01]  /*2ff0*/  FMUL.FTZ R26, R15, R74.reuse ;  /* 0x0000004a0f1a7220 */ /* 0x080fe20000410000 */
[C---:B------:R-:W-:Y:S01]  /*3000*/  FMUL.FTZ R74, R13.reuse, R74 ;  /* 0x0000004a0d4a7220 */ /* 0x040fe20000410000 */
[-C--:B------:R-:W-:Y:S01]  /*3010*/  FMUL.FTZ R79, R4, R77.reuse ;  /* 0x0000004d044f7220 */ /* 0x080fe20000410000 */
[C---:B------:R-:W-:Y:S01]  /*3020*/  FMUL.FTZ R77, R12.reuse, R77 ;  /* 0x0000004d0c4d7220 */ /* 0x040fe20000410000 */
[-C--:B------:R-:W-:Y:S01]  /*3030*/  FFMA.FTZ R26, R13, R28.reuse, -R26 ;  /* 0x0000001c0d1a7223 */ /* 0x080fe2000001081a */
[----:B------:R-:W-:Y:S01]  /*3040*/  FFMA.FTZ R15, R15, R28, R74 ;  /* 0x0000001c0f0f7223 */ /* 0x000fe2000001004a */
[-C--:B------:R-:W-:Y:S01]  /*3050*/  FFMA.FTZ R79, R12, R27.reuse, -R79 ;  /* 0x0000001b0c4f7223 */ /* 0x080fe2000001084f */
[----:B------:R-:W-:Y:S01]  /*3060*/  FFMA.FTZ R78, R4, R27, R77 ;  /* 0x0000001b044e7223 */ /* 0x000fe2000001004d */
[----:B------:R-:W-:-:S02]  /*3070*/  F2FP.F16.E4M3.UNPACK_B R12, R7.H1 ;  /* 0x00000007ff0c723e */ /* 0x000fc400030006ff */
[----:B------:R-:W-:Y:S02]  /*3080*/  F2FP.F16.E4M3.UNPACK_B R27, R76.H1 ;  /* 0x0000004cff1b723e */ /* 0x000fe400030006ff */
[----:B------:R-:W-:Y:S01]  /*3090*/  F2FP.SATFINITE.E4M3.F32.PACK_AB_MERGE_C R82, R15, R26, RZ ;  /* 0x0000001a0f52723e */ /* 0x000fe200048070ff */
[--C-:B------:R-:W-:Y:S01]  /*30a0*/  HADD2.F32 R15, -RZ, R12.reuse.H1_H1 ;  /* 0x3000000cff0f7230 */ /* 0x100fe20000004100 */
[-C--:B------:R-:W-:Y:S01]  /*30b0*/  F2FP.F16.E4M3.UNPACK_B R26, R29.reuse.H1 ;  /* 0x0000001dff1a723e */ /* 0x080fe200030006ff */
[----:B------:R-:W-:Y:S01]  /*30c0*/  HADD2.F32 R74, -RZ, R27.H1_H1 ;  /* 0x3000001bff4a7230 */ /* 0x000fe20000004100 */
[----:B------:R-:W-:Y:S01]  /*30d0*/  F2FP.F16.E4M3.UNPACK_B R4, R6.H1 ;  /* 0x00000006ff04723e */ /* 0x000fe200030006ff */
[----:B------:R-:W-:Y:S01]  /*30e0*/  HADD2.F32 R13, -RZ, R12.H0_H0 ;  /* 0x2000000cff0d7230 */ /* 0x000fe20000004100 */
[----:B------:R-:W-:Y:S01]  /*30f0*/  F2FP.F16.E4M3.UNPACK_B R76, R76 ;  /* 0x0000004cff4c723e */ /* 0x000fe200020006ff */
[----:B------:R-:W-:Y:S01]  /*3100*/  HADD2.F32 R28, -RZ, R26.H1_H1 ;  /* 0x3000001aff1c7230 */ /* 0x000fe20000004100 */
[----:B------:R-:W-:Y:S01]  /*3110*/  F2FP.F16.E4M3.UNPACK_B R29, R29 ;  /* 0x0000001dff1d723e */ /* 0x000fe200020006ff */
[----:B------:R-:W-:Y:S01]  /*3120*/  FMUL.FTZ R80, R15, R74 ;  /* 0x0000004a0f507220 */ /* 0x000fe20000410000 */
[----:B------:R-:W-:-:S02]  /*3130*/  HADD2.F32 R12, -RZ, R4.H1_H1 ;  /* 0x30000004ff0c7230 */ /* 0x000fc40000004100 */
[C---:B------:R-:W-:Y:S01]  /*3140*/  FMUL.FTZ R74, R13.reuse, R74 ;  /* 0x0000004a0d4a7220 */ /* 0x040fe20000410000 */
[----:B------:R-:W-:Y:S02]  /*3150*/  HADD2.F32 R77, -RZ, R76.H1_H1 ;  /* 0x3000004cff4d7230 */ /* 0x000fe40000004100 */
[----:B------:R-:W-:Y:S01]  /*3160*/  FFMA.FTZ R80, R13, R28, -R80 ;  /* 0x0000001c0d507223 */ /* 0x000fe20000010850 */
[----:B------:R-:W-:Y:S01]  /*3170*/  HADD2.F32 R4, -RZ, R4.H0_H0 ;  /* 0x20000004ff047230 */ /* 0x000fe20000004100 */
[----:B------:R-:W-:Y:S01]  /*3180*/  F2FP.F16.E4M3.UNPACK_B R6, R6 ;  /* 0x00000006ff06723e */ /* 0x000fe200020006ff */
[----:B------:R-:W-:Y:S02]  /*3190*/  HADD2.F32 R13, -RZ, R29.H1_H1 ;  /* 0x3000001dff0d7230 */ /* 0x000fe40000004100 */
[----:B------:R-:W-:Y:S01]  /*31a0*/  FMUL.FTZ R81, R12, R77 ;  /* 0x0000004d0c517220 */ /* 0x000fe20000410000 */
[----:B------:R-:W-:Y:S01]  /*31b0*/  F2FP.F16.E4M3.UNPACK_B R7, R7 ;  /* 0x00000007ff07723e */ /* 0x000fe200020006ff */
[C---:B------:R-:W-:Y:S01]  /*31c0*/  FMUL.FTZ R77, R4.reuse, R77 ;  /* 0x0000004d044d7220 */ /* 0x040fe20000410000 */
[----:B------:R-:W-:Y:S01]  /*31d0*/  FFMA.FTZ R83, R15, R28, R74 ;  /* 0x0000001c0f537223 */ /* 0x000fe2000001004a */
[----:B------:R-:W-:Y:S01]  /*31e0*/  FFMA.FTZ R81, R4, R13, -R81 ;  /* 0x0000000d04517223 */ /* 0x000fe20000010851 */
[----:B------:R-:W-:-:S02]  /*31f0*/  HADD2.F32 R4, -RZ, R6.H0_H0 ;  /* 0x20000006ff047230 */ /* 0x000fc40000004100 */
[----:B------:R-:W-:Y:S01]  /*3200*/  FFMA.FTZ R28, R12, R13, R77 ;  /* 0x0000000d0c1c7223 */ /* 0x000fe2000001004d */
[--C-:B------:R-:W-:Y:S01]  /*3210*/  HADD2.F32 R12, -RZ, R7.reuse.H0_H0 ;  /* 0x20000007ff0c7230 */ /* 0x100fe20000004100 */
        /* <DEDUP_REMOVED lines=11> */
[----:B------:R-:W-:-:S03]  /*32d0*/  FMUL.FTZ R74, R12, R27 ;  /* 0x0000001b0c4a7220 */ /* 0x000fc60000410000 */
[-C--:B------:R-:W-:Y:S01]  /*32e0*/  FFMA.FTZ R77, R12, R26.reuse, -R77 ;  /* 0x0000001a0c4d7223 */ /* 0x080fe2000001084d */
[----:B------:R-:W-:Y:S01]  /*32f0*/  FFMA.FTZ R74, R7, R26, R74 ;  /* 0x0000001a074a7223 */ /* 0x000fe2000001004a */
[-C--:B------:R-:W-:Y:S01]  /*3300*/  FFMA.FTZ R15, R4, R29.reuse, -R15 ;  /* 0x0000001d040f7223 */ /* 0x080fe2000001080f */
[----:B------:R-:W-:Y:S01]  /*3310*/  FFMA.FTZ R6, R6, R29, R13 ;  /* 0x0000001d06067223 */ /* 0x000fe2000001000d */
[----:B------:R-:W-:Y:S02]  /*3320*/  F2FP.SATFINITE.E4M3.F32.PACK_AB_MERGE_C R4, R78, R79, R82 ;  /* 0x0000004f4e04723e */ /* 0x000fe40004807052 */
[----:B------:R-:W-:Y:S02]  /*3330*/  F2FP.SATFINITE.E4M3.F32.PACK_AB_MERGE_C R7, R74, R77, R80 ;  /* 0x0000004d4a07723e */ /* 0x000fe40004807050 */
[----:B------:R-:W-:-:S07]  /*3340*/  F2FP.SATFINITE.E4M3.F32.PACK_AB_MERGE_C R6, R6, R15, R28 ;  /* 0x0000000f0606723e */ /* 0x000fce000480701c */
.L_x_1396:
[----:B------:R-:W-:Y:S05]  /*3350*/  BSYNC B2 ;  /* 0x0000000000027941 */ /* 0x000fea0003800000 */
.L_x_1395:
[----:B0-----:R0:W-:Y:S02]  /*3360*/  ST.E.128 desc[UR44][R10.64], R4 ;  /* 0x000000040a007985 */ /* 0x0011e4000c101d2c */
.L_x_1394:
[----:B------:R-:W-:Y:S05]  /*3370*/  BSYNC B1 ;  /* 0x0000000000017941 */ /* 0x000fea0003800000 */
.L_x_1393:
[----:B------:R-:W-:-:S13]  /*3380*/  LOP3.LUT P3, RZ, R16, 0x1, RZ, 0xc0, !PT ;  /* 0x0000000110ff7812 */ /* 0x000fda000786c0ff */
[----:B------:R-:W-:Y:S05]  /*3390*/  @P3 BRA `(.L_x_1392) ;  /* 0x0000001c00203947 */ /* 0x000fea0003800000 */
[----:B0-----:R-:W5:Y:S04]  /*33a0*/  LDL R7, [R1+0x40] ;  /* 0x0000400001077983 */ /* 0x001f680000100800 */
[----:B------:R-:W4:Y:S04]  /*33b0*/  LDL R4, [R1+0x20] ;  /* 0x0000200001047983 */ /* 0x000f280000100800 */
[----:B------:R-:W3:Y:S01]  /*33c0*/  LDL R6, [R1+0x3c] ;  /* 0x00003c0001067983 */ /* 0x000ee20000100800 */
[----:B------:R-:W-:Y:S01]  /*33d0*/  IMAD.MOV.U32 R5, RZ, RZ, 0x20 ;  /* 0x00000020ff057424 */ /* 0x000fe200078e00ff */
[----:B------:R-:W-:Y:S01]  /*33e0*/  BSSY B1, `(.L_x_1397) ;  /* 0x0000072000017945 */ /* 0x000fe20003800000 */
[----:B--2---:R-:W-:-:S03]  /*33f0*/  IMAD R2, R157, 0x2800, RZ ;  /* 0x000028009d027824 */ /* 0x004fc600078e02ff */
[----:B------:R-:W-:-:S04]  /*3400*/  SEL R5, R5, 0xffffffe0, !P1 ;  /* 0xffffffe005057807 */ /* 0x000fc80004800000 */
[----:B-----5:R-:W-:Y:S01]  /*3410*/  IADD3 R5, R5, R7, R2 ;  /* 0x0000000705057210 */ /* 0x020fe20007ffe002 */
[----:B------:R-:W-:Y:S01]  /*3420*/  VIADD R2, R20, 0x10 ;  /* 0x0000001014027836 */ /* 0x000fe20000000000 */
[----:B----4-:R-:W-:-:S03]  /*3430*/  IADD3 R14, P3, R4, R14, RZ ;  /* 0x0000000e040e7210 */ /* 0x010fc60007f7e0ff */
[----:B------:R-:W-:Y:S02]  /*3440*/  IMAD.IADD R4, R22, 0x1, R5 ;  /* 0x0000000116047824 */ /* 0x000fe400078e0205 */
[----:B---3--:R-:W-:Y:S01]  /*3450*/  IMAD.X R15, R3, 0x1, R6, P3 ;  /* 0x00000001030f7824 */ /* 0x008fe200018e0606 */
[----:B------:R-:W-:-:S03]  /*3460*/  ISETP.GE.AND P3, PT, R2, R31, PT ;  /* 0x0000001f0200720c */ /* 0x000fc60003f66270 */
[----:B------:R-:W0:Y:S10]  /*3470*/  LDS.128 R4, [R4+0xe000] ;  /* 0x00e0000004047984 */ /* 0x000e340000000c00 */
[----:B------:R-:W-:Y:S05]  /*3480*/  @P3 BRA `(.L_x_1398) ;  /* 0x00000004009c3947 */ /* 0x000fea0003800000 */
[--C-:B------:R-:W-:Y:S02]  /*3490*/  SHF.R.U32.HI R3, RZ, 0x8, R9.reuse ;  /* 0x00000008ff037819 */ /* 0x100fe40000011609 */
[----:B------:R-:W-:Y:S02]  /*34a0*/  LOP3.LUT R2, R9, 0xff0000ff, RZ, 0xc0, !PT ;  /* 0xff0000ff09027812 */ /* 0x000fe400078ec0ff */
[----:B------:R-:W-:Y:S01]  /*34b0*/  SHF.R.U32.HI R10, RZ, 0x10, R9 ;  /* 0x00000010ff0a7819 */ /* 0x000fe20000011609 */
[----:B------:R-:W-:Y:S01]  /*34c0*/  IMAD.SHL.U32 R3, R3, 0x100, RZ ;  /* 0x0000010003037824 */ /* 0x000fe200078e00ff */
[--C-:B------:R-:W-:Y:S02]  /*34d0*/  SHF.R.U32.HI R9, RZ, 0x8, R25.reuse ;  /* 0x00000008ff097819 */ /* 0x100fe40000011619 */
[----:B------:R-:W-:Y:S02]  /*34e0*/  LOP3.LUT R8, R25, 0xff0000ff, RZ, 0xc0, !PT ;  /* 0xff0000ff19087812 */ /* 0x000fe400078ec0ff */
[----:B------:R-:W-:Y:S01]  /*34f0*/  SHF.R.U32.HI R12, RZ, 0x10, R25 ;  /* 0x00000010ff0c7819 */ /* 0x000fe20000011619 */
[----:B------:R-:W-:Y:S01]  /*3500*/  IMAD.SHL.U32 R9, R9, 0x100, RZ ;  /* 0x0000010009097824 */ /* 0x000fe200078e00ff */
[----:B------:R-:W-:-:S02]  /*3510*/  LOP3.LUT R3, R2, 0xff00, R3, 0xf8, !PT ;  /* 0x0000ff0002037812 */ /* 0x000fc400078ef803 */
[-C--:B0-----:R-:W-:Y:S01]  /*3520*/  F2FP.F16.E4M3.UNPACK_B R2, R5.reuse ;  /* 0x00000005ff02723e */ /* 0x081fe200020006ff */
[----:B------:R-:W-:Y:S01]  /*3530*/  IMAD.U32 R12, R12, 0x10000, RZ ;  /* 0x000100000c0c7824 */ /* 0x000fe200078e00ff */
[----:B------:R-:W-:Y:S01]  /*3540*/  LOP3.LUT R9, R8, 0xff00, R9, 0xf8, !PT ;  /* 0x0000ff0008097812 */ /* 0x000fe200078ef809 */
[----:B------:R-:W-:Y:S01]  /*3550*/  IMAD.U32 R8, R10, 0x10000, RZ ;  /* 0x000100000a087824 */ /* 0x000fe200078e00ff */
[----:B------:R-:W-:Y:S02]  /*3560*/  F2FP.F16.E4M3.UNPACK_B R10, R30.H1 ;  /* 0x0000001eff0a723e */ /* 0x000fe400030006ff */
[----:B------:R-:W-:Y:S02]  /*3570*/  LOP3.LUT R24, R9, 0xff0000, R12, 0xf8, !PT ;  /* 0x00ff000009187812 */ /* 0x000fe400078ef80c */
[----:B------:R-:W-:Y:S01]  /*3580*/  LOP3.LUT R11, R3, 0xff0000, R8, 0xf8, !PT ;  /* 0x00ff0000030b7812 */ /* 0x000fe200078ef808 */
[----:B------:R-:W-:Y:S01]  /*3590*/  HADD2.F32 R12, -RZ, R10.H0_H0 ;  /* 0x2000000aff0c7230 */ /* 0x000fe20000004100 */
[----:B------:R-:W-:Y:S01]  /*35a0*/  F2FP.F16.E4M3.UNPACK_B R9, R0.H1 ;  /* 0x00000000ff09723e */ /* 0x000fe200030006ff */
[--C-:B------:R-:W-:Y:S01]  /*35b0*/  HADD2.F32 R3, -RZ, R2.reuse.H1_H1 ;  /* 0x30000002ff037230 */ /* 0x100fe20000004100 */
[----:B------:R-:W-:Y:S01]  /*35c0*/  F2FP.F16.E4M3.UNPACK_B R5, R5.H1 ;  /* 0x00000005ff05723e */ /* 0x000fe200030006ff */
[----:B------:R-:W-:Y:S01]  /*35d0*/  HADD2.F32 R2, -RZ, R2.H0_H0 ;  /* 0x20000002ff027230 */ /* 0x000fe20000004100 */
[----:B------:R-:W-:Y:S01]  /*35e0*/  F2FP.F16.E4M3.UNPACK_B R30, R30 ;  /* 0x0000001eff1e723e */ /* 0x000fe200020006ff */
[----:B------:R-:W-:-:S02]  /*35f0*/  HADD2.F32 R13, -RZ, R10.H1_H1 ;  /* 0x3000000aff0d7230 */ /* 0x000fc40000004100 */
[CC--:B------:R-:W-:Y:S01]  /*3600*/  FMUL.FTZ R25, R3.reuse, R12.reuse ;  /* 0x0000000c03197220 */ /* 0x0c0fe20000410000 */
[----:B------:R-:W-:Y:S02]  /*3610*/  HADD2.F32 R10, -RZ, R9.H0_H0 ;  /* 0x20000009ff0a7230 */ /* 0x000fe40000004100 */
[----:B------:R-:W-:Y:S01]  /*3620*/  FMUL.FTZ R12, R2, R12 ;  /* 0x0000000c020c7220 */ /* 0x000fe20000410000 */
[--C-:B------:R-:W-:Y:S02]  /*3630*/  HADD2.F32 R8, -RZ, R5.reuse.H1_H1 ;  /* 0x30000005ff087230 */ /* 0x100fe40000004100 */
[----:B------:R-:W-:Y:S02]  /*3640*/  HADD2.F32 R5, -RZ, R5.H0_H0 ;  /* 0x20000005ff057230 */ /* 0x000fe40000004100 */
[----:B------:R-:W-:Y:S01]  /*3650*/  FFMA.FTZ R27, R3, R10, R12 ;  /* 0x0000000a031b7223 */ /* 0x000fe2000001000c */
[----:B------:R-:W-:Y:S02]  /*3660*/  HADD2.F32 R9, -RZ, R9.H1_H1 ;  /* 0x30000009ff097230 */ /* 0x000fe40000004100 */
[-C--:B------:R-:W-:Y:S01]  /*3670*/  FMUL.FTZ R26, R8, R13.reuse ;  /* 0x0000000d081a7220 */ /* 0x080fe20000410000 */
[----:B------:R-:W-:Y:S01]  /*3680*/  F2FP.F16.E4M3.UNPACK_B R3, R4.H1 ;  /* 0x00000004ff03723e */ /* 0x000fe200030006ff */
[----:B------:R-:W-:Y:S01]  /*3690*/  FMUL.FTZ R13, R5, R13 ;  /* 0x0000000d050d7220 */ /* 0x000fe20000410000 */
[----:B------:R-:W-:-:S02]  /*36a0*/  HADD2.F32 R12, -RZ, R30.H1_H1 ;  /* 0x3000001eff0c7230 */ /* 0x000fc40000004100 */
[-C--:B------:R-:W-:Y:S01]  /*36b0*/  FFMA.FTZ R28, R5, R9.reuse, -R26 ;  /* 0x00000009051c7223 */ /* 0x080fe2000001081a */
[----:B------:R-:W-:Y:S01]  /*36c0*/  F2FP.F16.E4M3.UNPACK_B R4, R4 ;  /* 0x00000004ff04723e */ /* 0x000fe200020006ff */
[----:B------:R-:W-:Y:S01]  /*36d0*/  FFMA.FTZ R29, R8, R9, R13 ;  /* 0x00000009081d7223 */ /* 0x000fe2000001000d */
[----:B------:R-:W-:Y:S01]  /*36e0*/  F2FP.F16.E4M3.UNPACK_B R8, R0 ;  /* 0x00000000ff08723e */ /* 0x000fe200020006ff */
[--C-:B------:R-:W-:Y:S02]  /*36f0*/  HADD2.F32 R5, -RZ, R3.reuse.H0_H0 ;  /* 0x20000003ff057230 */ /* 0x100fe40000004100 */
[----:B------:R-:W-:Y:S01]  /*3700*/  FFMA.FTZ R2, R2, R10, -R25 ;  /* 0x0000000a02027223 */ /* 0x000fe20000010819 */
[----:B------:R-:W-:Y:S01]  /*3710*/  HADD2.F32 R3, -RZ, R3.H1_H1 ;  /* 0x30000003ff037230 */ /* 0x000fe20000004100 */
[----:B------:R-:W-:Y:S01]  /*3720*/  F2FP.SATFINITE.E4M3.F32.PACK_AB_MERGE_C R31, R29, R28, RZ ;  /* 0x0000001c1d1f723e */ /* 0x000fe200048070ff */
[--C-:B------:R-:W-:Y:S02]  /*3730*/  HADD2.F32 R10, -RZ, R8.reuse.H1_H1 ;  /* 0x30000008ff0a7230 */ /* 0x100fe40000004100 */
[----:B------:R-:W-:-:S02]  /*3740*/  HADD2.F32 R9, -RZ, R8.H0_H0 ;  /* 0x20000008ff097230 */ /* 0x000fc40000004100 */
[-C--:B------:R-:W-:Y:S01]  /*3750*/  FMUL.FTZ R8, R3, R12.reuse ;  /* 0x0000000c03087220 */ /* 0x080fe20000410000 */
[----:B------:R-:W-:Y:S02]  /*3760*/  HADD2.F32 R0, -RZ, R4.H0_H0 ;  /* 0x20000004ff007230 */ /* 0x000fe40000004100 */
[C---:B------:R-:W-:Y:S01]  /*3770*/  FMUL.FTZ R12, R5.reuse, R12 ;  /* 0x0000000c050c7220 */ /* 0x040fe20000410000 */
[----:B------:R-:W-:Y:S02]  /*3780*/  HADD2.F32 R13, -RZ, R30.H0_H0 ;  /* 0x2000001eff0d7230 */ /* 0x000fe40000004100 */
[-C--:B------:R-:W-:Y:S01]  /*3790*/  FFMA.FTZ R8, R5, R10.reuse, -R8 ;  /* 0x0000000a05087223 */ /* 0x080fe20000010808 */
[----:B------:R-:W-:Y:S02]  /*37a0*/  HADD2.F32 R4, -RZ, R4.H1_H1 ;  /* 0x30000004ff047230 */ /* 0x000fe40000004100 */
[----:B------:R-:W-:Y:S01]  /*37b0*/  FFMA.FTZ R5, R3, R10, R12 ;  /* 0x0000000a03057223 */ /* 0x000fe2000001000c */
[----:B------:R-:W-:-:S02]  /*37c0*/  F2FP.F16.E4M3.UNPACK_B R3, R7.H1 ;  /* 0x00000007ff03723e */ /* 0x000fc400030006ff */
[----:B------:R-:W-:Y:S01]  /*37d0*/  F2FP.F16.E4M3.UNPACK_B R10, R24.H1 ;  /* 0x00000018ff0a723e */ /* 0x000fe200030006ff */
[-C--:B------:R-:W-:Y:S01]  /*37e0*/  FMUL.FTZ R25, R4, R13.reuse ;  /* 0x0000000d04197220 */ /* 0x080fe20000410000 */
[C---:B------:R-:W-:Y:S01]  /*37f0*/  FMUL.FTZ R13, R0.reuse, R13 ;  /* 0x0000000d000d7220 */ /* 0x040fe20000410000 */
[----:B------:R-:W-:Y:S01]  /*3800*/  F2FP.SATFINITE.E4M3.F32.PACK_AB_MERGE_C R30, R5, R8, RZ ;  /* 0x00000008051e723e */ /* 0x000fe200048070ff */
[--C-:B------:R-:W-:Y:S02]  /*3810*/  HADD2.F32 R5, -RZ, R3.reuse.H1_H1 ;  /* 0x30000003ff057230 */ /* 0x100fe40000004100 */
[-C--:B------:R-:W-:Y:S01]  /*3820*/  FFMA.FTZ R25, R0, R9.reuse, -R25 ;  /* 0x0000000900197223 */ /* 0x080fe20000010819 */
[----:B------:R-:W-:Y:S01]  /*3830*/  FFMA.FTZ R26, R4, R9, R13 ;  /* 0x00000009041a7223 */ /* 0x000fe2000001000d */
[-C--:B------:R-:W-:Y:S01]  /*3840*/  F2FP.F16.E4M3.UNPACK_B R8, R11.reuse.H1 ;  /* 0x0000000bff08723e */ /* 0x080fe200030006ff */
[----:B------:R-:W-:Y:S01]  /*3850*/  HADD2.F32 R13, -RZ, R10.H1_H1 ;  /* 0x3000000aff0d7230 */ /* 0x000fe20000004100 */
[----:B------:R-:W-:Y:S01]  /*3860*/  F2FP.F16.E4M3.UNPACK_B R0, R6.H1 ;  /* 0x00000006ff00723e */ /* 0x000fe200030006ff */
[----:B------:R-:W-:Y:S01]  /*3870*/  HADD2.F32 R4, -RZ, R3.H0_H0 ;  /* 0x20000003ff047230 */ /* 0x000fe20000004100 */
[----:B------:R-:W-:Y:S01]  /*3880*/  F2FP.F16.E4M3.UNPACK_B R24, R24 ;  /* 0x00000018ff18723e */ /* 0x000fe200020006ff */
[----:B------:R-:W-:Y:S01]  /*3890*/  HADD2.F32 R9, -RZ, R8.H1_H1 ;  /* 0x30000008ff097230 */ /* 0x000fe20000004100 */
[----:B------:R-:W-:Y:S01]  /*38a0*/  F2FP.F16.E4M3.UNPACK_B R11, R11 ;  /* 0x0000000bff0b723e */ /* 0x000fe200020006ff */
[----:B------:R-:W-:-:S02]  /*38b0*/  HADD2.F32 R3, -RZ, R0.H1_H1 ;  /* 0x30000000ff037230 */ /* 0x000fc40000004100 */
[-C--:B------:R-:W-:Y:S01]  /*38c0*/  FMUL.FTZ R29, R5, R13.reuse ;  /* 0x0000000d051d7220 */ /* 0x080fe20000410000 */
[----:B------:R-:W-:Y:S02]  /*38d0*/  HADD2.F32 R12, -RZ, R24.H1_H1 ;  /* 0x30000018ff0c7230 */ /* 0x000fe40000004100 */
[C---:B------:R-:W-:Y:S01]  /*38e0*/  FMUL.FTZ R28, R4.reuse, R13 ;  /* 0x0000000d041c7220 */ /* 0x040fe20000410000 */
[----:B------:R-:W-:Y:S02]  /*38f0*/  HADD2.F32 R0, -RZ, R0.H0_H0 ;  /* 0x20000000ff007230 */ /* 0x000fe40000004100 */
[----:B------:R-:W-:Y:S01]  /*3900*/  FFMA.FTZ R29, R4, R9, -R29 ;  /* 0x00000009041d7223 */ /* 0x000fe2000001081d */
[----:B------:R-:W-:Y:S02]  /*3910*/  HADD2.F32 R4, -RZ, R11.H1_H1 ;  /* 0x3000000bff047230 */ /* 0x000fe40000004100 */
[-C--:B------:R-:W-:Y:S01]  /*3920*/  FMUL.FTZ R13, R3, R12.reuse ;  /* 0x0000000c030d7220 */ /* 0x080fe20000410000 */
[----:B------:R-:W-:Y:S01]  /*3930*/  F2FP.F16.E4M3.UNPACK_B R7, R7 ;  /* 0x00000007ff07723e */ /* 0x000fe200020006ff */
[C---:B------:R-:W-:Y:S01]  /*3940*/  FMUL.FTZ R12, R0.reuse, R12 ;  /* 0x0000000c000c7220 */ /* 0x040fe20000410000 */
[----:B------:R-:W-:Y:S01]  /*3950*/  F2FP.F16.E4M3.UNPACK_B R6, R6 ;  /* 0x00000006ff06723e */ /* 0x000fe200020006ff */
[-C--:B------:R-:W-:Y:S01]  /*3960*/  FFMA.FTZ R13, R0, R4.reuse, -R13 ;  /* 0x00000004000d7223 */ /* 0x080fe2000001080d */
[----:B------:R-:W-:Y:S01]  /*3970*/  FFMA.FTZ R28, R5, R9, R28 ;  /* 0x00000009051c7223 */ /* 0x000fe2000001001c */
[----:B------:R-:W-:Y:S01]  /*3980*/  FFMA.FTZ R12, R3, R4, R12 ;  /* 0x00000004030c7223 */ /* 0x000fe2000001000c */
[--C-:B------:R-:W-:Y:S01]  /*3990*/  HADD2.F32 R3, -RZ, R7.reuse.H0_H0 ;  /* 0x20000007ff037230 */ /* 0x100fe20000004100 */
[----:B------:R-:W-:Y:S01]  /*39a0*/  F2FP.SATFINITE.E4M3.F32.PACK_AB_MERGE_C R25, R26, R25, R30 ;  /* 0x000000191a19723e */ /* 0x000fe2000480701e */
[----:B------:R-:W-:Y:S01]  /*39b0*/  HADD2.F32 R7, -RZ, R7.H1_H1 ;  /* 0x30000007ff077230 */ /* 0x000fe20000004100 */
[----:B------:R-:W-:Y:S01]  /*39c0*/  F2FP.SATFINITE.E4M3.F32.PACK_AB_MERGE_C R28, R28, R29, RZ ;  /* 0x0000001d1c1c723e */ /* 0x000fe200048070ff */
[----:B------:R-:W-:Y:S01]  /*39d0*/  HADD2.F32 R10, -RZ, R10.H0_H0 ;  /* 0x2000000aff0a7230 */ /* 0x000fe20000004100 */
[----:B------:R-:W-:Y:S01]  /*39e0*/  F2FP.SATFINITE.E4M3.F32.PACK_AB_MERGE_C R12, R12, R13, RZ ;  /* 0x0000000d0c0c723e */ /* 0x000fe200048070ff */
[----:B------:R-:W-:-:S02]  /*39f0*/  HADD2.F32 R0, -RZ, R6.H0_H0 ;  /* 0x20000006ff007230 */ /* 0x000fc40000004100 */
[----:B------:R-:W-:Y:S02]  /*3a00*/  HADD2.F32 R6, -RZ, R6.H1_H1 ;  /* 0x30000006ff067230 */ /* 0x000fe40000004100 */
[-C--:B------:R-:W-:Y:S01]  /*3a10*/  FMUL.FTZ R4, R7, R10.reuse ;  /* 0x0000000a07047220 */ /* 0x080fe20000410000 */
[----:B------:R-:W-:Y:S02]  /*3a20*/  HADD2.F32 R5, -RZ, R24.H0_H0 ;  /* 0x20000018ff057230 */ /* 0x000fe40000004100 */
[C---:B------:R-:W-:Y:S01]  /*3a30*/  FMUL.FTZ R10, R3.reuse, R10 ;  /* 0x0000000a030a7220 */ /* 0x040fe20000410000 */
[----:B------:R-:W-:Y:S02]  /*3a40*/  HADD2.F32 R8, -RZ, R8.H0_H0 ;  /* 0x20000008ff087230 */ /* 0x000fe40000004100 */
[----:B------:R-:W-:Y:S02]  /*3a50*/  HADD2.F32 R11, -RZ, R11.H0_H0 ;  /* 0x2000000bff0b7230 */ /* 0x000fe40000004100 */
[-C--:B------:R-:W-:Y:S01]  /*3a60*/  FMUL.FTZ R9, R6, R5.reuse ;  /* 0x0000000506097220 */ /* 0x080fe20000410000 */
[C---:B------:R-:W-:Y:S01]  /*3a70*/  FMUL.FTZ R5, R0.reuse, R5 ;  /* 0x0000000500057220 */ /* 0x040fe20000410000 */
[-C--:B------:R-:W-:Y:S01]  /*3a80*/  FFMA.FTZ R4, R3, R8.reuse, -R4 ;  /* 0x0000000803047223 */ /* 0x080fe20000010804 */
[----:B------:R-:W-:Y:S01]  /*3a90*/  FFMA.FTZ R7, R7, R8, R10 ;  /* 0x0000000807077223 */ /* 0x000fe2000001000a */
[-C--:B------:R-:W-:Y:S01]  /*3aa0*/  FFMA.FTZ R9, R0, R11.reuse, -R9 ;  /* 0x0000000b00097223 */ /* 0x080fe20000010809 */
[----:B------:R-:W-:Y:S01]  /*3ab0*/  FFMA.FTZ R6, R6, R11, R5 ;  /* 0x0000000b06067223 */ /* 0x000fe20000010005 */
[----:B------:R-:W-:-:S02]  /*3ac0*/  F2FP.SATFINITE.E4M3.F32.PACK_AB_MERGE_C R5, R27, R2, R31 ;  /* 0x000000021b05723e */ /* 0x000fc4000480701f */
[----:B------:R-:W-:Y:S01]  /*3ad0*/  F2FP.SATFINITE.E4M3.F32.PACK_AB_MERGE_C R7, R7, R4, R28 ;  /* 0x000000040707723e */ /* 0x000fe2000480701c */
[----:B------:R-:W-:Y:S01]  /*3ae0*/  IMAD.MOV.U32 R4, RZ, RZ, R25 ;  /* 0x000000ffff047224 */ /* 0x000fe200078e0019 */
[----:B------:R-:W-:-:S07]  /*3af0*/  F2FP.SATFINITE.E4M3.F32.PACK_AB_MERGE_C R6, R6, R9, R12 ;  /* 0x000000090606723e */ /* 0x000fce000480700c */
.L_x_1398:
[----:B------:R-:W-:Y:S05]  /*3b00*/  BSYNC B1 ;  /* 0x0000000000017941 */ /* 0x000fea0003800000 */
.L_x_1397:
[----:B0-----:R0:W-:Y:S01]  /*3b10*/  ST.E.128 desc[UR44][R14.64], R4 ;  /* 0x000000040e007985 */ /* 0x0011e2000c101d2c */
[----:B------:R-:W-:Y:S05]  /*3b20*/  BRA `(.L_x_1392) ;  /* 0x00000014003c7947 */ /* 0x000fea0003800000 */
.L_x_1385:
[----:B------:R-:W0:Y:S01]  /*3b30*/  S2R R3, SR_TID.X ;  /* 0x0000000000037919 */ /* 0x000e220000002100 */
[----:B------:R-:W-:-:S05]  /*3b40*/  IMAD R73, R47, -0xa0, R48 ;  /* 0xffffff602f497824 */ /* 0x000fca00078e0230 */
[----:B------:R-:W-:Y:S01]  /*3b50*/  VIMNMX R73, R73, 0xa0, PT ;  /* 0x000000a049497848 */ /* 0x000fe20003fe0100 */
[C---:B0-----:R-:W-:Y:S02]  /*3b60*/  VIADD R9, R3.reuse, 0xffffff80 ;  /* 0xffffff8003097836 */ /* 0x041fe40000000000 */
[----:B------:R-:W-:Y:S02]  /*3b70*/  VIADD R8, R3, 0xffffff80 ;  /* 0xffffff8003087836 */ /* 0x000fe40000000000 */
[----:B------:R-:W2:Y:S03]  /*3b80*/  LDL R3, [R1+0x10] ;  /* 0x0000100001037983 */ /* 0x000ea60000100800 */
[----:B------:R-:W-:-:S04]  /*3b90*/  LEA.HI R8, R8, R9, RZ, 0x1 ;  /* 0x0000000908087211 */ /* 0x000fc800078f08ff */
[----:B------:R-:W-:-:S04]  /*3ba0*/  SHF.R.S32.HI R8, RZ, 0x1, R8 ;  /* 0x00000001ff087819 */ /* 0x000fc80000011408 */
[----:B------:R-:W-:-:S04]  /*3bb0*/  ISETP.GE.AND P3, PT, R8, R73, PT ;  /* 0x000000490800720c */ /* 0x000fc80003f66270 */
[----:B------:R-:W-:-:S13]  /*3bc0*/  ISETP.GE.OR P4, PT, R18, R31, P3 ;  /* 0x0000001f1200720c */ /* 0x000fda0001f86670 */
[----:B------:R-:W0:Y:S08]  /*3bd0*/  @!P4 LDC.64 R8, c[0x0][0x3e8] ;  /* 0x0000fa00ff08cb82 */ /* 0x000e300000000a00 */
[----:B------:R-:W1:Y:S01]  /*3be0*/  @!P4 LDC.64 R10, c[0x0][0x400] ;  /* 0x00010000ff0acb82 */ /* 0x000e620000000a00 */
[----:B------:R-:W-:Y:S02]  /*3bf0*/  CS2R R26, SRZ ;  /* 0x00000000001a7805 */ /* 0x000fe4000001ff00 */
[----:B------:R-:W-:-:S02]  /*3c00*/  CS2R R24, SRZ ;  /* 0x0000000000187805 */ /* 0x000fc4000001ff00 */
[----:B0-----:R-:W-:-:S04]  /*3c10*/  @!P4 IADD3 R8, P5, P6, R32, R8, R6 ;  /* 0x000000082008c210 */ /* 0x001fc80007ebe006 */
[----:B------:R-:W-:Y:S02]  /*3c20*/  @!P4 IADD3.X R9, R56, R9, R0, P5, P6 ;  /* 0x000000093809c210 */ /* 0x000fe40002fec400 */
[----:B------:R-:W-:Y:S02]  /*3c30*/  CS2R R6, SRZ ;  /* 0x0000000000067805 */ /* 0x000fe4000001ff00 */
[----:B-1----:R-:W-:Y:S02]  /*3c40*/  @!P4 IADD3 R10, P5, P6, R38, R10, R4 ;  /* 0x0000000a260ac210 */ /* 0x002fe40007ebe004 */
[----:B------:R-:W-:Y:S01]  /*3c50*/  CS2R R4, SRZ ;  /* 0x0000000000047805 */ /* 0x000fe2000001ff00 */
[----:B------:R-:W3:Y:S01]  /*3c60*/  @!P4 LDG.E.128 R24, desc[UR44][R8.64] ;  /* 0x0000002c0818c981 */ /* 0x000ee2000c1e1d00 */
[----:B------:R-:W-:-:S05]  /*3c70*/  @!P4 IADD3.X R11, R54, R11, R12, P5, P6 ;  /* 0x0000000b360bc210 */ /* 0x000fca0002fec40c */
[----:B------:R-:W4:Y:S01]  /*3c80*/  @!P4 LDG.E.128 R4, desc[UR44][R10.64] ;  /* 0x0000002c0a04c981 */ /* 0x000f22000c1e1d00 */
[----:B------:R-:W-:Y:S02]  /*3c90*/  ISETP.GE.AND P5, PT, R18, R31, PT ;  /* 0x0000001f1200720c */ /* 0x000fe40003fa6270 */
[----:B--2---:R-:W-:Y:S01]  /*3ca0*/  ISETP.NE.AND P4, PT, R3, 0x3, PT ;  /* 0x000000030300780c */ /* 0x004fe20003f85270 */
[----:B---3--:R-:W-:Y:S02]  /*3cb0*/  IMAD.MOV.U32 R74, RZ, RZ, R26 ;  /* 0x000000ffff4a7224 */ /* 0x008fe400078e001a */
[----:B------:R-:W-:Y:S02]  /*3cc0*/  IMAD.MOV.U32 R77, RZ, RZ, R24 ;  /* 0x000000ffff4d7224 */ /* 0x000fe400078e0018 */
[----:B----4-:R-:W-:Y:S02]  /*3cd0*/  IMAD.MOV.U32 R76, RZ, RZ, R6 ;  /* 0x000000ffff4c7224 */ /* 0x010fe400078e0006 */
[----:B------:R-:W-:-:S06]  /*3ce0*/  IMAD.MOV.U32 R78, RZ, RZ, R4 ;  /* 0x000000ffff4e7224 */ /* 0x000fcc00078e0004 */
[----:B------:R-:W-:Y:S05]  /*3cf0*/  @!P4 BRA `(.L_x_1399) ;  /* 0x000000000004c947 */ /* 0x000fea0003800000 */
[----:B------:R-:W-:Y:S01]  /*3d00*/  BPT.TRAP 0x1 ;  /* 0x000000040000795c */ /* 0x000fe20000300000 */
.L_x_1399:
[----:B------:R-:W2:Y:S01]  /*3d10*/  LDL R0, [R1+0x24] ;  /* 0x0000240001007983 */ /* 0x000ea20000100800 */
[----:B------:R-:W-:Y:S01]  /*3d20*/  IMAD R50, R157, 0x8, R22 ;  /* 0x000000089d327824 */ /* 0x000fe200078e0216 */
[----:B------:R-:W-:Y:S01]  /*3d30*/  BSSY B1, `(.L_x_1400) ;  /* 0x0000004000017945 */ /* 0x000fe20003800000 */
[----:B--2---:R-:W-:-:S04]  /*3d40*/  SHF.L.U32 R75, R0, 0x1f, RZ ;  /* 0x0000001f004b7819 */ /* 0x004fc800000006ff */
[----:B------:R-:W0:Y:S02]  /*3d50*/  SYNCS.PHASECHK.TRANS64.TRYWAIT P6, [R50+URZ+0x13290], R75 ;  /* 0x0132904b320075a7 */ /* 0x000e2400080c017f */
[----:B0-----:R-:W-:Y:S05]  /*3d60*/  @!P6 BRA `(.L_x_1401) ;  /* 0x000002280074e947 */ /* 0x001fea0003800000 */
.L_x_1713:
[----:B------:R-:W-:Y:S05]  /*3d70*/  BSYNC B1 ;  /* 0x0000000000017941 */ /* 0x000fea0003800000 */
.L_x_1400:
[----:B------:R-:W-:-:S03]  /*3d80*/  UMOV UR4, 0xffffffff ;  /* 0xffffffff00047882 */ /* 0x000fc60000000000 */
[----:B------:R-:W-:Y:S05]  /*3d90*/  BRA.DIV UR4, `(.L_x_1402) ;  /* 0x0000022a047c7947 */ /* 0x000fea000b800000 */
[----:B------:R1:W2:Y:S04]  /*3da0*/  SHFL.IDX PT, R0, R13, RZ, 0x1e1f ;  /* 0x001e1fff0d007589 */ /* 0x0002a800000e0000 */
[----:B------:R1:W3:Y:S02]  /*3db0*/  SHFL.IDX PT, R14, R2, RZ, 0x1e1f ;  /* 0x001e1fff020e7589 */ /* 0x0002e400000e0000 */
.L_x_1717:
[----:B------:R-:W4:Y:S02]  /*3dc0*/  LDC R12, c[0x0][0x2f4] ;  /* 0x0000bd00ff0c7b82 */ /* 0x000f240000000800 */
[----:B----4-:R-:W-:-:S13]  /*3dd0*/  ISETP.GE.OR P3, PT, R18, R12, P3 ;  /* 0x0000000c1200720c */ /* 0x010fda0001f66670 */
[----:B------:R-:W-:Y:S05]  /*3de0*/  @P3 BRA `(.L_x_1392) ;  /* 0x00000010008c3947 */ /* 0x000fea0003800000 */
[----:B------:R-:W4:Y:S01]  /*3df0*/  LDL R10, [R1+0x4c] ;  /* 0x00004c00010a7983 */ /* 0x000f220000100800 */
[----:B------:R-:W-:Y:S01]  /*3e00*/  IMAD.IADD R8, R12, 0x1, -R63 ;  /* 0x000000010c087824 */ /* 0x000fe200078e0a3f */
[----:B-1-3--:R-:W-:Y:S01]  /*3e10*/  IADD3 R2, P3, R55, R14, RZ ;  /* 0x0000000e37027210 */ /* 0x00afe20007f7e0ff */
[----:B------:R-:W-:Y:S03]  /*3e20*/  BSSY B1, `(.L_x_1403) ;  /* 0x00000e0000017945 */ /* 0x000fe60003800000 */
[----:B------:R-:W-:Y:S02]  /*3e30*/  SEL R8, R63, R8, !P0 ;  /* 0x000000083f087207 */ /* 0x000fe40004000000 */
[----:B--2---:R-:W-:Y:S02]  /*3e40*/  LEA.HI.X.SX32 R3, R55, R0, 0x1, P3 ;  /* 0x0000000037037211 */ /* 0x004fe400018f0eff */
[----:B------:R-:W-:-:S04]  /*3e50*/  SHF.R.S32.HI R9, RZ, 0x1f, R8 ;  /* 0x0000001fff097819 */ /* 0x000fc80000011408 */
[----:B------:R-:W-:-:S04]  /*3e60*/  LEA.HI R9, R9, R8, RZ, 0x5 ;  /* 0x0000000809097211 */ /* 0x000fc800078f28ff */
[----:B------:R-:W-:-:S04]  /*3e70*/  SHF.R.S32.HI R9, RZ, 0x5, R9 ;  /* 0x00000005ff097819 */ /* 0x000fc80000011409 */
[----:B------:R-:W-:-:S05]  /*3e80*/  LEA.HI.SX32 R9, R66, R9, 0x1c ;  /* 0x0000000942097211 */ /* 0x000fca00078fe2ff */
[----:B------:R-:W-:-:S05]  /*3e90*/  IMAD.SHL.U32 R13, R9, 0x10, RZ ;  /* 0x00000010090d7824 */ /* 0x000fca00078e00ff */
[----:B------:R-:W-:-:S04]  /*3ea0*/  LOP3.LUT R9, R61, 0x30, R13, 0xf8, !PT ;  /* 0x000000303d097812 */ /* 0x000fc800078ef80d */
[----:B------:R-:W-:-:S05]  /*3eb0*/  LOP3.LUT R9, R9, R58, RZ, 0x3c, !PT ;  /* 0x0000003a09097212 */ /* 0x000fca00078e3cff */
[----:B----4-:R-:W-:Y:S02]  /*3ec0*/  IMAD.IADD R8, R10, 0x1, R9 ;  /* 0x000000010a087824 */ /* 0x010fe400078e0209 */
[C---:B------:R-:W-:Y:S02]  /*3ed0*/  IMAD R9, R157.reuse, 0x2800, R52 ;  /* 0x000028009d097824 */ /* 0x040fe400078e0234 */
[----:B------:R-:W-:Y:S02]  /*3ee0*/  IMAD R11, R157, 0x2800, R8 ;  /* 0x000028009d0b7824 */ /* 0x000fe400078e0208 */
[C---:B------:R-:W-:Y:S02]  /*3ef0*/  IMAD.IADD R9, R22.reuse, 0x1, R9 ;  /* 0x0000000116097824 */ /* 0x040fe400078e0209 */
[----:B------:R-:W-:-:S04]  /*3f00*/  IMAD.IADD R28, R22, 0x1, R11 ;  /* 0x00000001161c7824 */ /* 0x000fc800078e020b */
[----:B------:R-:W1:Y:S04]  /*3f10*/  LDS.128 R8, [R9+0xe000] ;  /* 0x00e0000009087984 */ /* 0x000e680000000c00 */
[----:B------:R-:W2:Y:S01]  /*3f20*/  LDS.128 R28, [R28+0xe000] ;  /* 0x00e000001c1c7984 */ /* 0x000ea20000000c00 */
[----:B------:R-:W-:Y:S05]  /*3f30*/  @P5 BRA `(.L_x_1404) ;  /* 0x0000000c00385947 */ /* 0x000fea0003800000 */
[----:B------:R-:W-:Y:S01]  /*3f40*/  SHF.R.U32.HI R84, RZ, 0x8, R25 ;  /* 0x00000008ff547819 */ /* 0x000fe20000011619 */
[----:B-1----:R-:W-:Y:S01]  /*3f50*/  IMAD.MOV.U32 R24, RZ, RZ, R8 ;  /* 0x000000ffff187224 */ /* 0x002fe200078e0008 */
[--C-:B------:R-:W-:Y:S02]  /*3f60*/  SHF.R.U32.HI R80, RZ, 0x8, R27.reuse ;  /* 0x00000008ff507819 */ /* 0x100fe4000001161b */
[----:B------:R-:W-:Y:S02]  /*3f70*/  LOP3.LUT R6, R27, 0xff0000ff, RZ, 0xc0, !PT ;  /* 0xff0000ff1b067812 */ /* 0x000fe400078ec0ff */
[----:B------:R-:W-:Y:S02]  /*3f80*/  SHF.R.U32.HI R81, RZ, 0x10, R27 ;  /* 0x00000010ff517819 */ /* 0x000fe4000001161b */
[----:B------:R-:W-:Y:S02]  /*3f90*/  SHF.R.U32.HI R27, RZ, 0x8, R5 ;  /* 0x00000008ff1b7819 */ /* 0x000fe40000011605 */
[----:B------:R-:W-:-:S02]  /*3fa0*/  LOP3.LUT R15, R5, 0xff0000ff, RZ, 0xc0, !PT ;  /* 0xff0000ff050f7812 */ /* 0x000fc400078ec0ff */
[----:B------:R-:W-:Y:S01]  /*3fb0*/  SHF.R.U32.HI R79, RZ, 0x10, R5 ;  /* 0x00000010ff4f7819 */ /* 0x000fe20000011605 */
[----:B------:R-:W-:Y:S01]  /*3fc0*/  IMAD.SHL.U32 R5, R84, 0x100, RZ ;  /* 0x0000010054057824 */ /* 0x000fe200078e00ff */
[----:B------:R-:W-:Y:S01]  /*3fd0*/  LOP3.LUT R4, R25, 0xff0000ff, RZ, 0xc0, !PT ;  /* 0xff0000ff19047812 */ /* 0x000fe200078ec0ff */
[----:B------:R-:W-:Y:S01]  /*3fe0*/  IMAD.SHL.U32 R8, R27, 0x100, RZ ;  /* 0x000001001b087824 */ /* 0x000fe200078e00ff */
[----:B------:R-:W-:Y:S02]  /*3ff0*/  SHF.R.U32.HI R82, RZ, 0x10, R25 ;  /* 0x00000010ff527819 */ /* 0x000fe40000011619 */
[--C-:B------:R-:W-:Y:S02]  /*4000*/  SHF.R.U32.HI R26, RZ, 0x8, R7.reuse ;  /* 0x00000008ff1a7819 */ /* 0x100fe40000011607 */
[----:B------:R-:W-:Y:S02]  /*4010*/  LOP3.LUT R25, R7, 0xff0000ff, RZ, 0xc0, !PT ;  /* 0xff0000ff07197812 */ /* 0x000fe400078ec0ff */
[----:B------:R-:W-:Y:S01]  /*4020*/  SHF.R.U32.HI R83, RZ, 0x10, R7 ;  /* 0x00000010ff537819 */ /* 0x000fe20000011607 */
[----:B------:R-:W-:Y:S01]  /*4030*/  IMAD.SHL.U32 R7, R80, 0x100, RZ ;  /* 0x0000010050077824 */ /* 0x000fe200078e00ff */
[----:B------:R-:W-:Y:S01]  /*4040*/  LOP3.LUT R4, R4, 0xff00, R5, 0xf8, !PT ;  /* 0x0000ff0004047812 */ /* 0x000fe200078ef805 */
[----:B------:R-:W-:Y:S01]  /*4050*/  IMAD.U32 R5, R82, 0x10000, RZ ;  /* 0x0001000052057824 */ /* 0x000fe200078e00ff */
[----:B------:R-:W-:Y:S01]  /*4060*/  LOP3.LUT R80, R15, 0xff00, R8, 0xf8, !PT ;  /* 0x0000ff000f507812 */ /* 0x000fe200078ef808 */
[----:B------:R-:W-:Y:S01]  /*4070*/  IMAD.SHL.U32 R26, R26, 0x100, RZ ;  /* 0x000001001a1a7824 */ /* 0x000fe200078e00ff */
[----:B------:R-:W-:Y:S01]  /*4080*/  LOP3.LUT R7, R6, 0xff00, R7, 0xf8, !PT ;  /* 0x0000ff0006077812 */ /* 0x000fe200078ef807 */
[----:B------:R-:W-:Y:S01]  /*4090*/  IMAD.U32 R83, R83, 0x10000, RZ ;  /* 0x0001000053537824 */ /* 0x000fe200078e00ff */
[----:B------:R-:W-:Y:S01]  /*40a0*/  LOP3.LUT R6, R4, 0xff0000, R5, 0xf8, !PT ;  /* 0x00ff000004067812 */ /* 0x000fe200078ef805 */
[----:B------:R-:W-:Y:S01]  /*40b0*/  IMAD.U32 R4, R81, 0x10000, RZ ;  /* 0x0001000051047824 */ /* 0x000fe200078e00ff */
[----:B------:R-:W-:-:S02]  /*40c0*/  LOP3.LUT R82, R25, 0xff00, R26, 0xf8, !PT ;  /* 0x0000ff0019527812 */ /* 0x000fc400078ef81a */
[----:B------:R-:W-:Y:S02]  /*40d0*/  F2FP.F16.E4M3.UNPACK_B R81, R78.H1 ;  /* 0x0000004eff51723e */ /* 0x000fe400030006ff */
[----:B--2---:R-:W-:Y:S02]  /*40e0*/  F2FP.F16.E4M3.UNPACK_B R26, R28.H1 ;  /* 0x0000001cff1a723e */ /* 0x004fe400030006ff */
[----:B------:R-:W-:Y:S01]  /*40f0*/  F2FP.F16.E4M3.UNPACK_B R25, R24.H1 ;  /* 0x00000018ff19723e */ /* 0x000fe200030006ff */
[----:B------:R-:W-:Y:S01]  /*4100*/  HADD2.F32 R5, -RZ, R81.H0_H0 ;  /* 0x20000051ff057230 */ /* 0x000fe20000004100 */
[----:B------:R-:W-:Y:S01]  /*4110*/  LOP3.LUT R4, R7, 0xff0000, R4, 0xf8, !PT ;  /* 0x00ff000007047812 */ /* 0x000fe200078ef804 */
[----:B------:R-:W-:Y:S01]  /*4120*/  HADD2.F32 R15, -RZ, R26.H0_H0 ;  /* 0x2000001aff0f7230 */ /* 0x000fe20000004100 */
[----:B------:R-:W-:Y:S01]  /*4130*/  F2FP.F16.E4M3.UNPACK_B R27, R77.H1 ;  /* 0x0000004dff1b723e */ /* 0x000fe200030006ff */
[----:B------:R-:W-:Y:S01]  /*4140*/  HADD2.F32 R8, -RZ, R25.H0_H0 ;  /* 0x20000019ff087230 */ /* 0x000fe20000004100 */
[----:B------:R-:W-:Y:S01]  /*4150*/  F2FP.F16.E4M3.UNPACK_B R28, R28 ;  /* 0x0000001cff1c723e */ /* 0x000fe200020006ff */
[----:B------:R-:W-:-:S02]  /*4160*/  IMAD.U32 R7, R79, 0x10000, RZ ;  /* 0x000100004f077824 */ /* 0x000fc400078e00ff */
[CC--:B------:R-:W-:Y:S01]  /*4170*/  FMUL.FTZ R85, R15.reuse, R5.reuse ;  /* 0x000000050f557220 */ /* 0x0c0fe20000410000 */
[----:B------:R-:W-:Y:S02]  /*4180*/  HADD2.F32 R79, -RZ, R27.H0_H0 ;  /* 0x2000001bff4f7230 */ /* 0x000fe40000004100 */
[----:B------:R-:W-:Y:S01]  /*4190*/  FMUL.FTZ R84, R8, R5 ;  /* 0x0000000508547220 */ /* 0x000fe20000410000 */
[----:B------:R-:W-:Y:S01]  /*41a0*/  LOP3.LUT R5, R82, 0xff0000, R83, 0xf8, !PT ;  /* 0x00ff000052057812 */ /* 0x000fe200078ef853 */
[----:B------:R-:W-:Y:S01]  /*41b0*/  HADD2.F32 R83, -RZ, R81.H1_H1 ;  /* 0x30000051ff537230 */ /* 0x000fe20000004100 */
[----:B------:R-:W-:Y:S01]  /*41c0*/  F2FP.F16.E4M3.UNPACK_B R81, R78 ;  /* 0x0000004eff51723e */ /* 0x000fe200020006ff */
[----:B------:R-:W-:Y:S01]  /*41d0*/  HADD2.F32 R78, -RZ, R26.H1_H1 ;  /* 0x3000001aff4e7230 */ /* 0x000fe20000004100 */
[----:B------:R-:W-:Y:S01]  /*41e0*/  LOP3.LUT R7, R80, 0xff0000, R7, 0xf8, !PT ;  /* 0x00ff000050077812 */ /* 0x000fe200078ef807 */
[----:B------:R-:W-:Y:S02]  /*41f0*/  HADD2.F32 R25, -RZ, R25.H1_H1 ;  /* 0x30000019ff197230 */ /* 0x000fe40000004100 */
[-C--:B------:R-:W-:Y:S01]  /*4200*/  FFMA.FTZ R8, R8, R79.reuse, -R85 ;  /* 0x0000004f08087223 */ /* 0x080fe20000010855 */
[----:B------:R-:W-:Y:S01]  /*4210*/  HADD2.F32 R80, -RZ, R27.H1_H1 ;  /* 0x3000001bff507230 */ /* 0x000fe20000004100 */
[----:B------:R-:W-:Y:S01]  /*4220*/  F2FP.F16.E4M3.UNPACK_B R27, R24 ;  /* 0x00000018ff1b723e */ /* 0x000fe200020006ff */
[----:B------:R-:W-:Y:S01]  /*4230*/  FFMA.FTZ R15, R15, R79, R84 ;  /* 0x0000004f0f0f7223 */ /* 0x000fe20000010054 */
[----:B------:R-:W-:Y:S01]  /*4240*/  FMUL.FTZ R24, R78, R83 ;  /* 0x000000534e187220 */ /* 0x000fe20000410000 */
[----:B------:R-:W-:Y:S01]  /*4250*/  F2FP.F16.E4M3.UNPACK_B R79, R77 ;  /* 0x0000004dff4f723e */ /* 0x000fe200020006ff */
[----:B------:R-:W-:Y:S01]  /*4260*/  FMUL.FTZ R83, R25, R83 ;  /* 0x0000005319537220 */ /* 0x000fe20000410000 */
[----:B------:R-:W-:-:S02]  /*4270*/  HADD2.F32 R82, -RZ, R81.H0_H0 ;  /* 0x20000051ff527230 */ /* 0x000fc40000004100 */
[-C--:B------:R-:W-:Y:S01]  /*4280*/  FFMA.FTZ R25, R25, R80.reuse, -R24 ;  /* 0x0000005019197223 */ /* 0x080fe20000010818 */
[--C-:B------:R-:W-:Y:S02]  /*4290*/  HADD2.F32 R77, -RZ, R28.reuse.H0_H0 ;  /* 0x2000001cff4d7230 */ /* 0x100fe40000004100 */
[----:B------:R-:W-:Y:S01]  /*42a0*/  FFMA.FTZ R24, R78, R80, R83 ;  /* 0x000000504e187223 */ /* 0x000fe20000010053 */
[----:B------:R-:W-:Y:S01]  /*42b0*/  HADD2.F32 R26, -RZ, R27.H0_H0 ;  /* 0x2000001bff1a7230 */ /* 0x000fe20000004100 */
[----:B------:R-:W-:Y:S01]  /*42c0*/  F2FP.F16.E4M3.UNPACK_B R80, R74.H1 ;  /* 0x0000004aff50723e */ /* 0x000fe200030006ff */
[----:B------:R-:W-:Y:S02]  /*42d0*/  HADD2.F32 R78, -RZ, R79.H0_H0 ;  /* 0x2000004fff4e7230 */ /* 0x000fe40000004100 */
[-C--:B------:R-:W-:Y:S01]  /*42e0*/  FMUL.FTZ R83, R77, R82.reuse ;  /* 0x000000524d537220 */ /* 0x080fe20000410000 */
[----:B------:R-:W-:Y:S02]  /*42f0*/  HADD2.F32 R81, -RZ, R81.H1_H1 ;  /* 0x30000051ff517230 */ /* 0x000fe40000004100 */
[----:B------:R-:W-:Y:S01]  /*4300*/  FMUL.FTZ R82, R26, R82 ;  /* 0x000000521a527220 */ /* 0x000fe20000410000 */
[----:B------:R-:W-:-:S02]  /*4310*/  HADD2.F32 R28, -RZ, R28.H1_H1 ;  /* 0x3000001cff1c7230 */ /* 0x000fc40000004100 */
[-C--:B------:R-:W-:Y:S01]  /*4320*/  FFMA.FTZ R26, R26, R78.reuse, -R83 ;  /* 0x0000004e1a1a7223 */ /* 0x080fe20000010853 */
[----:B------:R-:W-:Y:S02]  /*4330*/  HADD2.F32 R27, -RZ, R27.H1_H1 ;  /* 0x3000001bff1b7230 */ /* 0x000fe40000004100 */
[----:B------:R-:W-:Y:S01]  /*4340*/  FFMA.FTZ R83, R77, R78, R82 ;  /* 0x0000004e4d537223 */ /* 0x000fe20000010052 */
[----:B------:R-:W-:Y:S02]  /*4350*/  HADD2.F32 R79, -RZ, R79.H1_H1 ;  /* 0x3000004fff4f7230 */ /* 0x000fe40000004100 */
[-C--:B------:R-:W-:Y:S01]  /*4360*/  FMUL.FTZ R78, R28, R81.reuse ;  /* 0x000000511c4e7220 */ /* 0x080fe20000410000 */
[----:B------:R-:W-:Y:S01]  /*4370*/  F2FP.F16.E4M3.UNPACK_B R82, R76.H1 ;  /* 0x0000004cff52723e */ /* 0x000fe200030006ff */
[C---:B------:R-:W-:Y:S01]  /*4380*/  FMUL.FTZ R87, R27.reuse, R81 ;  /* 0x000000511b577220 */ /* 0x040fe20000410000 */
[----:B------:R-:W-:Y:S01]  /*4390*/  F2FP.F16.E4M3.UNPACK_B R77, R30.H1 ;  /* 0x0000001eff4d723e */ /* 0x000fe200030006ff */
[----:B------:R-:W-:Y:S01]  /*43a0*/  FFMA.FTZ R85, R27, R79, -R78 ;  /* 0x0000004f1b557223 */ /* 0x000fe2000001084e */
[----:B------:R-:W-:Y:S01]  /*43b0*/  F2FP.F16.E4M3.UNPACK_B R27, R10.H1 ;  /* 0x0000000aff1b723e */ /* 0x000fe200030006ff */
[----:B------:R-:W-:-:S02]  /*43c0*/  HADD2.F32 R81, -RZ, R82.H0_H0 ;  /* 0x20000052ff517230 */ /* 0x000fc40000004100 */
[----:B------:R-:W-:Y:S01]  /*43d0*/  FFMA.FTZ R84, R28, R79, R87 ;  /* 0x0000004f1c547223 */ /* 0x000fe20000010057 */
[----:B------:R-:W-:Y:S01]  /*43e0*/  HADD2.F32 R78, -RZ, R77.H0_H0 ;  /* 0x2000004dff4e7230 */ /* 0x000fe20000004100 */
[----:B------:R-:W-:Y:S01]  /*43f0*/  F2FP.F16.E4M3.UNPACK_B R76, R76 ;  /* 0x0000004cff4c723e */ /* 0x000fe200020006ff */
[----:B------:R-:W-:Y:S01]  /*4400*/  HADD2.F32 R28, -RZ, R27.H0_H0 ;  /* 0x2000001bff1c7230 */ /* 0x000fe20000004100 */
[----:B------:R-:W-:Y:S01]  /*4410*/  F2FP.F16.E4M3.UNPACK_B R10, R10 ;  /* 0x0000000aff0a723e */ /* 0x000fe200020006ff */
[----:B------:R-:W-:Y:S02]  /*4420*/  HADD2.F32 R79, -RZ, R80.H0_H0 ;  /* 0x20000050ff4f7230 */ /* 0x000fe40000004100 */
[-C--:B------:R-:W-:Y:S01]  /*4430*/  FMUL.FTZ R87, R78, R81.reuse ;  /* 0x000000514e577220 */ /* 0x080fe20000410000 */
[----:B------:R-:W-:Y:S02]  /*4440*/  HADD2.F32 R82, -RZ, R82.H1_H1 ;  /* 0x30000052ff527230 */ /* 0x000fe40000004100 */
[----:B------:R-:W-:Y:S01]  /*4450*/  FMUL.FTZ R81, R28, R81 ;  /* 0x000000511c517220 */ /* 0x000fe20000410000 */
[----:B------:R-:W-:-:S02]  /*4460*/  HADD2.F32 R77, -RZ, R77.H1_H1 ;  /* 0x3000004dff4d7230 */ /* 0x000fc40000004100 */
[-C--:B------:R-:W-:Y:S01]  /*4470*/  FFMA.FTZ R86, R28, R79.reuse, -R87 ;  /* 0x0000004f1c567223 */ /* 0x080fe20000010857 */
[----:B------:R-:W-:Y:S01]  /*4480*/  HADD2.F32 R27, -RZ, R27.H1_H1 ;  /* 0x3000001bff1b7230 */ /* 0x000fe20000004100 */
[----:B------:R-:W-:Y:S01]  /*4490*/  F2FP.F16.E4M3.UNPACK_B R30, R30 ;  /* 0x0000001eff1e723e */ /* 0x000fe200020006ff */
[----:B------:R-:W-:Y:S02]  /*44a0*/  HADD2.F32 R80, -RZ, R80.H1_H1 ;  /* 0x30000050ff507230 */ /* 0x000fe40000004100 */
[----:B------:R-:W-:Y:S01]  /*44b0*/  FMUL.FTZ R28, R77, R82 ;  /* 0x000000524d1c7220 */ /* 0x000fe20000410000 */
[----:B------:R-:W-:Y:S01]  /*44c0*/  F2FP.F16.E4M3.UNPACK_B R74, R74 ;  /* 0x0000004aff4a723e */ /* 0x000fe200020006ff */
[C---:B------:R-:W-:Y:S01]  /*44d0*/  FMUL.FTZ R88, R27.reuse, R82 ;  /* 0x000000521b587220 */ /* 0x040fe20000410000 */
[----:B------:R-:W-:Y:S01]  /*44e0*/  FFMA.FTZ R82, R78, R79, R81 ;  /* 0x0000004f4e527223 */ /* 0x000fe20000010051 */
[----:B------:R-:W-:Y:S01]  /*44f0*/  FFMA.FTZ R91, R27, R80, -R28 ;  /* 0x000000501b5b7223 */ /* 0x000fe2000001081c */
[----:B------:R-:W-:Y:S01]  /*4500*/  HADD2.F32 R78, -RZ, R76.H0_H0 ;  /* 0x2000004cff4e7230 */ /* 0x000fe20000004100 */
[----:B------:R-:W-:Y:S01]  /*4510*/  F2FP.SATFINITE.E4M3.F32.PACK_AB_MERGE_C R8, R25, R8, RZ ;  /* 0x000000081908723e */ /* 0x000fe200048070ff */
[----:B------:R-:W-:-:S02]  /*4520*/  HADD2.F32 R27, -RZ, R10.H0_H0 ;  /* 0x2000000aff1b7230 */ /* 0x000fc40000004100 */
[----:B------:R-:W-:Y:S01]  /*4530*/  FFMA.FTZ R93, R77, R80, R88 ;  /* 0x000000504d5d7223 */ /* 0x000fe20000010058 */
[----:B------:R-:W-:Y:S01]  /*4540*/  HADD2.F32 R28, -RZ, R30.H0_H0 ;  /* 0x2000001eff1c7230 */ /* 0x000fe20000004100 */
[----:B------:R-:W-:Y:S01]  /*4550*/  F2FP.SATFINITE.E4M3.F32.PACK_AB_MERGE_C R8, R85, R26, R8 ;  /* 0x0000001a5508723e */ /* 0x000fe20004807008 */
[----:B------:R-:W-:Y:S02]  /*4560*/  HADD2.F32 R79, -RZ, R76.H1_H1 ;  /* 0x3000004cff4f7230 */ /* 0x000fe40000004100 */
[----:B------:R-:W-:Y:S01]  /*4570*/  FMUL.FTZ R81, R27, R78 ;  /* 0x0000004e1b517220 */ /* 0x000fe20000410000 */
[----:B------:R-:W-:Y:S01]  /*4580*/  HADD2.F32 R10, -RZ, R10.H1_H1 ;  /* 0x3000000aff0a7230 */ /* 0x000fe20000004100 */
[----:B------:R-:W-:Y:S01]  /*4590*/  F2FP.SATFINITE.E4M3.F32.PACK_AB_MERGE_C R15, R24, R15, RZ ;  /* 0x0000000f180f723e */ /* 0x000fe200048070ff */
[----:B------:R-:W-:Y:S01]  /*45a0*/  HADD2.F32 R30, -RZ, R30.H1_H1 ;  /* 0x3000001eff1e7230 */ /* 0x000fe20000004100 */
[----:B------:R-:W-:Y:S01]  /*45b0*/  F2FP.F16.E4M3.UNPACK_B R25, R29 ;  /* 0x0000001dff19723e */ /* 0x000fe200020006ff */
[--C-:B------:R-:W-:Y:S01]  /*45c0*/  HADD2.F32 R76, -RZ, R74.reuse.H0_H0 ;  /* 0x2000004aff4c7230 */ /* 0x100fe20000004100 */
[----:B------:R-:W-:Y:S01]  /*45d0*/  F2FP.F16.E4M3.UNPACK_B R26, R7 ;  /* 0x00000007ff1a723e */ /* 0x000fe200020006ff */
[----:B------:R-:W-:-:S02]  /*45e0*/  HADD2.F32 R77, -RZ, R74.H1_H1 ;  /* 0x3000004aff4d7230 */ /* 0x000fc40000004100 */
[----:B------:R-:W-:Y:S01]  /*45f0*/  FMUL.FTZ R74, R28, R78 ;  /* 0x0000004e1c4a7220 */ /* 0x000fe20000410000 */
[----:B------:R-:W-:Y:S01]  /*4600*/  F2FP.F16.E4M3.UNPACK_B R24, R9 ;  /* 0x00000009ff18723e */ /* 0x000fe200020006ff */
[-C--:B------:R-:W-:Y:S01]  /*4610*/  FMUL.FTZ R87, R30, R79.reuse ;  /* 0x0000004f1e577220 */ /* 0x080fe20000410000 */
[----:B------:R-:W-:Y:S01]  /*4620*/  FMUL.FTZ R89, R10, R79 ;  /* 0x0000004f0a597220 */ /* 0x000fe20000410000 */
[-C--:B------:R-:W-:Y:S01]  /*4630*/  FFMA.FTZ R79, R27, R76.reuse, -R74 ;  /* 0x0000004c1b4f7223 */ /* 0x080fe2000001084a */
[----:B------:R-:W-:Y:S01]  /*4640*/  FFMA.FTZ R81, R28, R76, R81 ;  /* 0x0000004c1c517223 */ /* 0x000fe20000010051 */
[----:B------:R-:W-:Y:S01]  /*4650*/  F2FP.SATFINITE.E4M3.F32.PACK_AB_MERGE_C R28, R84, R83, R15 ;  /* 0x00000053541c723e */ /* 0x000fe2000480700f */
[----:B------:R-:W-:Y:S01]  /*4660*/  HADD2.F32 R27, -RZ, R25.H0_H0 ;  /* 0x20000019ff1b7230 */ /* 0x000fe20000004100 */
[----:B------:R-:W-:Y:S01]  /*4670*/  F2FP.F16.E4M3.UNPACK_B R74, R6 ;  /* 0x00000006ff4a723e */ /* 0x000fe200020006ff */
[----:B------:R-:W-:Y:S02]  /*4680*/  HADD2.F32 R78, -RZ, R26.H0_H0 ;  /* 0x2000001aff4e7230 */ /* 0x000fe40000004100 */
[----:B------:R-:W-:Y:S01]  /*4690*/  FFMA.FTZ R10, R10, R77, -R87 ;  /* 0x0000004d0a0a7223 */ /* 0x000fe20000010857 */
[----:B------:R-:W-:-:S02]  /*46a0*/  HADD2.F32 R15, -RZ, R24.H0_H0 ;  /* 0x20000018ff0f7230 */ /* 0x000fc40000004100 */
[----:B------:R-:W-:Y:S01]  /*46b0*/  FFMA.FTZ R30, R30, R77, R89 ;  /* 0x0000004d1e1e7223 */ /* 0x000fe20000010059 */
[----:B------:R-:W-:Y:S02]  /*46c0*/  HADD2.F32 R76, -RZ, R74.H0_H0 ;  /* 0x2000004aff4c7230 */ /* 0x000fe40000004100 */
[-C--:B------:R-:W-:Y:S01]  /*46d0*/  FMUL.FTZ R80, R27, R78.reuse ;  /* 0x0000004e1b507220 */ /* 0x080fe20000410000 */
[----:B------:R-:W-:Y:S02]  /*46e0*/  HADD2.F32 R77, -RZ, R26.H1_H1 ;  /* 0x3000001aff4d7230 */ /* 0x000fe40000004100 */
[C---:B------:R-:W-:Y:S01]  /*46f0*/  FMUL.FTZ R78, R15.reuse, R78 ;  /* 0x0000004e0f4e7220 */ /* 0x040fe20000410000 */
[----:B------:R-:W-:Y:S02]  /*4700*/  HADD2.F32 R25, -RZ, R25.H1_H1 ;  /* 0x30000019ff197230 */ /* 0x000fe40000004100 */
[----:B------:R-:W-:Y:S01]  /*4710*/  FFMA.FTZ R15, R15, R76, -R80 ;  /* 0x0000004c0f0f7223 */ /* 0x000fe20000010850 */
[----:B------:R-:W-:-:S02]  /*4720*/  HADD2.F32 R26, -RZ, R24.H1_H1 ;  /* 0x30000018ff1a7230 */ /* 0x000fc40000004100 */
[----:B------:R-:W-:Y:S01]  /*4730*/  FFMA.FTZ R24, R27, R76, R78 ;  /* 0x0000004c1b187223 */ /* 0x000fe2000001004e */
[----:B------:R-:W-:Y:S02]  /*4740*/  HADD2.F32 R74, -RZ, R74.H1_H1 ;  /* 0x3000004aff4a7230 */ /* 0x000fe40000004100 */
[C---:B------:R-:W-:Y:S01]  /*4750*/  FMUL.FTZ R27, R25.reuse, R77 ;  /* 0x0000004d191b7220 */ /* 0x040fe20000410000 */
[----:B------:R-:W-:Y:S01]  /*4760*/  F2FP.F16.E4M3.UNPACK_B R29, R29.H1 ;  /* 0x0000001dff1d723e */ /* 0x000fe200030006ff */
[C---:B------:R-:W-:Y:S01]  /*4770*/  FMUL.FTZ R78, R26.reuse, R77 ;  /* 0x0000004d1a4e7220 */ /* 0x040fe20000410000 */
[----:B------:R-:W-:Y:S01]  /*4780*/  F2FP.F16.E4M3.UNPACK_B R76, R7.H1 ;  /* 0x00000007ff4c723e */ /* 0x000fe200030006ff */
[-C--:B------:R-:W-:Y:S01]  /*4790*/  FFMA.FTZ R26, R26, R74.reuse, -R27 ;  /* 0x0000004a1a1a7223 */ /* 0x080fe2000001081b */
[----:B------:R-:W-:Y:S01]  /*47a0*/  F2FP.F16.E4M3.UNPACK_B R9, R9.H1 ;  /* 0x00000009ff09723e */ /* 0x000fe200030006ff */
[----:B------:R-:W-:Y:S01]  /*47b0*/  FFMA.FTZ R7, R25, R74, R78 ;  /* 0x0000004a19077223 */ /* 0x000fe2000001004e */
[----:B------:R-:W-:Y:S01]  /*47c0*/  F2FP.SATFINITE.E4M3.F32.PACK_AB_MERGE_C R82, R93, R82, RZ ;  /* 0x000000525d52723e */ /* 0x000fe200048070ff */
[----:B------:R-:W-:Y:S01]  /*47d0*/  HADD2.F32 R27, -RZ, R29.H0_H0 ;  /* 0x2000001dff1b7230 */ /* 0x000fe20000004100 */
[----:B------:R-:W-:Y:S01]  /*47e0*/  F2FP.F16.E4M3.UNPACK_B R6, R6.H1 ;  /* 0x00000006ff06723e */ /* 0x000fe200030006ff */
[----:B------:R-:W-:Y:S01]  /*47f0*/  HADD2.F32 R78, -RZ, R76.H0_H0 ;  /* 0x2000004cff4e7230 */ /* 0x000fe20000004100 */
[----:B------:R-:W-:Y:S01]  /*4800*/  F2FP.SATFINITE.E4M3.F32.PACK_AB_MERGE_C R30, R30, R81, R82 ;  /* 0x000000511e1e723e */ /* 0x000fe20004807052 */
[----:B------:R-:W-:Y:S01]  /*4810*/  HADD2.F32 R25, -RZ, R9.H0_H0 ;  /* 0x20000009ff197230 */ /* 0x000fe20000004100 */
[----:B------:R-:W-:Y:S01]  /*4820*/  F2FP.SATFINITE.E4M3.F32.PACK_AB_MERGE_C R86, R91, R86, RZ ;  /* 0x000000565b56723e */ /* 0x000fe200048070ff */
[----:B------:R-:W-:-:S02]  /*4830*/  HADD2.F32 R29, -RZ, R29.H1_H1 ;  /* 0x3000001dff1d7230 */ /* 0x000fc40000004100 */
[-C--:B------:R-:W-:Y:S01]  /*4840*/  FMUL.FTZ R82, R27, R78.reuse ;  /* 0x0000004e1b527220 */ /* 0x080fe20000410000 */
[----:B------:R-:W-:Y:S02]  /*4850*/  HADD2.F32 R80, -RZ, R76.H1_H1 ;  /* 0x3000004cff507230 */ /* 0x000fe40000004100 */
[----:B------:R-:W-:Y:S01]  /*4860*/  FMUL.FTZ R78, R25, R78 ;  /* 0x0000004e194e7220 */ /* 0x000fe20000410000 */
[--C-:B------:R-:W-:Y:S01]  /*4870*/  HADD2.F32 R74, -RZ, R6.reuse.H0_H0 ;  /* 0x20000006ff4a7230 */ /* 0x100fe20000004100 */
[----:B------:R-:W-:Y:S01]  /*4880*/  F2FP.SATFINITE.E4M3.F32.PACK_AB_MERGE_C R10, R10, R79, R86 ;  /* 0x0000004f0a0a723e */ /* 0x000fe20004807056 */
[----:B------:R-:W-:Y:S01]  /*4890*/  HADD2.F32 R9, -RZ, R9.H1_H1 ;  /* 0x30000009ff097230 */ /* 0x000fe20000004100 */
[----:B------:R-:W-:Y:S01]  /*48a0*/  F2FP.F16.E4M3.UNPACK_B R79, R5.H1 ;  /* 0x00000005ff4f723e */ /* 0x000fe200030006ff */
[----:B------:R-:W-:Y:S02]  /*48b0*/  HADD2.F32 R76, -RZ, R6.H1_H1 ;  /* 0x30000006ff4c7230 */ /* 0x000fe40000004100 */
[----:B------:R-:W-:Y:S01]  /*48c0*/  FMUL.FTZ R6, R29, R80 ;  /* 0x000000501d067220 */ /* 0x000fe20000410000 */
[-C--:B------:R-:W-:Y:S01]  /*48d0*/  FFMA.FTZ R83, R27, R74.reuse, R78 ;  /* 0x0000004a1b537223 */ /* 0x080fe2000001004e */
[----:B------:R-:W-:Y:S01]  /*48e0*/  F2FP.F16.E4M3.UNPACK_B R27, R31 ;  /* 0x0000001fff1b723e */ /* 0x000fe200020006ff */
[----:B------:R-:W-:Y:S01]  /*48f0*/  FFMA.FTZ R82, R25, R74, -R82 ;  /* 0x0000004a19527223 */ /* 0x000fe20000010852 */
[C---:B------:R-:W-:Y:S01]  /*4900*/  FFMA.FTZ R85, R9.reuse, R76, -R6 ;  /* 0x0000004c09557223 */ /* 0x040fe20000010806 */
[----:B------:R-:W-:Y:S01]  /*4910*/  F2FP.F16.E4M3.UNPACK_B R6, R11 ;  /* 0x0000000bff06723e */ /* 0x000fe200020006ff */
[----:B------:R-:W-:Y:S01]  /*4920*/  FMUL.FTZ R80, R9, R80 ;  /* 0x0000005009507220 */ /* 0x000fe20000410000 */
[----:B------:R-:W-:Y:S01]  /*4930*/  F2FP.F16.E4M3.UNPACK_B R31, R31.H1 ;  /* 0x0000001fff1f723e */ /* 0x000fe200030006ff */
[----:B------:R-:W-:Y:S01]  /*4940*/  HADD2.F32 R81, -RZ, R79.H0_H0 ;  /* 0x2000004fff517230 */ /* 0x000fe20000004100 */
[----:B------:R-:W-:Y:S01]  /*4950*/  F2FP.F16.E4M3.UNPACK_B R11, R11.H1 ;  /* 0x0000000bff0b723e */ /* 0x000fe200030006ff */
[----:B------:R-:W-:Y:S01]  /*4960*/  FFMA.FTZ R84, R29, R76, R80 ;  /* 0x0000004c1d547223 */ /* 0x000fe20000010050 */
[----:B------:R-:W-:Y:S01]  /*4970*/  F2FP.F16.E4M3.UNPACK_B R78, R5 ;  /* 0x00000005ff4e723e */ /* 0x000fe200020006ff */
[----:B------:R-:W-:Y:S01]  /*4980*/  HADD2.F32 R29, -RZ, R27.H0_H0 ;  /* 0x2000001bff1d7230 */ /* 0x000fe20000004100 */
[-C--:B------:R-:W-:Y:S01]  /*4990*/  F2FP.F16.E4M3.UNPACK_B R5, R4.reuse ;  /* 0x00000004ff05723e */ /* 0x080fe200020006ff */
[----:B------:R-:W-:Y:S01]  /*49a0*/  HADD2.F32 R25, -RZ, R11.H0_H0 ;  /* 0x2000000bff197230 */ /* 0x000fe20000004100 */
[----:B------:R-:W-:Y:S01]  /*49b0*/  F2FP.F16.E4M3.UNPACK_B R74, R4.H1 ;  /* 0x00000004ff4a723e */ /* 0x000fe200030006ff */
[----:B------:R-:W-:Y:S01]  /*49c0*/  HADD2.F32 R4, -RZ, R31.H0_H0 ;  /* 0x2000001fff047230 */ /* 0x000fe20000004100 */
[----:B------:R-:W-:Y:S01]  /*49d0*/  F2FP.SATFINITE.E4M3.F32.PACK_AB_MERGE_C R82, R85, R82, RZ ;  /* 0x000000525552723e */ /* 0x000fe200048070ff */
[----:B------:R-:W-:Y:S01]  /*49e0*/  HADD2.F32 R80, -RZ, R78.H0_H0 ;  /* 0x2000004eff507230 */ /* 0x000fe20000004100 */
[----:B------:R-:W-:Y:S01]  /*49f0*/  F2FP.SATFINITE.E4M3.F32.PACK_AB_MERGE_C R83, R84, R83, RZ ;  /* 0x000000535453723e */ /* 0x000fe200048070ff */
[----:B------:R-:W-:-:S02]  /*4a00*/  HADD2.F32 R77, -RZ, R74.H0_H0 ;  /* 0x2000004aff4d7230 */ /* 0x000fc40000004100 */
[CC--:B------:R-:W-:Y:S01]  /*4a10*/  FMUL.FTZ R88, R4.reuse, R81.reuse ;  /* 0x0000005104587220 */ /* 0x0c0fe20000410000 */
[----:B------:R-:W-:Y:S02]  /*4a20*/  HADD2.F32 R9, -RZ, R6.H0_H0 ;  /* 0x20000006ff097230 */ /* 0x000fe40000004100 */
[----:B------:R-:W-:Y:S01]  /*4a30*/  FMUL.FTZ R81, R25, R81 ;  /* 0x0000005119517220 */ /* 0x000fe20000410000 */
[----:B------:R-:W-:Y:S02]  /*4a40*/  HADD2.F32 R76, -RZ, R5.H0_H0 ;  /* 0x20000005ff4c7230 */ /* 0x000fe40000004100 */
[-C--:B------:R-:W-:Y:S01]  /*4a50*/  FMUL.FTZ R86, R29, R80.reuse ;  /* 0x000000501d567220 */ /* 0x080fe20000410000 */
[----:B------:R-:W-:Y:S02]  /*4a60*/  HADD2.F32 R31, -RZ, R31.H1_H1 ;  /* 0x3000001fff1f7230 */ /* 0x000fe40000004100 */
[----:B------:R-:W-:Y:S01]  /*4a70*/  FFMA.FTZ R81, R4, R77, R81 ;  /* 0x0000004d04517223 */ /* 0x000fe20000010051 */
[----:B------:R-:W-:Y:S01]  /*4a80*/  FMUL.FTZ R80, R9, R80 ;  /* 0x0000005009507220 */ /* 0x000fe20000410000 */
[----:B------:R-:W-:-:S02]  /*4a90*/  HADD2.F32 R4, -RZ, R79.H1_H1 ;  /* 0x3000004fff047230 */ /* 0x000fc40000004100 */
[-C--:B------:R-:W-:Y:S01]  /*4aa0*/  FFMA.FTZ R86, R9, R76.reuse, -R86 ;  /* 0x0000004c09567223 */ /* 0x080fe20000010856 */
[----:B------:R-:W-:Y:S02]  /*4ab0*/  HADD2.F32 R11, -RZ, R11.H1_H1 ;  /* 0x3000000bff0b7230 */ /* 0x000fe40000004100 */
[----:B------:R-:W-:Y:S01]  /*4ac0*/  FFMA.FTZ R80, R29, R76, R80 ;  /* 0x0000004c1d507223 */ /* 0x000fe20000010050 */
[----:B------:R-:W-:Y:S02]  /*4ad0*/  HADD2.F32 R27, -RZ, R27.H1_H1 ;  /* 0x3000001bff1b7230 */ /* 0x000fe40000004100 */
[-C--:B------:R-:W-:Y:S01]  /*4ae0*/  FMUL.FTZ R76, R31, R4.reuse ;  /* 0x000000041f4c7220 */ /* 0x080fe20000410000 */
[----:B------:R-:W-:Y:S02]  /*4af0*/  HADD2.F32 R78, -RZ, R78.H1_H1 ;  /* 0x3000004eff4e7230 */ /* 0x000fe40000004100 */
[----:B------:R-:W-:Y:S01]  /*4b00*/  FMUL.FTZ R4, R11, R4 ;  /* 0x000000040b047220 */ /* 0x000fe20000410000 */
[----:B------:R-:W-:-:S02]  /*4b10*/  HADD2.F32 R74, -RZ, R74.H1_H1 ;  /* 0x3000004aff4a7230 */ /* 0x000fc40000004100 */
[----:B------:R-:W-:Y:S01]  /*4b20*/  FFMA.FTZ R88, R25, R77, -R88 ;  /* 0x0000004d19587223 */ /* 0x000fe20000010858 */
[----:B------:R-:W-:Y:S02]  /*4b30*/  HADD2.F32 R6, -RZ, R6.H1_H1 ;  /* 0x30000006ff067230 */ /* 0x000fe40000004100 */
[----:B------:R-:W-:Y:S01]  /*4b40*/  FMUL.FTZ R9, R27, R78 ;  /* 0x0000004e1b097220 */ /* 0x000fe20000410000 */
[----:B------:R-:W-:Y:S02]  /*4b50*/  HADD2.F32 R5, -RZ, R5.H1_H1 ;  /* 0x30000005ff057230 */ /* 0x000fe40000004100 */
[-C--:B------:R-:W-:Y:S01]  /*4b60*/  FFMA.FTZ R11, R11, R74.reuse, -R76 ;  /* 0x0000004a0b0b7223 */ /* 0x080fe2000001084c */
[----:B------:R-:W-:Y:S01]  /*4b70*/  FFMA.FTZ R4, R31, R74, R4 ;  /* 0x0000004a1f047223 */ /* 0x000fe20000010004 */
[----:B------:R-:W-:Y:S01]  /*4b80*/  FMUL.FTZ R78, R6, R78 ;  /* 0x0000004e064e7220 */ /* 0x000fe20000410000 */
[----:B------:R-:W-:Y:S01]  /*4b90*/  F2FP.SATFINITE.E4M3.F32.PACK_AB_MERGE_C R15, R26, R15, R82 ;  /* 0x0000000f1a0f723e */ /* 0x000fe20004807052 */
[-C--:B------:R-:W-:Y:S01]  /*4ba0*/  FFMA.FTZ R9, R6, R5.reuse, -R9 ;  /* 0x0000000506097223 */ /* 0x080fe20000010809 */
[----:B------:R-:W-:Y:S01]  /*4bb0*/  F2FP.SATFINITE.E4M3.F32.PACK_AB_MERGE_C R11, R11, R88, RZ ;  /* 0x000000580b0b723e */ /* 0x000fe200048070ff */
[----:B------:R-:W-:Y:S01]  /*4bc0*/  FFMA.FTZ R5, R27, R5, R78 ;  /* 0x000000051b057223 */ /* 0x000fe2000001004e */
[----:B------:R-:W-:-:S02]  /*4bd0*/  F2FP.SATFINITE.E4M3.F32.PACK_AB_MERGE_C R4, R4, R81, RZ ;  /* 0x000000510404723e */ /* 0x000fc400048070ff */
[----:B------:R-:W-:Y:S01]  /*4be0*/  F2FP.SATFINITE.E4M3.F32.PACK_AB_MERGE_C R11, R9, R86, R11 ;  /* 0x00000056090b723e */ /* 0x000fe2000480700b */
[----:B------:R-:W-:Y:S01]  /*4bf0*/  IMAD.MOV.U32 R9, RZ, RZ, R15 ;  /* 0x000000ffff097224 */ /* 0x000fe200078e000f */
[----:B------:R-:W-:Y:S02]  /*4c00*/  F2FP.SATFINITE.E4M3.F32.PACK_AB_MERGE_C R29, R7, R24, R83 ;  /* 0x00000018071d723e */ /* 0x000fe40004807053 */
[----:B------:R-:W-:-:S07]  /*4c10*/  F2FP.SATFINITE.E4M3.F32.PACK_AB_MERGE_C R31, R5, R80, R4 ;  /* 0x00000050051f723e */ /* 0x000fce0004807004 */
.L_x_1404:
[----:B------:R-:W-:Y:S05]  /*4c20*/  BSYNC B1 ;  /* 0x0000000000017941 */ /* 0x000fea0003800000 */
.L_x_1403:
[----:B-1----:R1:W-:Y:S01]  /*4c30*/  ST.E.128 desc[UR44][R2.64], R8 ;  /* 0x0000000802007985 */ /* 0x0023e2000c101d2c */
[----:B------:R-:W-:-:S13]  /*4c40*/  ISETP.GE.AND P3, PT, R13, R12, PT ;  /* 0x0000000c0d00720c */ /* 0x000fda0003f66270 */
[----:B------:R-:W-:Y:S05]  /*4c50*/  @P3 BRA `(.L_x_1392) ;  /* 0x0000000000f03947 */ /* 0x000fea0003800000 */
[----:B------:R-:W-:-:S04]  /*4c60*/  IADD3 R14, P3, R14, R13, RZ ;  /* 0x0000000d0e0e7210 */ /* 0x000fc80007f7e0ff */
[----:B------:R-:W-:-:S05]  /*4c70*/  LEA.HI.X.SX32 R15, R13, R0, 0x1, P3 ;  /* 0x000000000d0f7211 */ /* 0x000fca00018f0eff */
[----:B--2---:R2:W-:Y:S01]  /*4c80*/  ST.E.128 desc[UR44][R14.64], R28 ;  /* 0x0000001c0e007985 */ /* 0x0045e2000c101d2c */
[----:B------:R-:W-:Y:S05]  /*4c90*/  BRA `(.L_x_1392) ;  /* 0x0000000000e07947 */ /* 0x000fea0003800000 */
.L_x_1384:
[----:B------:R-:W2:Y:S02]  /*4ca0*/  LDL R0, [R1+0x10] ;  /* 0x0000100001007983 */ /* 0x000ea40000100800 */
[----:B--2---:R-:W-:-:S13]  /*4cb0*/  ISETP.NE.AND P4, PT, R0, 0x3, PT ;  /* 0x000000030000780c */ /* 0x004fda0003f85270 */
[----:B------:R-:W-:Y:S05]  /*4cc0*/  @!P4 BRA `(.L_x_1405) ;  /* 0x000000000004c947 */ /* 0x000fea0003800000 */
[----:B------:R-:W-:Y:S01]  /*4cd0*/  BPT.TRAP 0x1 ;  /* 0x000000040000795c */ /* 0x000fe20000300000 */
.L_x_1405:
[----:B------:R-:W2:Y:S01]  /*4ce0*/  LDL R0, [R1+0x24] ;  /* 0x0000240001007983 */ /* 0x000ea20000100800 */
[----:B------:R-:W-:Y:S01]  /*4cf0*/  IMAD R50, R157, 0x8, R22 ;  /* 0x000000089d327824 */ /* 0x000fe200078e0216 */
[----:B------:R-:W-:Y:S01]  /*4d00*/  BSSY B1, `(.L_x_1406) ;  /* 0x0000005000017945 */ /* 0x000fe20003800000 */
[----:B------:R-:W-:Y:S02]  /*4d10*/  SHF.R.S32.HI R71, RZ, 0x1f, R69 ;  /* 0x0000001fff477819 */ /* 0x000fe40000011445 */
[----:B--2---:R-:W-:-:S04]  /*4d20*/  SHF.L.U32 R75, R0, 0x1f, RZ ;  /* 0x0000001f004b7819 */ /* 0x004fc800000006ff */
[----:B------:R-:W0:Y:S02]  /*4d30*/  SYNCS.PHASECHK.TRANS64.TRYWAIT P3, [R50+URZ+0x13290], R75 ;  /* 0x0132904b320075a7 */ /* 0x000e24000806017f */
[----:B0-----:R-:W-:Y:S05]  /*4d40*/  @!P3 BRA `(.L_x_1407) ;  /* 0x0000021800d4b947 */ /* 0x001fea0003800000 */
.L_x_1718:
[----:B------:R-:W-:Y:S05]  /*4d50*/  BSYNC B1 ;  /* 0x0000000000017941 */ /* 0x000fea0003800000 */
.L_x_1406:
[----:B------:R-:W2:Y:S01]  /*4d60*/  LDL R6, [R1+0x8] ;  /* 0x0000080001067983 */ /* 0x000ea20000100800 */
[----:B------:R-:W-:Y:S01]  /*4d70*/  ULDC.64 UR4, c[0x0][0x300] ;  /* 0x0000c00000047ab9 */ /* 0x000fe20000000a00 */
[----:B-----5:R-:W-:Y:S01]  /*4d80*/  SHF.R.S32.HI R72, RZ, 0x1f, R68 ;  /* 0x0000001fff487819 */ /* 0x020fe20000011444 */
[----:B------:R-:W-:Y:S01]  /*4d90*/  IMAD R0, R71, UR4, RZ ;  /* 0x0000000447007c24 */ /* 0x000fe2000f8e02ff */
[----:B------:R-:W1:Y:S01]  /*4da0*/  S2R R4, SR_TID.X ;  /* 0x0000000000047919 */ /* 0x000e620000002100 */
[----:B------:R-:W-:Y:S01]  /*4db0*/  IMAD.WIDE.U32 R2, R69, UR4, RZ ;  /* 0x0000000445027c25 */ /* 0x000fe2000f8e00ff */
[----:B------:R-:W-:-:S03]  /*4dc0*/  ULDC.64 UR6, c[0x0][0x2e8] ;  /* 0x0000ba0000067ab9 */ /* 0x000fc60000000a00 */
        /* <DEDUP_REMOVED lines=10> */
[----:B--2---:R-:W-:Y:S01]  /*4e70*/  IMAD.WIDE.U32 R2, R6, UR4, R2 ;  /* 0x0000000406027c25 */ /* 0x004fe2000f8e0002 */
[----:B------:R-:W-:-:S03]  /*4e80*/  UMOV UR4, 0xffffffff ;  /* 0xffffffff00047882 */ /* 0x000fc60000000000 */
[----:B------:R-:W-:Y:S01]  /*4e90*/  IMAD R13, R6, UR5, R3 ;  /* 0x00000005060d7c24 */ /* 0x000fe2000f8e0203 */
[----:B------:R-:W-:Y:S01]  /*4ea0*/  IADD3 R0, P3, R2, UR6, RZ ;  /* 0x0000000602007c10 */ /* 0x000fe2000ff7e0ff */
[C---:B-1----:R-:W-:Y:S02]  /*4eb0*/  VIADD R6, R4.reuse, 0xffffff80 ;  /* 0xffffff8004067836 */ /* 0x042fe40000000000 */
[----:B------:R-:W-:Y:S01]  /*4ec0*/  VIADD R4, R4, 0xffffff80 ;  /* 0xffffff8004047836 */ /* 0x000fe20000000000 */
[----:B------:R-:W-:-:S04]  /*4ed0*/  IADD3.X R13, R13, UR7, RZ, P3, !PT ;  /* 0x000000070d0d7c10 */ /* 0x000fc80009ffe4ff */
[----:B------:R-:W-:-:S04]  /*4ee0*/  LEA.HI R4, R4, R6, RZ, 0x1 ;  /* 0x0000000604047211 */ /* 0x000fc800078f08ff */
[----:B------:R-:W-:-:S04]  /*4ef0*/  SHF.R.S32.HI R4, RZ, 0x1, R4 ;  /* 0x00000001ff047819 */ /* 0x000fc80000011404 */
[----:B------:R-:W-:Y:S01]  /*4f00*/  ISETP.GT.AND P3, PT, R73, R4, PT ;  /* 0x000000044900720c */ /* 0x000fe20003f64270 */
[----:B------:R-:W-:-:S12]  /*4f10*/  BRA.DIV UR4, `(.L_x_1408) ;  /* 0x0000021a04747947 */ /* 0x000fd8000b800000 */
[----:B------:R1:W2:Y:S04]  /*4f20*/  SHFL.IDX PT, R3, R13, RZ, 0x1e1f ;  /* 0x001e1fff0d037589 */ /* 0x0002a800000e0000 */
[----:B------:R1:W3:Y:S02]  /*4f30*/  SHFL.IDX PT, R14, R0, RZ, 0x1e1f ;  /* 0x001e1fff000e7589 */ /* 0x0002e400000e0000 */
.L_x_1722:
[----:B------:R-:W-:Y:S05]  /*4f40*/  @!P3 BRA `(.L_x_1392) ;  /* 0x000000000034b947 */ /* 0x000fea0003800000 */
[----:B------:R-:W4:Y:S01]  /*4f50*/  LDL R2, [R1+0x20] ;  /* 0x0000200001027983 */ /* 0x000f220000100800 */
[----:B------:R-:W-:-:S03]  /*4f60*/  ULDC UR4, c[0x0][0x2f4] ;  /* 0x0000bd0000047ab9 */ /* 0x000fc60000000800 */
[----:B-1----:R-:W5:Y:S01]  /*4f70*/  LDL R0, [R1+0x3c] ;  /* 0x00003c0001007983 */ /* 0x002f620000100800 */
[----:B------:R-:W-:-:S13]  /*4f80*/  ISETP.GE.AND P3, PT, R18, UR4, PT ;  /* 0x0000000412007c0c */ /* 0x000fda000bf66270 */
[----:B------:R-:W1:Y:S01]  /*4f90*/  @!P3 LDS.128 R4, [R70+0xe000] ;  /* 0x00e000004604b984 */ /* 0x000e620000000c00 */
[----:B---3--:R-:W-:-:S05]  /*4fa0*/  @!P3 IADD3 R12, P5, R18, R14, RZ ;  /* 0x0000000e120cb210 */ /* 0x008fca0007fbe0ff */
[----:B--2---:R-:W-:-:S05]  /*4fb0*/  @!P3 IMAD.X R13, R3, 0x1, R19, P5 ;  /* 0x00000001030db824 */ /* 0x004fca00028e0613 */
[----:B-1----:R-:W-:Y:S01]  /*4fc0*/  @!P3 ST.E.128 desc[UR44][R12.64], R4 ;  /* 0x000000040c00b985 */ /* 0x002fe2000c101d2c */
[----:B----4-:R-:W-:-:S13]  /*4fd0*/  ISETP.GE.AND P5, PT, R2, UR4, PT ;  /* 0x0000000402007c0c */ /* 0x010fda000bfa6270 */
[----:B------:R-:W1:Y:S01]  /*4fe0*/  @!P5 LDS.128 R8, [R67+0xe000] ;  /* 0x00e000004308d984 */ /* 0x000e620000000c00 */
[----:B------:R-:W-:-:S05]  /*4ff0*/  @!P5 IADD3 R14, P6, R2, R14, RZ ;  /* 0x0000000e020ed210 */ /* 0x000fca0007fde0ff */
[----:B-----5:R-:W-:-:S05]  /*5000*/  @!P5 IMAD.X R15, R3, 0x1, R0, P6 ;  /* 0x00000001030fd824 */ /* 0x020fca00030e0600 */
[----:B-1----:R4:W-:Y:S03]  /*5010*/  @!P5 ST.E.128 desc[UR44][R14.64], R8 ;  /* 0x000000080e00d985 */ /* 0x0029e6000c101d2c */
.L_x_1392:
[----:B------:R-:W-:Y:S05]  /*5020*/  BSYNC B0 ;  /* 0x0000000000007941 */ /* 0x000fea0003800000 */
.L_x_1383:
[----:B-12---:R-:W1:Y:S01]  /*5030*/  S2R R0, SR_TID.X ;  /* 0x0000000000007919 */ /* 0x006e620000002100 */
        /* <DEDUP_REMOVED lines=15> */
.L_x_1410:
[----:B------:R-:W-:Y:S05]  /*5130*/  BSYNC B0 ;  /* 0x0000000000007941 */ /* 0x000fea0003800000 */
.L_x_1409:
[----:B------:R-:W1:Y:S01]  /*5140*/  SYNCS.PHASECHK.TRANS64.TRYWAIT P4, [R50+URZ+0x132b0], R75 ;  /* 0x0132b04b320075a7 */ /* 0x000e62000808017f */
[----:B------:R-:W-:Y:S04]  /*5150*/  BSSY B0, `(.L_x_1411) ;  /* 0x0000002000007945 */ /* 0x000fe80003800000 */
[----:B-1----:R-:W-:Y:S05]  /*5160*/  @!P4 BRA `(.L_x_1412) ;  /* 0x000002180024c947 */ /* 0x002fea0003800000 */
.L_x_1723:
[----:B------:R-:W-:Y:S05]  /*5170*/  BSYNC B0 ;  /* 0x0000000000007941 */ /* 0x000fea0003800000 */
.L_x_1411:
[----:B0-----:R-:W5:Y:S01]  /*5180*/  LDL R6, [R1+0x8] ;  /* 0x0000080001067983 */ /* 0x001f620000100800 */
[----:B------:R-:W-:Y:S01]  /*5190*/  ULDC.64 UR4, c[0x0][0x328] ;  /* 0x0000ca0000047ab9 */ /* 0x000fe20000000a00 */
[----:B------:R-:W-:Y:S01]  /*51a0*/  ULDC.64 UR6, c[0x0][0x318] ;  /* 0x0000c60000067ab9 */ /* 0x000fe20000000a00 */
[----:B--2---:R-:W-:Y:S01]  /*51b0*/  IMAD R0, R71, UR4, RZ ;  /* 0x0000000447007c24 */ /* 0x004fe2000f8e02ff */
[----:B------:R-:W0:Y:S01]  /*51c0*/  S2R R4, SR_TID.X ;  /* 0x0000000000047919 */ /* 0x000e220000002100 */
[C---:B---3--:R-:W-:Y:S01]  /*51d0*/  IMAD.WIDE.U32 R2, R69.reuse, UR4, RZ ;  /* 0x0000000445027c25 */ /* 0x048fe2000f8e00ff */
[----:B------:R-:W-:Y:S03]  /*51e0*/  BSSY B0, `(.L_x_1413) ;  /* 0x0000022000007945 */ /* 0x000fe60003800000 */
[----:B------:R-:W-:Y:S01]  /*51f0*/  IMAD R69, R69, UR5, R0 ;  /* 0x0000000545457c24 */ /* 0x000fe2000f8e0200 */
[----:B------:R-:W-:-:S02]  /*5200*/  ULDC.64 UR4, c[0x0][0x338] ;  /* 0x0000ce0000047ab9 */ /* 0x000fc40000000a00 */
[----:B------:R-:W-:Y:S02]  /*5210*/  IMAD R5, R72, UR4, RZ ;  /* 0x0000000448057c24 */ /* 0x000fe4000f8e02ff */
[----:B------:R-:W-:Y:S02]  /*5220*/  IMAD.IADD R3, R3, 0x1, R69 ;  /* 0x0000000103037824 */ /* 0x000fe400078e0245 */
[C---:B------:R-:W-:Y:S02]  /*5230*/  IMAD R5, R68.reuse, UR5, R5 ;  /* 0x0000000544057c24 */ /* 0x040fe4000f8e0205 */
[----:B------:R-:W-:Y:S01]  /*5240*/  IMAD.WIDE.U32 R68, R68, UR4, R2 ;  /* 0x0000000444447c25 */ /* 0x000fe2000f8e0002 */
[----:B------:R-:W-:-:S03]  /*5250*/  ULDC.64 UR4, c[0x0][0x330] ;  /* 0x0000cc0000047ab9 */ /* 0x000fc60000000a00 */
[----:B------:R-:W-:Y:S02]  /*5260*/  IMAD.IADD R69, R69, 0x1, R5 ;  /* 0x0000000145457824 */ /* 0x000fe400078e0205 */
[----:B-----5:R-:W-:-:S04]  /*5270*/  IMAD.WIDE.U32 R2, R6, UR4, R68 ;  /* 0x0000000406027c25 */ /* 0x020fc8000f8e0044 */
[----:B------:R-:W-:Y:S01]  /*5280*/  IMAD R0, R6, UR5, R3 ;  /* 0x0000000506007c24 */ /* 0x000fe2000f8e0203 */
[----:B------:R-:W-:Y:S01]  /*5290*/  IADD3 R2, P4, R2, UR6, RZ ;  /* 0x0000000602027c10 */ /* 0x000fe2000ff9e0ff */
[C---:B0-----:R-:W-:Y:S02]  /*52a0*/  VIADD R6, R4.reuse, 0xffffff80 ;  /* 0xffffff8004067836 */ /* 0x041fe40000000000 */
[----:B------:R-:W-:Y:S01]  /*52b0*/  VIADD R4, R4, 0xffffff80 ;  /* 0xffffff8004047836 */ /* 0x000fe20000000000 */
[----:B------:R-:W-:Y:S01]  /*52c0*/  IADD3.X R0, R0, UR7, RZ, P4, !PT ;  /* 0x0000000700007c10 */ /* 0x000fe2000a7fe4ff */
[----:B------:R0:W2:Y:S03]  /*52d0*/  SHFL.IDX PT, R13, R2, RZ, 0x1e1f ;  /* 0x001e1fff020d7589 */ /* 0x0000a600000e0000 */
[----:B------:R-:W-:Y:S01]  /*52e0*/  LEA.HI R4, R4, R6, RZ, 0x1 ;  /* 0x0000000604047211 */ /* 0x000fe200078f08ff */
[----:B------:R0:W3:Y:S03]  /*52f0*/  SHFL.IDX PT, R5, R0, RZ, 0x1e1f ;  /* 0x001e1fff00057589 */ /* 0x0000e600000e0000 */
[----:B------:R-:W-:-:S04]  /*5300*/  SHF.R.S32.HI R4, RZ, 0x1, R4 ;  /* 0x00000001ff047819 */ /* 0x000fc80000011404 */
[----:B------:R-:W-:-:S13]  /*5310*/  ISETP.GT.AND P4, PT, R73, R4, PT ;  /* 0x000000044900720c */ /* 0x000fda0003f84270 */
[----:B0-2---:R-:W-:Y:S05]  /*5320*/  @!P4 BRA `(.L_x_1414) ;  /* 0x000000000034c947 */ /* 0x005fea0003800000 */
[----:B------:R-:W2:Y:S01]  /*5330*/  LDL R6, [R1+0x20] ;  /* 0x0000200001067983 */ /* 0x000ea20000100800 */
[----:B------:R-:W-:-:S03]  /*5340*/  ULDC UR4, c[0x0][0x2f4] ;  /* 0x0000bd0000047ab9 */ /* 0x000fc60000000800 */
[----:B------:R-:W5:Y:S01]  /*5350*/  LDL R4, [R1+0x3c] ;  /* 0x00003c0001047983 */ /* 0x000f620000100800 */
[----:B------:R-:W-:-:S13]  /*5360*/  ISETP.GE.AND P4, PT, R18, UR4, PT ;  /* 0x0000000412007c0c */ /* 0x000fda000bf86270 */
[----:B------:R-:W-:-:S05]  /*5370*/  @!P4 IADD3 R2, P5, R18, R13, RZ ;  /* 0x0000000d1202c210 */ /* 0x000fca0007fbe0ff */
[----:B---3--:R-:W-:Y:S01]  /*5380*/  @!P4 IMAD.X R3, R5, 0x1, R19, P5 ;  /* 0x000000010503c824 */ /* 0x008fe200028e0613 */
[----:B--2---:R-:W-:-:S13]  /*5390*/  ISETP.GE.AND P5, PT, R6, UR4, PT ;  /* 0x0000000406007c0c */ /* 0x004fda000bfa6270 */
[----:B------:R-:W-:-:S05]  /*53a0*/  @!P5 IADD3 R12, P6, R6, R13, RZ ;  /* 0x0000000d060cd210 */ /* 0x000fca0007fde0ff */
[----:B-----5:R-:W-:Y:S02]  /*53b0*/  @!P5 IMAD.X R13, R5, 0x1, R4, P6 ;  /* 0x00000001050dd824 */ /* 0x020fe400030e0604 */
[----:B------:R-:W0:Y:S04]  /*53c0*/  @!P4 LDS.128 R4, [R70+0x6000] ;  /* 0x006000004604c984 */ /* 0x000e280000000c00 */
[----:B0-----:R-:W-:Y:S04]  /*53d0*/  @!P4 ST.E.128 desc[UR44][R2.64], R4 ;  /* 0x000000040200c985 */ /* 0x001fe8000c101d2c */
[----:B----4-:R-:W0:Y:S04]  /*53e0*/  @!P5 LDS.128 R8, [R67+0x6000] ;  /* 0x006000004308d984 */ /* 0x010e280000000c00 */
[----:B0-----:R0:W-:Y:S02]  /*53f0*/  @!P5 ST.E.128 desc[UR44][R12.64], R8 ;  /* 0x000000080c00d985 */ /* 0x0011e4000c101d2c */
.L_x_1414:
[----:B------:R-:W-:Y:S05]  /*5400*/  BSYNC B0 ;  /* 0x0000000000007941 */ /* 0x000fea0003800000 */
.L_x_1413:
[----:B------:R-:W2:Y:S01]  /*5410*/  LDL.LU R2, [R1+0x24] ;  /* 0x0000240001027983 */ /* 0x000ea20000300800 */
[----:B------:R-:W-:Y:S02]  /*5420*/  VIADD R157, R157, 0x1 ;  /* 0x000000019d9d7836 */ /* 0x000fe40000000000 */
[----:B-1----:R-:W-:Y:S01]  /*5430*/  @!P3 VIADD R50, R50, 0x132c0 ;  /* 0x000132c03232b836 */ /* 0x002fe20000000000 */
[----:B------:R-:W-:Y:S01]  /*5440*/  @!PT LDS RZ, [RZ] ;  /* 0x00000000fffff984 */ /* 0x000fe20000000800 */
[----:B------:R-:W-:Y:S01]  /*5450*/  @!PT LDS RZ, [RZ] ;  /* 0x00000000fffff984 */ /* 0x000fe20000000800 */
[----:B------:R-:W-:Y:S01]  /*5460*/  @!PT LDS RZ, [RZ] ;  /* 0x00000000fffff984 */ /* 0x000fe20000000800 */
[----:B------:R-:W-:Y:S01]  /*5470*/  @!PT LDS RZ, [RZ] ;  /* 0x00000000fffff984 */ /* 0x000fe20000000800 */
[----:B------:R1:W-:Y:S06]  /*5480*/  MEMBAR.ALL.CTA ;  /* 0x0000000000007992 */ /* 0x0003ec0000008000 */
[----:B-1----:R-:W1:Y:S02]  /*5490*/  FENCE.VIEW.ASYNC.S ;  /* 0x00000000000073c6 */ /* 0x002e640000000000 */
[----:B-1----:R1:W-:Y:S01]  /*54a0*/  BAR.SYNC.DEFER_BLOCKING R64, 0x80 ;  /* 0x000200400000751d */ /* 0x0023e20000010000 */
[----:B------:R-:W-:-:S02]  /*54b0*/  ISETP.NE.AND P4, PT, R157, 0x2, PT ;  /* 0x000000029d00780c */ /* 0x000fc40003f85270 */
[----:B------:R-:W-:Y:S02]  /*54c0*/  @!P3 PRMT R50, RZ, 0x654, R50 ;  /* 0x00000654ff32b816 */ /* 0x000fe40000000032 */
[----:B------:R-:W-:Y:S02]  /*54d0*/  SEL R0, RZ, 0x1, P4 ;  /* 0x00000001ff007807 */ /* 0x000fe40002000000 */
[----:B------:R-:W-:Y:S01]  /*54e0*/  SEL R157, R157, RZ, P4 ;  /* 0x000000ff9d9d7207 */ /* 0x000fe20002000000 */
[----:B------:R1:W-:Y:S01]  /*54f0*/  @!P3 SYNCS.ARRIVE.TRANS64.RED.A1T0 RZ, [R50+URZ], RZ ;  /* 0x000000ff32ffb9a7 */ /* 0x0003e2000810043f */
[----:B------:R-:W-:Y:S02]  /*5500*/  PLOP3.LUT P3, PT, PT, PT, PT, 0x8, 0x0 ;  /* 0x000000000000781c */ /* 0x000fe40003f6e170 */
[----:B--2---:R-:W-:-:S05]  /*5510*/  LOP3.LUT R2, R2, R0, RZ, 0x3c, !PT ;  /* 0x0000000002027212 */ /* 0x004fca00078e3cff */
[----:B------:R1:W-:Y:S01]  /*5520*/  STL [R1+0x24], R2 ;  /* 0x0000240201007387 */ /* 0x0003e20000100800 */
[----:B------:R-:W-:Y:S05]  /*5530*/  @P2 BRA `(.L_x_1415) ;  /* 0xffffffcc00ec2947 */ /* 0x000fea000383ffff */
.L_x_1378:
[----:B0---4-:R-:W2:Y:S01]  /*5540*/  LDL R8, [R1+0x34] ;  /* 0x0000340001087983 */ /* 0x011ea20000100800 */
[----:B------:R-:W0:Y:S03]  /*5550*/  LDC R0, c[0x0][0x448] ;  /* 0x00011200ff007b82 */ /* 0x000e260000000800 */
[----:B---3--:R-:W3:Y:S04]  /*5560*/  LDL R5, [R1+0x4] ;  /* 0x0000040001057983 */ /* 0x008ee80000100800 */
[----:B------:R-:W3:Y:S01]  /*5570*/  LDL R4, [R1+0xc] ;  /* 0x00000c0001047983 */ /* 0x000ee20000100800 */
[----:B------:R-:W4:Y:S01]  /*5580*/  LDC.64 R6, c[0x0][0x9e0] ;  /* 0x00027800ff067b82 */ /* 0x000f220000000a00 */
[----:B0-----:R-:W-:-:S13]  /*5590*/  ISETP.NE.AND P1, PT, R0, 0x1, PT ;  /* 0x000000010000780c */ /* 0x001fda0003f25270 */
[----:B------:R-:W0:Y:S08]  /*55a0*/  @P1 LDC R3, c[0x0][0x44c] ;  /* 0x00011300ff031b82 */ /* 0x000e300000000800 */
[----:B-1----:R-:W1:Y:S01]  /*55b0*/  @P1 LDC R2, c[0x0][0x450] ;  /* 0x00011400ff021b82 */ /* 0x002e620000000800 */
[----:B------:R-:W-:Y:S01]  /*55c0*/  BSSY B0, `(.L_x_1416) ;  /* 0x000000a000007945 */ /* 0x000fe20003800000 */
[----:B----4-:R-:W-:Y:S01]  /*55d0*/  ISETP.GE.AND P2, PT, R7, 0x1, PT ;  /* 0x000000010700780c */ /* 0x010fe20003f46270 */
[----:B--2---:R-:W-:-:S04]  /*55e0*/  VIADD R0, R8, 0xbf ;  /* 0x000000bf08007836 */ /* 0x004fc80000000000 */
[----:B0-----:R-:W-:Y:S01]  /*55f0*/  @P1 IMAD.HI.U32 R3, R0, R3, RZ ;  /* 0x0000000300031227 */ /* 0x001fe200078e00ff */
[----:B---3--:R-:W-:-:S04]  /*5600*/  IADD3 R5, R4, 0x1, -R5 ;  /* 0x0000000104057810 */ /* 0x008fc80007ffe805 */
[----:B-1----:R-:W-:-:S05]  /*5610*/  @P1 SHF.R.U32.HI R0, RZ, R2, R3 ;  /* 0x00000002ff001219 */ /* 0x002fca0000011603 */
[----:B------:R-:W-:Y:S01]  /*5620*/  IMAD.IADD R3, R5, 0x1, R0 ;  /* 0x0000000105037824 */ /* 0x000fe200078e0200 */
[----:B------:R-:W-:Y:S06]  /*5630*/  @P3 BRA `(.L_x_1417) ;  /* 0x0000000000083947 */ /* 0x000fec0003800000 */
[----:B------:R-:W0:Y:S02]  /*5640*/  FENCE.VIEW.ASYNC.G ;  /* 0x00000000000073c6 */ /* 0x000e240000000100 */
[----:B0-----:R-:W-:Y:S06]  /*5650*/  BAR.ARV 0xc, 0x200 ;  /* 0x0308000000007b1d */ /* 0x001fec0000002000 */
.L_x_1417:
[----:B------:R-:W-:Y:S05]  /*5660*/  BSYNC B0 ;  /* 0x0000000000007941 */ /* 0x000fea0003800000 */
.L_x_1416:
[----:B------:R-:W-:Y:S01]  /*5670*/  IMAD.IADD R0, R3, 0x1, R6 ;  /* 0x0000000103007824 */ /* 0x000fe200078e0206 */
[----:B------:R-:W-:Y:S06]  /*5680*/  @!P2 BRA `(.L_x_1418) ;  /* 0x000000000048a947 */ /* 0x000fec0003800000 */
        /* <DEDUP_REMOVED lines=11> */
.L_x_1420:
[----:B------:R-:W-:-:S13]  /*5740*/  ISETP.NE.AND P0, PT, R7, 0x1, PT ;  /* 0x000000010700780c */ /* 0x000fda0003f05270 */
[----:B------:R-:W0:Y:S02]  /*5750*/  @P0 LDC.64 R4, c[0x0][0x9e8] ;  /* 0x00027a00ff040b82 */ /* 0x000e240000000a00 */
[----:B0-----:R-:W-:-:S05]  /*5760*/  @P0 IMAD.HI.U32 R4, R2, R4, RZ ;  /* 0x0000000402040227 */ /* 0x001fca00078e00ff */
[----:B------:R-:W-:-:S07]  /*5770*/  @P0 SHF.R.U32.HI R2, RZ, R5, R4 ;  /* 0x00000005ff020219 */ /* 0x000fce0000011604 */
.L_x_1421:
[----:B------:R-:W-:Y:S05]  /*5780*/  BSYNC B0 ;  /* 0x0000000000007941 */ /* 0x000fea0003800000 */
.L_x_1419:
[----:B------:R-:W-:-:S05]  /*5790*/  IMAD R3, R2, R7, R7 ;  /* 0x0000000702037224 */ /* 0x000fca00078e0207 */
[----:B------:R-:W-:-:S07]  /*57a0*/  VIMNMX R0, R0, R3, PT ;  /* 0x0000000300007248 */ /* 0x000fce0003fe0100 */
.L_x_1418:
[----:B------:R-:W0:Y:S01]  /*57b0*/  @P1 LDC R2, c[0x0][0x44c] ;  /* 0x00011300ff021b82 */ /* 0x000e220000000800 */
[----:B------:R-:W-:Y:S01]  /*57c0*/  VIADD R0, R0, 0x9f ;  /* 0x0000009f00007836 */ /* 0x000fe20000000000 */
[----:B------:R-:W-:Y:S01]  /*57d0*/  ULDC UR4, c[0x0][0x9dc] ;  /* 0x0002770000047ab9 */ /* 0x000fe20000000800 */
[----:B------:R-:W-:Y:S02]  /*57e0*/  IMAD.MOV.U32 R5, RZ, RZ, R8 ;  /* 0x000000ffff057224 */ /* 0x000fe400078e0008 */
[----:B------:R-:W-:-:S03]  /*57f0*/  IMAD.HI R0, R0, 0x66666667, RZ ;  /* 0x6666666700007827 */ /* 0x000fc600078e02ff */
[----:B------:R-:W1:Y:S02]  /*5800*/  @P1 LDC R9, c[0x0][0x450] ;  /* 0x00011400ff091b82 */ /* 0x000e640000000800 */
        /* <DEDUP_REMOVED lines=18> */
.L_x_1424:
[----:B------:R-:W-:-:S13]  /*5930*/  ISETP.NE.AND P0, PT, R7, 0x1, PT ;  /* 0x000000010700780c */ /* 0x000fda0003f05270 */
[----:B------:R-:W0:Y:S02]  /*5940*/  @P0 LDC.64 R4, c[0x0][0x9e8] ;  /* 0x00027a00ff040b82 */ /* 0x000e240000000a00 */
[----:B0-----:R-:W-:-:S05]  /*5950*/  @P0 IMAD.HI.U32 R4, R0, R4, RZ ;  /* 0x0000000400040227 */ /* 0x001fca00078e00ff */
[----:B------:R-:W-:-:S07]  /*5960*/  @P0 SHF.R.U32.HI R0, RZ, R5, R4 ;  /* 0x00000005ff000219 */ /* 0x000fce0000011604 */
.L_x_1425:
[----:B------:R-:W-:Y:S05]  /*5970*/  BSYNC B0 ;  /* 0x0000000000007941 */ /* 0x000fea0003800000 */
.L_x_1423:
[----:B------:R-:W-:-:S05]  /*5980*/  IMAD R3, R0, R7, RZ ;  /* 0x0000000700037224 */ /* 0x000fca00078e02ff */
[----:B------:R-:W-:-:S07]  /*5990*/  VIMNMX R2, R2, R3, !PT ;  /* 0x0000000302027248 */ /* 0x000fce0007fe0100 */
.L_x_1422:
[----:B------:R-:W-:Y:S01]  /*59a0*/  IMAD.HI R2, R2, 0x66666667, RZ ;  /* 0x6666666702027827 */ /* 0x000fe200078e02ff */
[----:B------:R-:W-:Y:S03]  /*59b0*/  BSSY B0, `(.L_x_1426) ;  /* 0x0000027000007945 */ /* 0x000fe60003800000 */
[----:B------:R-:W-:Y:S01]  /*59c0*/  IMAD.MOV.U32 R105, RZ, RZ, RZ ;  /* 0x000000ffff697224 */ /* 0x000fe200078e00ff */
[----:B------:R-:W-:-:S04]  /*59d0*/  SHF.R.U32.HI R3, RZ, 0x1f, R2 ;  /* 0x0000001fff037819 */ /* 0x000fc80000011602 */
[----:B------:R-:W-:-:S04]  /*59e0*/  LEA.HI.SX32 R3, R2, R3, 0x1a ;  /* 0x0000000302037211 */ /* 0x000fc800078fd2ff */
[----:B------:R-:W-:-:S04]  /*59f0*/  VIMNMX R9, RZ, R3, !PT ;  /* 0x00000003ff097248 */ /* 0x000fc80007fe0100 */
[----:B------:R-:W-:-:S13]  /*5a00*/  ISETP.GT.AND P0, PT, R46, R9, PT ;  /* 0x000000092e00720c */ /* 0x000fda0003f04270 */
[----:B------:R-:W-:Y:S05]  /*5a10*/  @!P0 BRA `(.L_x_1427) ;  /* 0x0000000000808947 */ /* 0x000fea0003800000 */
[----:B------:R-:W2:Y:S01]  /*5a20*/  LDL R0, [R1+0x60] ;  /* 0x0000600001007983 */ /* 0x000ea20000100800 */
[----:B------:R-:W-:Y:S01]  /*5a30*/  ULDC UR4, c[0x0][0x9f0] ;  /* 0x00027c0000047ab9 */ /* 0x000fe20000000800 */
[----:B--2---:R-:W-:-:S04]  /*5a40*/  ISETP.NE.AND P0, PT, R0, RZ, PT ;  /* 0x000000ff0000720c */ /* 0x004fc80003f05270 */
        /* <DEDUP_REMOVED lines=28> */
[----:B------:R-:W-:-:S07]  /*5c10*/  IMAD.MOV.U32 R105, RZ, RZ, R3 ;  /* 0x000000ffff697224 */ /* 0x000fce00078e0003 */
.L_x_1427:
[----:B------:R-:W-:Y:S05]  /*5c20*/  BSYNC B0 ;  /* 0x0000000000007941 */ /* 0x000fea0003800000 */
.L_x_1426:
[----:B------:R-:W2:Y:S01]  /*5c30*/  LDL R0, [R1+0x6c] ;  /* 0x00006c0001007983 */ /* 0x000ea20000100800 */
[----:B------:R-:W-:Y:S02]  /*5c40*/  PLOP3.LUT P0, PT, PT, PT, PT, 0x80, 0x0 ;  /* 0x000000000000781c */ /* 0x000fe40003f0f070 */
        /* <DEDUP_REMOVED lines=9> */
[----:B------:R-:W-:Y:S01]  /*5ce0*/  IMAD.MOV.U32 R44, RZ, RZ, RZ ;  /* 0x000000ffff2c7224 */ /* 0x000fe200078e00ff */
[----:B------:R-:W-:Y:S02]  /*5cf0*/  CS2R R40, SRZ ;  /* 0x0000000000287805 */ /* 0x000fe4000001ff00 */
[----:B------:R-:W-:Y:S01]  /*5d00*/  CS2R R42, SRZ ;  /* 0x00000000002a7805 */ /* 0x000fe2000001ff00 */
[----:B------:R-:W-:Y:S01]  /*5d10*/  IMAD.MOV.U32 R3, RZ, RZ, RZ ;  /* 0x000000ffff037224 */ /* 0x000fe200078e00ff */
[----:B------:R-:W-:-:S02]  /*5d20*/  CS2R R52, SRZ ;  /* 0x0000000000347805 */ /* 0x000fc4000001ff00 */
[----:B------:R-:W-:Y:S02]  /*5d30*/  CS2R R48, SRZ ;  /* 0x0000000000307805 */ /* 0x000fe4000001ff00 */
[----:B------:R-:W-:Y:S02]  /*5d40*/  CS2R R54, SRZ ;  /* 0x0000000000367805 */ /* 0x000fe4000001ff00 */
[----:B------:R-:W-:Y:S01]  /*5d50*/  CS2R R50, SRZ ;  /* 0x0000000000327805 */ /* 0x000fe2000001ff00 */
[----:B--2---:R-:W-:-:S05]  /*5d60*/  IMAD R0, R0, R105, R9 ;  /* 0x0000006900007224 */ /* 0x004fca00078e0209 */
[----:B------:R0:W-:Y:S01]  /*5d70*/  STL [R1+0x48], R0 ;  /* 0x0000480001007387 */ /* 0x0001e20000100800 */
[----:B------:R-:W-:Y:S02]  /*5d80*/  VIADDMNMX R105, R0, R105, R46, PT ;  /* 0x0000006900697246 */ /* 0x000fe4000380012e */
[----:B------:R-:W-:Y:S02]  /*5d90*/  CS2R R46, SRZ ;  /* 0x00000000002e7805 */ /* 0x000fe4000001ff00 */
        /* <DEDUP_REMOVED lines=9> */
[----:B------:R-:W-:-:S06]  /*5e30*/  SHF.R.S32.HI R0, RZ, 0x7, R0 ;  /* 0x00000007ff007819 */ /* 0x000fcc0000011400 */
        /* <DEDUP_REMOVED lines=24> */
.L_x_1430:
[----:B------:R-:W-:Y:S05]  /*5fc0*/  BSYNC B6 ;  /* 0x0000000000067941 */ /* 0x000fea0003800000 */
.L_x_1429:
        /* <DEDUP_REMOVED lines=8> */
[----:B------:R-:W0:Y:S08]  /*6050*/  @P1 LDC.64 R8, c[0x0][0x9b8] ;  /* 0x00026e00ff081b82 */ /* 0x000e300000000a00 */
[----:B------:R-:W1:Y:S08]  /*6060*/  @P0 LDC.64 R6, c[0x0][0x9a8] ;  /* 0x00026a00ff060b82 */ /* 0x000e700000000a00 */
[----:B------:R-:W4:Y:S08]  /*6070*/  @P0 LDC.64 R10, c[0x0][0x9b0] ;  /* 0x00026c00ff0a0b82 */ /* 0x000f300000000a00 */
[----:B------:R-:W4:Y:S01]  /*6080*/  @P1 LDC.64 R12, c[0x0][0x9c0] ;  /* 0x00027000ff0c1b82 */ /* 0x000f220000000a00 */
[----:B--2---:R-:W-:-:S02]  /*6090*/  @P1 SHF.R.S32.HI R5, RZ, 0x1f, R21 ;  /* 0x0000001fff051819 */ /* 0x004fc40000011415 */
[----:B------:R-:W-:Y:S01]  /*60a0*/  @P0 SHF.R.S32.HI R3, RZ, 0x1f, R21 ;  /* 0x0000001fff030819 */ /* 0x000fe20000011415 */
[----:B---3--:R-:W-:Y:S02]  /*60b0*/  IMAD.MOV.U32 R20, RZ, RZ, R2 ;  /* 0x000000ffff147224 */ /* 0x008fe400078e0002 */
[----:B0-----:R-:W-:Y:S02]  /*60c0*/  @P1 IMAD R2, R5, R8, RZ ;  /* 0x0000000805021224 */ /* 0x001fe400078e02ff */
[-C--:B-1----:R-:W-:Y:S02]  /*60d0*/  @P0 IMAD R0, R3, R6.reuse, RZ ;  /* 0x0000000603000224 */ /* 0x082fe400078e02ff */
[C---:B------:R-:W-:Y:S02]  /*60e0*/  @P1 IMAD R9, R21.reuse, R9, R2 ;  /* 0x0000000915091224 */ /* 0x040fe400078e0202 */
[C---:B------:R-:W-:Y:S02]  /*60f0*/  @P0 IMAD R7, R21.reuse, R7, R0 ;  /* 0x0000000715070224 */ /* 0x040fe400078e0200 */
[----:B------:R-:W-:-:S04]  /*6100*/  @P0 IMAD.WIDE.U32 R2, R21, R6, RZ ;  /* 0x0000000615020225 */ /* 0x000fc800078e00ff */
[----:B------:R-:W-:-:S04]  /*6110*/  @P1 IMAD.WIDE.U32 R4, R21, R8, RZ ;  /* 0x0000000815041225 */ /* 0x000fc800078e00ff */
[----:B------:R-:W-:Y:S02]  /*6120*/  @P0 IMAD.IADD R3, R3, 0x1, R7 ;  /* 0x0000000103030824 */ /* 0x000fe400078e0207 */
[----:B------:R-:W-:Y:S02]  /*6130*/  @P1 IMAD.IADD R5, R5, 0x1, R9 ;  /* 0x0000000105051824 */ /* 0x000fe400078e0209 */
[----:B----4-:R-:W-:-:S04]  /*6140*/  @P0 IMAD.WIDE.U32 R2, R20, R10, R2 ;  /* 0x0000000a14020225 */ /* 0x010fc800078e0002 */
[----:B------:R-:W-:-:S04]  /*6150*/  @P1 IMAD.WIDE.U32 R6, R20, R12, R4 ;  /* 0x0000000c14061225 */ /* 0x000fc800078e0004 */
[----:B------:R-:W-:Y:S01]  /*6160*/  @P0 IMAD R5, R20, R11, R3 ;  /* 0x0000000b14050224 */ /* 0x000fe200078e0203 */
[----:B------:R-:W-:Y:S01]  /*6170*/  @P1 LEA R8, P3, R6, UR6, 0x2 ;  /* 0x0000000606081c11 */ /* 0x000fe2000f8610ff */
[----:B------:R-:W-:Y:S01]  /*6180*/  @P1 IMAD R3, R20, R13, R7 ;  /* 0x0000000d14031224 */ /* 0x000fe200078e0207 */
[----:B------:R-:W-:Y:S01]  /*6190*/  @P0 LEA R4, P2, R2, UR4, 0x2 ;  /* 0x0000000402040c11 */ /* 0x000fe2000f8410ff */
[----:B------:R-:W-:Y:S01]  /*61a0*/  IMAD.MOV.U32 R0, RZ, RZ, 0x3f800000 ;  /* 0x3f800000ff007424 */ /* 0x000fe200078e00ff */
[----:B------:R-:W-:Y:S02]  /*61b0*/  ULDC UR4, c[0x0][0x3f4] ;  /* 0x0000fd0000047ab9 */ /* 0x000fe40000000800 */
[----:B------:R-:W-:Y:S01]  /*61c0*/  @P1 LEA.HI.X R9, R6, UR7, R3, 0x2, P3 ;  /* 0x0000000706091c11 */ /* 0x000fe200098f1403 */
[----:B------:R-:W-:Y:S01]  /*61d0*/  IMAD.MOV.U32 R3, RZ, RZ, 0x3f800000 ;  /* 0x3f800000ff037424 */ /* 0x000fe200078e00ff */
[----:B------:R-:W-:-:S03]  /*61e0*/  @P0 LEA.HI.X R5, R2, UR5, R5, 0x2, P2 ;  /* 0x0000000502050c11 */ /* 0x000fc600090f1405 */
        /* <DEDUP_REMOVED lines=17> */
.L_x_1434:
[----:B-1----:R1:W2:Y:S02]  /*6300*/  SYNCS.PHASECHK.TRANS64.TRYWAIT P0, [R22+URZ+0x13200], R3 ;  /* 0x01320003160075a7 */ /* 0x0022a4000800017f */
[----:B--2---:R-:W-:Y:S05]  /*6310*/  @!P0 NANOSLEEP.SYNCS 0x989680 ;  /* 0x009896800000895d */ /* 0x004fea0003900000 */
[----:B------:R-:W2:Y:S02]  /*6320*/  @!P0 SYNCS.PHASECHK.TRANS64 P0, [R22+URZ+0x13200], R3 ;  /* 0x01320003160085a7 */ /* 0x000ea4000800007f */
[----:B--2---:R-:W-:Y:S05]  /*6330*/  @!P0 BRA `(.L_x_1434) ;  /* 0xfffffffc00f08947 */ /* 0x004fea000383ffff */
.L_x_1433:
[----:B------:R-:W-:Y:S05]  /*6340*/  BSYNC B0 ;  /* 0x0000000000007941 */ /* 0x000fea0003800000 */
.L_x_1432:
[----:B------:R-:W-:Y:S05]  /*6350*/  BRA `(.L_x_1435) ;  /* 0x0000002c003c7947 */ /* 0x000fea0003800000 */
.L_x_1431:
[----:B------:R-:W-:Y:S01]  /*6360*/  LOP3.LUT P0, RZ, R24, 0x1bf, RZ, 0xc0, !PT ;  /* 0x000001bf18ff7812 */ /* 0x000fe2000780c0ff */
[----:B------:R-:W-:Y:S01]  /*6370*/  ULDC.64 UR4, c[0x0][0x3f8] ;  /* 0x0000fe0000047ab9 */ /* 0x000fe20000000a00 */
[----:B-----5:R-:W-:Y:S01]  /*6380*/  SHF.R.S32.HI R0, RZ, 0x1f, R45 ;  /* 0x0000001fff007819 */ /* 0x020fe2000001142d */
[----:B------:R-:W-:Y:S01]  /*6390*/  ULDC.64 UR6, c[0x0][0x408] ;  /* 0x0001020000067ab9 */ /* 0x000fe20000000a00 */
[----:B------:R-:W-:Y:S01]  /*63a0*/  IMAD.WIDE.U32 R24, R45, UR4, RZ ;  /* 0x000000042d187c25 */ /* 0x000fe2000f8e00ff */
[----:B------:R-:W-:Y:S03]  /*63b0*/  BSSY B6, `(.L_x_1436) ;  /* 0x0000019000067945 */ /* 0x000fe60003800000 */
[C---:B------:R-:W-:Y:S02]  /*63c0*/  IMAD R4, R0.reuse, UR4, RZ ;  /* 0x0000000400047c24 */ /* 0x040fe4000f8e02ff */
[----:B------:R-:W-:-:S02]  /*63d0*/  IMAD R0, R0, UR6, RZ ;  /* 0x0000000600007c24 */ /* 0x000fc4000f8e02ff */
[C---:B------:R-:W-:Y:S02]  /*63e0*/  IMAD R29, R45.reuse, UR5, R4 ;  /* 0x000000052d1d7c24 */ /* 0x040fe4000f8e0204 */
[C---:B------:R-:W-:Y:S02]  /*63f0*/  IMAD R31, R45.reuse, UR7, R0 ;  /* 0x000000072d1f7c24 */ /* 0x040fe4000f8e0200 */
[----:B------:R-:W-:-:S04]  /*6400*/  IMAD.WIDE.U32 R26, R45, UR6, RZ ;  /* 0x000000062d1a7c25 */ /* 0x000fc8000f8e00ff */
[----:B------:R-:W-:Y:S02]  /*6410*/  IMAD.IADD R29, R29, 0x1, R25 ;  /* 0x000000011d1d7824 */ /* 0x000fe400078e0219 */
        /* <DEDUP_REMOVED lines=18> */
.L_x_1437:
[----:B------:R-:W-:Y:S05]  /*6540*/  BSYNC B6 ;  /* 0x0000000000067941 */ /* 0x000fea0003800000 */
.L_x_1436:
[----:B------:R-:W2:Y:S01]  /*6550*/  LDL R21, [R1+0x34] ;  /* 0x0000340001157983 */ /* 0x000ea20000100800 */
[----:B------:R-:W-:Y:S01]  /*6560*/  LEA.HI R33, R33, R30, RZ, 0x2 ;  /* 0x0000001e21217211 */ /* 0x000fe200078f10ff */
[----:B------:R-:W-:Y:S01]  /*6570*/  ULDC.U8 UR4, c[0x0][0x410] ;  /* 0x0001040000047ab9 */ /* 0x000fe20000000000 */
[----:B------:R-:W-:Y:S01]  /*6580*/  BSSY B0, `(.L_x_1438) ;  /* 0x00002a4000007945 */ /* 0x000fe20003800000 */
[----:B------:R-:W0:Y:S01]  /*6590*/  S2R R32, SR_TID.X ;  /* 0x0000000000207919 */ /* 0x000e220000002100 */
[----:B------:R-:W-:Y:S02]  /*65a0*/  ISETP.NE.AND P0, PT, RZ, UR4, PT ;  /* 0x00000004ff007c0c */ /* 0x000fe4000bf05270 */
[--C-:B------:R-:W-:Y:S02]  /*65b0*/  SHF.R.S32.HI R20, RZ, 0x2, R33.reuse ;  /* 0x00000002ff147819 */ /* 0x100fe40000011421 */
[----:B------:R-:W-:-:S04]  /*65c0*/  SHF.R.S32.HI R33, RZ, 0x1f, R33 ;  /* 0x0000001fff217819 */ /* 0x000fc80000011421 */
[----:B------:R-:W-:-:S04]  /*65d0*/  LEA.HI R33, R33, R20, RZ, 0x2 ;  /* 0x0000001421217211 */ /* 0x000fc800078f10ff */
[----:B------:R-:W-:-:S05]  /*65e0*/  LOP3.LUT R33, R33, 0xfffffffc, RZ, 0xc0, !PT ;  /* 0xfffffffc21217812 */ /* 0x000fca00078ec0ff */
[----:B------:R-:W-:Y:S02]  /*65f0*/  IMAD.IADD R20, R20, 0x1, -R33 ;  /* 0x0000000114147824 */ /* 0x000fe400078e0a21 */
[C---:B0-----:R-:W-:Y:S02]  /*6600*/  VIADD R35, R32.reuse, 0xffffff80 ;  /* 0xffffff8020237836 */ /* 0x041fe40000000000 */
[----:B------:R-:W-:-:S05]  /*6610*/  VIADD R34, R32, 0xffffff80 ;  /* 0xffffff8020227836 */ /* 0x000fca0000000000 */
[----:B------:R-:W-:-:S04]  /*6620*/  LEA.HI R34, R34, R35, RZ, 0x1 ;  /* 0x0000002322227211 */ /* 0x000fc800078f08ff */
[----:B------:R-:W-:-:S05]  /*6630*/  SHF.R.S32.HI R34, RZ, 0x1, R34 ;  /* 0x00000001ff227819 */ /* 0x000fca0000011422 */
[----:B--2---:R-:W-:Y:S01]  /*6640*/  IMAD.IADD R10, R34, 0x1, R21 ;  /* 0x00000001220a7824 */ /* 0x004fe200078e0215 */
[----:B------:R-:W-:Y:S06]  /*6650*/  @!P0 BRA `(.L_x_1439) ;  /* 0x0000001400408947 */ /* 0x000fec0003800000 */
[----:B------:R-:W0:Y:S01]  /*6660*/  LDC R21, c[0x0][0x448] ;  /* 0x00011200ff157b82 */ /* 0x000e220000000800 */
[----:B------:R-:W-:Y:S01]  /*6670*/  ULDC.64 UR4, c[0x0][0x3f8] ;  /* 0x0000fe0000047ab9 */ /* 0x000fe20000000a00 */
[----:B------:R-:W-:Y:S01]  /*6680*/  IMAD.MOV.U32 R6, RZ, RZ, R24 ;  /* 0x000000ffff067224 */ /* 0x000fe200078e0018 */
[----:B------:R-:W-:Y:S01]  /*6690*/  ULDC.64 UR6, c[0x0][0x408] ;  /* 0x0001020000067ab9 */ /* 0x000fe20000000a00 */
[----:B------:R-:W-:Y:S02]  /*66a0*/  IMAD.MOV.U32 R7, RZ, RZ, R29 ;  /* 0x000000ffff077224 */ /* 0x000fe400078e001d */
[----:B------:R-:W-:Y:S02]  /*66b0*/  IMAD.MOV.U32 R8, RZ, RZ, R26 ;  /* 0x000000ffff087224 */ /* 0x000fe400078e001a */
[----:B------:R-:W-:Y:S01]  /*66c0*/  IMAD.MOV.U32 R9, RZ, RZ, R31 ;  /* 0x000000ffff097224 */ /* 0x000fe200078e001f */
[----:B0-----:R-:W-:-:S13]  /*66d0*/  ISETP.NE.AND P0, PT, R21, 0x1, PT ;  /* 0x000000011500780c */ /* 0x001fda0003f05270 */
[----:B------:R-:W0:Y:S08]  /*66e0*/  @P0 LDC R3, c[0x0][0x44c] ;  /* 0x00011300ff030b82 */ /* 0x000e300000000800 */
[----:B------:R-:W1:Y:S01]  /*66f0*/  @P0 LDC R5, c[0x0][0x450] ;  /* 0x00011400ff050b82 */ /* 0x000e620000000800 */
[----:B0-----:R-:W-:-:S04]  /*6700*/  @P0 IMAD.HI.U32 R0, R10, R3, RZ ;  /* 0x000000030a000227 */ /* 0x001fc800078e00ff */
[----:B------:R-:W-:Y:S01]  /*6710*/  IMAD.MOV.U32 R3, RZ, RZ, R10 ;  /* 0x000000ffff037224 */ /* 0x000fe200078e000a */
[----:B-1----:R-:W-:-:S04]  /*6720*/  @P0 SHF.R.U32.HI R3, RZ, R5, R0 ;  /* 0x00000005ff030219 */ /* 0x002fc80000011600 */
[----:B------:R-:W-:Y:S01]  /*6730*/  SHF.R.S32.HI R0, RZ, 0x1f, R3 ;  /* 0x0000001fff007819 */ /* 0x000fe20000011403 */
[----:B------:R-:W-:-:S04]  /*6740*/  IMAD.WIDE.U32 R6, R3, UR4, R6 ;  /* 0x0000000403067c25 */ /* 0x000fc8000f8e0006 */
[C---:B------:R-:W-:Y:S02]  /*6750*/  IMAD R4, R0.reuse, UR4, RZ ;  /* 0x0000000400047c24 */ /* 0x040fe4000f8e02ff */
[----:B------:R-:W-:Y:S02]  /*6760*/  IMAD R0, R0, UR6, RZ ;  /* 0x0000000600007c24 */ /* 0x000fe4000f8e02ff */
[C---:B------:R-:W-:Y:S01]  /*6770*/  IMAD R13, R3.reuse, UR5, R4 ;  /* 0x00000005030d7c24 */ /* 0x040fe2000f8e0204 */
[----:B------:R-:W-:Y:S01]  /*6780*/  LEA.HI R4, R30, R30, RZ, 0x1 ;  /* 0x0000001e1e047211 */ /* 0x000fe200078f08ff */
[C---:B------:R-:W-:Y:S01]  /*6790*/  IMAD.WIDE.U32 R8, R3.reuse, UR6, R8 ;  /* 0x0000000603087c25 */ /* 0x040fe2000f8e0008 */
[----:B------:R-:W-:Y:S02]  /*67a0*/  ULDC.64 UR4, c[0x0][0x3e8] ;  /* 0x0000fa0000047ab9 */ /* 0x000fe40000000a00 */
[----:B------:R-:W-:Y:S01]  /*67b0*/  LOP3.LUT R15, R4, 0xfffffffe, RZ, 0xc0, !PT ;  /* 0xfffffffe040f7812 */ /* 0x000fe200078ec0ff */
[----:B------:R-:W-:Y:S01]  /*67c0*/  IMAD R11, R3, UR7, R0 ;  /* 0x00000007030b7c24 */ /* 0x000fe2000f8e0200 */
[----:B------:R-:W-:Y:S01]  /*67d0*/  ULDC.64 UR6, c[0x0][0x400] ;  /* 0x0001000000067ab9 */ /* 0x000fe20000000a00 */
[----:B------:R-:W-:Y:S01]  /*67e0*/  IADD3 R3, P0, R6, UR4, RZ ;  /* 0x0000000406037c10 */ /* 0x000fe2000ff1e0ff */
[----:B------:R-:W-:Y:S01]  /*67f0*/  UMOV UR4, 0xffffffff ;  /* 0xffffffff00047882 */ /* 0x000fe20000000000 */
[----:B------:R-:W-:Y:S01]  /*6800*/  IMAD.IADD R15, R30, 0x1, -R15 ;  /* 0x000000011e0f7824 */ /* 0x000fe200078e0a0f */
[----:B------:R-:W-:-:S02]  /*6810*/  IADD3 R5, P1, R8, UR6, RZ ;  /* 0x0000000608057c10 */ /* 0x000fc4000ff3e0ff */
[----:B------:R-:W-:Y:S01]  /*6820*/  IADD3.X R13, R7, UR5, R13, P0, !PT ;  /* 0x00000005070d7c10 */ /* 0x000fe200087fe40d */
[----:B------:R-:W-:Y:S01]  /*6830*/  IMAD.SHL.U32 R29, R15, 0x8, RZ ;  /* 0x000000080f1d7824 */ /* 0x000fe200078e00ff */
[----:B------:R-:W-:-:S03]  /*6840*/  IADD3.X R4, R9, UR7, R11, P1, !PT ;  /* 0x0000000709047c10 */ /* 0x000fc60008ffe40b */
[----:B------:R-:W-:Y:S01]  /*6850*/  VIADD R31, R29, 0x10 ;  /* 0x000000101d1f7836 */ /* 0x000fe20000000000 */
[----:B------:R-:W-:Y:S06]  /*6860*/  BRA.DIV UR4, `(.L_x_1440) ;  /* 0x0000020204787947 */ /* 0x000fec000b800000 */
[----:B------:R0:W1:Y:S04]  /*6870*/  SHFL.IDX PT, R0, R13, RZ, 0x1e1f ;  /* 0x001e1fff0d007589 */ /* 0x00006800000e0000 */
[----:B------:R-:W2:Y:S04]  /*6880*/  SHFL.IDX PT, R3, R3, RZ, 0x1e1f ;  /* 0x001e1fff03037589 */ /* 0x000ea800000e0000 */
[----:B------:R-:W3:Y:S04]  /*6890*/  SHFL.IDX PT, R4, R4, RZ, 0x1e1f ;  /* 0x001e1fff04047589 */ /* 0x000ee800000e0000 */
[----:B------:R0:W4:Y:S02]  /*68a0*/  SHFL.IDX PT, R14, R5, RZ, 0x1e1f ;  /* 0x001e1fff050e7589 */ /* 0x00012400000e0000 */
.L_x_1729:
[----:B0-----:R-:W5:Y:S04]  /*68b0*/  LDL R5, [R1+0x4] ;  /* 0x0000040001057983 */ /* 0x001f680000100800 */
[----:B------:R-:W2:Y:S01]  /*68c0*/  LDL R6, [R1+0x68] ;  /* 0x0000680001067983 */ /* 0x000ea20000100800 */
[----:B------:R-:W-:Y:S01]  /*68d0*/  BSSY B1, `(.L_x_1441) ;  /* 0x0000021000017945 */ /* 0x000fe20003800000 */
[----:B------:R-:W-:Y:S02]  /*68e0*/  CS2R R12, SRZ ;  /* 0x00000000000c7805 */ /* 0x000fe4000001ff00 */
[----:B------:R-:W-:Y:S02]  /*68f0*/  CS2R R8, SRZ ;  /* 0x0000000000087805 */ /* 0x000fe4000001ff00 */
[----:B------:R-:W-:Y:S01]  /*6900*/  CS2R R24, SRZ ;  /* 0x0000000000187805 */ /* 0x000fe2000001ff00 */
[----:B-----5:R-:W-:Y:S01]  /*6910*/  IMAD R21, R5, R21, RZ ;  /* 0x0000001505157224 */ /* 0x020fe200078e02ff */
[----:B--2---:R-:W-:-:S04]  /*6920*/  LEA.HI R5, R6, R6, RZ, 0x1 ;  /* 0x0000000606057211 */ /* 0x004fc800078f08ff */
[----:B------:R-:W-:Y:S02]  /*6930*/  ISETP.GE.AND P0, PT, R10, R21, PT ;  /* 0x000000150a00720c */ /* 0x000fe40003f06270 */
[----:B------:R-:W-:Y:S02]  /*6940*/  CS2R R10, SRZ ;  /* 0x00000000000a7805 */ /* 0x000fe4000001ff00 */
[----:B------:R-:W-:-:S05]  /*6950*/  LOP3.LUT R5, R5, 0xfffffffe, RZ, 0xc0, !PT ;  /* 0xfffffffe05057812 */ /* 0x000fca00078ec0ff */
[----:B------:R-:W-:-:S05]  /*6960*/  IMAD.IADD R5, R6, 0x1, -R5 ;  /* 0x0000000106057824 */ /* 0x000fca00078e0a05 */
[----:B------:R-:W-:Y:S01]  /*6970*/  SHF.L.U32 R5, R5, 0x1f, RZ ;  /* 0x0000001f05057819 */ /* 0x000fe200000006ff */
[----:B------:R-:W-:Y:S06]  /*6980*/  @P0 BRA `(.L_x_1442) ;  /* 0x0000000000540947 */ /* 0x000fec0003800000 */
[----:B------:R-:W-:Y:S01]  /*6990*/  ULDC UR4, c[0x0][0x3f4] ;  /* 0x0000fd0000047ab9 */ /* 0x000fe20000000800 */
[----:B------:R-:W-:Y:S02]  /*69a0*/  SHF.R.S32.HI R9, RZ, 0x1f, R31 ;  /* 0x0000001fff097819 */ /* 0x000fe4000001141f */
[----:B------:R-:W-:Y:S02]  /*69b0*/  CS2R R10, SRZ ;  /* 0x00000000000a7805 */ /* 0x000fe4000001ff00 */
[----:B------:R-:W-:Y:S02]  /*69c0*/  ISETP.GE.AND P4, PT, R29, UR4, PT ;  /* 0x000000041d007c0c */ /* 0x000fe4000bf86270 */
[----:B------:R-:W-:Y:S02]  /*69d0*/  ISETP.GE.AND P5, PT, R31, UR4, PT ;  /* 0x000000041f007c0c */ /* 0x000fe4000bfa6270 */
[----:B------:R-:W-:Y:S02]  /*69e0*/  CS2R R24, SRZ ;  /* 0x0000000000187805 */ /* 0x000fe4000001ff00 */
[----:B------:R-:W-:-:S07]  /*69f0*/  CS2R R12, SRZ ;  /* 0x00000000000c7805 */ /* 0x000fce000001ff00 */
[-C--:B----4-:R-:W-:Y:S02]  /*6a00*/  @!P4 IADD3 R32, P1, R29, R14.reuse, RZ ;  /* 0x0000000e1d20c210 */ /* 0x090fe40007f3e0ff */
[CC--:B------:R-:W-:Y:S02]  /*6a10*/  @!P5 IADD3 R26, P2, R31.reuse, R3.reuse, RZ ;  /* 0x000000031f1ad210 */ /* 0x0c0fe40007f5e0ff */
[----:B------:R-:W-:Y:S02]  /*6a20*/  @!P5 IADD3 R14, P3, R31, R14, RZ ;  /* 0x0000000e1f0ed210 */ /* 0x000fe40007f7e0ff */
[----:B------:R-:W-:Y:S01]  /*6a30*/  @!P4 IADD3 R6, P0, R29, R3, RZ ;  /* 0x000000031d06c210 */ /* 0x000fe20007f1e0ff */
[----:B-1----:R-:W-:Y:S01]  /*6a40*/  @!P5 IMAD.X R27, R0, 0x1, R9, P2 ;  /* 0x00000001001bd824 */ /* 0x002fe200010e0609 */
[----:B------:R-:W-:Y:S01]  /*6a50*/  @!P4 SHF.R.S32.HI R3, RZ, 0x1f, R29 ;  /* 0x0000001fff03c819 */ /* 0x000fe2000001141d */
[----:B---3--:R-:W-:Y:S01]  /*6a60*/  @!P5 IMAD.X R15, R4, 0x1, R9, P3 ;  /* 0x00000001040fd824 */ /* 0x008fe200018e0609 */
[----:B------:R-:W-:-:S02]  /*6a70*/  CS2R R8, SRZ ;  /* 0x0000000000087805 */ /* 0x000fc4000001ff00 */
[----:B------:R0:W5:Y:S01]  /*6a80*/  @!P5 LD.E.64 R10, desc[UR44][R26.64] ;  /* 0x0000002c1a0ad980 */ /* 0x000162000c101b00 */
[--C-:B------:R-:W-:Y:S02]  /*6a90*/  @!P4 IMAD.X R7, R0, 0x1, R3.reuse, P0 ;  /* 0x000000010007c824 */ /* 0x100fe400000e0603 */
[----:B------:R-:W-:Y:S01]  /*6aa0*/  @!P4 IMAD.X R33, R4, 0x1, R3, P1 ;  /* 0x000000010421c824 */ /* 0x000fe200008e0603 */
[----:B------:R0:W5:Y:S04]  /*6ab0*/  @!P5 LD.E.64 R8, desc[UR44][R14.64] ;  /* 0x0000002c0e08d980 */ /* 0x000168000c101b00 */
[----:B------:R0:W5:Y:S04]  /*6ac0*/  @!P4 LD.E.64 R24, desc[UR44][R6.64] ;  /* 0x0000002c0618c980 */ /* 0x000168000c101b00 */
[----:B------:R0:W5:Y:S02]  /*6ad0*/  @!P4 LD.E.64 R12, desc[UR44][R32.64] ;  /* 0x0000002c200cc980 */ /* 0x000164000c101b00 */
.L_x_1442:
[----:B------:R-:W-:Y:S05]  /*6ae0*/  BSYNC B1 ;  /* 0x0000000000017941 */ /* 0x000fea0003800000 */
.L_x_1441:
[----:B-1----:R-:W2:Y:S01]  /*6af0*/  LDL.LU R0, [R1+0x54] ;  /* 0x0000540001007983 */ /* 0x002ea20000300800 */
[----:B------:R-:W1:Y:S01]  /*6b00*/  SYNCS.PHASECHK.TRANS64.TRYWAIT P0, [R22+URZ+0x13200], R5 ;  /* 0x01320005160075a7 */ /* 0x000e62000800017f */
[----:B------:R-:W-:Y:S01]  /*6b10*/  BSSY B1, `(.L_x_1443) ;  /* 0x0000005000017945 */ /* 0x000fe20003800000 */
[----:B--2---:R-:W-:-:S05]  /*6b20*/  IMAD R0, R0, -0xc0, R21 ;  /* 0xffffff4000007824 */ /* 0x004fca00078e0215 */
[----:B------:R-:W-:-:S04]  /*6b30*/  VIMNMX R0, R0, 0xc0, PT ;  /* 0x000000c000007848 */ /* 0x000fc80003fe0100 */
[----:B------:R-:W-:Y:S01]  /*6b40*/  ISETP.GE.AND P1, PT, R34, R0, PT ;  /* 0x000000002200720c */ /* 0x000fe20003f26270 */
[----:B-1----:R-:W-:-:S12]  /*6b50*/  @!P0 BRA `(.L_x_1444) ;  /* 0x0000020000288947 */ /* 0x002fd80003800000 */
.L_x_1730:
[----:B------:R-:W-:Y:S05]  /*6b60*/  BSYNC B1 ;  /* 0x0000000000017941 */ /* 0x000fea0003800000 */
.L_x_1443:
[----:B------:R-:W-:Y:S05]  /*6b70*/  @P1 BRA `(.L_x_1445) ;  /* 0x0000002400101947 */ /* 0x000fea0003800000 */
[----:B------:R2:W5:Y:S01]  /*6b80*/  LDL R39, [R1+0x40] ;  /* 0x0000400001277983 */ /* 0x0005620000100800 */
[----:B------:R-:W0:Y:S01]  /*6b90*/  LDC R0, c[0x0][0x3f4] ;  /* 0x0000fd00ff007b82 */ /* 0x000e220000000800 */
[----:B------:R-:W-:Y:S01]  /*6ba0*/  BSSY B1, `(.L_x_1446) ;  /* 0x000007b000017945 */ /* 0x000fe20003800000 */
[-C--:B0-----:R-:W-:Y:S02]  /*6bb0*/  ISETP.GE.AND P0, PT, R29, R0.reuse, PT ;  /* 0x000000001d00720c */ /* 0x081fe40003f06270 */
[----:B------:R-:W-:-:S11]  /*6bc0*/  ISETP.GE.AND P1, PT, R31, R0, PT ;  /* 0x000000001f00720c */ /* 0x000fd60003f26270 */
[----:B--2---:R-:W-:Y:S05]  /*6bd0*/  @P0 BRA `(.L_x_1447) ;  /* 0x0000000400dc0947 */ /* 0x004fea0003800000 */
[----:B-----5:R-:W-:Y:S01]  /*6be0*/  IMAD.IADD R0, R22, 0x1, R39 ;  /* 0x0000000116007824 */ /* 0x020fe200078e0227 */
[----:B----4-:R-:W-:Y:S02]  /*6bf0*/  SHF.R.U32.HI R14, RZ, 0x8, R24 ;  /* 0x00000008ff0e7819 */ /* 0x010fe40000011618 */
[----:B------:R-:W-:Y:S02]  /*6c00*/  SHF.R.U32.HI R26, RZ, 0x8, R25 ;  /* 0x00000008ff1a7819 */ /* 0x000fe40000011619 */
[----:B-1-3--:R-:W0:Y:S01]  /*6c10*/  LDS.128 R4, [R0+0xb000] ;  /* 0x00b0000000047984 */ /* 0x00ae220000000c00 */
        /* <DEDUP_REMOVED lines=8> */
[----:B------:R-:W-:-:S02]  /*6ca0*/  SHF.R.U32.HI R29, RZ, 0x10, R13 ;  /* 0x00000010ff1d7819 */ /* 0x000fc4000001160d */
[----:B------:R-:W-:Y:S02]  /*6cb0*/  LOP3.LUT R27, R13, 0xff, RZ, 0xc0, !PT ;  /* 0x000000ff0d1b7812 */ /* 0x000fe400078ec0ff */
[----:B------:R-:W-:Y:S01]  /*6cc0*/  LOP3.LUT R30, R30, 0xff, RZ, 0xc0, !PT ;  /* 0x000000ff1e1e7812 */ /* 0x000fe200078ec0ff */
[----:B------:R-:W-:Y:S01]  /*6cd0*/  IMAD.U32 R29, R29, 0x10000, RZ ;  /* 0x000100001d1d7824 */ /* 0x000fe200078e00ff */
[----:B------:R-:W-:Y:S02]  /*6ce0*/  PRMT R15, R26, 0x7604, R15 ;  /* 0x000076041a0f7816 */ /* 0x000fe4000000000f */
[----:B------:R-:W-:Y:S01]  /*6cf0*/  LOP3.LUT R26, R14, 0xff, RZ, 0xc0, !PT ;  /* 0x000000ff0e1a7812 */ /* 0x000fe200078ec0ff */
[----:B------:R-:W-:Y:S01]  /*6d00*/  IMAD.U32 R14, R31, 0x10000, RZ ;  /* 0x000100001f0e7824 */ /* 0x000fe200078e00ff */
[----:B------:R-:W-:Y:S02]  /*6d10*/  PRMT R30, R30, 0x7604, R27 ;  /* 0x000076041e1e7816 */ /* 0x000fe4000000001b */
[----:B------:R-:W-:-:S02]  /*6d20*/  LOP3.LUT R21, R12, 0xff, RZ, 0xc0, !PT ;  /* 0x000000ff0c157812 */ /* 0x000fc400078ec0ff */
[----:B------:R-:W-:Y:S02]  /*6d30*/  LOP3.LUT R27, R15, 0xff0000, R14, 0xf8, !PT ;  /* 0x00ff00000f1b7812 */ /* 0x000fe400078ef80e */
[----:B------:R-:W-:Y:S02]  /*6d40*/  LOP3.LUT R31, R30, 0xff0000, R29, 0xf8, !PT ;  /* 0x00ff00001e1f7812 */ /* 0x000fe400078ef81d */
[----:B------:R-:W-:Y:S02]  /*6d50*/  PRMT R21, R26, 0x7604, R21 ;  /* 0x000076041a157816 */ /* 0x000fe40000000015 */
[----:B------:R-:W-:Y:S02]  /*6d60*/  LOP3.LUT R15, R3, 0xff0000, R24, 0xf8, !PT ;  /* 0x00ff0000030f7812 */ /* 0x000fe400078ef818 */
[----:B------:R-:W-:Y:S02]  /*6d70*/  LOP3.LUT R31, R31, 0xff000000, R13, 0xf8, !PT ;  /* 0xff0000001f1f7812 */ /* 0x000fe400078ef80d */
[----:B------:R-:W-:-:S02]  /*6d80*/  LOP3.LUT R27, R27, 0xff000000, R25, 0xf8, !PT ;  /* 0xff0000001b1b7812 */ /* 0x000fc400078ef819 */
[----:B------:R-:W-:Y:S02]  /*6d90*/  LOP3.LUT R29, R21, 0xff0000, R12, 0xf8, !PT ;  /* 0x00ff0000151d7812 */ /* 0x000fe400078ef80c */
[----:B------:R-:W-:Y:S02]  /*6da0*/  LOP3.LUT R21, R15, 0xff000000, R24, 0xf8, !PT ;  /* 0xff0000000f157812 */ /* 0x000fe400078ef818 */
[-C--:B0-----:R-:W-:Y:S02]  /*6db0*/  F2FP.F16.E4M3.UNPACK_B R3, R6.reuse.H1 ;  /* 0x00000006ff03723e */ /* 0x081fe400030006ff */
[----:B------:R-:W-:Y:S02]  /*6dc0*/  F2FP.F16.E4M3.UNPACK_B R26, R31 ;  /* 0x0000001fff1a723e */ /* 0x000fe400020006ff */
[----:B------:R-:W-:Y:S01]  /*6dd0*/  F2FP.F16.E4M3.UNPACK_B R24, R27 ;  /* 0x0000001bff18723e */ /* 0x000fe200020006ff */
[--C-:B------:R-:W-:Y:S01]  /*6de0*/  HADD2.F32 R13, -RZ, R3.reuse.H0_H0 ;  /* 0x20000003ff0d7230 */ /* 0x100fe20000004100 */
[----:B------:R-:W-:Y:S01]  /*6df0*/  LOP3.LUT R29, R29, 0xff000000, R12, 0xf8, !PT ;  /* 0xff0000001d1d7812 */ /* 0x000fe200078ef80c */
[----:B------:R-:W-:Y:S01]  /*6e00*/  HADD2.F32 R12, -RZ, R3.H1_H1 ;  /* 0x30000003ff0c7230 */ /* 0x000fe20000004100 */
[----:B------:R-:W-:Y:S01]  /*6e10*/  F2FP.F16.E4M3.UNPACK_B R6, R6 ;  /* 0x00000006ff06723e */ /* 0x000fe200020006ff */
[----:B------:R-:W-:Y:S01]  /*6e20*/  HADD2.F32 R30, -RZ, R26.H1_H1 ;  /* 0x3000001aff1e7230 */ /* 0x000fe20000004100 */
[-C--:B------:R-:W-:Y:S01]  /*6e30*/  F2FP.F16.E4M3.UNPACK_B R14, R7.reuse ;  /* 0x00000007ff0e723e */ /* 0x080fe200020006ff */
[----:B------:R-:W-:Y:S01]  /*6e40*/  HADD2.F32 R25, -RZ, R24.H1_H1 ;  /* 0x30000018ff197230 */ /* 0x000fe20000004100 */
[----:B------:R-:W-:Y:S01]  /*6e50*/  F2FP.F16.E4M3.UNPACK_B R15, R7.H1 ;  /* 0x00000007ff0f723e */ /* 0x000fe200030006ff */
[----:B------:R-:W-:-:S02]  /*6e60*/  HADD2.F32 R26, -RZ, R26.H0_H0 ;  /* 0x2000001aff1a7230 */ /* 0x000fc40000004100 */
[CC--:B------:R-:W-:Y:S01]  /*6e70*/  FMUL.FTZ R32, R12.reuse, R30.reuse ;  /* 0x0000001e0c207220 */ /* 0x0c0fe20000410000 */
[----:B------:R-:W-:Y:S01]  /*6e80*/  F2FP.F16.E4M3.UNPACK_B R7, R5 ;  /* 0x00000005ff07723e */ /* 0x000fe200020006ff */
[----:B------:R-:W-:Y:S01]  /*6e90*/  FMUL.FTZ R33, R12, R25 ;  /* 0x000000190c217220 */ /* 0x000fe20000410000 */
[----:B------:R-:W-:Y:S01]  /*6ea0*/  F2FP.F16.E4M3.UNPACK_B R12, R5.H1 ;  /* 0x00000005ff0c723e */ /* 0x000fe200030006ff */
[----:B------:R-:W-:Y:S02]  /*6eb0*/  HADD2.F32 R5, -RZ, R6.H1_H1 ;  /* 0x30000006ff057230 */ /* 0x000fe40000004100 */
[C---:B------:R-:W-:Y:S01]  /*6ec0*/  FFMA.FTZ R34, R13.reuse, R25, -R32 ;  /* 0x000000190d227223 */ /* 0x040fe20000010820 */
[----:B------:R-:W-:Y:S02]  /*6ed0*/  HADD2.F32 R24, -RZ, R24.H0_H0 ;  /* 0x20000018ff187230 */ /* 0x000fe40000004100 */
[----:B------:R-:W-:Y:S01]  /*6ee0*/  FFMA.FTZ R35, R13, R30, R33 ;  /* 0x0000001e0d237223 */ /* 0x000fe20000010021 */
[----:B------:R-:W-:Y:S01]  /*6ef0*/  HADD2.F32 R6, -RZ, R6.H0_H0 ;  /* 0x20000006ff067230 */ /* 0x000fe20000004100 */
[----:B------:R-:W-:Y:S01]  /*6f00*/  F2FP.F16.E4M3.UNPACK_B R31, R31.H1 ;  /* 0x0000001fff1f723e */ /* 0x000fe200030006ff */
[C---:B------:R-:W-:Y:S01]  /*6f10*/  FMUL.FTZ R13, R5.reuse, R26 ;  /* 0x0000001a050d7220 */ /* 0x040fe20000410000 */
[----:B------:R-:W-:Y:S01]  /*6f20*/  F2FP.F16.E4M3.UNPACK_B R27, R27.H1 ;  /* 0x0000001bff1b723e */ /* 0x000fe200030006ff */
[----:B------:R-:W-:Y:S01]  /*6f30*/  FMUL.FTZ R33, R5, R24 ;  /* 0x0000001805217220 */ /* 0x000fe20000410000 */
[----:B------:R-:W-:-:S02]  /*6f40*/  HADD2.F32 R5, -RZ, R14.H1_H1 ;  /* 0x3000000eff057230 */ /* 0x000fc40000004100 */
[C---:B------:R-:W-:Y:S01]  /*6f50*/  FFMA.FTZ R32, R6.reuse, R24, -R13 ;  /* 0x0000001806207223 */ /* 0x040fe2000001080d */
[----:B------:R-:W-:Y:S02]  /*6f60*/  HADD2.F32 R25, -RZ, R31.H0_H0 ;  /* 0x2000001fff197230 */ /* 0x000fe40000004100 */
[----:B------:R-:W-:Y:S01]  /*6f70*/  FFMA.FTZ R33, R6, R26, R33 ;  /* 0x0000001a06217223 */ /* 0x000fe20000010021 */
[----:B------:R-:W-:Y:S01]  /*6f80*/  HADD2.F32 R13, -RZ, R27.H0_H0 ;  /* 0x2000001bff0d7230 */ /* 0x000fe20000004100 */
[----:B------:R-:W-:Y:S01]  /*6f90*/  F2FP.F16.E4M3.UNPACK_B R3, R4 ;  /* 0x00000004ff03723e */ /* 0x000fe200020006ff */
[----:B------:R-:W-:Y:S02]  /*6fa0*/  HADD2.F32 R14, -RZ, R14.H0_H0 ;  /* 0x2000000eff0e7230 */ /* 0x000fe40000004100 */
[C---:B------:R-:W-:Y:S01]  /*6fb0*/  FMUL.FTZ R37, R5.reuse, R25 ;  /* 0x0000001905257220 */ /* 0x040fe20000410000 */
[----:B------:R-:W-:Y:S02]  /*6fc0*/  HADD2.F32 R31, -RZ, R31.H1_H1 ;  /* 0x3000001fff1f7230 */ /* 0x000fe40000004100 */
[----:B------:R-:W-:Y:S01]  /*6fd0*/  FMUL.FTZ R5, R5, R13 ;  /* 0x0000000d05057220 */ /* 0x000fe20000410000 */
[----:B------:R-:W-:-:S02]  /*6fe0*/  HADD2.F32 R6, -RZ, R15.H1_H1 ;  /* 0x3000000fff067230 */ /* 0x000fc40000004100 */
[C---:B------:R-:W-:Y:S01]  /*6ff0*/  FFMA.FTZ R37, R14.reuse, R13, -R37 ;  /* 0x0000000d0e257223 */ /* 0x040fe20000010825 */
[----:B------:R-:W-:Y:S02]  /*7000*/  HADD2.F32 R27, -RZ, R27.H1_H1 ;  /* 0x3000001bff1b7230 */ /* 0x000fe40000004100 */
[----:B------:R-:W-:Y:S01]  /*7010*/  FFMA.FTZ R36, R14, R25, R5 ;  /* 0x000000190e247223 */ /* 0x000fe20000010005 */
[----:B------:R-:W-:Y:S02]  /*7020*/  HADD2.F32 R15, -RZ, R15.H0_H0 ;  /* 0x2000000fff0f7230 */ /* 0x000fe40000004100 */
[C---:B------:R-:W-:Y:S01]  /*7030*/  FMUL.FTZ R24, R6.reuse, R31 ;  /* 0x0000001f06187220 */ /* 0x040fe20000410000 */
[----:B------:R-:W-:Y:S01]  /*7040*/  F2FP.F16.E4M3.UNPACK_B R5, R29 ;  /* 0x0000001dff05723e */ /* 0x000fe200020006ff */
[-C--:B------:R-:W-:Y:S01]  /*7050*/  FMUL.FTZ R14, R6, R27.reuse ;  /* 0x0000001b060e7220 */ /* 0x080fe20000410000 */
[----:B------:R-:W-:Y:S01]  /*7060*/  F2FP.F16.E4M3.UNPACK_B R4, R4.H1 ;  /* 0x00000004ff04723e */ /* 0x000fe200030006ff */
[C---:B------:R-:W-:Y:S01]  /*7070*/  FFMA.FTZ R27, R15.reuse, R27, -R24 ;  /* 0x0000001b0f1b7223 */ /* 0x040fe20000010818 */
[----:B------:R-:W-:Y:S01]  /*7080*/  F2FP.F16.E4M3.UNPACK_B R13, R21 ;  /* 0x00000015ff0d723e */ /* 0x000fe200020006ff */
[----:B------:R-:W-:Y:S01]  /*7090*/  FFMA.FTZ R38, R15, R31, R14 ;  /* 0x0000001f0f267223 */ /* 0x000fe2000001000e */
[--C-:B------:R-:W-:Y:S01]  /*70a0*/  HADD2.F32 R24, -RZ, R5.reuse.H1_H1 ;  /* 0x30000005ff187230 */ /* 0x100fe20000004100 */
[----:B------:R-:W-:Y:S01]  /*70b0*/  F2FP.F16.E4M3.UNPACK_B R21, R21.H1 ;  /* 0x00000015ff15723e */ /* 0x000fe200030006ff */
[----:B------:R-:W-:Y:S01]  /*70c0*/  HADD2.F32 R15, -RZ, R5.H0_H0 ;  /* 0x20000005ff0f7230 */ /* 0x000fe20000004100 */
[----:B------:R-:W-:Y:S01]  /*70d0*/  F2FP.F16.E4M3.UNPACK_B R29, R29.H1 ;  /* 0x0000001dff1d723e */ /* 0x000fe200030006ff */
[----:B------:R-:W-:-:S02]  /*70e0*/  HADD2.F32 R6, -RZ, R4.H1_H1 ;  /* 0x30000004ff067230 */ /* 0x000fc40000004100 */
[----:B------:R-:W-:Y:S02]  /*70f0*/  HADD2.F32 R14, -RZ, R13.H1_H1 ;  /* 0x3000000dff0e7230 */ /* 0x000fe40000004100 */
[----:B------:R-:W-:Y:S02]  /*7100*/  HADD2.F32 R5, -RZ, R4.H0_H0 ;  /* 0x20000004ff057230 */ /* 0x000fe40000004100 */
[C---:B------:R-:W-:Y:S01]  /*7110*/  FMUL.FTZ R26, R6.reuse, R24 ;  /* 0x00000018061a7220 */ /* 0x040fe20000410000 */
[----:B------:R-:W-:Y:S02]  /*7120*/  HADD2.F32 R4, -RZ, R3.H1_H1 ;  /* 0x30000003ff047230 */ /* 0x000fe40000004100 */
[-C--:B------:R-:W-:Y:S01]  /*7130*/  FMUL.FTZ R30, R6, R14.reuse ;  /* 0x0000000e061e7220 */ /* 0x080fe20000410000 */
[----:B------:R-:W-:Y:S02]  /*7140*/  HADD2.F32 R13, -RZ, R13.H0_H0 ;  /* 0x2000000dff0d7230 */ /* 0x000fe40000004100 */
[----:B------:R-:W-:Y:S01]  /*7150*/  FFMA.FTZ R26, R5, R14, -R26 ;  /* 0x0000000e051a7223 */ /* 0x000fe2000001081a */
[----:B------:R-:W-:-:S02]  /*7160*/  HADD2.F32 R3, -RZ, R3.H0_H0 ;  /* 0x20000003ff037230 */ /* 0x000fc40000004100 */
[C---:B------:R-:W-:Y:S01]  /*7170*/  FMUL.FTZ R6, R4.reuse, R15 ;  /* 0x0000000f04067220 */ /* 0x040fe20000410000 */
[----:B------:R-:W-:Y:S01]  /*7180*/  FFMA.FTZ R25, R5, R24, R30 ;  /* 0x0000001805197223 */ /* 0x000fe2000001001e */
[-C--:B------:R-:W-:Y:S01]  /*7190*/  FMUL.FTZ R4, R4, R13.reuse ;  /* 0x0000000d04047220 */ /* 0x080fe20000410000 */
[----:B------:R-:W-:Y:S02]  /*71a0*/  HADD2.F32 R5, -RZ, R21.H1_H1 ;  /* 0x30000015ff057230 */ /* 0x000fe40000004100 */
[C---:B------:R-:W-:Y:S01]  /*71b0*/  FFMA.FTZ R24, R3.reuse, R13, -R6 ;  /* 0x0000000d03187223 */ /* 0x040fe20000010806 */
[--C-:B------:R-:W-:Y:S02]  /*71c0*/  HADD2.F32 R13, -RZ, R29.reuse.H1_H1 ;  /* 0x3000001dff0d7230 */ /* 0x100fe40000004100 */
[----:B------:R-:W-:Y:S01]  /*71d0*/  FFMA.FTZ R15, R3, R15, R4 ;  /* 0x0000000f030f7223 */ /* 0x000fe20000010004 */
[----:B------:R-:W-:Y:S02]  /*71e0*/  HADD2.F32 R4, -RZ, R12.H1_H1 ;  /* 0x3000000cff047230 */ /* 0x000fe40000004100 */
[----:B------:R-:W-:-:S02]  /*71f0*/  HADD2.F32 R14, -RZ, R29.H0_H0 ;  /* 0x2000001dff0e7230 */ /* 0x000fc40000004100 */
[----:B------:R-:W-:Y:S02]  /*7200*/  HADD2.F32 R3, -RZ, R7.H1_H1 ;  /* 0x30000007ff037230 */ /* 0x000fe40000004100 */
[C---:B------:R-:W-:Y:S01]  /*7210*/  FMUL.FTZ R30, R4.reuse, R5 ;  /* 0x00000005041e7220 */ /* 0x040fe20000410000 */
[----:B------:R-:W-:Y:S02]  /*7220*/  HADD2.F32 R6, -RZ, R21.H0_H0 ;  /* 0x20000015ff067230 */ /* 0x000fe40000004100 */
        /* <DEDUP_REMOVED lines=17> */
[----:B------:R0:W-:Y:S02]  /*7340*/  STS.128 [R0+0xb000], R4 ;  /* 0x00b0000400007388 */ /* 0x0001e40000000c00 */
.L_x_1447:
[----:B------:R-:W-:Y:S05]  /*7350*/  BSYNC B1 ;  /* 0x0000000000017941 */ /* 0x000fea0003800000 */
.L_x_1446:
[----:B------:R-:W-:Y:S05]  /*7360*/  @P1 BRA `(.L_x_1445) ;  /* 0x0000001c00141947 */ /* 0x000fea0003800000 */
[----:B------:R-:W-:Y:S01]  /*7370*/  LOP3.LUT P0, RZ, R20, 0x2, RZ, 0xc0, !PT ;  /* 0x0000000214ff7812 */ /* 0x000fe2000780c0ff */
[----:B-----5:R-:W-:Y:S01]  /*7380*/  IMAD.IADD R3, R22, 0x1, R39 ;  /* 0x0000000116037824 */ /* 0x020fe200078e0227 */
[----:B------:R-:W-:Y:S02]  /*7390*/  SHF.R.U32.HI R13, RZ, 0x8, R11 ;  /* 0x00000008ff0d7819 */ /* 0x000fe4000001160b */
[----:B------:R-:W-:Y:S01]  /*73a0*/  SHF.R.U32.HI R24, RZ, 0x8, R9 ;  /* 0x00000008ff187819 */ /* 0x000fe20000011609 */
[----:B0-----:R-:W-:Y:S01]  /*73b0*/  VIADD R0, R3, 0x20 ;  /* 0x0000002003007836 */ /* 0x001fe20000000000 */
[----:B------:R-:W-:Y:S02]  /*73c0*/  SHF.R.U32.HI R15, RZ, 0x8, R8 ;  /* 0x00000008ff0f7819 */ /* 0x000fe40000011608 */
[----:B----4-:R-:W-:Y:S02]  /*73d0*/  LOP3.LUT R14, R11, 0xff, RZ, 0xc0, !PT ;  /* 0x000000ff0b0e7812 */ /* 0x010fe400078ec0ff */
[----:B------:R-:W-:-:S02]  /*73e0*/  LOP3.LUT R25, R9, 0xff, RZ, 0xc0, !PT ;  /* 0x000000ff09197812 */ /* 0x000fc400078ec0ff */
[----:B------:R-:W-:Y:S01]  /*73f0*/  LOP3.LUT R13, R13, 0xff, RZ, 0xc0, !PT ;  /* 0x000000ff0d0d7812 */ /* 0x000fe200078ec0ff */
[----:B------:R-:W-:Y:S01]  /*7400*/  @P0 VIADD R0, R3, 0xffffffe0 ;  /* 0xffffffe003000836 */ /* 0x000fe20000000000 */
[----:B------:R-:W-:Y:S02]  /*7410*/  LOP3.LUT R24, R24, 0xff, RZ, 0xc0, !PT ;  /* 0x000000ff18187812 */ /* 0x000fe400078ec0ff */
[----:B------:R-:W-:Y:S02]  /*7420*/  SHF.R.U32.HI R3, RZ, 0x8, R10 ;  /* 0x00000008ff037819 */ /* 0x000fe4000001160a */
[----:B-1-3--:R-:W0:Y:S01]  /*7430*/  LDS.128 R4, [R0+0xb000] ;  /* 0x00b0000000047984 */ /* 0x00ae220000000c00 */
[----:B------:R-:W-:Y:S02]  /*7440*/  LOP3.LUT R20, R15, 0xff, RZ, 0xc0, !PT ;  /* 0x000000ff0f147812 */ /* 0x000fe400078ec0ff */
[----:B------:R-:W-:Y:S02]  /*7450*/  PRMT R15, R13, 0x7604, R14 ;  /* 0x000076040d0f7816 */ /* 0x000fe4000000000e */
[----:B------:R-:W-:-:S02]  /*7460*/  PRMT R25, R24, 0x7604, R25 ;  /* 0x0000760418197816 */ /* 0x000fc40000000019 */
[----:B------:R-:W-:Y:S02]  /*7470*/  SHF.R.U32.HI R14, RZ, 0x10, R11 ;  /* 0x00000010ff0e7819 */ /* 0x000fe4000001160b */
[----:B------:R-:W-:Y:S02]  /*7480*/  SHF.R.U32.HI R24, RZ, 0x10, R9 ;  /* 0x00000010ff187819 */ /* 0x000fe40000011609 */
[----:B------:R-:W-:Y:S02]  /*7490*/  LOP3.LUT R12, R10, 0xff, RZ, 0xc0, !PT ;  /* 0x000000ff0a0c7812 */ /* 0x000fe400078ec0ff */
[----:B------:R-:W-:Y:S02]  /*74a0*/  LOP3.LUT R3, R3, 0xff, RZ, 0xc0, !PT ;  /* 0x000000ff03037812 */ /* 0x000fe400078ec0ff */
[----:B------:R-:W-:Y:S02]  /*74b0*/  LOP3.LUT R14, R14, 0xff, RZ, 0xc0, !PT ;  /* 0x000000ff0e0e7812 */ /* 0x000fe400078ec0ff */
[----:B------:R-:W-:-:S02]  /*74c0*/  LOP3.LUT R24, R24, 0xff, RZ, 0xc0, !PT ;  /* 0x000000ff18187812 */ /* 0x000fc400078ec0ff */
[----:B------:R-:W-:Y:S02]  /*74d0*/  LOP3.LUT R21, R8, 0xff, RZ, 0xc0, !PT ;  /* 0x000000ff08157812 */ /* 0x000fe400078ec0ff */
[----:B------:R-:W-:Y:S02]  /*74e0*/  PRMT R12, R3, 0x7604, R12 ;  /* 0x00007604030c7816 */ /* 0x000fe4000000000c */
[----:B------:R-:W-:Y:S02]  /*74f0*/  SHF.R.U32.HI R3, RZ, 0x10, R10 ;  /* 0x00000010ff037819 */ /* 0x000fe4000001160a */
[----:B------:R-:W-:Y:S02]  /*7500*/  SHF.R.U32.HI R13, RZ, 0x10, R8 ;  /* 0x00000010ff0d7819 */ /* 0x000fe40000011608 */
[----:B------:R-:W-:Y:S02]  /*7510*/  PRMT R15, R14, 0x7054, R15 ;  /* 0x000070540e0f7816 */ /* 0x000fe4000000000f */
[----:B------:R-:W-:-:S02]  /*7520*/  PRMT R25, R24, 0x7054, R25 ;  /* 0x0000705418197816 */ /* 0x000fc40000000019 */
[----:B------:R-:W-:Y:S02]  /*7530*/  PRMT R21, R20, 0x7604, R21 ;  /* 0x0000760414157816 */ /* 0x000fe40000000015 */
[----:B------:R-:W-:Y:S02]  /*7540*/  LOP3.LUT R3, R3, 0xff, RZ, 0xc0, !PT ;  /* 0x000000ff03037812 */ /* 0x000fe400078ec0ff */
[----:B------:R-:W-:Y:S02]  /*7550*/  LOP3.LUT R20, R13, 0xff, RZ, 0xc0, !PT ;  /* 0x000000ff0d147812 */ /* 0x000fe400078ec0ff */
[----:B------:R-:W-:Y:S02]  /*7560*/  LOP3.LUT R25, R25, 0xff000000, R9, 0xf8, !PT ;  /* 0xff00000019197812 */ /* 0x000fe400078ef809 */
[----:B------:R-:W-:Y:S02]  /*7570*/  LOP3.LUT R15, R15, 0xff000000, R11, 0xf8, !PT ;  /* 0xff0000000f0f7812 */ /* 0x000fe400078ef80b */
[----:B------:R-:W-:-:S02]  /*7580*/  PRMT R13, R3, 0x7054, R12 ;  /* 0x00007054030d7816 */ /* 0x000fc4000000000c */
[----:B------:R-:W-:Y:S02]  /*7590*/  PRMT R21, R20, 0x7054, R21 ;  /* 0x0000705414157816 */ /* 0x000fe40000000015 */
        /* <DEDUP_REMOVED lines=8> */
[----:B------:R-:W-:Y:S01]  /*7620*/  LOP3.LUT R13, R13, 0xff000000, R10, 0xf8, !PT ;  /* 0xff0000000d0d7812 */ /* 0x000fe200078ef80a */
[----:B------:R-:W-:Y:S01]  /*7630*/  HADD2.F32 R14, -RZ, R12.H1_H1 ;  /* 0x3000000cff0e7230 */ /* 0x000fe20000004100 */
        /* <DEDUP_REMOVED lines=82> */
.L_x_1439:
[----:B------:R-:W0:Y:S01]  /*7b60*/  LDC R21, c[0x0][0x448] ;  /* 0x00011200ff157b82 */ /* 0x000e220000000800 */
[----:B------:R-:W-:Y:S01]  /*7b70*/  IMAD.MOV.U32 R6, RZ, RZ, R24 ;  /* 0x000000ffff067224 */ /* 0x000fe200078e0018 */
[----:B------:R-:W-:Y:S01]  /*7b80*/  ULDC.64 UR4, c[0x0][0x3f8] ;  /* 0x0000fe0000047ab9 */ /* 0x000fe20000000a00 */
[----:B------:R-:W-:Y:S01]  /*7b90*/  IMAD.MOV.U32 R7, RZ, RZ, R29 ;  /* 0x000000ffff077224 */ /* 0x000fe200078e001d */
[----:B------:R-:W-:Y:S01]  /*7ba0*/  ULDC.64 UR6, c[0x0][0x408] ;  /* 0x0001020000067ab9 */ /* 0x000fe20000000a00 */
[----:B------:R-:W-:Y:S01]  /*7bb0*/  IMAD.MOV.U32 R8, RZ, RZ, R26 ;  /* 0x000000ffff087224 */ /* 0x000fe200078e001a */
[----:B------:R-:W-:Y:S01]  /*7bc0*/  ULDC.64 UR8, c[0x0][0x400] ;  /* 0x0001000000087ab9 */ /* 0x000fe20000000a00 */
        /* <DEDUP_REMOVED lines=9> */
[----:B------:R-:W-:Y:S02]  /*7c60*/  IMAD R4, R0, UR4, RZ ;  /* 0x0000000400047c24 */ /* 0x000fe4000f8e02ff */
[----:B------:R-:W-:-:S04]  /*7c70*/  IMAD.WIDE.U32 R8, R3, UR6, R8 ;  /* 0x0000000603087c25 */ /* 0x000fc8000f8e0008 */
[----:B------:R-:W-:Y:S02]  /*7c80*/  IMAD R0, R0, UR6, RZ ;  /* 0x0000000600007c24 */ /* 0x000fe4000f8e02ff */
[C---:B------:R-:W-:Y:S01]  /*7c90*/  IMAD R13, R3.reuse, UR5, R4 ;  /* 0x00000005030d7c24 */ /* 0x040fe2000f8e0204 */
[----:B------:R-:W-:Y:S01]  /*7ca0*/  ULDC.64 UR4, c[0x0][0x3e8] ;  /* 0x0000fa0000047ab9 */ /* 0x000fe20000000a00 */
[----:B------:R-:W-:Y:S01]  /*7cb0*/  IMAD R3, R3, UR7, R0 ;  /* 0x0000000703037c24 */ /* 0x000fe2000f8e0200 */
[----:B------:R-:W-:Y:S01]  /*7cc0*/  IADD3 R5, P0, R6, UR4, RZ ;  /* 0x0000000406057c10 */ /* 0x000fe2000ff1e0ff */
[----:B------:R-:W-:Y:S01]  /*7cd0*/  UMOV UR4, 0xffffffff ;  /* 0xffffffff00047882 */ /* 0x000fe20000000000 */
[----:B------:R-:W-:Y:S02]  /*7ce0*/  IADD3 R0, P1, R8, UR8, RZ ;  /* 0x0000000808007c10 */ /* 0x000fe4000ff3e0ff */
[----:B------:R-:W-:Y:S02]  /*7cf0*/  IADD3.X R13, R7, UR5, R13, P0, !PT ;  /* 0x00000005070d7c10 */ /* 0x000fe400087fe40d */
[----:B------:R-:W-:Y:S01]  /*7d00*/  IADD3.X R7, R9, UR9, R3, P1, !PT ;  /* 0x0000000909077c10 */ /* 0x000fe20008ffe403 */
[----:B------:R-:W-:Y:S08]  /*7d10*/  BRA.DIV UR4, `(.L_x_1448) ;  /* 0x000001ee04cc7947 */ /* 0x000ff0000b800000 */
[----:B------:R0:W1:Y:S04]  /*7d20*/  SHFL.IDX PT, R3, R13, RZ, 0x1e1f ;  /* 0x001e1fff0d037589 */ /* 0x00006800000e0000 */
[----:B------:R-:W2:Y:S04]  /*7d30*/  SHFL.IDX PT, R5, R5, RZ, 0x1e1f ;  /* 0x001e1fff05057589 */ /* 0x000ea800000e0000 */
[----:B------:R-:W3:Y:S04]  /*7d40*/  SHFL.IDX PT, R7, R7, RZ, 0x1e1f ;  /* 0x001e1fff07077589 */ /* 0x000ee800000e0000 */
[----:B------:R0:W4:Y:S02]  /*7d50*/  SHFL.IDX PT, R14, R0, RZ, 0x1e1f ;  /* 0x001e1fff000e7589 */ /* 0x00012400000e0000 */
.L_x_1736:
[----:B0-----:R-:W5:Y:S01]  /*7d60*/  LDL R0, [R1+0x4] ;  /* 0x0000040001007983 */ /* 0x001f620000100800 */
[----:B------:R-:W0:Y:S03]  /*7d70*/  LDC R29, c[0x0][0x3f4] ;  /* 0x0000fd00ff1d7b82 */ /* 0x000e260000000800 */
        /* <DEDUP_REMOVED lines=12> */
[----:B0-----:R-:W-:Y:S06]  /*7e40*/  @P0 BRA `(.L_x_1450) ;  /* 0x0000000000280947 */ /* 0x001fec0003800000 */
[----:B------:R-:W-:Y:S01]  /*7e50*/  ULDC UR4, c[0x0][0x3f4] ;  /* 0x0000fd0000047ab9 */ /* 0x000fe20000000800 */
[C---:B------:R-:W-:Y:S02]  /*7e60*/  IADD3 R4, P0, R18.reuse, R5, RZ ;  /* 0x0000000512047210 */ /* 0x040fe40007f1e0ff */
[----:B------:R-:W-:Y:S02]  /*7e70*/  CS2R R24, SRZ ;  /* 0x0000000000187805 */ /* 0x000fe4000001ff00 */
[C---:B------:R-:W-:Y:S02]  /*7e80*/  ISETP.GE.AND P2, PT, R18.reuse, UR4, PT ;  /* 0x0000000412007c0c */ /* 0x040fe4000bf46270 */
[----:B----4-:R-:W-:Y:S01]  /*7e90*/  IADD3 R14, P1, R18, R14, RZ ;  /* 0x0000000e120e7210 */ /* 0x010fe20007f3e0ff */
[----:B-1----:R-:W-:-:S04]  /*7ea0*/  IMAD.X R5, R3, 0x1, R19, P0 ;  /* 0x0000000103057824 */ /* 0x002fc800000e0613 */
[----:B---3--:R-:W-:-:S06]  /*7eb0*/  IMAD.X R15, R7, 0x1, R19, P1 ;  /* 0x00000001070f7824 */ /* 0x008fcc00008e0613 */
[----:B------:R-:W-:Y:S05]  /*7ec0*/  @P2 BRA `(.L_x_1450) ;  /* 0x0000000000082947 */ /* 0x000fea0003800000 */
[----:B------:R0:W5:Y:S04]  /*7ed0*/  LD.E.128 R24, desc[UR44][R4.64] ;  /* 0x0000002c04187980 */ /* 0x000168000c101d00 */
[----:B------:R0:W5:Y:S02]  /*7ee0*/  LD.E.128 R8, desc[UR44][R14.64] ;  /* 0x0000002c0e087980 */ /* 0x000164000c101d00 */
.L_x_1450:
[----:B------:R-:W-:Y:S05]  /*7ef0*/  BSYNC B1 ;  /* 0x0000000000017941 */ /* 0x000fea0003800000 */
.L_x_1449:
[----:B------:R-:W2:Y:S01]  /*7f00*/  LDL.LU R0, [R1+0x54] ;  /* 0x0000540001007983 */ /* 0x000ea20000300800 */
[----:B------:R-:W3:Y:S01]  /*7f10*/  SYNCS.PHASECHK.TRANS64.TRYWAIT P1, [R22+URZ+0x13200], R13 ;  /* 0x0132000d160075a7 */ /* 0x000ee2000802017f */
[----:B-1----:R-:W0:Y:S01]  /*7f20*/  S2R R3, SR_TID.X ;  /* 0x0000000000037919 */ /* 0x002e220000002100 */
[----:B------:R-:W-:Y:S01]  /*7f30*/  ISETP.GE.AND P0, PT, R18, R29, PT ;  /* 0x0000001d1200720c */ /* 0x000fe20003f06270 */
[----:B------:R-:W-:Y:S01]  /*7f40*/  BSSY B1, `(.L_x_1451) ;  /* 0x0000009000017945 */ /* 0x000fe20003800000 */
[C---:B0-----:R-:W-:Y:S02]  /*7f50*/  VIADD R4, R3.reuse, 0xffffff80 ;  /* 0xffffff8003047836 */ /* 0x041fe40000000000 */
[----:B------:R-:W-:-:S05]  /*7f60*/  VIADD R3, R3, 0xffffff80 ;  /* 0xffffff8003037836 */ /* 0x000fca0000000000 */
[----:B------:R-:W-:-:S04]  /*7f70*/  LEA.HI R3, R3, R4, RZ, 0x1 ;  /* 0x0000000403037211 */ /* 0x000fc800078f08ff */
[----:B------:R-:W-:Y:S01]  /*7f80*/  SHF.R.S32.HI R3, RZ, 0x1, R3 ;  /* 0x00000001ff037819 */ /* 0x000fe20000011403 */
[----:B--2---:R-:W-:-:S05]  /*7f90*/  IMAD R0, R0, -0xc0, R21 ;  /* 0xffffff4000007824 */ /* 0x004fca00078e0215 */
[----:B------:R-:W-:-:S04]  /*7fa0*/  VIMNMX R0, R0, 0xc0, PT ;  /* 0x000000c000007848 */ /* 0x000fc80003fe0100 */
[----:B------:R-:W-:Y:S01]  /*7fb0*/  ISETP.GE.OR P0, PT, R3, R0, P0 ;  /* 0x000000000300720c */ /* 0x000fe20000706670 */
[----:B---3--:R-:W-:-:S12]  /*7fc0*/  @!P1 BRA `(.L_x_1452) ;  /* 0x000001ec008c9947 */ /* 0x008fd80003800000 */
.L_x_1737:
[----:B------:R-:W-:Y:S05]  /*7fd0*/  BSYNC B1 ;  /* 0x0000000000017941 */ /* 0x000fea0003800000 */
.L_x_1451:
[----:B------:R-:W-:Y:S05]  /*7fe0*/  @P0 BRA `(.L_x_1445) ;  /* 0x0000000c00f40947 */ /* 0x000fea0003800000 */
[----:B------:R-:W2:Y:S04]  /*7ff0*/  LDL R31, [R1+0x4c] ;  /* 0x00004c00011f7983 */ /* 0x000ea80000100800 */
[----:B------:R-:W3:Y:S01]  /*8000*/  LDL R51, [R1+0x70] ;  /* 0x0000700001337983 */ /* 0x000ee20000100800 */
[----:B-----5:R-:W-:Y:S01]  /*8010*/  SHF.R.U32.HI R0, RZ, 0x8, R24 ;  /* 0x00000008ff007819 */ /* 0x020fe20000011618 */
[----:B------:R-:W-:Y:S01]  /*8020*/  IMAD.SHL.U32 R20, R20, 0x80, RZ ;  /* 0x0000008014147824 */ /* 0x000fe200078e00ff */
[----:B------:R-:W-:Y:S02]  /*8030*/  LOP3.LUT R3, R24, 0xff, RZ, 0xc0, !PT ;  /* 0x000000ff18037812 */ /* 0x000fe400078ec0ff */
[----:B------:R-:W-:Y:S02]  /*8040*/  LOP3.LUT R0, R0, 0xff, RZ, 0xc0, !PT ;  /* 0x000000ff00007812 */ /* 0x000fe400078ec0ff */
[----:B------:R-:W-:-:S02]  /*8050*/  SHF.R.U32.HI R4, RZ, 0x8, R25 ;  /* 0x00000008ff047819 */ /* 0x000fc40000011619 */
[----:B------:R-:W-:Y:S01]  /*8060*/  PRMT R30, R0, 0x7604, R3 ;  /* 0x00007604001e7816 */ /* 0x000fe20000000003 */
[----:B------:R-:W-:Y:S01]  /*8070*/  IMAD.IADD R0, R18, 0x1, R29 ;  /* 0x0000000112007824 */ /* 0x000fe200078e021d */
[----:B------:R-:W-:Y:S02]  /*8080*/  LOP3.LUT R5, R25, 0xff, RZ, 0xc0, !PT ;  /* 0x000000ff19057812 */ /* 0x000fe400078ec0ff */
[----:B------:R-:W-:Y:S02]  /*8090*/  LOP3.LUT R4, R4, 0xff, RZ, 0xc0, !PT ;  /* 0x000000ff04047812 */ /* 0x000fe400078ec0ff */
[----:B------:R-:W-:Y:S02]  /*80a0*/  SHF.R.U32.HI R3, RZ, 0x8, R26 ;  /* 0x00000008ff037819 */ /* 0x000fe4000001161a */
[----:B0-----:R-:W-:Y:S02]  /*80b0*/  LOP3.LUT R13, R20, 0x180, RZ, 0xc0, !PT ;  /* 0x00000180140d7812 */ /* 0x001fe400078ec0ff */
[----:B------:R-:W-:-:S02]  /*80c0*/  PRMT R21, R4, 0x7604, R5 ;  /* 0x0000760404157816 */ /* 0x000fc40000000005 */
[----:B------:R-:W-:Y:S02]  /*80d0*/  LOP3.LUT R4, R26, 0xff, RZ, 0xc0, !PT ;  /* 0x000000ff1a047812 */ /* 0x000fe400078ec0ff */
[----:B------:R-:W-:Y:S02]  /*80e0*/  LOP3.LUT R3, R3, 0xff, RZ, 0xc0, !PT ;  /* 0x000000ff03037812 */ /* 0x000fe400078ec0ff */
[----:B------:R-:W-:Y:S02]  /*80f0*/  LOP3.LUT R0, R13, 0x30, R0, 0xf8, !PT ;  /* 0x000000300d007812 */ /* 0x000fe400078ef800 */
[----:B------:R-:W-:Y:S02]  /*8100*/  SHF.R.U32.HI R7, RZ, 0x8, R8 ;  /* 0x00000008ff077819 */ /* 0x000fe40000011608 */
[----:B------:R-:W-:Y:S02]  /*8110*/  SHF.R.U32.HI R13, RZ, 0x3, R13 ;  /* 0x00000003ff0d7819 */ /* 0x000fe4000001160d */
[----:B------:R-:W-:-:S02]  /*8120*/  PRMT R32, R3, 0x7604, R4 ;  /* 0x0000760403207816 */ /* 0x000fc40000000004 */
[----:B------:R-:W-:Y:S02]  /*8130*/  LOP3.LUT R12, R8, 0xff, RZ, 0xc0, !PT ;  /* 0x000000ff080c7812 */ /* 0x000fe400078ec0ff */
[----:B------:R-:W-:Y:S02]  /*8140*/  LOP3.LUT R7, R7, 0xff, RZ, 0xc0, !PT ;  /* 0x000000ff07077812 */ /* 0x000fe400078ec0ff */
[----:B------:R-:W-:Y:S02]  /*8150*/  LOP3.LUT R3, R0, R13, RZ, 0x3c, !PT ;  /* 0x0000000d00037212 */ /* 0x000fe400078e3cff */
[----:B------:R-:W-:Y:S02]  /*8160*/  SHF.R.U32.HI R0, RZ, 0x8, R9 ;  /* 0x00000008ff007819 */ /* 0x000fe40000011609 */
[----:B------:R-:W-:Y:S02]  /*8170*/  PRMT R35, R7, 0x7604, R12 ;  /* 0x0000760407237816 */ /* 0x000fe4000000000c */
[----:B------:R-:W-:-:S02]  /*8180*/  LOP3.LUT R13, R9, 0xff, RZ, 0xc0, !PT ;  /* 0x000000ff090d7812 */ /* 0x000fc400078ec0ff */
[----:B------:R-:W-:Y:S02]  /*8190*/  SHF.R.U32.HI R12, RZ, 0x8, R10 ;  /* 0x00000008ff0c7819 */ /* 0x000fe4000001160a */
[----:B----4-:R-:W-:Y:S02]  /*81a0*/  SHF.R.U32.HI R14, RZ, 0x8, R11 ;  /* 0x00000008ff0e7819 */ /* 0x010fe4000001160b */
[----:B------:R-:W-:Y:S02]  /*81b0*/  LOP3.LUT R0, R0, 0xff, RZ, 0xc0, !PT ;  /* 0x000000ff00007812 */ /* 0x000fe400078ec0ff */
[----:B------:R-:W-:Y:S02]  /*81c0*/  SHF.R.U32.HI R5, RZ, 0x8, R27 ;  /* 0x00000008ff057819 */ /* 0x000fe4000001161b */
[----:B------:R-:W-:Y:S02]  /*81d0*/  LOP3.LUT R15, R10, 0xff, RZ, 0xc0, !PT ;  /* 0x000000ff0a0f7812 */ /* 0x000fe400078ec0ff */
[----:B------:R-:W-:-:S02]  /*81e0*/  LOP3.LUT R12, R12, 0xff, RZ, 0xc0, !PT ;  /* 0x000000ff0c0c7812 */ /* 0x000fc400078ec0ff */
[----:B------:R-:W-:Y:S02]  /*81f0*/  LOP3.LUT R14, R14, 0xff, RZ, 0xc0, !PT ;  /* 0x000000ff0e0e7812 */ /* 0x000fe400078ec0ff */
[----:B------:R-:W-:Y:S02]  /*8200*/  PRMT R36, R0, 0x7604, R13 ;  /* 0x0000760400247816 */ /* 0x000fe4000000000d */
[----:B------:R-:W-:Y:S02]  /*8210*/  LOP3.LUT R29, R11, 0xff, RZ, 0xc0, !PT ;  /* 0x000000ff0b1d7812 */ /* 0x000fe400078ec0ff */
[----:B------:R-:W-:Y:S02]  /*8220*/  LOP3.LUT R6, R27, 0xff, RZ, 0xc0, !PT ;  /* 0x000000ff1b067812 */ /* 0x000fe400078ec0ff */
[----:B------:R-:W-:Y:S02]  /*8230*/  LOP3.LUT R5, R5, 0xff, RZ, 0xc0, !PT ;  /* 0x000000ff05057812 */ /* 0x000fe400078ec0ff */
[----:B------:R-:W-:-:S02]  /*8240*/  PRMT R37, R12, 0x7604, R15 ;  /* 0x000076040c257816 */ /* 0x000fc4000000000f */
[----:B------:R-:W-:Y:S02]  /*8250*/  PRMT R43, R14, 0x7604, R29 ;  /* 0x000076040e2b7816 */ /* 0x000fe4000000001d */
[----:B------:R-:W-:Y:S02]  /*8260*/  PRMT R34, R5, 0x7604, R6 ;  /* 0x0000760405227816 */ /* 0x000fe40000000006 */
[----:B------:R-:W-:Y:S02]  /*8270*/  SHF.R.U32.HI R20, RZ, 0x10, R25 ;  /* 0x00000010ff147819 */ /* 0x000fe40000011619 */
[----:B------:R-:W-:Y:S02]  /*8280*/  SHF.R.U32.HI R29, RZ, 0x10, R26 ;  /* 0x00000010ff1d7819 */ /* 0x000fe4000001161a */
[----:B------:R-:W-:Y:S02]  /*8290*/  LOP3.LUT R20, R20, 0xff, RZ, 0xc0, !PT ;  /* 0x000000ff14147812 */ /* 0x000fe400078ec0ff */
[----:B------:R-:W-:-:S04]  /*82a0*/  SHF.R.U32.HI R33, RZ, 0x10, R27 ;  /* 0x00000010ff217819 */ /* 0x000fc8000001161b */
[----:B------:R-:W-:-:S04]  /*82b0*/  LOP3.LUT R33, R33, 0xff, RZ, 0xc0, !PT ;  /* 0x000000ff21217812 */ /* 0x000fc800078ec0ff */
[----:B------:R-:W-:Y:S02]  /*82c0*/  PRMT R33, R33, 0x7054, R34 ;  /* 0x0000705421217816 */ /* 0x000fe40000000022 */
[----:B--2---:R-:W-:Y:S02]  /*82d0*/  IADD3 R0, R22, R31, R3 ;  /* 0x0000001f16007210 */ /* 0x004fe40007ffe003 */
[----:B------:R-:W-:Y:S01]  /*82e0*/  SHF.R.U32.HI R3, RZ, 0x10, R24 ;  /* 0x00000010ff037819 */ /* 0x000fe20000011618 */
[----:B---3--:R-:W-:Y:S01]  /*82f0*/  LDS.128 R4, [R51+0xb000] ;  /* 0x00b0000033047984 */ /* 0x008fe20000000c00 */
[----:B------:R-:W-:Y:S02]  /*8300*/  LOP3.LUT R31, R29, 0xff, RZ, 0xc0, !PT ;  /* 0x000000ff1d1f7812 */ /* 0x000fe400078ec0ff */
[----:B------:R-:W-:Y:S01]  /*8310*/  PRMT R29, R20, 0x7054, R21 ;  /* 0x00007054141d7816 */ /* 0x000fe20000000015 */
[----:B------:R-:W0:Y:S01]  /*8320*/  LDS.128 R12, [R0+0xb000] ;  /* 0x00b00000000c7984 */ /* 0x000e220000000c00 */
[----:B------:R-:W-:-:S02]  /*8330*/  SHF.R.U32.HI R21, RZ, 0x10, R9 ;  /* 0x00000010ff157819 */ /* 0x000fc40000011609 */
[----:B------:R-:W-:Y:S02]  /*8340*/  LOP3.LUT R3, R3, 0xff, RZ, 0xc0, !PT ;  /* 0x000000ff03037812 */ /* 0x000fe400078ec0ff */
[----:B------:R-:W-:Y:S02]  /*8350*/  PRMT R31, R31, 0x7054, R32 ;  /* 0x000070541f1f7816 */ /* 0x000fe40000000020 */
[----:B------:R-:W-:Y:S02]  /*8360*/  SHF.R.U32.HI R32, RZ, 0x10, R11 ;  /* 0x00000010ff207819 */ /* 0x000fe4000001160b */
[----:B------:R-:W-:Y:S02]  /*8370*/  LOP3.LUT R21, R21, 0xff, RZ, 0xc0, !PT ;  /* 0x000000ff15157812 */ /* 0x000fe400078ec0ff */
[----:B------:R-:W-:Y:S02]  /*8380*/  PRMT R3, R3, 0x7054, R30 ;  /* 0x0000705403037816 */ /* 0x000fe4000000001e */
[----:B------:R-:W-:-:S02]  /*8390*/  SHF.R.U32.HI R20, RZ, 0x10, R8 ;  /* 0x00000010ff147819 */ /* 0x000fc40000011608 */
[----:B------:R-:W-:Y:S02]  /*83a0*/  SHF.R.U32.HI R30, RZ, 0x10, R10 ;  /* 0x00000010ff1e7819 */ /* 0x000fe4000001160a */
[----:B------:R-:W-:Y:S02]  /*83b0*/  LOP3.LUT R32, R32, 0xff, RZ, 0xc0, !PT ;  /* 0x000000ff20207812 */ /* 0x000fe400078ec0ff */
[----:B------:R-:W-:Y:S02]  /*83c0*/  PRMT R39, R21, 0x7054, R36 ;  /* 0x0000705415277816 */ /* 0x000fe40000000024 */
[----:B------:R-:W-:Y:S02]  /*83d0*/  LOP3.LUT R20, R20, 0xff, RZ, 0xc0, !PT ;  /* 0x000000ff14147812 */ /* 0x000fe400078ec0ff */
[----:B------:R-:W-:Y:S02]  /*83e0*/  LOP3.LUT R30, R30, 0xff, RZ, 0xc0, !PT ;  /* 0x000000ff1e1e7812 */ /* 0x000fe400078ec0ff */
[----:B------:R-:W-:-:S02]  /*83f0*/  PRMT R43, R32, 0x7054, R43 ;  /* 0x00007054202b7816 */ /* 0x000fc4000000002b */
[----:B------:R-:W-:Y:S02]  /*8400*/  LOP3.LUT R39, R39, 0xff000000, R9, 0xf8, !PT ;  /* 0xff00000027277812 */ /* 0x000fe400078ef809 */
[----:B------:R-:W-:Y:S02]  /*8410*/  PRMT R35, R20, 0x7054, R35 ;  /* 0x0000705414237816 */ /* 0x000fe40000000023 */
[----:B------:R-:W-:Y:S02]  /*8420*/  LOP3.LUT R21, R3, 0xff000000, R24, 0xf8, !PT ;  /* 0xff00000003157812 */ /* 0x000fe400078ef818 */
[----:B------:R-:W-:Y:S02]  /*8430*/  PRMT R41, R30, 0x7054, R37 ;  /* 0x000070541e297816 */ /* 0x000fe40000000025 */
[----:B------:R-:W-:Y:S02]  /*8440*/  LOP3.LUT R24, R29, 0xff000000, R25, 0xf8, !PT ;  /* 0xff0000001d187812 */ /* 0x000fe400078ef819 */
[----:B------:R-:W-:-:S02]  /*8450*/  LOP3.LUT R43, R43, 0xff000000, R11, 0xf8, !PT ;  /* 0xff0000002b2b7812 */ /* 0x000fc400078ef80b */
[----:B------:R-:W-:Y:S02]  /*8460*/  F2FP.F16.E4M3.UNPACK_B R40, R39 ;  /* 0x00000027ff28723e */ /* 0x000fe400020006ff */
[----:B0-----:R-:W-:Y:S02]  /*8470*/  F2FP.F16.E4M3.UNPACK_B R11, R13 ;  /* 0x0000000dff0b723e */ /* 0x001fe400020006ff */
[----:B------:R-:W-:Y:S01]  /*8480*/  LOP3.LUT R3, R31, 0xff000000, R26, 0xf8, !PT ;  /* 0xff0000001f037812 */ /* 0x000fe200078ef81a */
[--C-:B------:R-:W-:Y:S01]  /*8490*/  HADD2.F32 R42, -RZ, R40.reuse.H0_H0 ;  /* 0x20000028ff2a7230 */ /* 0x100fe20000004100 */
[----:B------:R-:W-:Y:S01]  /*84a0*/  LOP3.LUT R29, R35, 0xff000000, R8, 0xf8, !PT ;  /* 0xff000000231d7812 */ /* 0x000fe200078ef808 */
[----:B------:R-:W-:Y:S01]  /*84b0*/  HADD2.F32 R40, -RZ, R40.H1_H1 ;  /* 0x30000028ff287230 */ /* 0x000fe20000004100 */
[----:B------:R-:W-:Y:S02]  /*84c0*/  LOP3.LUT R8, R41, 0xff000000, R10, 0xf8, !PT ;  /* 0xff00000029087812 */ /* 0x000fe400078ef80a */
[----:B------:R-:W-:-:S02]  /*84d0*/  F2FP.F16.E4M3.UNPACK_B R31, R24 ;  /* 0x00000018ff1f723e */ /* 0x000fc400020006ff */
[-C--:B------:R-:W-:Y:S02]  /*84e0*/  F2FP.F16.E4M3.UNPACK_B R10, R5.reuse ;  /* 0x00000005ff0a723e */ /* 0x080fe400020006ff */
[----:B------:R-:W-:Y:S01]  /*84f0*/  F2FP.F16.E4M3.UNPACK_B R20, R5.H1 ;  /* 0x00000005ff14723e */ /* 0x000fe200030006ff */
[----:B------:R-:W-:Y:S01]  /*8500*/  HADD2.F32 R5, -RZ, R11.H0_H0 ;  /* 0x2000000bff057230 */ /* 0x000fe20000004100 */
[----:B------:R-:W-:Y:S01]  /*8510*/  LOP3.LUT R37, R33, 0xff000000, R27, 0xf8, !PT ;  /* 0xff00000021257812 */ /* 0x000fe200078ef81b */
[----:B------:R-:W-:Y:S01]  /*8520*/  HADD2.F32 R38, -RZ, R31.H0_H0 ;  /* 0x2000001fff267230 */ /* 0x000fe20000004100 */
[-C--:B------:R-:W-:Y:S01]  /*8530*/  F2FP.F16.E4M3.UNPACK_B R27, R12.reuse ;  /* 0x0000000cff1b723e */ /* 0x080fe200020006ff */
[--C-:B------:R-:W-:Y:S01]  /*8540*/  HADD2.F32 R9, -RZ, R10.reuse.H0_H0 ;  /* 0x2000000aff097230 */ /* 0x100fe20000004100 */
[----:B------:R-:W-:Y:S01]  /*8550*/  F2FP.F16.E4M3.UNPACK_B R35, R12.H1 ;  /* 0x0000000cff23723e */ /* 0x000fe200030006ff */
[C---:B------:R-:W-:Y:S01]  /*8560*/  FMUL.FTZ R12, R5.reuse, R42 ;  /* 0x0000002a050c7220 */ /* 0x040fe20000410000 */
[----:B------:R-:W-:Y:S01]  /*8570*/  F2FP.F16.E4M3.UNPACK_B R26, R13.H1 ;  /* 0x0000000dff1a723e */ /* 0x000fe200030006ff */
[-C--:B------:R-:W-:Y:S01]  /*8580*/  FMUL.FTZ R13, R5, R38.reuse ;  /* 0x00000026050d7220 */ /* 0x080fe20000410000 */
[----:B------:R-:W-:Y:S01]  /*8590*/  F2FP.F16.E4M3.UNPACK_B R39, R39.H1 ;  /* 0x00000027ff27723e */ /* 0x000fe200030006ff */
[----:B------:R-:W-:Y:S01]  /*85a0*/  FFMA.FTZ R5, R9, R38, -R12 ;  /* 0x0000002609057223 */ /* 0x000fe2000001080c */
[----:B------:R-:W-:Y:S01]  /*85b0*/  F2FP.F16.E4M3.UNPACK_B R24, R24.H1 ;  /* 0x00000018ff18723e */ /* 0x000fe200030006ff */
[----:B------:R-:W-:Y:S01]  /*85c0*/  HADD2.F32 R11, -RZ, R11.H1_H1 ;  /* 0x3000000bff0b7230 */ /* 0x000fe20000004100 */
[-C--:B------:R-:W-:Y:S01]  /*85d0*/  F2FP.F16.E4M3.UNPACK_B R34, R15.reuse ;  /* 0x0000000fff22723e */ /* 0x080fe200020006ff */
[----:B------:R-:W-:Y:S01]  /*85e0*/  HADD2.F32 R31, -RZ, R31.H1_H1 ;  /* 0x3000001fff1f7230 */ /* 0x000fe20000004100 */
[----:B------:R-:W-:Y:S01]  /*85f0*/  F2FP.F16.E4M3.UNPACK_B R36, R15.H1 ;  /* 0x0000000fff24723e */ /* 0x000fe200030006ff */
[----:B------:R-:W-:-:S02]  /*8600*/  HADD2.F32 R12, -RZ, R10.H1_H1 ;  /* 0x3000000aff0c7230 */ /* 0x000fc40000004100 */
[----:B------:R-:W-:Y:S01]  /*8610*/  FFMA.FTZ R9, R9, R42, R13 ;  /* 0x0000002a09097223 */ /* 0x000fe2000001000d */
[--C-:B------:R-:W-:Y:S02]  /*8620*/  HADD2.F32 R38, -RZ, R39.reuse.H0_H0 ;  /* 0x20000027ff267230 */ /* 0x100fe40000004100 */
[C---:B------:R-:W-:Y:S01]  /*8630*/  FMUL.FTZ R41, R11.reuse, R40 ;  /* 0x000000280b297220 */ /* 0x040fe20000410000 */
[----:B------:R-:W-:Y:S02]  /*8640*/  HADD2.F32 R10, -RZ, R26.H0_H0 ;  /* 0x2000001aff0a7230 */ /* 0x000fe40000004100 */
[----:B------:R-:W-:Y:S01]  /*8650*/  FMUL.FTZ R11, R11, R31 ;  /* 0x0000001f0b0b7220 */ /* 0x000fe20000410000 */
[----:B------:R-:W-:Y:S01]  /*8660*/  HADD2.F32 R15, -RZ, R24.H0_H0 ;  /* 0x20000018ff0f7230 */ /* 0x000fe20000004100 */
[-C--:B------:R-:W-:Y:S01]  /*8670*/  F2FP.F16.E4M3.UNPACK_B R30, R7.reuse ;  /* 0x00000007ff1e723e */ /* 0x080fe200020006ff */
[----:B------:R-:W-:Y:S02]  /*8680*/  HADD2.F32 R13, -RZ, R20.H0_H0 ;  /* 0x20000014ff0d7230 */ /* 0x000fe40000004100 */
[C---:B------:R-:W-:Y:S01]  /*8690*/  FMUL.FTZ R42, R10.reuse, R38 ;  /* 0x000000260a2a7220 */ /* 0x040fe20000410000 */
[----:B------:R-:W-:Y:S01]  /*86a0*/  F2FP.F16.E4M3.UNPACK_B R33, R7.H1 ;  /* 0x00000007ff21723e */ /* 0x000fe200030006ff */
[----:B------:R-:W-:Y:S01]  /*86b0*/  FMUL.FTZ R45, R10, R15 ;  /* 0x0000000f0a2d7220 */ /* 0x000fe20000410000 */
[C---:B------:R-:W-:Y:S01]  /*86c0*/  FFMA.FTZ R10, R12.reuse, R31, -R41 ;  /* 0x0000001f0c0a7223 */ /* 0x040fe20000010829 */
[----:B------:R-:W-:Y:S01]  /*86d0*/  FFMA.FTZ R12, R12, R40, R11 ;  /* 0x000000280c0c7223 */ /* 0x000fe2000001000b */
[C---:B------:R-:W-:Y:S01]  /*86e0*/  FFMA.FTZ R11, R13.reuse, R15, -R42 ;  /* 0x0000000f0d0b7223 */ /* 0x040fe2000001082a */
[----:B------:R-:W-:Y:S01]  /*86f0*/  FFMA.FTZ R13, R13, R38, R45 ;  /* 0x000000260d0d7223 */ /* 0x000fe2000001002d */
[----:B------:R-:W-:Y:S01]  /*8700*/  F2FP.F16.E4M3.UNPACK_B R41, R43 ;  /* 0x0000002bff29723e */ /* 0x000fe200020006ff */
[----:B------:R-:W-:Y:S01]  /*8710*/  HADD2.F32 R31, -RZ, R24.H1_H1 ;  /* 0x30000018ff1f7230 */ /* 0x000fe20000004100 */
[----:B------:R-:W-:Y:S01]  /*8720*/  F2FP.F16.E4M3.UNPACK_B R38, R37 ;  /* 0x00000025ff26723e */ /* 0x000fe200020006ff */
[----:B------:R-:W-:Y:S01]  /*8730*/  HADD2.F32 R40, -RZ, R39.H1_H1 ;  /* 0x30000027ff287230 */ /* 0x000fe20000004100 */
[----:B------:R-:W-:Y:S01]  /*8740*/  F2FP.F16.E4M3.UNPACK_B R43, R43.H1 ;  /* 0x0000002bff2b723e */ /* 0x000fe200030006ff */
[----:B------:R-:W-:Y:S01]  /*8750*/  HADD2.F32 R15, -RZ, R26.H1_H1 ;  /* 0x3000001aff0f7230 */ /* 0x000fe20000004100 */
[-C--:B------:R-:W-:Y:S01]  /*8760*/  F2FP.F16.E4M3.UNPACK_B R32, R4.reuse.H1 ;  /* 0x00000004ff20723e */ /* 0x080fe200030006ff */
[----:B------:R-:W-:Y:S01]  /*8770*/  HADD2.F32 R24, -RZ, R20.H1_H1 ;  /* 0x30000014ff187230 */ /* 0x000fe20000004100 */
[----:B------:R-:W-:Y:S01]  /*8780*/  F2FP.F16.E4M3.UNPACK_B R25, R4 ;  /* 0x00000004ff19723e */ /* 0x000fe200020006ff */
[----:B------:R-:W-:-:S02]  /*8790*/  HADD2.F32 R45, -RZ, R41.H0_H0 ;  /* 0x20000029ff2d7230 */ /* 0x000fc40000004100 */
[C---:B------:R-:W-:Y:S01]  /*87a0*/  FMUL.FTZ R47, R15.reuse, R40 ;  /* 0x000000280f2f7220 */ /* 0x040fe20000410000 */
[----:B------:R-:W-:Y:S02]  /*87b0*/  HADD2.F32 R20, -RZ, R34.H0_H0 ;  /* 0x20000022ff147230 */ /* 0x000fe40000004100 */
[----:B------:R-:W-:Y:S01]  /*87c0*/  FMUL.FTZ R15, R15, R31 ;  /* 0x0000001f0f0f7220 */ /* 0x000fe20000410000 */
[----:B------:R-:W-:Y:S01]  /*87d0*/  HADD2.F32 R39, -RZ, R38.H0_H0 ;  /* 0x20000026ff277230 */ /* 0x000fe20000004100 */
[----:B------:R-:W-:Y:S01]  /*87e0*/  F2FP.F16.E4M3.UNPACK_B R4, R6 ;  /* 0x00000006ff04723e */ /* 0x000fe200020006ff */
[----:B------:R-:W-:Y:S02]  /*87f0*/  HADD2.F32 R26, -RZ, R30.H0_H0 ;  /* 0x2000001eff1a7230 */ /* 0x000fe40000004100 */
[C---:B------:R-:W-:Y:S01]  /*8800*/  FMUL.FTZ R49, R20.reuse, R45 ;  /* 0x0000002d14317220 */ /* 0x040fe20000410000 */
[----:B------:R-:W-:Y:S02]  /*8810*/  HADD2.F32 R41, -RZ, R41.H1_H1 ;  /* 0x30000029ff297230 */ /* 0x000fe40000004100 */
[----:B------:R-:W-:Y:S01]  /*8820*/  FMUL.FTZ R42, R20, R39 ;  /* 0x00000027142a7220 */ /* 0x000fe20000410000 */
[C---:B------:R-:W-:Y:S01]  /*8830*/  FFMA.FTZ R20, R24.reuse, R31, -R47 ;  /* 0x0000001f18147223 */ /* 0x040fe2000001082f */
[----:B------:R-:W-:Y:S01]  /*8840*/  FFMA.FTZ R24, R24, R40, R15 ;  /* 0x0000002818187223 */ /* 0x000fe2000001000f */
[C---:B------:R-:W-:Y:S01]  /*8850*/  FFMA.FTZ R15, R26.reuse, R39, -R49 ;  /* 0x000000271a0f7223 */ /* 0x040fe20000010831 */
[----:B------:R-:W-:Y:S01]  /*8860*/  HADD2.F32 R39, -RZ, R38.H1_H1 ;  /* 0x30000026ff277230 */ /* 0x000fe20000004100 */
        /* <DEDUP_REMOVED lines=10> */
[--C-:B------:R-:W-:Y:S02]  /*8910*/  HADD2.F32 R40, -RZ, R38.reuse.H0_H0 ;  /* 0x20000026ff287230 */ /* 0x100fe40000004100 */
[-C--:B------:R-:W-:Y:S01]  /*8920*/  FMUL.FTZ R46, R30, R39.reuse ;  /* 0x000000271e2e7220 */ /* 0x080fe20000410000 */
[----:B------:R-:W-:Y:S02]  /*8930*/  HADD2.F32 R34, -RZ, R33.H0_H0 ;  /* 0x20000021ff227230 */ /* 0x000fe40000004100 */
[----:B------:R-:W-:Y:S01]  /*8940*/  FMUL.FTZ R45, R37, R42 ;  /* 0x0000002a252d7220 */ /* 0x000fe20000410000 */
[----:B------:R-:W-:Y:S01]  /*8950*/  FFMA.FTZ R30, R31, R39, -R44 ;  /* 0x000000271f1e7223 */ /* 0x000fe2000001082c */
[-C--:B------:R-:W-:Y:S01]  /*8960*/  FMUL.FTZ R37, R37, R40.reuse ;  /* 0x0000002825257220 */ /* 0x080fe20000410000 */
[----:B------:R-:W-:Y:S01]  /*8970*/  FFMA.FTZ R31, R31, R41, R46 ;  /* 0x000000291f1f7223 */ /* 0x000fe2000001002e */
[C---:B------:R-:W-:Y:S01]  /*8980*/  FFMA.FTZ R45, R34.reuse, R40, -R45 ;  /* 0x00000028222d7223 */ /* 0x040fe2000001082d */
[----:B------:R-:W-:Y:S01]  /*8990*/  HADD2.F32 R40, -RZ, R38.H1_H1 ;  /* 0x30000026ff287230 */ /* 0x000fe20000004100 */
[----:B------:R-:W-:Y:S01]  /*89a0*/  F2FP.F16.E4M3.UNPACK_B R41, R29.H1 ;  /* 0x0000001dff29723e */ /* 0x000fe200030006ff */
[----:B------:R-:W-:Y:S01]  /*89b0*/  FFMA.FTZ R47, R34, R42, R37 ;  /* 0x0000002a222f7223 */ /* 0x000fe20000010025 */
[----:B------:R-:W-:Y:S01]  /*89c0*/  F2FP.F16.E4M3.UNPACK_B R38, R21.H1 ;  /* 0x00000015ff26723e */ /* 0x000fe200030006ff */
[----:B------:R-:W-:Y:S01]  /*89d0*/  HADD2.F32 R43, -RZ, R43.H1_H1 ;  /* 0x3000002bff2b7230 */ /* 0x000fe20000004100 */
[----:B------:R-:W-:Y:S01]  /*89e0*/  F2FP.SATFINITE.E4M3.F32.PACK_AB_MERGE_C R11, R20, R11, RZ ;  /* 0x0000000b140b723e */ /* 0x000fe200048070ff */
[----:B------:R-:W-:Y:S01]  /*89f0*/  HADD2.F32 R37, -RZ, R36.H1_H1 ;  /* 0x30000024ff257230 */ /* 0x000fe20000004100 */
[----:B------:R-:W-:Y:S01]  /*8a00*/  F2FP.SATFINITE.E4M3.F32.PACK_AB_MERGE_C R13, R24, R13, RZ ;  /* 0x0000000d180d723e */ /* 0x000fe200048070ff */
[----:B------:R-:W-:Y:S01]  /*8a10*/  HADD2.F32 R42, -RZ, R41.H0_H0 ;  /* 0x20000029ff2a7230 */ /* 0x000fe20000004100 */
[----:B------:R-:W-:Y:S01]  /*8a20*/  F2FP.SATFINITE.E4M3.F32.PACK_AB_MERGE_C R5, R10, R5, R11 ;  /* 0x000000050a05723e */ /* 0x000fe2000480700b */
[----:B------:R-:W-:-:S02]  /*8a30*/  HADD2.F32 R36, -RZ, R35.H0_H0 ;  /* 0x20000023ff247230 */ /* 0x000fc40000004100 */
[C---:B------:R-:W-:Y:S01]  /*8a40*/  FMUL.FTZ R49, R37.reuse, R43 ;  /* 0x0000002b25317220 */ /* 0x040fe20000410000 */
[----:B------:R-:W-:Y:S02]  /*8a50*/  HADD2.F32 R39, -RZ, R38.H0_H0 ;  /* 0x20000026ff277230 */ /* 0x000fe40000004100 */
[----:B------:R-:W-:Y:S01]  /*8a60*/  FMUL.FTZ R46, R37, R40 ;  /* 0x00000028252e7220 */ /* 0x000fe20000410000 */
[----:B------:R-:W-:Y:S02]  /*8a70*/  HADD2.F32 R34, -RZ, R33.H1_H1 ;  /* 0x30000021ff227230 */ /* 0x000fe40000004100 */
[C---:B------:R-:W-:Y:S01]  /*8a80*/  FMUL.FTZ R44, R36.reuse, R42 ;  /* 0x0000002a242c7220 */ /* 0x040fe20000410000 */
[----:B------:R-:W-:Y:S02]  /*8a90*/  HADD2.F32 R33, -RZ, R32.H0_H0 ;  /* 0x20000020ff217230 */ /* 0x000fe40000004100 */
[----:B------:R-:W-:Y:S01]  /*8aa0*/  FMUL.FTZ R37, R36, R39 ;  /* 0x0000002724257220 */ /* 0x000fe20000410000 */
[----:B------:R-:W-:-:S02]  /*8ab0*/  HADD2.F32 R41, -RZ, R41.H1_H1 ;  /* 0x30000029ff297230 */ /* 0x000fc40000004100 */
[C---:B------:R-:W-:Y:S01]  /*8ac0*/  FFMA.FTZ R48, R34.reuse, R40, -R49 ;  /* 0x0000002822307223 */ /* 0x040fe20000010831 */
[----:B------:R-:W-:Y:S01]  /*8ad0*/  FFMA.FTZ R50, R34, R43, R46 ;  /* 0x0000002b22327223 */ /* 0x000fe2000001002e */
[----:B------:R-:W-:Y:S01]  /*8ae0*/  HADD2.F32 R35, -RZ, R35.H1_H1 ;  /* 0x30000023ff237230 */ /* 0x000fe20000004100 */
[----:B------:R-:W-:Y:S01]  /*8af0*/  F2FP.F16.E4M3.UNPACK_B R34, R29 ;  /* 0x0000001dff22723e */ /* 0x000fe200020006ff */
[----:B------:R-:W-:Y:S02]  /*8b00*/  HADD2.F32 R38, -RZ, R38.H1_H1 ;  /* 0x30000026ff267230 */ /* 0x000fe40000004100 */
[C---:B------:R-:W-:Y:S01]  /*8b10*/  FFMA.FTZ R44, R33.reuse, R39, -R44 ;  /* 0x00000027212c7223 */ /* 0x040fe2000001082c */
[----:B------:R-:W-:Y:S01]  /*8b20*/  FFMA.FTZ R37, R33, R42, R37 ;  /* 0x0000002a21257223 */ /* 0x000fe20000010025 */
[----:B------:R-:W-:Y:S01]  /*8b30*/  HADD2.F32 R32, -RZ, R32.H1_H1 ;  /* 0x30000020ff207230 */ /* 0x000fe20000004100 */
[----:B------:R-:W-:Y:S01]  /*8b40*/  F2FP.F16.E4M3.UNPACK_B R33, R21 ;  /* 0x00000015ff21723e */ /* 0x000fe200020006ff */
[C---:B------:R-:W-:Y:S01]  /*8b50*/  FMUL.FTZ R21, R35.reuse, R41 ;  /* 0x0000002923157220 */ /* 0x040fe20000410000 */
[----:B------:R-:W-:Y:S01]  /*8b60*/  FMUL.FTZ R40, R35, R38 ;  /* 0x0000002623287220 */ /* 0x000fe20000410000 */
[----:B------:R-:W-:Y:S01]  /*8b70*/  HADD2.F32 R36, -RZ, R34.H0_H0 ;  /* 0x20000022ff247230 */ /* 0x000fe20000004100 */
[----:B------:R-:W-:Y:S01]  /*8b80*/  F2FP.SATFINITE.E4M3.F32.PACK_AB_MERGE_C R47, R50, R47, RZ ;  /* 0x0000002f322f723e */ /* 0x000fe200048070ff */
[----:B------:R-:W-:-:S02]  /*8b90*/  HADD2.F32 R29, -RZ, R27.H0_H0 ;  /* 0x2000001bff1d7230 */ /* 0x000fc40000004100 */
[C---:B------:R-:W-:Y:S01]  /*8ba0*/  FFMA.FTZ R39, R32.reuse, R38, -R21 ;  /* 0x0000002620277223 */ /* 0x040fe20000010815 */
[----:B------:R-:W-:Y:S01]  /*8bb0*/  FFMA.FTZ R46, R32, R41, R40 ;  /* 0x00000029202e7223 */ /* 0x000fe20000010028 */
[----:B------:R-:W-:Y:S01]  /*8bc0*/  HADD2.F32 R32, -RZ, R33.H0_H0 ;  /* 0x20000021ff207230 */ /* 0x000fe20000004100 */
[----:B------:R-:W-:Y:S01]  /*8bd0*/  F2FP.SATFINITE.E4M3.F32.PACK_AB_MERGE_C R9, R12, R9, R13 ;  /* 0x000000090c09723e */ /* 0x000fe2000480700d */
[----:B------:R-:W-:Y:S02]  /*8be0*/  HADD2.F32 R21, -RZ, R25.H0_H0 ;  /* 0x20000019ff157230 */ /* 0x000fe40000004100 */
[C---:B------:R-:W-:Y:S01]  /*8bf0*/  FMUL.FTZ R38, R29.reuse, R36 ;  /* 0x000000241d267220 */ /* 0x040fe20000410000 */
[----:B------:R-:W-:Y:S02]  /*8c00*/  HADD2.F32 R34, -RZ, R34.H1_H1 ;  /* 0x30000022ff227230 */ /* 0x000fe40000004100 */
[----:B------:R-:W-:Y:S01]  /*8c10*/  FMUL.FTZ R40, R29, R32 ;  /* 0x000000201d287220 */ /* 0x000fe20000410000 */
[----:B------:R-:W-:-:S02]  /*8c20*/  HADD2.F32 R27, -RZ, R27.H1_H1 ;  /* 0x3000001bff1b7230 */ /* 0x000fc40000004100 */
[C---:B------:R-:W-:Y:S01]  /*8c30*/  FFMA.FTZ R38, R21.reuse, R32, -R38 ;  /* 0x0000002015267223 */ /* 0x040fe20000010826 */
[----:B------:R-:W-:Y:S01]  /*8c40*/  HADD2.F32 R32, -RZ, R33.H1_H1 ;  /* 0x30000021ff207230 */ /* 0x000fe20000004100 */
[----:B------:R-:W-:Y:S01]  /*8c50*/  F2FP.F16.E4M3.UNPACK_B R29, R8.H1 ;  /* 0x00000008ff1d723e */ /* 0x000fe200030006ff */
[----:B------:R-:W-:Y:S02]  /*8c60*/  HADD2.F32 R25, -RZ, R25.H1_H1 ;  /* 0x30000019ff197230 */ /* 0x000fe40000004100 */
[----:B------:R-:W-:Y:S01]  /*8c70*/  FFMA.FTZ R40, R21, R36, R40 ;  /* 0x0000002415287223 */ /* 0x000fe20000010028 */
[C---:B------:R-:W-:Y:S01]  /*8c80*/  FMUL.FTZ R42, R27.reuse, R34 ;  /* 0x000000221b2a7220 */ /* 0x040fe20000410000 */
[----:B------:R-:W-:Y:S01]  /*8c90*/  F2FP.F16.E4M3.UNPACK_B R21, R3.H1 ;  /* 0x00000003ff15723e */ /* 0x000fe200030006ff */
[-C--:B------:R-:W-:Y:S01]  /*8ca0*/  FMUL.FTZ R35, R27, R32.reuse ;  /* 0x000000201b237220 */ /* 0x080fe20000410000 */
[----:B------:R-:W-:Y:S02]  /*8cb0*/  HADD2.F32 R36, -RZ, R29.H0_H0 ;  /* 0x2000001dff247230 */ /* 0x000fe40000004100 */
[----:B------:R-:W-:Y:S01]  /*8cc0*/  FFMA.FTZ R33, R25, R32, -R42 ;  /* 0x0000002019217223 */ /* 0x000fe2000001082a */
[----:B------:R-:W-:-:S02]  /*8cd0*/  HADD2.F32 R27, -RZ, R14.H0_H0 ;  /* 0x2000000eff1b7230 */ /* 0x000fc40000004100 */
[----:B------:R-:W-:Y:S01]  /*8ce0*/  FFMA.FTZ R35, R25, R34, R35 ;  /* 0x0000002219237223 */ /* 0x000fe20000010023 */
[--C-:B------:R-:W-:Y:S01]  /*8cf0*/  HADD2.F32 R32, -RZ, R21.reuse.H0_H0 ;  /* 0x20000015ff207230 */ /* 0x100fe20000004100 */
[----:B------:R-:W-:Y:S01]  /*8d00*/  F2FP.F16.E4M3.UNPACK_B R3, R3 ;  /* 0x00000003ff03723e */ /* 0x000fe200020006ff */
[----:B------:R-:W-:Y:S02]  /*8d10*/  HADD2.F32 R25, -RZ, R21.H1_H1 ;  /* 0x30000015ff197230 */ /* 0x000fe40000004100 */
[C---:B------:R-:W-:Y:S01]  /*8d20*/  FMUL.FTZ R34, R27.reuse, R36 ;  /* 0x000000241b227220 */ /* 0x040fe20000410000 */
[----:B------:R-:W-:Y:S02]  /*8d30*/  HADD2.F32 R21, -RZ, R7.H0_H0 ;  /* 0x20000007ff157230 */ /* 0x000fe40000004100 */
[----:B------:R-:W-:Y:S01]  /*8d40*/  FMUL.FTZ R42, R27, R32 ;  /* 0x000000201b2a7220 */ /* 0x000fe20000410000 */
[----:B------:R-:W-:Y:S01]  /*8d50*/  HADD2.F32 R29, -RZ, R29.H1_H1 ;  /* 0x3000001dff1d7230 */ /* 0x000fe20000004100 */
[----:B------:R-:W-:Y:S01]  /*8d60*/  F2FP.SATFINITE.E4M3.F32.PACK_AB_MERGE_C R11, R31, R26, R47 ;  /* 0x0000001a1f0b723e */ /* 0x000fe2000480702f */
[----:B------:R-:W-:-:S02]  /*8d70*/  HADD2.F32 R14, -RZ, R14.H1_H1 ;  /* 0x3000000eff0e7230 */ /* 0x000fc40000004100 */
[C---:B------:R-:W-:Y:S01]  /*8d80*/  FFMA.FTZ R41, R21.reuse, R32, -R34 ;  /* 0x0000002015297223 */ /* 0x040fe20000010822 */
[----:B------:R-:W-:Y:S02]  /*8d90*/  HADD2.F32 R7, -RZ, R7.H1_H1 ;  /* 0x30000007ff077230 */ /* 0x000fe40000004100 */
[----:B------:R-:W-:Y:S01]  /*8da0*/  FFMA.FTZ R42, R21, R36, R42 ;  /* 0x00000024152a7223 */ /* 0x000fe2000001002a */
[--C-:B------:R-:W-:Y:S02]  /*8db0*/  HADD2.F32 R21, -RZ, R3.reuse.H1_H1 ;  /* 0x30000003ff157230 */ /* 0x100fe40000004100 */
[C---:B------:R-:W-:Y:S01]  /*8dc0*/  FMUL.FTZ R32, R14.reuse, R29 ;  /* 0x0000001d0e207220 */ /* 0x040fe20000410000 */
[-C--:B------:R-:W-:Y:S01]  /*8dd0*/  FMUL.FTZ R34, R14, R25.reuse ;  /* 0x000000190e227220 */ /* 0x080fe20000410000 */
[----:B------:R-:W-:Y:S01]  /*8de0*/  F2FP.F16.E4M3.UNPACK_B R14, R8 ;  /* 0x00000008ff0e723e */ /* 0x000fe200020006ff */
[----:B------:R-:W-:Y:S02]  /*8df0*/  HADD2.F32 R8, -RZ, R3.H0_H0 ;  /* 0x20000003ff087230 */ /* 0x000fe40000004100 */
[C---:B------:R-:W-:Y:S01]  /*8e00*/  FFMA.FTZ R36, R7.reuse, R25, -R32 ;  /* 0x0000001907247223 */ /* 0x040fe20000010820 */
[----:B------:R-:W-:Y:S01]  /*8e10*/  FFMA.FTZ R29, R7, R29, R34 ;  /* 0x0000001d071d7223 */ /* 0x000fe20000010022 */
[----:B------:R-:W-:-:S02]  /*8e20*/  HADD2.F32 R7, -RZ, R6.H0_H0 ;  /* 0x20000006ff077230 */ /* 0x000fc40000004100 */
[--C-:B------:R-:W-:Y:S01]  /*8e30*/  HADD2.F32 R32, -RZ, R14.reuse.H0_H0 ;  /* 0x2000000eff207230 */ /* 0x100fe20000004100 */
[----:B------:R-:W-:Y:S01]  /*8e40*/  F2FP.SATFINITE.E4M3.F32.PACK_AB_MERGE_C R36, R36, R41, RZ ;  /* 0x000000292424723e */ /* 0x000fe200048070ff */
[----:B------:R-:W-:Y:S01]  /*8e50*/  HADD2.F32 R25, -RZ, R14.H1_H1 ;  /* 0x3000000eff197230 */ /* 0x000fe20000004100 */
[----:B------:R-:W-:Y:S01]  /*8e60*/  F2FP.SATFINITE.E4M3.F32.PACK_AB_MERGE_C R29, R29, R42, RZ ;  /* 0x0000002a1d1d723e */ /* 0x000fe200048070ff */
[----:B------:R-:W-:Y:S02]  /*8e70*/  HADD2.F32 R6, -RZ, R6.H1_H1 ;  /* 0x30000006ff067230 */ /* 0x000fe40000004100 */
[C---:B------:R-:W-:Y:S01]  /*8e80*/  FMUL.FTZ R14, R7.reuse, R32 ;  /* 0x00000020070e7220 */ /* 0x040fe20000410000 */
[--C-:B------:R-:W-:Y:S02]  /*8e90*/  HADD2.F32 R3, -RZ, R4.reuse.H0_H0 ;  /* 0x20000004ff037230 */ /* 0x100fe40000004100 */
[----:B------:R-:W-:Y:S01]  /*8ea0*/  FMUL.FTZ R7, R7, R8 ;  /* 0x0000000807077220 */ /* 0x000fe20000410000 */
[----:B------:R-:W-:-:S02]  /*8eb0*/  HADD2.F32 R4, -RZ, R4.H1_H1 ;  /* 0x30000004ff047230 */ /* 0x000fc40000004100 */
[C---:B------:R-:W-:Y:S01]  /*8ec0*/  FMUL.FTZ R27, R6.reuse, R25 ;  /* 0x00000019061b7220 */ /* 0x040fe20000410000 */
[-C--:B------:R-:W-:Y:S01]  /*8ed0*/  FMUL.FTZ R34, R6, R21.reuse ;  /* 0x0000001506227220 */ /* 0x080fe20000410000 */
[C---:B------:R-:W-:Y:S01]  /*8ee0*/  FFMA.FTZ R6, R3.reuse, R8, -R14 ;  /* 0x0000000803067223 */ /* 0x040fe2000001080e */
[----:B------:R-:W-:Y:S01]  /*8ef0*/  FFMA.FTZ R3, R3, R32, R7 ;  /* 0x0000002003037223 */ /* 0x000fe20000010007 */
[C---:B------:R-:W-:Y:S01]  /*8f00*/  FFMA.FTZ R27, R4.reuse, R21, -R27 ;  /* 0x00000015041b7223 */ /* 0x040fe2000001081b */
[----:B------:R-:W-:Y:S01]  /*8f10*/  FFMA.FTZ R34, R4, R25, R34 ;  /* 0x0000001904227223 */ /* 0x000fe20000010022 */
[----:B------:R-:W-:Y:S02]  /*8f20*/  F2FP.SATFINITE.E4M3.F32.PACK_AB_MERGE_C R7, R48, R45, RZ ;  /* 0x0000002d3007723e */ /* 0x000fe400048070ff */
[----:B------:R-:W-:Y:S02]  /*8f30*/  F2FP.SATFINITE.E4M3.F32.PACK_AB_MERGE_C R4, R39, R44, RZ ;  /* 0x0000002c2704723e */ /* 0x000fe400048070ff */
[----:B------:R-:W-:-:S02]  /*8f40*/  F2FP.SATFINITE.E4M3.F32.PACK_AB_MERGE_C R8, R46, R37, RZ ;  /* 0x000000252e08723e */ /* 0x000fc400048070ff */
[----:B------:R-:W-:Y:S02]  /*8f50*/  F2FP.SATFINITE.E4M3.F32.PACK_AB_MERGE_C R7, R30, R15, R7 ;  /* 0x0000000f1e07723e */ /* 0x000fe40004807007 */
[----:B------:R-:W-:Y:S02]  /*8f60*/  F2FP.SATFINITE.E4M3.F32.PACK_AB_MERGE_C R4, R33, R38, R4 ;  /* 0x000000262104723e */ /* 0x000fe40004807004 */
[----:B------:R-:W-:Y:S02]  /*8f70*/  F2FP.SATFINITE.E4M3.F32.PACK_AB_MERGE_C R6, R27, R6, R36 ;  /* 0x000000061b06723e */ /* 0x000fe40004807024 */
[----:B------:R-:W-:Y:S02]  /*8f80*/  F2FP.SATFINITE.E4M3.F32.PACK_AB_MERGE_C R8, R35, R40, R8 ;  /* 0x000000282308723e */ /* 0x000fe40004807008 */
[----:B------:R-:W-:Y:S01]  /*8f90*/  F2FP.SATFINITE.E4M3.F32.PACK_AB_MERGE_C R10, R34, R3, R29 ;  /* 0x00000003220a723e */ /* 0x000fe2000480701d */
[----:B------:R1:W-:Y:S04]  /*8fa0*/  STS.128 [R51+0xb000], R4 ;  /* 0x00b0000433007388 */ /* 0x0003e80000000c00 */
[----:B------:R1:W-:Y:S02]  /*8fb0*/  STS.128 [R0+0xb000], R8 ;  /* 0x00b0000800007388 */ /* 0x0003e40000000c00 */
.L_x_1445:
[----:B------:R-:W-:Y:S05]  /*8fc0*/  BSYNC B0 ;  /* 0x0000000000007941 */ /* 0x000fea0003800000 */
.L_x_1438:
[----:B------:R-:W-:Y:S01]  /*8fd0*/  @!PT LDS RZ, [RZ] ;  /* 0x00000000fffff984 */ /* 0x000fe20000000800 */
[----:B------:R-:W-:Y:S01]  /*8fe0*/  @!PT LDS RZ, [RZ] ;  /* 0x00000000fffff984 */ /* 0x000fe20000000800 */
[----:B------:R-:W-:Y:S01]  /*8ff0*/  @!PT LDS RZ, [RZ] ;  /* 0x00000000fffff984 */ /* 0x000fe20000000800 */
[----:B------:R-:W-:Y:S01]  /*9000*/  @!PT LDS RZ, [RZ] ;  /* 0x00000000fffff984 */ /* 0x000fe20000000800 */
[----:B------:R0:W-:Y:S06]  /*9010*/  MEMBAR.ALL.CTA ;  /* 0x0000000000007992 */ /* 0x0001ec0000008000 */
[----:B0-----:R-:W0:Y:S01]  /*9020*/  FENCE.VIEW.ASYNC.S ;  /* 0x00000000000073c6 */ /* 0x001e220000000000 */
[----:B------:R-:W-:Y:S05]  /*9030*/  WARPSYNC.ALL ;  /* 0x0000000000007948 */ /* 0x000fea0003800000 */
[----:B0-----:R-:W-:Y:S06]  /*9040*/  BAR.SYNC.DEFER_BLOCKING 0xd, 0x180 ;  /* 0x0346000000007b1d */ /* 0x001fec0000010000 */
.L_x_1435:
[----:B-12---:R-:W2:Y:S02]  /*9050*/  LDL R0, [R1+0x10] ;  /* 0x0000100001007983 */ /* 0x006ea40000100800 */
[----:B--2---:R-:W-:-:S13]  /*9060*/  ISETP.NE.AND P0, PT, R0, 0x3, PT ;  /* 0x000000030000780c */ /* 0x004fda0003f05270 */
[----:B------:R-:W-:Y:S05]  /*9070*/  @!P0 BRA `(.L_x_1453) ;  /* 0x0000000000048947 */ /* 0x000fea0003800000 */
[----:B------:R-:W-:Y:S01]  /*9080*/  BPT.TRAP 0x1 ;  /* 0x000000040000795c */ /* 0x000fe20000300000 */
.L_x_1453:
[----:B-----5:R-:W-:Y:S01]  /*9090*/  IMAD R12, R23, 0x8, R22 ;  /* 0x00000008170c7824 */ /* 0x020fe200078e0216 */
[----:B0-----:R-:W-:-:S04]  /*90a0*/  SHF.L.U32 R3, R156, 0x1f, RZ ;  /* 0x0000001f9c037819 */ /* 0x001fc800000006ff */
[----:B------:R0:W1:Y:S01]  /*90b0*/  SYNCS.PHASECHK.TRANS64.TRYWAIT P1, [R12+URZ+0x13230], R3 ;  /* 0x013230030c0075a7 */ /* 0x000062000802017f */
[----:B------:R-:W-:Y:S05]  /*90c0*/  @!P0 BRA `(.L_x_1454) ;  /* 0x0000000000048947 */ /* 0x000fea0003800000 */
[----:B------:R-:W-:Y:S01]  /*90d0*/  BPT.TRAP 0x1 ;  /* 0x000000040000795c */ /* 0x000fe20000300000 */
.L_x_1454:
[----:B------:R-:W-:-:S05]  /*90e0*/  VIADD R0, R22, 0xe000 ;  /* 0x0000e00016007836 */ /* 0x000fca0000000000 */
[----:B------:R-:W-:-:S04]  /*90f0*/  SHF.R.U32.HI R0, RZ, 0x4, R0 ;  /* 0x00000004ff007819 */ /* 0x000fc80000011600 */
[----:B------:R-:W-:-:S04]  /*9100*/  LOP3.LUT R0, R0, 0x3fff, RZ, 0xc0, !PT ;  /* 0x00003fff00007812 */ /* 0x000fc800078ec0ff */
[----:B---3--:R-:W-:-:S05]  /*9110*/  LOP3.LUT R4, R0, 0x10000, RZ, 0xfc, !PT ;  /* 0x0001000000047812 */ /* 0x008fca00078efcff */
[----:B------:R2:W-:Y:S01]  /*9120*/  STL [R1+0x38], R4 ;  /* 0x0000380401007387 */ /* 0x0005e20000100800 */
[----:B------:R-:W-:Y:S01]  /*9130*/  IMAD R8, R23, 0x280, R4 ;  /* 0x0000028017087824 */ /* 0x000fe200078e0204 */
[----:B-1----:R-:W-:Y:S06]  /*9140*/  @P1 BRA `(.L_x_1455) ;  /* 0x0000000000081947 */ /* 0x002fec0003800000 */
[----:B------:R-:W1:Y:S02]  /*9150*/  SYNCS.PHASECHK.TRANS64.TRYWAIT P1, [R12+URZ+0x13230], R3 ;  /* 0x013230030c0075a7 */ /* 0x000e64000802017f */
[----:B-1----:R-:W-:Y:S05]  /*9160*/  @!P1 BRA `(.L_x_1456) ;  /* 0x000001dc00389947 */ /* 0x002fea0003800000 */
.L_x_1455:
[----:B--2---:R-:W-:Y:S01]  /*9170*/  IMAD.MOV.U32 R4, RZ, RZ, R8 ;  /* 0x000000ffff047224 */ /* 0x004fe200078e0008 */
[----:B------:R-:W-:Y:S05]  /*9180*/  WARPSYNC.ALL ;  /* 0x0000000000007948 */ /* 0x000fea0003800000 */
[----:B------:R-:W-:Y:S01]  /*9190*/  IMAD.MOV.U32 R5, RZ, RZ, -0x7fffffe0 ;  /* 0x80000020ff057424 */ /* 0x000fe200078e00ff */
[----:B------:R-:W-:Y:S01]  /*91a0*/  R2UR UR6, R4 ;  /* 0x00000000040672ca */ /* 0x000fe200000e0000 */
[----:B------:R-:W-:Y:S01]  /*91b0*/  WARPGROUP.ARRIVE ;  /* 0x00000000000079c5 */ /* 0x000fe20000000000 */
[----:B------:R-:W-:Y:S01]  /*91c0*/  LOP3.LUT R4, R28, 0x10000, RZ, 0xfc, !PT ;  /* 0x000100001c047812 */ /* 0x000fe200078efcff */
[----:B------:R-:W-:Y:S01]  /*91d0*/  VIADD R6, R8, 0x80 ;  /* 0x0000008008067836 */ /* 0x000fe20000000000 */
[C---:B------:R-:W-:Y:S01]  /*91e0*/  R2UR UR7, R5.reuse ;  /* 0x00000000050772ca */ /* 0x040fe200000e0000 */
[----:B------:R-:W-:Y:S01]  /*91f0*/  IMAD.MOV.U32 R7, RZ, RZ, -0x7fffffe0 ;  /* 0x80000020ff077424 */ /* 0x000fe200078e00ff */
[----:B------:R-:W-:Y:S01]  /*9200*/  R2UR UR4, R4 ;  /* 0x00000000040472ca */ /* 0x000fe200000e0000 */
[----:B------:R-:W-:Y:S01]  /*9210*/  VIADD R10, R8, 0x100 ;  /* 0x00000100080a7836 */ /* 0x000fe20000000000 */
[----:B------:R-:W-:Y:S01]  /*9220*/  R2UR UR5, R5 ;  /* 0x00000000050572ca */ /* 0x000fe200000e0000 */
[----:B------:R-:W-:Y:S01]  /*9230*/  IMAD.MOV.U32 R11, RZ, RZ, -0x7fffffe0 ;  /* 0x80000020ff0b7424 */ /* 0x000fe200078e00ff */
[----:B------:R-:W-:Y:S01]  /*9240*/  R2UR UR10, R6 ;  /* 0x00000000060a72ca */ /* 0x000fe200000e0000 */
[C---:B------:R-:W-:Y:S01]  /*9250*/  VIADD R6, R8.reuse, 0x180 ;  /* 0x0000018008067836 */ /* 0x040fe20000000000 */
[----:B------:R-:W-:Y:S01]  /*9260*/  R2UR UR11, R7 ;  /* 0x00000000070b72ca */ /* 0x000fe200000e0000 */
[----:B----4-:R-:W-:Y:S01]  /*9270*/  VIADD R14, R8, 0x200 ;  /* 0x00000200080e7836 */ /* 0x010fe20000000000 */
[----:B------:R-:W-:Y:S01]  /*9280*/  R2UR UR8, R4 ;  /* 0x00000000040872ca */ /* 0x000fe200000e0000 */
[----:B------:R-:W-:Y:S01]  /*9290*/  IMAD.MOV.U32 R15, RZ, RZ, -0x7fffffe0 ;  /* 0x80000020ff0f7424 */ /* 0x000fe200078e00ff */
[----:B------:R-:W-:Y:S01]  /*92a0*/  R2UR UR9, R5 ;  /* 0x00000000050972ca */ /* 0x000fe200000e0000 */
[----:B------:R-:W-:Y:S01]  /*92b0*/  IMAD.MOV.U32 R9, RZ, RZ, -0x7fffffe0 ;  /* 0x80000020ff097424 */ /* 0x000fe200078e00ff */
[----:B------:R-:W-:Y:S01]  /*92c0*/  R2UR UR14, R10 ;  /* 0x000000000a0e72ca */ /* 0x000fe200000e0000 */
[----:B------:R-:W-:Y:S01]  /*92d0*/  VIADD R10, R8, 0x82 ;  /* 0x00000082080a7836 */ /* 0x000fe20000000000 */
[----:B------:R-:W-:Y:S01]  /*92e0*/  R2UR UR15, R11 ;  /* 0x000000000b0f72ca */ /* 0x000fe200000e0000 */
[----:B------:R-:W-:Y:S01]  /*92f0*/  QGMMA.64x32x32.F32.E4M3.E4M3 R88, gdesc[UR4], RZ, !UPT, gsb0 ;  /* 0x00600000045879f3 */ /* 0x000fe2000c0008ff */
[----:B------:R-:W-:Y:S01]  /*9300*/  R2UR UR12, R4 ;  /* 0x00000000040c72ca */ /* 0x000fe200000e0000 */
[----:B------:R-:W-:Y:S01]  /*9310*/  IMAD.MOV.U32 R11, RZ, RZ, -0x7fffffe0 ;  /* 0x80000020ff0b7424 */ /* 0x000fe200078e00ff */
[----:B------:R-:W-:-:S02]  /*9320*/  R2UR UR13, R5 ;  /* 0x00000000050d72ca */ /* 0x000fc400000e0000 */
[----:B------:R-:W-:Y:S01]  /*9330*/  R2UR UR18, R6 ;  /* 0x00000000061272ca */ /* 0x000fe200000e0000 */
[----:B------:R-:W-:Y:S01]  /*9340*/  VIADD R6, R8, 0x2 ;  /* 0x0000000208067836 */ /* 0x000fe20000000000 */
[----:B------:R-:W-:Y:S01]  /*9350*/  R2UR UR19, R7 ;  /* 0x00000000071372ca */ /* 0x000fe200000e0000 */
[----:B------:R-:W-:Y:S01]  /*9360*/  IMAD.MOV.U32 R7, RZ, RZ, -0x7fffffe0 ;  /* 0x80000020ff077424 */ /* 0x000fe200078e00ff */
[----:B------:R-:W-:Y:S02]  /*9370*/  R2UR UR16, R4 ;  /* 0x00000000041072ca */ /* 0x000fe400000e0000 */
[----:B------:R-:W-:Y:S02]  /*9380*/  R2UR UR17, R5 ;  /* 0x00000000051172ca */ /* 0x000fe400000e0000 */
[----:B------:R-:W-:Y:S02]  /*9390*/  R2UR UR22, R14 ;  /* 0x000000000e1672ca */ /* 0x000fe400000e0000 */
[----:B------:R-:W-:-:S02]  /*93a0*/  R2UR UR23, R15 ;  /* 0x000000000f1772ca */ /* 0x000fc400000e0000 */
[----:B------:R-:W-:Y:S02]  /*93b0*/  R2UR UR20, R4 ;  /* 0x00000000041472ca */ /* 0x000fe400000e0000 */
[----:B------:R-:W-:Y:S02]  /*93c0*/  R2UR UR21, R5 ;  /* 0x00000000051572ca */ /* 0x000fe400000e0000 */
[----:B------:R-:W-:Y:S01]  /*93d0*/  R2UR UR6, R6 ;  /* 0x00000000060672ca */ /* 0x000fe200000e0000 */
[----:B------:R-:W-:Y:S01]  /*93e0*/  VIADD R6, R8, 0x102 ;  /* 0x0000010208067836 */ /* 0x000fe20000000000 */
[----:B------:R-:W-:Y:S01]  /*93f0*/  R2UR UR7, R7 ;  /* 0x00000000070772ca */ /* 0x000fe200000e0000 */
[----:B------:R-:W-:Y:S01]  /*9400*/  IMAD.MOV.U32 R7, RZ, RZ, -0x7fffffe0 ;  /* 0x80000020ff077424 */ /* 0x000fe200078e00ff */
[----:B------:R-:W-:Y:S02]  /*9410*/  WARPGROUP.DEPBAR.LE gsb0, 0x0 ;  /* 0x00008000000079c5 */ /* 0x000fe40000010000 */
[----:B------:R-:W-:-:S06]  /*9420*/  WARPGROUP.ARRIVE ;  /* 0x00000000000079c5 */ /* 0x000fcc0000000000 */
[----:B------:R-:W-:Y:S01]  /*9430*/  QGMMA.64x32x32.F32.E4M3.E4M3 R72, gdesc[UR8], RZ, !UPT, gsb0 ;  /* 0x00600000084879f3 */ /* 0x000fe2000c0008ff */
[----:B------:R-:W-:Y:S01]  /*9440*/  R2UR UR10, R10 ;  /* 0x000000000a0a72ca */ /* 0x000fe200000e0000 */
[C---:B------:R-:W-:Y:S01]  /*9450*/  VIADD R10, R8.reuse, 0x182 ;  /* 0x00000182080a7836 */ /* 0x040fe20000000000 */
[----:B------:R-:W-:Y:S01]  /*9460*/  R2UR UR11, R11 ;  /* 0x000000000b0b72ca */ /* 0x000fe200000e0000 */
[----:B------:R-:W-:Y:S02]  /*9470*/  IMAD.MOV.U32 R11, RZ, RZ, -0x7fffffe0 ;  /* 0x80000020ff0b7424 */ /* 0x000fe400078e00ff */
[----:B------:R-:W-:Y:S01]  /*9480*/  VIADD R8, R8, 0x202 ;  /* 0x0000020208087836 */ /* 0x000fe20000000000 */
[----:B------:R-:W-:Y:S02]  /*9490*/  WARPGROUP.DEPBAR.LE gsb0, 0x0 ;  /* 0x00008000000079c5 */ /* 0x000fe40000010000 */
        /* <DEDUP_REMOVED lines=8> */
[C---:B------:R-:W-:Y:S02]  /*9520*/  R2UR UR8, R6.reuse ;  /* 0x00000000060872ca */ /* 0x040fe400000e0000 */
[C---:B------:R-:W-:Y:S02]  /*9530*/  R2UR UR9, R7.reuse ;  /* 0x00000000070972ca */ /* 0x040fe400000e0000 */
[----:B------:R-:W-:Y:S02]  /*9540*/  R2UR UR12, R6 ;  /* 0x00000000060c72ca */ /* 0x000fe400000e0000 */
[----:B------:R-:W-:Y:S01]  /*9550*/  R2UR UR13, R7 ;  /* 0x00000000070d72ca */ /* 0x000fe200000e0000 */
        /* <DEDUP_REMOVED lines=32> */
.L_x_1457:
[----:B------:R-:W2:Y:S01]  /*9760*/  LDL R10, [R1+0x44] ;  /* 0x00004400010a7983 */ /* 0x000ea20000100800 */
[----:B------:R-:W3:Y:S03]  /*9770*/  LDC R110, c[0x0][0x448] ;  /* 0x00011200ff6e7b82 */ /* 0x000ee60000000800 */
[----:B------:R-:W2:Y:S04]  /*9780*/  LDL R108, [R1+0x34] ;  /* 0x00003400016c7983 */ /* 0x000ea80000100800 */
[----:B------:R-:W4:Y:S04]  /*9790*/  LDL R106, [R1+0x14] ;  /* 0x00001400016a7983 */ /* 0x000f280000100800 */
[----:B------:R-:W5:Y:S04]  /*97a0*/  LDL R107, [R1+0x28] ;  /* 0x00002800016b7983 */ /* 0x000f680000100800 */
[----:B------:R-:W5:Y:S04]  /*97b0*/  LDL R114, [R1+0xc] ;  /* 0x00000c0001727983 */ /* 0x000f680000100800 */
[----:B------:R-:W5:Y:S01]  /*97c0*/  LDL R112, [R1+0x4] ;  /* 0x0000040001707983 */ /* 0x000f620000100800 */
[C---:B------:R-:W-:Y:S01]  /*97d0*/  FMUL.FTZ R20, R2.reuse, R95 ;  /* 0x0000005f02147220 */ /* 0x040fe20000410000 */
[C---:B------:R-:W-:Y:S01]  /*97e0*/  FMUL.FTZ R95, R2.reuse, R73 ;  /* 0x00000049025f7220 */ /* 0x040fe20000410000 */
[C---:B------:R-:W-:Y:S01]  /*97f0*/  FMUL.FTZ R73, R2.reuse, R74 ;  /* 0x0000004a02497220 */ /* 0x040fe20000410000 */
[C---:B------:R-:W-:Y:S01]  /*9800*/  FMUL.FTZ R74, R2.reuse, R75 ;  /* 0x0000004b024a7220 */ /* 0x040fe20000410000 */
[C---:B------:R-:W-:Y:S01]  /*9810*/  FMUL.FTZ R75, R2.reuse, R78 ;  /* 0x0000004e024b7220 */ /* 0x040fe20000410000 */
[----:B------:R-:W-:Y:S01]  /*9820*/  FMUL.FTZ R78, R2, R82 ;  /* 0x00000052024e7220 */ /* 0x000fe20000410000 */
[----:B---3--:R-:W-:Y:S01]  /*9830*/  ISETP.NE.AND P1, PT, R110, 0x1, PT ;  /* 0x000000016e00780c */ /* 0x008fe20003f25270 */
        /* <DEDUP_REMOVED lines=24> */
[----:B------:R-:W3:Y:S01]  /*99c0*/  @P1 LDC R24, c[0x0][0x44c] ;  /* 0x00011300ff181b82 */ /* 0x000ee20000000800 */
[C---:B------:R-:W-:Y:S01]  /*99d0*/  FMUL.FTZ R43, R2.reuse, R47 ;  /* 0x0000002f022b7220 */ /* 0x040fe20000410000 */
[C---:B------:R-:W-:Y:S01]  /*99e0*/  FMUL.FTZ R47, R2.reuse, R51 ;  /* 0x00000033022f7220 */ /* 0x040fe20000410000 */
[C---:B------:R-:W-:Y:S01]  /*99f0*/  FMUL.FTZ R51, R2.reuse, R55 ;  /* 0x0000003702337220 */ /* 0x040fe20000410000 */
[C---:B------:R-:W-:Y:S01]  /*9a00*/  FMUL.FTZ R55, R2.reuse, R25 ;  /* 0x0000001902377220 */ /* 0x040fe20000410000 */
[----:B------:R-:W-:Y:S01]  /*9a10*/  FMUL.FTZ R8, R2, R89 ;  /* 0x0000005902087220 */ /* 0x000fe20000410000 */
[----:B01----:R-:W-:-:S02]  /*9a20*/  VIADD R12, R12, 0x13240 ;  /* 0x000132400c0c7836 */ /* 0x003fc40000000000 */
[C---:B------:R-:W-:Y:S01]  /*9a30*/  FMUL.FTZ R0, R2.reuse, R88 ;  /* 0x0000005802007220 */ /* 0x040fe20000410000 */
[----:B------:R-:W0:Y:S01]  /*9a40*/  @P1 LDC R25, c[0x0][0x450] ;  /* 0x00011400ff191b82 */ /* 0x000e220000000800 */
        /* <DEDUP_REMOVED lines=12> */
[----:B------:R-:W-:Y:S01]  /*9b10*/  LOP3.LUT R17, R17, 0xffffffef, RZ, 0xc0, !PT ;  /* 0xffffffef11117812 */ /* 0x000fe200078ec0ff */
        /* <DEDUP_REMOVED lines=32> */
[----:B------:R-:W-:Y:S01]  /*9d20*/  @P1 LOP3.LUT R17, R17, 0x10, RZ, 0xfc, !PT ;  /* 0x0000001011111812 */ /* 0x000fe200078efcff */
[----:B------:R-:W-:Y:S01]  /*9d30*/  ULDC UR43, c[0x0][0x9dc] ;  /* 0x00027700002b7ab9 */ /* 0x000fe20000000800 */
[----:B------:R-:W1:Y:S01]  /*9d40*/  MUFU.TANH R0, R0 ;  /* 0x0000000000007308 */ /* 0x000e620000002400 */
[----:B------:R-:W-:-:S07]  /*9d50*/  ULOP3.LUT UR43, URZ, UR43, URZ, 0x33, !UPT ;  /* 0x0000002b3f2b7292 */ /* 0x000fce000f8e333f */
        /* <DEDUP_REMOVED lines=20> */
[----:B------:R-:W1:Y:S01]  /*9ea0*/  MUFU.TANH R77, R77 ;  /* 0x0000004d004d7308 */ /* 0x000e620000002400 */
[----:B--2---:R-:W-:-:S02]  /*9eb0*/  IMAD.IADD R35, R10, 0x1, R108 ;  /* 0x000000010a237824 */ /* 0x004fc400078e026c */
[----:B------:R-:W2:Y:S02]  /*9ec0*/  LDC.64 R10, c[0x0][0x9e0] ;  /* 0x00027800ff0a7b82 */ /* 0x000ea40000000a00 */
[----:B---3--:R-:W-:-:S05]  /*9ed0*/  @P1 IMAD.HI.U32 R24, R35, R24, RZ ;  /* 0x0000001823181227 */ /* 0x008fca00078e00ff */
[----:B0-----:R-:W-:Y:S01]  /*9ee0*/  @P1 SHF.R.U32.HI R35, RZ, R25, R24 ;  /* 0x00000019ff231219 */ /* 0x001fe20000011618 */
[----:B------:R-:W-:-:S04]  /*9ef0*/  IMAD.MOV.U32 R24, RZ, RZ, -0xa0 ;  /* 0xffffff60ff187424 */ /* 0x000fc800078e00ff */
[----:B------:R-:W0:Y:S01]  /*9f00*/  SHFL.IDX PT, R25, R35, RZ, 0x1c1f ;  /* 0x001c1fff23197589 */ /* 0x000e2200000e0000 */
[----:B----4-:R-:W-:Y:S01]  /*9f10*/  PRMT R12, R106, 0x654, R12 ;  /* 0x000006546a0c7816 */ /* 0x010fe2000000000c */
[----:B------:R-:W-:-:S03]  /*9f20*/  IMAD R103, R105, R24, 0xa1 ;  /* 0x000000a169677424 */ /* 0x000fc600078e0218 */
[----:B------:R5:W-:Y:S01]  /*9f30*/  SYNCS.ARRIVE.TRANS64.RED.A1T0 RZ, [R12+URZ], RZ ;  /* 0x000000ff0cff79a7 */ /* 0x000be2000810043f */
[----:B------:R-:W3:Y:S01]  /*9f40*/  MUFU.TANH R75, R75 ;  /* 0x0000004b004b7308 */ /* 0x000ee20000002400 */
[----:B--2---:R-:W-:Y:S02]  /*9f50*/  ISETP.GE.AND P1, PT, R11, 0x1, PT ;  /* 0x000000010b00780c */ /* 0x004fe40003f26270 */
[----:B-----5:R-:W-:-:S05]  /*9f60*/  IADD3 R12, R114, R103, -R107 ;  /* 0x00000067720c7210 */ /* 0x020fca0007ffe86b */
[----:B------:R-:W2:Y:S01]  /*9f70*/  MUFU.TANH R76, R76 ;  /* 0x0000004c004c7308 */ /* 0x000ea20000002400 */
[----:B------:R-:W-:Y:S02]  /*9f80*/  IMAD R106, R105, -0xa0, R114 ;  /* 0xffffff60696a7824 */ /* 0x000fe400078e0272 */
[----:B------:R-:W-:-:S05]  /*9f90*/  IMAD.IADD R101, R12, 0x1, -R112 ;  /* 0x000000010c657824 */ /* 0x000fca00078e0a70 */
[----:B------:R-:W4:Y:S01]  /*9fa0*/  MUFU.TANH R80, R80 ;  /* 0x0000005000507308 */ /* 0x000f220000002400 */
[----:B------:R-:W-:-:S07]  /*9fb0*/  VIADD R102, R101, UR43 ;  /* 0x0000002b65667c36 */ /* 0x000fce0008000000 */
[----:B------:R-:W0:Y:S01]  /*9fc0*/  MUFU.TANH R81, R81 ;  /* 0x0000005100517308 */ /* 0x000e220000002400 */
[----:B------:R-:W-:-:S07]  /*9fd0*/  IMAD.IADD R101, R101, 0x1, R10 ;  /* 0x0000000165657824 */ /* 0x000fce00078e020a */
        /* <DEDUP_REMOVED lines=52> */
[----:B------:R-:W1:Y:S08]  /*a320*/  MUFU.TANH R33, R33 ;  /* 0x0000002100217308 */ /* 0x000e700000002400 */
[----:B------:R-:W1:Y:S01]  /*a330*/  MUFU.TANH R34, R34 ;  /* 0x0000002200227308 */ /* 0x000e620000002400 */
[----:B------:R-:W-:Y:S01]  /*a340*/  IADD3 R106, -R107, 0xa0, R106 ;  /* 0x000000a06b6a7810 */ /* 0x000fe20007ffe16a */
[----:B------:R-:W-:Y:S01]  /*a350*/  VIADD R103, R103, 0xffffffff ;  /* 0xffffffff67677836 */ /* 0x000fe20000000000 */
[----:B------:R-:W-:Y:S01]  /*a360*/  LOP3.LUT R17, R17, 0xfffffff7, RZ, 0xc0, !PT ;  /* 0xfffffff711117812 */ /* 0x000fe200078ec0ff */
[----:B0-----:R-:W-:Y:S01]  /*a370*/  IMAD.IADD R38, R102, 0x1, R25 ;  /* 0x0000000166267824 */ /* 0x001fe200078e0219 */
[----:B------:R-:W-:Y:S01]  /*a380*/  VIADDMNMX R12, R25, R101, R106, PT ;  /* 0x00000065190c7246 */ /* 0x000fe2000380016a */
[----:B------:R-:W-:Y:S01]  /*a390*/  IMAD.IADD R36, R103, 0x1, -R107 ;  /* 0x0000000167247824 */ /* 0x000fe200078e0a6b */
[----:B------:R-:W-:Y:S01]  /*a3a0*/  @P1 LOP3.LUT R17, R17, 0x8, RZ, 0xfc, !PT ;  /* 0x0000000811111812 */ /* 0x000fe200078efcff */
[----:B--234-:R-:W-:Y:S06]  /*a3b0*/  @!P1 BRA `(.L_x_1458) ;  /* 0x00000000004c9947 */ /* 0x01cfec0003800000 */
[----:B------:R-:W-:Y:S01]  /*a3c0*/  IADD3 R39, -R112, R114, R25 ;  /* 0x0000007270277210 */ /* 0x000fe20007ffe119 */
[----:B------:R-:W-:Y:S03]  /*a3d0*/  BSSY B0, `(.L_x_1459) ;  /* 0x000000e000007945 */ /* 0x000fe60003800000 */
[----:B------:R-:W-:-:S13]  /*a3e0*/  ISETP.GT.AND P1, PT, R39, -0x1, PT ;  /* 0xffffffff2700780c */ /* 0x000fda0003f24270 */
        /* <DEDUP_REMOVED lines=8> */
.L_x_1460:
[----:B------:R-:W-:-:S13]  /*a470*/  ISETP.NE.AND P1, PT, R11, 0x1, PT ;  /* 0x000000010b00780c */ /* 0x000fda0003f25270 */
[----:B------:R-:W0:Y:S02]  /*a480*/  @P1 LDC.64 R24, c[0x0][0x9e8] ;  /* 0x00027a00ff181b82 */ /* 0x000e240000000a00 */
[----:B0-----:R-:W-:-:S05]  /*a490*/  @P1 IMAD.HI.U32 R24, R39, R24, RZ ;  /* 0x0000001827181227 */ /* 0x001fca00078e00ff */
[----:B------:R-:W-:-:S07]  /*a4a0*/  @P1 SHF.R.U32.HI R39, RZ, R25, R24 ;  /* 0x00000019ff271219 */ /* 0x000fce0000011618 */
.L_x_1461:
[----:B------:R-:W-:Y:S05]  /*a4b0*/  BSYNC B0 ;  /* 0x0000000000007941 */ /* 0x000fea0003800000 */
.L_x_1459:
[----:B------:R-:W-:-:S05]  /*a4c0*/  IMAD R39, R39, R11, R36 ;  /* 0x0000000b27277224 */ /* 0x000fca00078e0224 */
[----:B------:R-:W-:Y:S02]  /*a4d0*/  VIMNMX R38, R38, R39, !PT ;  /* 0x0000002726267248 */ /* 0x000fe40007fe0100 */
[----:B------:R-:W-:-:S07]  /*a4e0*/  VIADDMNMX R12, R39, R11, R12, PT ;  /* 0x0000000b270c7246 */ /* 0x000fce000380010c */
.L_x_1458:
[C---:B------:R-:W-:Y:S01]  /*a4f0*/  ISETP.GE.AND P1, PT, R103.reuse, 0x2, PT ;  /* 0x000000026700780c */ /* 0x040fe20003f26270 */
[----:B------:R-:W0:Y:S01]  /*a500*/  SHFL.IDX PT, R35, R35, 0x1, 0x1c1f ;  /* 0x003c1f0023237f89 */ /* 0x000e2200000e0000 */
[----:B------:R-:W-:Y:S02]  /*a510*/  ISETP.GE.AND P2, PT, R103, 0x9, PT ;  /* 0x000000096700780c */ /* 0x000fe40003f46270 */
[C---:B------:R-:W-:Y:S02]  /*a520*/  ISETP.GT.AND P3, PT, R38.reuse, 0x1, !P1 ;  /* 0x000000012600780c */ /* 0x040fe40004f64270 */
[----:B------:R-:W-:Y:S02]  /*a530*/  ISETP.GT.AND P4, PT, R38, 0x8, !P2 ;  /* 0x000000082600780c */ /* 0x000fe40005784270 */
[C---:B------:R-:W-:Y:S02]  /*a540*/  ISETP.LT.OR P3, PT, R12.reuse, 0x2, P3 ;  /* 0x000000020c00780c */ /* 0x040fe40001f61670 */
[----:B------:R-:W-:-:S02]  /*a550*/  ISETP.LT.OR P4, PT, R12, 0x9, P4 ;  /* 0x000000090c00780c */ /* 0x000fc40002781670 */
[----:B------:R-:W-:Y:S02]  /*a560*/  FSEL R25, R8, -INF , !P3 ;  /* 0xff80000008197808 */ /* 0x000fe40005800000 */
[C---:B------:R-:W-:Y:S02]  /*a570*/  ISETP.GE.AND P3, PT, R103.reuse, 0xa, PT ;  /* 0x0000000a6700780c */ /* 0x040fe40003f66270 */
[----:B------:R-:W-:Y:S02]  /*a580*/  ISETP.GE.AND P5, PT, R103, 0x11, PT ;  /* 0x000000116700780c */ /* 0x000fe40003fa6270 */
[----:B------:R-:W-:Y:S02]  /*a590*/  FSEL R39, R13, -INF , !P4 ;  /* 0xff8000000d277808 */ /* 0x000fe40006000000 */
[----:B------:R-:W-:Y:S02]  /*a5a0*/  ISETP.GT.AND P4, PT, R38, 0x9, !P3 ;  /* 0x000000092600780c */ /* 0x000fe40005f84270 */
[----:B------:R-:W-:-:S02]  /*a5b0*/  LOP3.LUT R17, R17, 0xfffffffe, RZ, 0xc0, !PT ;  /* 0xfffffffe11117812 */ /* 0x000fc400078ec0ff */
[----:B------:R-:W-:Y:S01]  /*a5c0*/  ISETP.LT.OR P4, PT, R12, 0xa, P4 ;  /* 0x0000000a0c00780c */ /* 0x000fe20002781670 */
[----:B0-----:R-:W-:Y:S01]  /*a5d0*/  IMAD.IADD R102, R102, 0x1, R35 ;  /* 0x0000000166667824 */ /* 0x001fe200078e0223 */
[----:B------:R-:W-:Y:S02]  /*a5e0*/  LOP3.LUT R16, R16, 0x7fffffff, RZ, 0xc0, !PT ;  /* 0x7fffffff10107812 */ /* 0x000fe400078ec0ff */
[----:B------:R-:W-:Y:S02]  /*a5f0*/  FSEL R107, R14, -INF , !P4 ;  /* 0xff8000000e6b7808 */ /* 0x000fe40006000000 */
[----:B------:R-:W-:Y:S02]  /*a600*/  @P5 LOP3.LUT R17, R17, 0x1, RZ, 0xfc, !PT ;  /* 0x0000000111115812 */ /* 0x000fe400078efcff */
[----:B------:R-:W-:Y:S02]  /*a610*/  ISETP.GT.AND P4, PT, R38, 0x10, !P5 ;  /* 0x000000102600780c */ /* 0x000fe40006f84270 */
[----:B------:R-:W-:-:S02]  /*a620*/  ISETP.GE.AND P5, PT, R103, 0x12, PT ;  /* 0x000000126700780c */ /* 0x000fc40003fa6270 */
[----:B------:R-:W-:Y:S02]  /*a630*/  ISETP.LT.OR P4, PT, R12, 0x11, P4 ;  /* 0x000000110c00780c */ /* 0x000fe40002781670 */
[----:B------:R-:W-:Y:S02]  /*a640*/  LOP3.LUT R17, R17, 0xfffffffd, RZ, 0xc0, !PT ;  /* 0xfffffffd11117812 */ /* 0x000fe400078ec0ff */
[----:B------:R-:W-:Y:S02]  /*a650*/  FSEL R21, R21, -INF , !P4 ;  /* 0xff80000015157808 */ /* 0x000fe40006000000 */
[----:B------:R-:W-:Y:S02]  /*a660*/  ISETP.GT.AND P4, PT, R38, 0x11, !P5 ;  /* 0x000000112600780c */ /* 0x000fe40006f84270 */
[----:B------:R-:W-:Y:S02]  /*a670*/  VIADDMNMX R106, R35, R101, R106, PT ;  /* 0x00000065236a7246 */ /* 0x000fe4000380016a */
[----:B------:R-:W-:-:S02]  /*a680*/  ISETP.LT.OR P4, PT, R12, 0x12, P4 ;  /* 0x000000120c00780c */ /* 0x000fc40002781670 */
        /* <DEDUP_REMOVED lines=39> */
[----:B-1----:R-:W-:Y:S02]  /*a900*/  FSEL R77, R77, -INF , !P4 ;  /* 0xff8000004d4d7808 */ /* 0x002fe40006000000 */
        /* <DEDUP_REMOVED lines=167> */
[----:B------:R-:W-:-:S13]  /*b380*/  ISETP.GE.AND P6, PT, R11, 0x1, PT ;  /* 0x000000010b00780c */ /* 0x000fda0003fc6270 */
[----:B------:R-:W-:Y:S05]  /*b390*/  @!P6 BRA `(.L_x_1462) ;  /* 0x00000000004ce947 */ /* 0x000fea0003800000 */
        /* <DEDUP_REMOVED lines=11> */
.L_x_1464:
[----:B------:R-:W-:-:S13]  /*b450*/  ISETP.NE.AND P6, PT, R11, 0x1, PT ;  /* 0x000000010b00780c */ /* 0x000fda0003fc5270 */
[----:B------:R-:W0:Y:S02]  /*b460*/  @P6 LDC.64 R12, c[0x0][0x9e8] ;  /* 0x00027a00ff0c6b82 */ /* 0x000e240000000a00 */
[----:B0-----:R-:W-:-:S05]  /*b470*/  @P6 IMAD.HI.U32 R12, R35, R12, RZ ;  /* 0x0000000c230c6227 */ /* 0x001fca00078e00ff */
[----:B------:R-:W-:-:S07]  /*b480*/  @P6 SHF.R.U32.HI R35, RZ, R13, R12 ;  /* 0x0000000dff236219 */ /* 0x000fce000001160c */
.L_x_1465:
[----:B------:R-:W-:Y:S05]  /*b490*/  BSYNC B0 ;  /* 0x0000000000007941 */ /* 0x000fea0003800000 */
.L_x_1463:
[----:B------:R-:W-:-:S05]  /*b4a0*/  IMAD R35, R35, R11, R36 ;  /* 0x0000000b23237224 */ /* 0x000fca00078e0224 */
[----:B------:R-:W-:Y:S02]  /*b4b0*/  VIMNMX R102, R102, R35, !PT ;  /* 0x0000002366667248 */ /* 0x000fe40007fe0100 */
[----:B------:R-:W-:-:S07]  /*b4c0*/  VIADDMNMX R106, R35, R11, R106, PT ;  /* 0x0000000b236a7246 */ /* 0x000fce000380016a */
.L_x_1462:
[----:B------:R-:W-:Y:S01]  /*b4d0*/  ISETP.GT.AND P1, PT, R102, 0x1, !P1 ;  /* 0x000000016600780c */ /* 0x000fe20004f24270 */
[----:B------:R-:W-:Y:S01]  /*b4e0*/  ULDC UR4, c[0x0][0x988] ;  /* 0x0002620000047ab9 */ /* 0x000fe20000000800 */
[----:B------:R-:W-:Y:S02]  /*b4f0*/  LOP3.LUT P6, RZ, R17, 0x1, RZ, 0xc0, !PT ;  /* 0x0000000111ff7812 */ /* 0x000fe400078cc0ff */
[----:B------:R-:W-:Y:S02]  /*b500*/  ISETP.LT.OR P1, PT, R106, 0x2, P1 ;  /* 0x000000026a00780c */ /* 0x000fe40000f21670 */
[C---:B------:R-:W-:Y:S02]  /*b510*/  ISETP.GT.AND P3, PT, R102.reuse, 0x9, !P3 ;  /* 0x000000096600780c */ /* 0x040fe40005f64270 */
[----:B------:R-:W-:Y:S02]  /*b520*/  FSEL R9, R9, -INF , !P1 ;  /* 0xff80000009097808 */ /* 0x000fe40004800000 */
[----:B------:R-:W-:-:S02]  /*b530*/  ISETP.GT.AND P1, PT, R102, 0x10, !P6 ;  /* 0x000000106600780c */ /* 0x000fc40007724270 */
[C---:B------:R-:W-:Y:S02]  /*b540*/  ISETP.LT.OR P3, PT, R106.reuse, 0xa, P3 ;  /* 0x0000000a6a00780c */ /* 0x040fe40001f61670 */
[----:B------:R-:W-:Y:S02]  /*b550*/  ISETP.LT.OR P1, PT, R106, 0x11, P1 ;  /* 0x000000116a00780c */ /* 0x000fe40000f21670 */
[----:B------:R-:W-:Y:S02]  /*b560*/  FSEL R13, R20, -INF , !P3 ;  /* 0xff800000140d7808 */ /* 0x000fe40005800000 */
[----:B------:R-:W-:Y:S02]  /*b570*/  FSEL R89, R89, -INF , !P1 ;  /* 0xff80000059597808 */ /* 0x000fe40004800000 */
[----:B------:R-:W-:Y:S02]  /*b580*/  LOP3.LUT P1, RZ, R16, 0x80000000, RZ, 0xc0, !PT ;  /* 0x8000000010ff7812 */ /* 0x000fe4000782c0ff */
[----:B------:R-:W-:-:S02]  /*b590*/  ISETP.GT.AND P2, PT, R102, 0x8, !P2 ;  /* 0x000000086600780c */ /* 0x000fc40005744270 */
[----:B------:R-:W-:Y:S02]  /*b5a0*/  ISETP.GT.AND P1, PT, R102, 0x11, !P1 ;  /* 0x000000116600780c */ /* 0x000fe40004f24270 */
[----:B------:R-:W-:Y:S02]  /*b5b0*/  LOP3.LUT P3, RZ, R16, 0x1000000, RZ, 0xc0, !PT ;  /* 0x0100000010ff7812 */ /* 0x000fe4000786c0ff */
[C---:B------:R-:W-:Y:S02]  /*b5c0*/  ISETP.LT.OR P1, PT, R106.reuse, 0x12, P1 ;  /* 0x000000126a00780c */ /* 0x040fe40000f21670 */
[----:B------:R-:W-:Y:S02]  /*b5d0*/  ISETP.LT.OR P2, PT, R106, 0x9, P2 ;  /* 0x000000096a00780c */ /* 0x000fe40001741670 */
[----:B------:R-:W-:Y:S02]  /*b5e0*/  FSEL R35, R90, -INF , !P1 ;  /* 0xff8000005a237808 */ /* 0x000fe40004800000 */
[----:B------:R-:W-:-:S02]  /*b5f0*/  LOP3.LUT P1, RZ, R16, 0x40000000, RZ, 0xc0, !PT ;  /* 0x4000000010ff7812 */ /* 0x000fc4000782c0ff */
[----:B------:R-:W-:Y:S02]  /*b600*/  FSEL R15, R15, -INF , !P2 ;  /* 0xff8000000f0f7808 */ /* 0x000fe40005000000 */
[----:B------:R-:W-:Y:S02]  /*b610*/  ISETP.GT.AND P1, PT, R102, 0x18, !P1 ;  /* 0x000000186600780c */ /* 0x000fe40004f24270 */
[----:B------:R-:W-:Y:S02]  /*b620*/  LOP3.LUT P2, RZ, R16, 0x800000, RZ, 0xc0, !PT ;  /* 0x0080000010ff7812 */ /* 0x000fe4000784c0ff */
[----:B------:R-:W-:Y:S02]  /*b630*/  ISETP.LT.OR P1, PT, R106, 0x19, P1 ;  /* 0x000000196a00780c */ /* 0x000fe40000f21670 */
[----:B------:R-:W-:Y:S02]  /*b640*/  LOP3.LUT P6, RZ, R16, 0x400000, RZ, 0xc0, !PT ;  /* 0x0040000010ff7812 */ /* 0x000fe400078cc0ff */
        /* <DEDUP_REMOVED lines=36> */
[----:B------:R-:W-:-:S02]  /*b890*/  ISETP.GT.AND P1, PT, R102, 0x30, !P3 ;  /* 0x000000306600780c */ /* 0x000fc40005f24270 */
[----:B------:R-:W-:Y:S02]  /*b8a0*/  LOP3.LUT P3, RZ, R16, 0x4000, RZ, 0xc0, !PT ;  /* 0x0000400010ff7812 */ /* 0x000fe4000786c0ff */
[----:B------:R-:W-:Y:S02]  /*b8b0*/  ISETP.LT.OR P1, PT, R106, 0x31, P1 ;  /* 0x000000316a00780c */ /* 0x000fe40000f21670 */
[----:B------:R-:W-:Y:S02]  /*b8c0*/  FMNMX.FTZ R0, R121, R0, !PT ;  /* 0x0000000079007209 */ /* 0x000fe40007810000 */
[----:B------:R-:W-:Y:S02]  /*b8d0*/  FSEL R147, R78, -INF , !P1 ;  /* 0xff8000004e937808 */ /* 0x000fe40004800000 */
[----:B------:R-:W-:Y:S02]  /*b8e0*/  ISETP.GT.AND P1, PT, R102, 0x31, !P2 ;  /* 0x000000316600780c */ /* 0x000fe40005724270 */
[----:B------:R-:W-:-:S02]  /*b8f0*/  LOP3.LUT P2, RZ, R16, 0x2000, RZ, 0xc0, !PT ;  /* 0x0000200010ff7812 */ /* 0x000fc4000784c0ff */
[----:B------:R-:W-:Y:S02]  /*b900*/  ISETP.LT.OR P1, PT, R106, 0x32, P1 ;  /* 0x000000326a00780c */ /* 0x000fe40000f21670 */
[----:B------:R-:W-:Y:S02]  /*b910*/  FMNMX.FTZ R0, R87, R0, !PT ;  /* 0x0000000057007209 */ /* 0x000fe40007810000 */
[----:B------:R-:W-:Y:S02]  /*b920*/  FSEL R79, R79, -INF , !P1 ;  /* 0xff8000004f4f7808 */ /* 0x000fe40004800000 */
[----:B------:R-:W-:Y:S02]  /*b930*/  ISETP.GT.AND P1, PT, R102, 0x38, !P6 ;  /* 0x000000386600780c */ /* 0x000fe40007724270 */
[----:B------:R-:W-:Y:S02]  /*b940*/  FMNMX.FTZ R0, R123, R0, !PT ;  /* 0x000000007b007209 */ /* 0x000fe40007810000 */
[----:B------:R-:W-:-:S02]  /*b950*/  ISETP.LT.OR P1, PT, R106, 0x39, P1 ;  /* 0x000000396a00780c */ /* 0x000fc40000f21670 */
[----:B------:R-:W-:Y:S02]  /*b960*/  LOP3.LUT P6, RZ, R16, 0x1000, RZ, 0xc0, !PT ;  /* 0x0000100010ff7812 */ /* 0x000fe400078cc0ff */
        /* <DEDUP_REMOVED lines=50> */
[----:B------:R-:W-:Y:S01]  /*bc90*/  ISETP.GT.AND P1, PT, R102, 0x58, !P3 ;  /* 0x000000586600780c */ /* 0x000fe20005f24270 */
[----:B------:R-:W0:Y:S01]  /*bca0*/  SHFL.BFLY PT, R0, R20, 0x2, 0x1f ;  /* 0x0c401f0014007f89 */ /* 0x000e2200000e0000 */
[----:B------:R-:W-:Y:S02]  /*bcb0*/  LOP3.LUT P3, RZ, R16, 0x8, RZ, 0xc0, !PT ;  /* 0x0000000810ff7812 */ /* 0x000fe4000786c0ff */
[----:B------:R-:W-:-:S02]  /*bcc0*/  ISETP.LT.OR P1, PT, R106, 0x59, P1 ;  /* 0x000000596a00780c */ /* 0x000fc40000f21670 */
[----:B------:R-:W-:Y:S02]  /*bcd0*/  ISETP.GT.AND P4, PT, R102, 0x91, !P4 ;  /* 0x000000916600780c */ /* 0x000fe40006784270 */
[----:B------:R-:W-:Y:S02]  /*bce0*/  FSEL R66, R66, -INF , !P1 ;  /* 0xff80000042427808 */ /* 0x000fe40004800000 */
[----:B------:R-:W-:Y:S02]  /*bcf0*/  ISETP.GT.AND P1, PT, R102, 0x59, !P2 ;  /* 0x000000596600780c */ /* 0x000fe40005724270 */
[----:B------:R-:W-:Y:S02]  /*bd00*/  LOP3.LUT P2, RZ, R16, 0x4, RZ, 0xc0, !PT ;  /* 0x0000000410ff7812 */ /* 0x000fe4000784c0ff */
[----:B------:R-:W-:Y:S02]  /*bd10*/  ISETP.LT.OR P1, PT, R106, 0x5a, P1 ;  /* 0x0000005a6a00780c */ /* 0x000fe40000f21670 */
[----:B------:R-:W-:-:S02]  /*bd20*/  ISETP.GT.AND P5, PT, R102, 0x98, !P5 ;  /* 0x000000986600780c */ /* 0x000fc40006fa4270 */
[----:B------:R-:W-:Y:S02]  /*bd30*/  FSEL R67, R67, -INF , !P1 ;  /* 0xff80000043437808 */ /* 0x000fe40004800000 */
[----:B------:R-:W-:Y:S02]  /*bd40*/  ISETP.GT.AND P1, PT, R102, 0x60, !P6 ;  /* 0x000000606600780c */ /* 0x000fe40007724270 */
[----:B------:R-:W-:Y:S02]  /*bd50*/  LOP3.LUT P6, RZ, R16, 0x2, RZ, 0xc0, !PT ;  /* 0x0000000210ff7812 */ /* 0x000fe400078cc0ff */
[----:B------:R-:W-:Y:S02]  /*bd60*/  ISETP.LT.OR P1, PT, R106, 0x61, P1 ;  /* 0x000000616a00780c */ /* 0x000fe40000f21670 */
[----:B0-----:R-:W-:Y:S01]  /*bd70*/  FMNMX.FTZ R24, R20, R0, !PT ;  /* 0x0000000014187209 */ /* 0x001fe20007810000 */
[----:B------:R-:W-:Y:S01]  /*bd80*/  IMAD.U32 R0, RZ, RZ, UR4 ;  /* 0x00000004ff007e24 */ /* 0x000fe2000f8e00ff */
[----:B------:R-:W-:-:S02]  /*bd90*/  FSEL R40, R40, -INF , !P1 ;  /* 0xff80000028287808 */ /* 0x000fc40004800000 */
[----:B------:R-:W-:Y:S01]  /*bda0*/  LOP3.LUT P1, RZ, R16, 0x800, RZ, 0xc0, !PT ;  /* 0x0000080010ff7812 */ /* 0x000fe2000782c0ff */
[----:B------:R-:W0:Y:S01]  /*bdb0*/  SHFL.BFLY PT, R8, R24, 0x1, 0x1f ;  /* 0x0c201f0018087f89 */ /* 0x000e2200000e0000 */
[----:B------:R-:W-:Y:S02]  /*bdc0*/  ISETP.LT.OR P4, PT, R106, 0x92, P4 ;  /* 0x000000926a00780c */ /* 0x000fe40002781670 */
[----:B------:R-:W-:Y:S02]  /*bdd0*/  ISETP.GT.AND P1, PT, R102, 0x61, !P1 ;  /* 0x000000616600780c */ /* 0x000fe40004f24270 */
[C---:B------:R-:W-:Y:S02]  /*bde0*/  ISETP.LT.OR P5, PT, R106.reuse, 0x99, P5 ;  /* 0x000000996a00780c */ /* 0x040fe40002fa1670 */
[----:B------:R-:W-:Y:S02]  /*bdf0*/  ISETP.LT.OR P1, PT, R106, 0x62, P1 ;  /* 0x000000626a00780c */ /* 0x000fe40000f21670 */
[----:B------:R-:W-:-:S02]  /*be00*/  FSEL R31, R31, -INF , !P4 ;  /* 0xff8000001f1f7808 */ /* 0x000fc40006000000 */
        /* <DEDUP_REMOVED lines=32> */
[----:B------:R-:W-:-:S04]  /*c010*/  ISETP.GT.AND P1, PT, R102, 0x81, !P3 ;  /* 0x000000816600780c */ /* 0x000fc80005f24270 */
[----:B------:R-:W-:-:S04]  /*c020*/  ISETP.LT.OR P1, PT, R106, 0x82, P1 ;  /* 0x000000826a00780c */ /* 0x000fc80000f21670 */
[----:B------:R-:W-:Y:S02]  /*c030*/  FSEL R27, R27, -INF , !P1 ;  /* 0xff8000001b1b7808 */ /* 0x000fe40004800000 */
[----:B------:R-:W-:Y:S02]  /*c040*/  ISETP.GT.AND P1, PT, R102, 0x88, !P2 ;  /* 0x000000886600780c */ /* 0x000fe40005724270 */
[----:B------:R-:W-:Y:S02]  /*c050*/  LOP3.LUT P2, RZ, R17, 0x2, RZ, 0xc0, !PT ;  /* 0x0000000211ff7812 */ /* 0x000fe4000784c0ff */
        /* <DEDUP_REMOVED lines=10> */
[----:B------:R-:W-:-:S01]  /*c100*/  FFMA.FTZ R24, R39, R0, -R12 ;  /* 0x0000000027187223 */ /* 0x000fc2000001080c */
[----:B------:R-:W-:Y:S01]  /*c110*/  ISETP.LT.OR P1, PT, R106, 0x1, P1 ;  /* 0x000000016a00780c */ /* 0x000fe20000f21670 */
[----:B------:R-:W-:-:S01]  /*c120*/  FFMA.FTZ R39, R107, R0, -R12 ;  /* 0x000000006b277223 */ /* 0x000fc2000001080c */
[-CC-:B------:R-:W-:Y:S01]  /*c130*/  FFMA.FTZ R32, R109, R0.reuse, -R12.reuse ;  /* 0x000000006d207223 */ /* 0x180fe2000001080c */
[----:B------:R-:W-:-:S01]  /*c140*/  FFMA.FTZ R14, R14, R0, -R12 ;  /* 0x000000000e0e7223 */ /* 0x000fc2000001080c */
[----:B------:R-:W-:Y:S01]  /*c150*/  FSEL R20, R3, -INF , !P1 ;  /* 0xff80000003147808 */ /* 0x000fe20004800000 */
[----:B------:R-:W-:-:S01]  /*c160*/  FFMA.FTZ R25, R25, R0, -R12 ;  /* 0x0000000019197223 */ /* 0x000fc2000001080c */
[----:B------:R-:W-:Y:S01]  /*c170*/  ISETP.GT.AND P1, PT, R102, 0x90, !P2 ;  /* 0x000000906600780c */ /* 0x000fe20005724270 */
[----:B------:R-:W-:-:S01]  /*c180*/  FFMA.FTZ R36, R91, R0, -R12 ;  /* 0x000000005b247223 */ /* 0x000fc2000001080c */
[----:B------:R-:W-:Y:S01]  /*c190*/  FMNMX.FTZ R38, R20, R9, !PT ;  /* 0x0000000914267209 */ /* 0x000fe20007810000 */
[----:B------:R-:W-:Y:S01]  /*c1a0*/  MUFU.EX2 R14, R14 ;  /* 0x0000000e000e7308 */ /* 0x000fe20000000800 */
[----:B------:R-:W-:Y:S01]  /*c1b0*/  ISETP.LT.OR P1, PT, R106, 0x91, P1 ;  /* 0x000000916a00780c */ /* 0x000fe20000f21670 */
[--C-:B------:R-:W-:Y:S01]  /*c1c0*/  FFMA.FTZ R91, R111, R0, -R12.reuse ;  /* 0x000000006f5b7223 */ /* 0x100fe2000001080c */
[----:B------:R-:W-:Y:S01]  /*c1d0*/  FMNMX.FTZ R44, R15, R38, !PT ;  /* 0x000000260f2c7209 */ /* 0x000fe20007810000 */
[-CC-:B------:R-:W-:Y:S01]  /*c1e0*/  FFMA.FTZ R70, R97, R0.reuse, -R12.reuse ;  /* 0x0000000061467223 */ /* 0x180fe2000001080c */
[----:B------:R-:W-:Y:S01]  /*c1f0*/  FSEL R107, R30, -INF , !P1 ;  /* 0xff8000001e6b7808 */ /* 0x000fe20004800000 */
[--C-:B------:R-:W-:Y:S01]  /*c200*/  FFMA.FTZ R21, R21, R0, -R12.reuse ;  /* 0x0000000015157223 */ /* 0x100fe2000001080c */
[----:B------:R-:W-:Y:S01]  /*c210*/  FMNMX.FTZ R44, R13, R44, !PT ;  /* 0x0000002c0d2c7209 */ /* 0x000fe20007810000 */
[----:B------:R-:W-:Y:S01]  /*c220*/  MUFU.EX2 R25, R25 ;  /* 0x0000001900197308 */ /* 0x000fe20000000800 */
[----:B------:R-:W-:Y:S01]  /*c230*/  ISETP.GT.AND P2, PT, R102, 0x99, !P6 ;  /* 0x000000996600780c */ /* 0x000fe20007744270 */
[--C-:B------:R-:W-:Y:S01]  /*c240*/  FFMA.FTZ R113, R113, R0, -R12.reuse ;  /* 0x0000000071717223 */ /* 0x100fe2000001080c */
[----:B------:R-:W-:Y:S01]  /*c250*/  FMNMX.FTZ R44, R89, R44, !PT ;  /* 0x0000002c592c7209 */ /* 0x000fe20007810000 */
[-CC-:B------:R-:W-:Y:S01]  /*c260*/  FFMA.FTZ R95, R95, R0.reuse, -R12.reuse ;  /* 0x000000005f5f7223 */ /* 0x180fe2000001080c */
[----:B------:R-:W-:Y:S01]  /*c270*/  ISETP.LT.OR P2, PT, R106, 0x9a, P2 ;  /* 0x0000009a6a00780c */ /* 0x000fe20001741670 */
[--C-:B------:R-:W-:Y:S01]  /*c280*/  FFMA.FTZ R115, R115, R0, -R12.reuse ;  /* 0x0000000073737223 */ /* 0x100fe2000001080c */
[----:B------:R-:W-:Y:S01]  /*c290*/  FMNMX.FTZ R44, R35, R44, !PT ;  /* 0x0000002c232c7209 */ /* 0x000fe20007810000 */
[-CC-:B------:R-:W-:Y:S01]  /*c2a0*/  FFMA.FTZ R77, R77, R0.reuse, -R12.reuse ;  /* 0x000000004d4d7223 */ /* 0x180fe2000001080c */
[----:B------:R-:W-:Y:S01]  /*c2b0*/  FSEL R109, R34, -INF , !P2 ;  /* 0xff800000226d7808 */ /* 0x000fe20005000000 */
[--C-:B------:R-:W-:Y:S01]  /*c2c0*/  FFMA.FTZ R117, R117, R0, -R12.reuse ;  /* 0x0000000075757223 */ /* 0x100fe2000001080c */
[----:B------:R-:W-:Y:S01]  /*c2d0*/  FMNMX.FTZ R48, R93, R44, !PT ;  /* 0x0000002c5d307209 */ /* 0x000fe20007810000 */
[-CC-:B------:R-:W-:Y:S01]  /*c2e0*/  FFMA.FTZ R81, R81, R0.reuse, -R12.reuse ;  /* 0x0000000051517223 */ /* 0x180fe2000001080c */
[----:B------:R-:W-:-:S01]  /*c2f0*/  FFMA.FTZ R119, R119, R0, -R12 ;  /* 0x0000000077777223 */ /* 0x000fc2000001080c */
        /* <DEDUP_REMOVED lines=24> */
[----:B------:R-:W-:Y:S01]  /*c480*/  FFMA.FTZ R37, R37, R0, -R12 ;  /* 0x0000000025257223 */ /* 0x000fe2000001080c */
[----:B------:R-:W-:Y:S01]  /*c490*/  FMNMX.FTZ R52, R79, R52, !PT ;  /* 0x000000344f347209 */ /* 0x000fe20007810000 */
[----:B------:R-:W-:Y:S01]  /*c4a0*/  MUFU.EX2 R24, R24 ;  /* 0x0000001800187308 */ /* 0x000fe20000000800 */
[----:B------:R-:W-:-:S02]  /*c4b0*/  ISETP.NE.AND P6, PT, R110, 0x1, PT ;  /* 0x000000016e00780c */ /* 0x000fc40003fc5270 */
        /* <DEDUP_REMOVED lines=13> */
[----:B------:R-:W-:-:S01]  /*c590*/  FFMA.FTZ R56, R123, R0, -R12 ;  /* 0x000000007b387223 */ /* 0x000fc2000001080c */
[----:B------:R-:W-:Y:S02]  /*c5a0*/  MUFU.EX2 R36, R36 ;  /* 0x0000002400247308 */ /* 0x000fe40000000800 */
[----:B------:R-:W-:-:S04]  /*c5b0*/  FMNMX.FTZ R58, R66, R3, !PT ;  /* 0x00000003423a7209 */ /* 0x000fc80007810000 */
[----:B------:R-:W-:Y:S02]  /*c5c0*/  FMNMX.FTZ R3, R67, R58, !PT ;  /* 0x0000003a43037209 */ /* 0x000fe40007810000 */
[----:B------:R-:W0:Y:S02]  /*c5d0*/  MUFU.EX2 R91, R91 ;  /* 0x0000005b005b7308 */ /* 0x000e240000000800 */
[----:B------:R-:W-:-:S04]  /*c5e0*/  FMNMX.FTZ R58, R40, R3, !PT ;  /* 0x00000003283a7209 */ /* 0x000fc80007810000 */
[----:B------:R-:W-:Y:S01]  /*c5f0*/  FMNMX.FTZ R3, R41, R58, !PT ;  /* 0x0000003a29037209 */ /* 0x000fe20007810000 */
[----:B------:R-:W-:-:S01]  /*c600*/  FFMA.FTZ R58, R125, R0, -R12 ;  /* 0x000000007d3a7223 */ /* 0x000fc2000001080c */
[----:B------:R-:W-:Y:S02]  /*c610*/  MUFU.EX2 R38, R113 ;  /* 0x0000007100267308 */ /* 0x000fe40000000800 */
[----:B------:R-:W-:-:S04]  /*c620*/  FMNMX.FTZ R60, R42, R3, !PT ;  /* 0x000000032a3c7209 */ /* 0x000fc80007810000 */
[----:B------:R-:W-:Y:S02]  /*c630*/  FMNMX.FTZ R3, R43, R60, !PT ;  /* 0x0000003c2b037209 */ /* 0x000fe40007810000 */
        /* <DEDUP_REMOVED lines=23> */
[----:B------:R-:W-:-:S01]  /*c7b0*/  FFMA.FTZ R62, R133, R0, -R12 ;  /* 0x00000000853e7223 */ /* 0x000fc2000001080c */
[----:B------:R-:W0:Y:S03]  /*c7c0*/  MUFU.EX2 R85, R85 ;  /* 0x0000005500557308 */ /* 0x000e260000000800 */
[----:B------:R-:W1:Y:S05]  /*c7d0*/  SHFL.BFLY PT, R68, R3, 0x2, 0x1f ;  /* 0x0c401f0003447f89 */ /* 0x000e6a00000e0000 */
[----:B------:R-:W-:Y:S08]  /*c7e0*/  MUFU.EX2 R54, R121 ;  /* 0x0000007900367308 */ /* 0x000ff00000000800 */
[----:B------:R-:W-:Y:S01]  /*c7f0*/  MUFU.EX2 R87, R87 ;  /* 0x0000005700577308 */ /* 0x000fe20000000800 */
[----:B0-----:R-:W-:-:S04]  /*c800*/  F2FP.SATFINITE.E4M3.F32.PACK_AB_MERGE_C R150, R85, R52, RZ ;  /* 0x000000345596723e */ /* 0x001fc800048070ff */
[----:B------:R-:W-:-:S03]  /*c810*/  F2FP.SATFINITE.E4M3.F32.PACK_AB_MERGE_C R150, R81, R48, R150 ;  /* 0x000000305196723e */ /* 0x000fc60004807096 */
[----:B------:R-:W-:Y:S01]  /*c820*/  MUFU.EX2 R56, R56 ;  /* 0x0000003800387308 */ /* 0x000fe20000000800 */
[----:B-1----:R-:W-:-:S05]  /*c830*/  FMNMX.FTZ R74, R3, R68, !PT ;  /* 0x00000044034a7209 */ /* 0x002fca0007810000 */
[----:B------:R-:W0:Y:S02]  /*c840*/  SHFL.BFLY PT, R3, R74, 0x1, 0x1f ;  /* 0x0c201f004a037f89 */ /* 0x000e2400000e0000 */
[----:B------:R-:W1:Y:S08]  /*c850*/  MUFU.EX2 R61, R61 ;  /* 0x0000003d003d7308 */ /* 0x000e700000000800 */
[----:B------:R-:W-:Y:S08]  /*c860*/  MUFU.EX2 R60, R60 ;  /* 0x0000003c003c7308 */ /* 0x000ff00000000800 */
[----:B------:R-:W2:Y:S01]  /*c870*/  MUFU.EX2 R69, R69 ;  /* 0x0000004500457308 */ /* 0x000ea20000000800 */
[----:B-1----:R-:W-:-:S04]  /*c880*/  F2FP.SATFINITE.E4M3.F32.PACK_AB_MERGE_C R144, R61, R56, RZ ;  /* 0x000000383d90723e */ /* 0x002fc800048070ff */
[----:B------:R-:W-:Y:S02]  /*c890*/  F2FP.SATFINITE.E4M3.F32.PACK_AB_MERGE_C R144, R87, R54, R144 ;  /* 0x000000365790723e */ /* 0x000fe40004807090 */
[----:B0-----:R-:W-:Y:S01]  /*c8a0*/  FMNMX.FTZ R3, R74, R3, !PT ;  /* 0x000000034a037209 */ /* 0x001fe20007810000 */
[-C--:B------:R-:W-:Y:S01]  /*c8b0*/  FFMA.FTZ R74, R99, R0.reuse, -R12 ;  /* 0x00000000634a7223 */ /* 0x080fe2000001080c */
[----:B------:R-:W-:Y:S02]  /*c8c0*/  MUFU.EX2 R58, R58 ;  /* 0x0000003a003a7308 */ /* 0x000fe40000000800 */
[C---:B------:R-:W-:Y:S01]  /*c8d0*/  FSETP.NEU.FTZ.AND P1, PT, R3.reuse, -INF , PT ;  /* 0xff8000000300780b */ /* 0x040fe20003f3d000 */
[----:B------:R-:W-:-:S05]  /*c8e0*/  FFMA.FTZ R76, R3, R0, -8 ;  /* 0xc1000000034c7423 */ /* 0x000fca0000010000 */
[----:B------:R-:W-:Y:S01]  /*c8f0*/  FSEL R12, R76, RZ, P1 ;  /* 0x000000ff4c0c7208 */ /* 0x000fe20000800000 */
[----:B------:R-:W-:Y:S01]  /*c900*/  MUFU.EX2 R65, R65 ;  /* 0x0000004100417308 */ /* 0x000fe20000000800 */
[----:B--2---:R-:W-:-:S03]  /*c910*/  F2FP.SATFINITE.E4M3.F32.PACK_AB_MERGE_C R146, R69, R60, RZ ;  /* 0x0000003c4592723e */ /* 0x004fc600048070ff */
[-CC-:B------:R-:W-:Y:S01]  /*c920*/  FFMA.FTZ R20, R20, R0.reuse, -R12.reuse ;  /* 0x0000000014147223 */ /* 0x180fe2000001080c */
[----:B------:R-:W-:-:S01]  /*c930*/  FFMA.FTZ R9, R9, R0, -R12 ;  /* 0x0000000009097223 */ /* 0x000fc2000001080c */
[-CC-:B------:R-:W-:Y:S01]  /*c940*/  FFMA.FTZ R15, R15, R0.reuse, -R12.reuse ;  /* 0x000000000f0f7223 */ /* 0x180fe2000001080c */
[----:B------:R-:W-:-:S01]  /*c950*/  FFMA.FTZ R76, R13, R0, -R12 ;  /* 0x000000000d4c7223 */ /* 0x000fc2000001080c */
[----:B------:R-:W-:Y:S01]  /*c960*/  FFMA.FTZ R94, R63, R0, -R12 ;  /* 0x000000003f5e7223 */ /* 0x000fe2000001080c */
[----:B------:R-:W-:-:S01]  /*c970*/  FADD.FTZ R63, R14, R25 ;  /* 0x000000190e3f7221 */ /* 0x000fc20000010000 */
[----:B------:R-:W-:Y:S01]  /*c980*/  MUFU.EX2 R20, R20 ;  /* 0x0000001400147308 */ /* 0x000fe20000000800 */
[----:B------:R-:W-:-:S01]  /*c990*/  FFMA.FTZ R13, R89, R0, -R12 ;  /* 0x00000000590d7223 */ /* 0x000fc2000001080c */
[----:B------:R-:W-:Y:S01]  /*c9a0*/  FFMA.FTZ R78, R35, R0, -R12 ;  /* 0x00000000234e7223 */ /* 0x000fe2000001080c */
[----:B------:R-:W-:-:S01]  /*c9b0*/  FADD.FTZ R96, R24, R63 ;  /* 0x0000003f18607221 */ /* 0x000fc20000010000 */
[-CC-:B------:R-:W-:Y:S01]  /*c9c0*/  FFMA.FTZ R35, R93, R0.reuse, -R12.reuse ;  /* 0x000000005d237223 */ /* 0x180fe2000001080c */
[----:B------:R-:W-:-:S01]  /*c9d0*/  FFMA.FTZ R80, R101, R0, -R12 ;  /* 0x0000000065507223 */ /* 0x000fc2000001080c */
[----:B------:R-:W-:Y:S01]  /*c9e0*/  FFMA.FTZ R63, R66, R0, -R12 ;  /* 0x00000000423f7223 */ /* 0x000fe2000001080c */
[----:B------:R-:W-:-:S01]  /*c9f0*/  FADD.FTZ R96, R39, R96 ;  /* 0x0000006027607221 */ /* 0x000fc20000010000 */
[----:B------:R-:W0:Y:S01]  /*ca00*/  MUFU.EX2 R9, R9 ;  /* 0x0000000900097308 */ /* 0x000e220000000800 */
[----:B------:R-:W-:-:S01]  /*ca10*/  FFMA.FTZ R66, R67, R0, -R12 ;  /* 0x0000000043427223 */ /* 0x000fc2000001080c */
[----:B------:R-:W-:Y:S01]  /*ca20*/  FFMA.FTZ R73, R73, R0, -R12 ;  /* 0x0000000049497223 */ /* 0x000fe2000001080c */
[----:B------:R-:W-:-:S01]  /*ca30*/  FADD.FTZ R93, R21, R96 ;  /* 0x00000060155d7221 */ /* 0x000fc20000010000 */
[-CC-:B------:R-:W-:Y:S01]  /*ca40*/  FFMA.FTZ R82, R103, R0.reuse, -R12.reuse ;  /* 0x0000000067527223 */ /* 0x180fe2000001080c */
[----:B------:R-:W-:-:S01]  /*ca50*/  FFMA.FTZ R75, R75, R0, -R12 ;  /* 0x000000004b4b7223 */ /* 0x000fc2000001080c */
[----:B------:R-:W-:Y:S01]  /*ca60*/  FFMA.FTZ R84, R145, R0, -R12 ;  /* 0x0000000091547223 */ /* 0x000fe2000001080c */
[----:B------:R-:W-:-:S01]  /*ca70*/  FADD.FTZ R93, R32, R93 ;  /* 0x0000005d205d7221 */ /* 0x000fc20000010000 */
[----:B------:R-:W1:Y:S01]  /*ca80*/  MUFU.EX2 R15, R15 ;  /* 0x0000000f000f7308 */ /* 0x000e620000000800 */
[----:B------:R-:W-:-:S01]  /*ca90*/  FFMA.FTZ R86, R147, R0, -R12 ;  /* 0x0000000093567223 */ /* 0x000fc2000001080c */
[----:B------:R-:W-:Y:S01]  /*caa0*/  FFMA.FTZ R79, R79, R0, -R12 ;  /* 0x000000004f4f7223 */ /* 0x000fe2000001080c */
[----:B------:R-:W-:-:S01]  /*cab0*/  FADD.FTZ R98, R36, R93 ;  /* 0x0000005d24627221 */ /* 0x000fc20000010000 */
[-CC-:B------:R-:W-:Y:S01]  /*cac0*/  FFMA.FTZ R88, R149, R0.reuse, -R12.reuse ;  /* 0x0000000095587223 */ /* 0x180fe2000001080c */
[----:B------:R-:W-:-:S01]  /*cad0*/  FFMA.FTZ R41, R41, R0, -R12 ;  /* 0x0000000029297223 */ /* 0x000fc2000001080c */
[----:B------:R-:W-:Y:S01]  /*cae0*/  FFMA.FTZ R83, R83, R0, -R12 ;  /* 0x0000000053537223 */ /* 0x000fe2000001080c */
[----:B------:R-:W-:-:S01]  /*caf0*/  FADD.FTZ R93, R91, R98 ;  /* 0x000000625b5d7221 */ /* 0x000fc20000010000 */
[----:B------:R-:W2:Y:S01]  /*cb00*/  MUFU.EX2 R76, R76 ;  /* 0x0000004c004c7308 */ /* 0x000ea20000000800 */
[----:B0-----:R-:W-:-:S01]  /*cb10*/  FADD.FTZ R96, R20, R9 ;  /* 0x0000000914607221 */ /* 0x001fc20000010000 */
[----:B------:R-:W-:Y:S01]  /*cb20*/  FFMA.FTZ R89, R151, R0, -R12 ;  /* 0x0000000097597223 */ /* 0x000fe2000001080c */
[----:B------:R-:W-:-:S01]  /*cb30*/  FADD.FTZ R98, R38, R93 ;  /* 0x0000005d26627221 */ /* 0x000fc20000010000 */
[-CC-:B------:R-:W-:Y:S01]  /*cb40*/  FFMA.FTZ R90, R57, R0.reuse, -R12.reuse ;  /* 0x00000000395a7223 */ /* 0x180fe2000001080c */
[----:B------:R-:W-:-:S01]  /*cb50*/  FFMA.FTZ R57, R153, R0, -R12 ;  /* 0x0000000099397223 */ /* 0x000fc2000001080c */
[----:B------:R-:W-:Y:S01]  /*cb60*/  FFMA.FTZ R43, R43, R0, -R12 ;  /* 0x000000002b2b7223 */ /* 0x000fe2000001080c */
[----:B------:R-:W-:-:S01]  /*cb70*/  FADD.FTZ R93, R95, R98 ;  /* 0x000000625f5d7221 */ /* 0x000fc20000010000 */
[----:B------:R-:W0:Y:S01]  /*cb80*/  MUFU.EX2 R13, R13 ;  /* 0x0000000d000d7308 */ /* 0x000e220000000800 */
[----:B-1----:R-:W-:-:S01]  /*cb90*/  FADD.FTZ R67, R15, R96 ;  /* 0x000000600f437221 */ /* 0x002fc20000010000 */
[-CC-:B------:R-:W-:Y:S01]  /*cba0*/  FFMA.FTZ R92, R59, R0.reuse, -R12.reuse ;  /* 0x000000003b5c7223 */ /* 0x180fe2000001080c */
[----:B------:R-:W-:-:S01]  /*cbb0*/  FFMA.FTZ R59, R155, R0, -R12 ;  /* 0x000000009b3b7223 */ /* 0x000fc2000001080c */
[----:B------:R-:W-:Y:S01]  /*cbc0*/  FFMA.FTZ R40, R40, R0, -R12 ;  /* 0x0000000028287223 */ /* 0x000fe2000001080c */
[----:B------:R-:W-:Y:S01]  /*cbd0*/  F2FP.SATFINITE.E4M3.F32.PACK_AB_MERGE_C R146, R65, R58, R146 ;  /* 0x0000003a4192723e */ /* 0x000fe20004807092 */
[-CC-:B------:R-:W-:Y:S01]  /*cbe0*/  FFMA.FTZ R27, R27, R0.reuse, -R12.reuse ;  /* 0x000000001b1b7223 */ /* 0x180fe2000001080c */
[----:B------:R-:W-:-:S01]  /*cbf0*/  FFMA.FTZ R26, R26, R0, -R12 ;  /* 0x000000001a1a7223 */ /* 0x000fc2000001080c */
[----:B------:R-:W1:Y:S01]  /*cc00*/  MUFU.EX2 R78, R78 ;  /* 0x0000004e004e7308 */ /* 0x000e620000000800 */
[----:B--2---:R-:W-:-:S01]  /*cc10*/  FADD.FTZ R96, R76, R67 ;  /* 0x000000434c607221 */ /* 0x004fc20000010000 */
[----:B------:R-:W-:Y:S01]  /*cc20*/  F2FP.SATFINITE.E4M3.F32.PACK_AB_MERGE_C R76, R76, R15, RZ ;  /* 0x0000000f4c4c723e */ /* 0x000fe200048070ff */
[----:B------:R-:W-:-:S01]  /*cc30*/  FFMA.FTZ R28, R28, R0, -R12 ;  /* 0x000000001c1c7223 */ /* 0x000fc2000001080c */
[-CC-:B------:R-:W-:Y:S01]  /*cc40*/  FFMA.FTZ R29, R29, R0.reuse, -R12.reuse ;  /* 0x000000001d1d7223 */ /* 0x180fe2000001080c */
[----:B------:R-:W-:-:S01]  /*cc50*/  FFMA.FTZ R107, R107, R0, -R12 ;  /* 0x000000006b6b7223 */ /* 0x000fc2000001080c */
[----:B------:R-:W-:Y:S01]  /*cc60*/  F2FP.SATFINITE.E4M3.F32.PACK_AB_MERGE_C R153, R9, R20, R76 ;  /* 0x000000140999723e */ /* 0x000fe2000480704c */
[----:B------:R-:W-:-:S01]  /*cc70*/  FFMA.FTZ R31, R31, R0, -R12 ;  /* 0x000000001f1f7223 */ /* 0x000fc2000001080c */
[----:B------:R-:W2:Y:S01]  /*cc80*/  MUFU.EX2 R35, R35 ;  /* 0x0000002300237308 */ /* 0x000ea20000000800 */
[----:B0-----:R-:W-:-:S01]  /*cc90*/  FADD.FTZ R67, R13, R96 ;  /* 0x000000600d437221 */ /* 0x001fc20000010000 */
[----:B------:R-:W-:Y:S01]  /*cca0*/  FADD.FTZ R96, R44, R93 ;  /* 0x0000005d2c607221 */ /* 0x000fe20000010000 */
[----:B------:R-:W-:-:S03]  /*ccb0*/  FFMA.FTZ R33, R33, R0, -R12 ;  /* 0x0000000021217223 */ /* 0x000fc6000001080c */
[----:B------:R-:W-:Y:S02]  /*ccc0*/  FADD.FTZ R91, R77, R96 ;  /* 0x000000604d5b7221 */ /* 0x000fe40000010000 */
[----:B------:R-:W0:Y:S01]  /*ccd0*/  MUFU.EX2 R80, R80 ;  /* 0x0000005000507308 */ /* 0x000e220000000800 */
[----:B-1----:R-:W-:-:S07]  /*cce0*/  FADD.FTZ R24, R78, R67 ;  /* 0x000000434e187221 */ /* 0x002fce0000010000 */
[----:B------:R-:W1:Y:S01]  /*ccf0*/  MUFU.EX2 R73, R73 ;  /* 0x0000004900497308 */ /* 0x000e620000000800 */
[----:B--2---:R-:W-:-:S01]  /*cd00*/  FADD.FTZ R67, R35, R24 ;  /* 0x0000001823437221 */ /* 0x004fc20000010000 */
[----:B------:R-:W-:Y:S01]  /*cd10*/  FFMA.FTZ R24, R42, R0, -R12 ;  /* 0x000000002a187223 */ /* 0x000fe2000001080c */
[----:B------:R-:W-:-:S05]  /*cd20*/  FADD.FTZ R42, R48, R91 ;  /* 0x0000005b302a7221 */ /* 0x000fca0000010000 */
[----:B------:R-:W2:Y:S01]  /*cd30*/  MUFU.EX2 R82, R82 ;  /* 0x0000005200527308 */ /* 0x000ea20000000800 */
[----:B0-----:R-:W-:-:S01]  /*cd40*/  FADD.FTZ R36, R80, R67 ;  /* 0x0000004350247221 */ /* 0x001fc20000010000 */
[----:B------:R-:W-:-:S04]  /*cd50*/  F2FP.SATFINITE.E4M3.F32.PACK_AB_MERGE_C R80, R80, R35, RZ ;  /* 0x000000235050723e */ /* 0x000fc800048070ff */
[----:B------:R-:W-:Y:S02]  /*cd60*/  F2FP.SATFINITE.E4M3.F32.PACK_AB_MERGE_C R155, R78, R13, R80 ;  /* 0x0000000d4e9b723e */ /* 0x000fe40004807050 */
[----:B------:R-:W0:Y:S01]  /*cd70*/  MUFU.EX2 R75, R75 ;  /* 0x0000004b004b7308 */ /* 0x000e220000000800 */
[----:B-1----:R-:W-:-:S01]  /*cd80*/  FADD.FTZ R25, R73, R36 ;  /* 0x0000002449197221 */ /* 0x002fc20000010000 */
[----:B------:R-:W1:Y:S06]  /*cd90*/  @P6 LDC R13, c[0x0][0x44c] ;  /* 0x00011300ff0d6b82 */ /* 0x000e6c0000000800 */
[----:B------:R-:W3:Y:S01]  /*cda0*/  MUFU.EX2 R84, R84 ;  /* 0x0000005400547308 */ /* 0x000ee20000000800 */
[----:B--2---:R-:W-:-:S07]  /*cdb0*/  FADD.FTZ R14, R82, R25 ;  /* 0x00000019520e7221 */ /* 0x004fce0000010000 */
[----:B------:R-:W2:Y:S01]  /*cdc0*/  MUFU.EX2 R86, R86 ;  /* 0x0000005600567308 */ /* 0x000ea20000000800 */
[----:B0-----:R-:W-:-:S01]  /*cdd0*/  FADD.FTZ R25, R75, R14 ;  /* 0x0000000e4b197221 */ /* 0x001fc20000010000 */
[----:B------:R-:W-:-:S06]  /*cde0*/  FFMA.FTZ R14, R46, R0, -R12 ;  /* 0x000000002e0e7223 */ /* 0x000fcc000001080c */
[----:B------:R-:W0:Y:S01]  /*cdf0*/  MUFU.EX2 R79, R79 ;  /* 0x0000004f004f7308 */ /* 0x000e220000000800 */
[----:B---3--:R-:W-:-:S01]  /*ce00*/  FADD.FTZ R25, R84, R25 ;  /* 0x0000001954197221 */ /* 0x008fc20000010000 */
[----:B------:R-:W-:-:S04]  /*ce10*/  F2FP.SATFINITE.E4M3.F32.PACK_AB_MERGE_C R75, R84, R75, RZ ;  /* 0x0000004b544b723e */ /* 0x000fc800048070ff */
[----:B------:R-:W-:Y:S02]  /*ce20*/  F2FP.SATFINITE.E4M3.F32.PACK_AB_MERGE_C R149, R82, R73, R75 ;  /* 0x000000495295723e */ /* 0x000fe4000480704b */
[----:B------:R3:W-:Y:S08]  /*ce30*/  MUFU.EX2 R39, R41 ;  /* 0x0000002900277308 */ /* 0x0007f00000000800 */
[----:B------:R-:W4:Y:S01]  /*ce40*/  MUFU.EX2 R88, R88 ;  /* 0x0000005800587308 */ /* 0x000f220000000800 */
[----:B---3--:R-:W-:-:S04]  /*ce50*/  FADD.FTZ R41, R81, R42 ;  /* 0x0000002a51297221 */ /* 0x008fc80000010000 */
[----:B------:R-:W-:-:S03]  /*ce60*/  FADD.FTZ R32, R52, R41 ;  /* 0x0000002934207221 */ /* 0x000fc60000010000 */
[----:B------:R-:W3:Y:S01]  /*ce70*/  MUFU.EX2 R83, R83 ;  /* 0x0000005300537308 */ /* 0x000ee20000000800 */
[----:B------:R-:W-:-:S01]  /*ce80*/  FADD.FTZ R85, R85, R32 ;  /* 0x0000002055557221 */ /* 0x000fc20000010000 */
[----:B--2---:R-:W-:Y:S01]  /*ce90*/  FADD.FTZ R32, R86, R25 ;  /* 0x0000001956207221 */ /* 0x004fe20000010000 */
[----:B------:R-:W-:-:S02]  /*cea0*/  FFMA.FTZ R25, R47, R0, -R12 ;  /* 0x000000002f197223 */ /* 0x000fc4000001080c */
[----:B------:R-:W-:Y:S01]  /*ceb0*/  FADD.FTZ R36, R54, R85 ;  /* 0x0000005536247221 */ /* 0x000fe20000010000 */
[----:B0-----:R-:W-:-:S01]  /*cec0*/  FADD.FTZ R41, R79, R32 ;  /* 0x000000204f297221 */ /* 0x001fc20000010000 */
[----:B------:R-:W-:Y:S01]  /*ced0*/  FFMA.FTZ R32, R50, R0, -R12 ;  /* 0x0000000032207223 */ /* 0x000fe2000001080c */
[----:B------:R-:W0:Y:S08]  /*cee0*/  MUFU.EX2 R89, R89 ;  /* 0x0000005900597308 */ /* 0x000e300000000800 */
[----:B------:R-:W2:Y:S08]  /*cef0*/  MUFU.EX2 R90, R90 ;  /* 0x0000005a005a7308 */ /* 0x000eb00000000800 */
[----:B------:R5:W-:Y:S08]  /*cf00*/  MUFU.EX2 R21, R43 ;  /* 0x0000002b00157308 */ /* 0x000bf00000000800 */
[----:B------:R-:W1:Y:S01]  /*cf10*/  MUFU.EX2 R57, R57 ;  /* 0x0000003900397308 */ /* 0x000e620000000800 */
[----:B-----5:R-:W-:-:S01]  /*cf20*/  FADD.FTZ R43, R87, R36 ;  /* 0x00000024572b7221 */ /* 0x020fc20000010000 */
[----:B----4-:R-:W-:Y:S01]  /*cf30*/  FADD.FTZ R36, R88, R41 ;  /* 0x0000002958247221 */ /* 0x010fe20000010000 */
[----:B------:R-:W-:-:S01]  /*cf40*/  FFMA.FTZ R41, R51, R0, -R12 ;  /* 0x0000000033297223 */ /* 0x000fc2000001080c */
[----:B------:R-:W-:Y:S01]  /*cf50*/  FFMA.FTZ R12, R109, R0, -R12 ;  /* 0x000000006d0c7223 */ /* 0x000fe2000001080c */
[----:B------:R-:W-:-:S01]  /*cf60*/  FADD.FTZ R56, R56, R43 ;  /* 0x0000002b38387221 */ /* 0x000fc20000010000 */
[C---:B---3--:R-:W-:Y:S01]  /*cf70*/  FADD.FTZ R36, R83.reuse, R36 ;  /* 0x0000002453247221 */ /* 0x048fe20000010000 */
[----:B------:R-:W-:Y:S01]  /*cf80*/  F2FP.SATFINITE.E4M3.F32.PACK_AB_MERGE_C R83, R83, R88, RZ ;  /* 0x000000585353723e */ /* 0x000fe200048070ff */
[----:B------:R-:W3:Y:S01]  /*cf90*/  MUFU.EX2 R92, R92 ;  /* 0x0000005c005c7308 */ /* 0x000ee20000000800 */
[----:B------:R-:W-:-:S01]  /*cfa0*/  FADD.FTZ R61, R61, R56 ;  /* 0x000000383d3d7221 */ /* 0x000fc20000010000 */
[----:B0-----:R-:W-:Y:S01]  /*cfb0*/  FADD.FTZ R43, R89, R36 ;  /* 0x00000024592b7221 */ /* 0x001fe20000010000 */
[----:B------:R-:W-:-:S02]  /*cfc0*/  F2FP.SATFINITE.E4M3.F32.PACK_AB_MERGE_C R151, R79, R86, R83 ;  /* 0x000000564f97723e */ /* 0x000fc40004807053 */
[----:B------:R-:W-:Y:S01]  /*cfd0*/  FADD.FTZ R38, R58, R61 ;  /* 0x0000003d3a267221 */ /* 0x000fe20000010000 */
[----:B--2---:R-:W-:-:S02]  /*cfe0*/  FADD.FTZ R36, R90, R43 ;  /* 0x0000002b5a247221 */ /* 0x004fc40000010000 */
[----:B------:R-:W0:Y:S01]  /*cff0*/  MUFU.EX2 R59, R59 ;  /* 0x0000003b003b7308 */ /* 0x000e220000000800 */
[----:B------:R-:W-:-:S01]  /*d000*/  FADD.FTZ R65, R65, R38 ;  /* 0x0000002641417221 */ /* 0x000fc20000010000 */
[----:B-1----:R-:W-:-:S03]  /*d010*/  FADD.FTZ R43, R57, R36 ;  /* 0x00000024392b7221 */ /* 0x002fc60000010000 */
[----:B------:R-:W-:-:S03]  /*d020*/  FADD.FTZ R60, R60, R65 ;  /* 0x000000413c3c7221 */ /* 0x000fc60000010000 */
[----:B------:R-:W1:Y:S01]  /*d030*/  MUFU.EX2 R94, R94 ;  /* 0x0000005e005e7308 */ /* 0x000e620000000800 */
[----:B---3--:R-:W-:-:S01]  /*d040*/  FADD.FTZ R36, R92, R43 ;  /* 0x0000002b5c247221 */ /* 0x008fc20000010000 */
[----:B------:R-:W-:Y:S01]  /*d050*/  FADD.FTZ R69, R69, R60 ;  /* 0x0000003c45457221 */ /* 0x000fe20000010000 */
[----:B------:R-:W-:-:S04]  /*d060*/  F2FP.SATFINITE.E4M3.F32.PACK_AB_MERGE_C R57, R92, R57, RZ ;  /* 0x000000395c39723e */ /* 0x000fc800048070ff */
[----:B------:R-:W-:Y:S01]  /*d070*/  F2FP.SATFINITE.E4M3.F32.PACK_AB_MERGE_C R145, R90, R89, R57 ;  /* 0x000000595a91723e */ /* 0x000fe20004807039 */
[----:B------:R-:W-:Y:S01]  /*d080*/  MUFU.EX2 R34, R34 ;  /* 0x0000002200227308 */ /* 0x000fe20000000800 */
[----:B0-----:R-:W-:-:S07]  /*d090*/  FADD.FTZ R43, R59, R36 ;  /* 0x000000243b2b7221 */ /* 0x001fce0000010000 */
[----:B------:R-:W0:Y:S01]  /*d0a0*/  MUFU.EX2 R45, R45 ;  /* 0x0000002d002d7308 */ /* 0x000e220000000800 */
[----:B-1----:R-:W-:-:S07]  /*d0b0*/  FADD.FTZ R36, R94, R43 ;  /* 0x0000002b5e247221 */ /* 0x002fce0000010000 */
        /* <DEDUP_REMOVED lines=10> */
[----:B------:R-:W-:Y:S01]  /*d160*/  MUFU.EX2 R24, R24 ;  /* 0x0000001800187308 */ /* 0x000fe20000000800 */
[----:B-1----:R-:W-:-:S01]  /*d170*/  FADD.FTZ R35, R66, R35 ;  /* 0x0000002342237221 */ /* 0x002fc20000010000 */
[----:B------:R-:W-:Y:S01]  /*d180*/  FADD.FTZ R34, R34, R71 ;  /* 0x0000004722227221 */ /* 0x000fe20000010000 */
[----:B------:R-:W-:-:S03]  /*d190*/  F2FP.SATFINITE.E4M3.F32.PACK_AB_MERGE_C R63, R66, R63, RZ ;  /* 0x0000003f423f723e */ /* 0x000fc600048070ff */
[----:B------:R-:W-:Y:S01]  /*d1a0*/  FADD.FTZ R45, R45, R34 ;  /* 0x000000222d2d7221 */ /* 0x000fe20000010000 */
[----:B------:R-:W-:Y:S01]  /*d1b0*/  F2FP.SATFINITE.E4M3.F32.PACK_AB_MERGE_C R147, R94, R59, R63 ;  /* 0x0000003b5e93723e */ /* 0x000fe2000480703f */
[----:B------:R-:W-:Y:S01]  /*d1c0*/  MUFU.EX2 R64, R64 ;  /* 0x0000004000407308 */ /* 0x000fe20000000800 */
[----:B--2---:R-:W-:-:S07]  /*d1d0*/  FADD.FTZ R30, R40, R35 ;  /* 0x00000023281e7221 */ /* 0x004fce0000010000 */
[----:B------:R-:W0:Y:S08]  /*d1e0*/  MUFU.EX2 R53, R53 ;  /* 0x0000003500357308 */ /* 0x000e300000000800 */
[----:B------:R-:W-:Y:S08]  /*d1f0*/  MUFU.EX2 R62, R62 ;  /* 0x0000003e003e7308 */ /* 0x000ff00000000800 */
[----:B------:R-:W1:Y:S01]  /*d200*/  MUFU.EX2 R49, R49 ;  /* 0x0000003100317308 */ /* 0x000e620000000800 */
[----:B0-----:R-:W-:-:S07]  /*d210*/  F2FP.SATFINITE.E4M3.F32.PACK_AB_MERGE_C R142, R53, R64, RZ ;  /* 0x00000040358e723e */ /* 0x001fce00048070ff */
[----:B------:R-:W0:Y:S08]  /*d220*/  MUFU.EX2 R14, R14 ;  /* 0x0000000e000e7308 */ /* 0x000e300000000800 */
[----:B------:R-:W2:Y:S01]  /*d230*/  MUFU.EX2 R25, R25 ;  /* 0x0000001900197308 */ /* 0x000ea20000000800 */
[----:B-1----:R-:W-:Y:S01]  /*d240*/  F2FP.SATFINITE.E4M3.F32.PACK_AB_MERGE_C R142, R49, R62, R142 ;  /* 0x0000003e318e723e */ /* 0x002fe2000480708e */
[----:B------:R-:W-:-:S04]  /*d250*/  FADD.FTZ R62, R62, R45 ;  /* 0x0000002d3e3e7221 */ /* 0x000fc80000010000 */
[----:B------:R-:W-:Y:S02]  /*d260*/  FADD.FTZ R49, R49, R62 ;  /* 0x0000003e31317221 */ /* 0x000fe40000010000 */
[----:B------:R1:W-:Y:S02]  /*d270*/  MUFU.EX2 R15, R27 ;  /* 0x0000001b000f7308 */ /* 0x0003e40000000800 */
[----:B------:R-:W-:-:S04]  /*d280*/  FADD.FTZ R64, R64, R49 ;  /* 0x0000003140407221 */ /* 0x000fc80000010000 */
[----:B------:R-:W-:Y:S02]  /*d290*/  FADD.FTZ R53, R53, R64 ;  /* 0x0000004035357221 */ /* 0x000fe40000010000 */
[----:B------:R-:W3:Y:S01]  /*d2a0*/  MUFU.EX2 R32, R32 ;  /* 0x0000002000207308 */ /* 0x000ee20000000800 */
[----:B-1----:R-:W-:-:S04]  /*d2b0*/  FADD.FTZ R27, R39, R30 ;  /* 0x0000001e271b7221 */ /* 0x002fc80000010000 */
[----:B------:R-:W-:Y:S01]  /*d2c0*/  FADD.FTZ R30, R24, R27 ;  /* 0x0000001b181e7221 */ /* 0x000fe20000010000 */
[C---:B------:R-:W-:Y:S02]  /*d2d0*/  F2FP.SATFINITE.E4M3.F32.PACK_AB_MERGE_C R27, R21.reuse, R24, RZ ;  /* 0x00000018151b723e */ /* 0x040fe400048070ff */
[----:B------:R-:W-:Y:S01]  /*d2e0*/  MUFU.EX2 R70, R70 ;  /* 0x0000004600467308 */ /* 0x000fe20000000800 */
[----:B------:R-:W-:-:S01]  /*d2f0*/  FADD.FTZ R21, R21, R30 ;  /* 0x0000001e15157221 */ /* 0x000fc20000010000 */
[----:B------:R-:W-:Y:S01]  /*d300*/  F2FP.SATFINITE.E4M3.F32.PACK_AB_MERGE_C R141, R39, R40, R27 ;  /* 0x00000028278d723e */ /* 0x000fe2000480701b */
[----:B------:R-:W1:Y:S02]  /*d310*/  @P6 LDC R30, c[0x0][0x450] ;  /* 0x00011400ff1e6b82 */ /* 0x000e640000000800 */
[----:B0-----:R-:W-:-:S03]  /*d320*/  FADD.FTZ R20, R14, R21 ;  /* 0x000000150e147221 */ /* 0x001fc60000010000 */
[----:B------:R-:W0:Y:S01]  /*d330*/  MUFU.EX2 R97, R97 ;  /* 0x0000006100617308 */ /* 0x000e220000000800 */
[----:B--2---:R-:W-:-:S04]  /*d340*/  FADD.FTZ R9, R25, R20 ;  /* 0x0000001419097221 */ /* 0x004fc80000010000 */
[----:B---3--:R-:W-:-:S03]  /*d350*/  FADD.FTZ R24, R32, R9 ;  /* 0x0000000920187221 */ /* 0x008fc60000010000 */
[----:B------:R-:W2:Y:S08]  /*d360*/  MUFU.EX2 R41, R41 ;  /* 0x0000002900297308 */ /* 0x000eb00000000800 */
[----:B------:R-:W-:Y:S01]  /*d370*/  MUFU.EX2 R68, R137 ;  /* 0x0000008900447308 */ /* 0x000fe20000000800 */
[----:B0-----:R-:W-:-:S07]  /*d380*/  F2FP.SATFINITE.E4M3.F32.PACK_AB_MERGE_C R9, R97, R70, RZ ;  /* 0x000000466109723e */ /* 0x001fce00048070ff */
[----:B------:R-:W0:Y:S01]  /*d390*/  MUFU.EX2 R55, R55 ;  /* 0x0000003700377308 */ /* 0x000e220000000800 */
[C---:B--2---:R-:W-:Y:S01]  /*d3a0*/  F2FP.SATFINITE.E4M3.F32.PACK_AB_MERGE_C R32, R41.reuse, R32, RZ ;  /* 0x000000202920723e */ /* 0x044fe200048070ff */
[----:B------:R-:W-:-:S03]  /*d3b0*/  FADD.FTZ R41, R41, R24 ;  /* 0x0000001829297221 */ /* 0x000fc60000010000 */
[----:B------:R-:W-:-:S03]  /*d3c0*/  F2FP.SATFINITE.E4M3.F32.PACK_AB_MERGE_C R143, R25, R14, R32 ;  /* 0x0000000e198f723e */ /* 0x000fc60004807020 */
[----:B------:R-:W2:Y:S08]  /*d3d0*/  MUFU.EX2 R26, R26 ;  /* 0x0000001a001a7308 */ /* 0x000eb00000000800 */
[----:B------:R-:W3:Y:S01]  /*d3e0*/  MUFU.EX2 R28, R28 ;  /* 0x0000001c001c7308 */ /* 0x000ee20000000800 */
[----:B0-----:R-:W-:Y:S01]  /*d3f0*/  F2FP.SATFINITE.E4M3.F32.PACK_AB_MERGE_C R136, R55, R68, R9 ;  /* 0x000000443788723e */ /* 0x001fe20004807009 */
[----:B------:R-:W-:-:S04]  /*d400*/  FADD.FTZ R68, R68, R53 ;  /* 0x0000003544447221 */ /* 0x000fc80000010000 */
[----:B------:R-:W-:Y:S02]  /*d410*/  FADD.FTZ R55, R55, R68 ;  /* 0x0000004437377221 */ /* 0x000fe40000010000 */
[----:B------:R-:W-:Y:S01]  /*d420*/  MUFU.EX2 R74, R74 ;  /* 0x0000004a004a7308 */ /* 0x000fe20000000800 */
[----:B--2---:R-:W-:-:S01]  /*d430*/  FADD.FTZ R24, R26, R41 ;  /* 0x000000291a187221 */ /* 0x004fc20000010000 */
[----:B------:R-:W-:-:S03]  /*d440*/  FADD.FTZ R70, R70, R55 ;  /* 0x0000003746467221 */ /* 0x000fc60000010000 */
[----:B------:R-:W-:Y:S01]  /*d450*/  FADD.FTZ R9, R15, R24 ;  /* 0x000000180f097221 */ /* 0x000fe20000010000 */
[----:B------:R-:W-:-:S02]  /*d460*/  FADD.FTZ R97, R97, R70 ;  /* 0x0000004661617221 */ /* 0x000fc40000010000 */
[----:B------:R-:W0:Y:S01]  /*d470*/  MUFU.EX2 R37, R37 ;  /* 0x0000002500257308 */ /* 0x000e220000000800 */
[----:B---3--:R-:W-:-:S07]  /*d480*/  FADD.FTZ R14, R28, R9 ;  /* 0x000000091c0e7221 */ /* 0x008fce0000010000 */
[----:B------:R-:W-:Y:S08]  /*d490*/  MUFU.EX2 R72, R72 ;  /* 0x0000004800487308 */ /* 0x000ff00000000800 */
[----:B------:R-:W2:Y:S01]  /*d4a0*/  MUFU.EX2 R111, R111 ;  /* 0x0000006f006f7308 */ /* 0x000ea20000000800 */
[----:B0-----:R-:W-:-:S07]  /*d4b0*/  F2FP.SATFINITE.E4M3.F32.PACK_AB_MERGE_C R9, R37, R74, RZ ;  /* 0x0000004a2509723e */ /* 0x001fce00048070ff */
[----:B------:R-:W0:Y:S08]  /*d4c0*/  MUFU.EX2 R29, R29 ;  /* 0x0000001d001d7308 */ /* 0x000e300000000800 */
[----:B------:R-:W3:Y:S01]  /*d4d0*/  MUFU.EX2 R107, R107 ;  /* 0x0000006b006b7308 */ /* 0x000ee20000000800 */
[----:B--2---:R-:W-:Y:S01]  /*d4e0*/  F2FP.SATFINITE.E4M3.F32.PACK_AB_MERGE_C R138, R111, R72, R9 ;  /* 0x000000486f8a723e */ /* 0x004fe20004807009 */
[----:B------:R-:W-:-:S04]  /*d4f0*/  FADD.FTZ R72, R72, R97 ;  /* 0x0000006148487221 */ /* 0x000fc80000010000 */
[----:B------:R-:W-:Y:S02]  /*d500*/  FADD.FTZ R111, R111, R72 ;  /* 0x000000486f6f7221 */ /* 0x000fe40000010000 */
[----:B------:R-:W2:Y:S01]  /*d510*/  MUFU.EX2 R20, R31 ;  /* 0x0000001f00147308 */ /* 0x000ea20000000800 */
[----:B0-----:R-:W-:-:S01]  /*d520*/  FADD.FTZ R14, R29, R14 ;  /* 0x0000000e1d0e7221 */ /* 0x001fc20000010000 */
[----:B------:R-:W-:Y:S01]  /*d530*/  FADD.FTZ R74, R74, R111 ;  /* 0x0000006f4a4a7221 */ /* 0x000fe20000010000 */
[----:B------:R-:W-:-:S04]  /*d540*/  F2FP.SATFINITE.E4M3.F32.PACK_AB_MERGE_C R28, R29, R28, RZ ;  /* 0x0000001c1d1c723e */ /* 0x000fc800048070ff */
[----:B------:R-:W-:Y:S01]  /*d550*/  F2FP.SATFINITE.E4M3.F32.PACK_AB_MERGE_C R137, R15, R26, R28 ;  /* 0x0000001a0f89723e */ /* 0x000fe2000480701c */
[----:B------:R-:W0:Y:S01]  /*d560*/  MUFU.EX2 R33, R33 ;  /* 0x0000002100217308 */ /* 0x000e220000000800 */
[----:B---3--:R-:W-:-:S01]  /*d570*/  FADD.FTZ R9, R107, R14 ;  /* 0x0000000e6b097221 */ /* 0x008fc20000010000 */
[----:B------:R-:W-:-:S04]  /*d580*/  @P6 IMAD.HI.U32 R15, R108, R13, RZ ;  /* 0x0000000d6c0f6227 */ /* 0x000fc800078e00ff */
[----:B------:R-:W-:Y:S01]  /*d590*/  IMAD.MOV.U32 R13, RZ, RZ, R108 ;  /* 0x000000ffff0d7224 */ /* 0x000fe200078e006c */
[----:B-1----:R-:W-:Y:S01]  /*d5a0*/  @P6 SHF.R.U32.HI R13, RZ, R30, R15 ;  /* 0x0000001eff0d6219 */ /* 0x002fe2000001160f */
[----:B------:R-:W1:Y:S01]  /*d5b0*/  MUFU.EX2 R12, R12 ;  /* 0x0000000c000c7308 */ /* 0x000e620000000800 */
[----:B--2---:R-:W-:-:S01]  /*d5c0*/  FADD.FTZ R14, R20, R9 ;  /* 0x00000009140e7221 */ /* 0x004fc20000010000 */
[----:B------:R-:W-:Y:S02]  /*d5d0*/  ISETP.GE.AND P6, PT, R11, 0x1, PT ;  /* 0x000000010b00780c */ /* 0x000fe40003fc6270 */
[----:B------:R-:W-:-:S04]  /*d5e0*/  IMAD.IADD R13, R104, 0x1, R13 ;  /* 0x00000001680d7824 */ /* 0x000fc800078e020d */
[----:B------:R-:W-:Y:S02]  /*d5f0*/  IMAD.IADD R10, R13, 0x1, R10 ;  /* 0x000000010d0a7824 */ /* 0x000fe400078e020a */
[----:B0-----:R-:W-:-:S01]  /*d600*/  FADD.FTZ R21, R33, R14 ;  /* 0x0000000e21157221 */ /* 0x001fc20000010000 */
[----:B------:R-:W-:-:S05]  /*d610*/  FADD.FTZ R14, R37, R74 ;  /* 0x0000004a250e7221 */ /* 0x000fca0000010000 */
[----:B------:R0:W-:Y:S01]  /*d620*/  STL [R1], R14 ;  /* 0x0000000e01007387 */ /* 0x0001e20000100800 */
[C---:B-1----:R-:W-:Y:S01]  /*d630*/  F2FP.SATFINITE.E4M3.F32.PACK_AB_MERGE_C R9, R12.reuse, R33, RZ ;  /* 0x000000210c09723e */ /* 0x042fe200048070ff */
[----:B------:R-:W-:-:S03]  /*d640*/  FADD.FTZ R21, R12, R21 ;  /* 0x000000150c157221 */ /* 0x000fc60000010000 */
[----:B------:R-:W-:Y:S01]  /*d650*/  F2FP.SATFINITE.E4M3.F32.PACK_AB_MERGE_C R139, R20, R107, R9 ;  /* 0x0000006b148b723e */ /* 0x000fe20004807009 */
[----:B------:R-:W-:Y:S01]  /*d660*/  VIADD R9, R105, 0xfffffffe ;  /* 0xfffffffe69097836 */ /* 0x000fe20000000000 */
[----:B------:R-:W-:Y:S06]  /*d670*/  @!P6 BRA `(.L_x_1466) ;  /* 0x000000000048e947 */ /* 0x000fec0003800000 */
[C---:B------:R-:W-:Y:S01]  /*d680*/  ISETP.GT.AND P1, PT, R13.reuse, RZ, PT ;  /* 0x000000ff0d00720c */ /* 0x040fe20003f24270 */
[----:B------:R-:W-:Y:S01]  /*d690*/  BSSY B0, `(.L_x_1467) ;  /* 0x000000e000007945 */ /* 0x000fe20003800000 */
[----:B------:R-:W-:-:S11]  /*d6a0*/  VIADD R12, R13, 0xffffffff ;  /* 0xffffffff0d0c7836 */ /* 0x000fd60000000000 */
[----:B------:R-:W-:Y:S05]  /*d6b0*/  @P1 BRA `(.L_x_1468) ;  /* 0x00000000001c1947 */ /* 0x000fea0003800000 */
[----:B------:R-:W-:Y:S01]  /*d6c0*/  ISETP.NE.AND P1, PT, R11, 0x1, PT ;  /* 0x000000010b00780c */ /* 0x000fe20003f25270 */
[----:B------:R-:W-:-:S12]  /*d6d0*/  IMAD.MOV R13, RZ, RZ, -R13 ;  /* 0x000000ffff0d7224 */ /* 0x000fd800078e0a0d */
[----:B0-----:R-:W0:Y:S02]  /*d6e0*/  @P1 LDC.64 R14, c[0x0][0x9e8] ;  /* 0x00027a00ff0e1b82 */ /* 0x001e240000000a00 */
[----:B0-----:R-:W-:-:S05]  /*d6f0*/  @P1 IMAD.HI.U32 R12, R13, R14, RZ ;  /* 0x0000000e0d0c1227 */ /* 0x001fca00078e00ff */
[----:B------:R-:W-:-:S04]  /*d700*/  @P1 SHF.R.U32.HI R13, RZ, R15, R12 ;  /* 0x0000000fff0d1219 */ /* 0x000fc8000001160c */
[----:B------:R-:W-:Y:S01]  /*d710*/  LOP3.LUT R12, RZ, R13, RZ, 0x33, !PT ;  /* 0x0000000dff0c7212 */ /* 0x000fe200078e33ff */
[----:B------:R-:W-:Y:S06]  /*d720*/  BRA `(.L_x_1469) ;  /* 0x0000000000107947 */ /* 0x000fec0003800000 */
.L_x_1468:
[----:B------:R-:W-:-:S13]  /*d730*/  ISETP.NE.AND P1, PT, R11, 0x1, PT ;  /* 0x000000010b00780c */ /* 0x000fda0003f25270 */
[----:B0-----:R-:W0:Y:S02]  /*d740*/  @P1 LDC.64 R14, c[0x0][0x9e8] ;  /* 0x00027a00ff0e1b82 */ /* 0x001e240000000a00 */
[----:B0-----:R-:W-:-:S05]  /*d750*/  @P1 IMAD.HI.U32 R14, R12, R14, RZ ;  /* 0x0000000e0c0e1227 */ /* 0x001fca00078e00ff */
[----:B------:R-:W-:-:S07]  /*d760*/  @P1 SHF.R.U32.HI R12, RZ, R15, R14 ;  /* 0x0000000fff0c1219 */ /* 0x000fce000001160e */
.L_x_1469:
[----:B------:R-:W-:Y:S05]  /*d770*/  BSYNC B0 ;  /* 0x0000000000007941 */ /* 0x000fea0003800000 */
.L_x_1467:
[----:B------:R-:W-:-:S05]  /*d780*/  IMAD R11, R12, R11, R11 ;  /* 0x0000000b0c0b7224 */ /* 0x000fca00078e020b */
[----:B------:R-:W-:-:S07]  /*d790*/  VIMNMX R10, R10, R11, PT ;  /* 0x0000000b0a0a7248 */ /* 0x000fce0003fe0100 */
.L_x_1466:
[----:B------:R-:W2:Y:S01]  /*d7a0*/  LDL R12, [R1+0x48] ;  /* 0x00004800010c7983 */ /* 0x000ea20000100800 */
[----:B------:R-:W-:Y:S01]  /*d7b0*/  IMAD.HI R10, R10, 0x66666667, RZ ;  /* 0x666666670a0a7827 */ /* 0x000fe200078e02ff */
[----:B------:R-:W-:Y:S01]  /*d7c0*/  ULDC UR40, c[0x0][0x9e4] ;  /* 0x0002790000287ab9 */ /* 0x000fe20000000800 */
[----:B------:R-:W-:Y:S01]  /*d7d0*/  ULDC UR37, c[0x0][0x9e4] ;  /* 0x0002790000257ab9 */ /* 0x000fe20000000800 */
[----:B------:R1:W-:Y:S01]  /*d7e0*/  STL [R1+0x1c], RZ ;  /* 0x00001cff01007387 */ /* 0x0003e20000100800 */
[----:B------:R-:W-:Y:S01]  /*d7f0*/  ULDC UR36, c[0x0][0x988] ;  /* 0x0002620000247ab9 */ /* 0x000fe20000000800 */
[----:B------:R-:W-:Y:S01]  /*d800*/  SHF.R.U32.HI R11, RZ, 0x1f, R10 ;  /* 0x0000001fff0b7819 */ /* 0x000fe2000001160a */
[----:B------:R-:W-:Y:S01]  /*d810*/  ULDC UR39, c[0x0][0x988] ;  /* 0x0002620000277ab9 */ /* 0x000fe20000000800 */
[----:B------:R1:W-:Y:S01]  /*d820*/  STL [R1+0x18], RZ ;  /* 0x000018ff01007387 */ /* 0x0003e20000100800 */
[----:B------:R-:W-:Y:S01]  /*d830*/  ULDC UR38, c[0x0][0x988] ;  /* 0x0002620000267ab9 */ /* 0x000fe20000000800 */
[----:B------:R-:W-:Y:S01]  /*d840*/  LEA.HI.SX32 R11, R10, R11, 0x1a ;  /* 0x0000000b0a0b7211 */ /* 0x000fe200078fd2ff */
[----:B------:R-:W-:Y:S01]  /*d850*/  ULDC UR42, c[0x0][0x9e0] ;  /* 0x00027800002a7ab9 */ /* 0x000fe20000000800 */
[----:B------:R-:W-:Y:S01]  /*d860*/  ULDC UR41, c[0x0][0x9e0] ;  /* 0x0002780000297ab9 */ /* 0x000fe20000000800 */
[----:B------:R-:W-:Y:S01]  /*d870*/  BSSY B1, `(.L_x_1470) ;  /* 0x00004f6000017945 */ /* 0x000fe20003800000 */
        /* <DEDUP_REMOVED lines=15> */
[----:B--2---:R-:W-:-:S04]  /*d970*/  VIMNMX R10, R12, R11, !PT ;  /* 0x0000000b0c0a7248 */ /* 0x004fc80007fe0100 */
[----:B------:R-:W-:Y:S01]  /*d980*/  ISETP.GE.AND P1, PT, R9, R10, PT ;  /* 0x0000000a0900720c */ /* 0x000fe20003f26270 */
[----:B------:R1:W-:-:S12]  /*d990*/  STL [R1+0x30], R10 ;  /* 0x0000300a01007387 */ /* 0x0003d80000100800 */
[----:B-1----:R-:W-:Y:S05]  /*d9a0*/  @!P1 BRA `(.L_x_1471) ;  /* 0x0000004c00889947 */ /* 0x002fea0003800000 */
[----:B------:R-:W-:Y:S01]  /*d9b0*/  BSSY B0, `(.L_x_1472) ;  /* 0x00004db000007945 */ /* 0x000fe20003800000 */
        /* <DEDUP_REMOVED lines=15> */
[----:B------:R-:W-:-:S07]  /*dab0*/  CS2R R24, SRZ ;  /* 0x0000000000187805 */ /* 0x000fce000001ff00 */
.L_x_1493:
[----:B------:R-:W-:-:S05]  /*dac0*/  VIADD R10, R23, 0x1 ;  /* 0x00000001170a7836 */ /* 0x000fca0000000000 */
[----:B------:R-:W-:-:S04]  /*dad0*/  ISETP.NE.AND P1, PT, R10, 0x2, PT ;  /* 0x000000020a00780c */ /* 0x000fc80003f25270 */
[----:B------:R-:W-:Y:S02]  /*dae0*/  SEL R11, RZ, 0x1, P1 ;  /* 0x00000001ff0b7807 */ /* 0x000fe40000800000 */
[----:B------:R-:W-:Y:S02]  /*daf0*/  SEL R10, R10, RZ, P1 ;  /* 0x000000ff0a0a7207 */ /* 0x000fe40000800000 */
[----:B------:R-:W-:Y:S01]  /*db00*/  LOP3.LUT R11, R156, R11, RZ, 0x3c, !PT ;  /* 0x0000000b9c0b7212 */ /* 0x000fe200078e3cff */
[----:B------:R-:W-:Y:S06]  /*db10*/  @!P0 BRA `(.L_x_1473) ;  /* 0x0000000000048947 */ /* 0x000fec0003800000 */
[----:B------:R-:W-:Y:S01]  /*db20*/  BPT.TRAP 0x1 ;  /* 0x000000040000795c */ /* 0x000fe20000300000 */
.L_x_1473:
[----:B------:R-:W-:Y:S01]  /*db30*/  IMAD R0, R10, 0x8, R22 ;  /* 0x000000080a007824 */ /* 0x000fe200078e0216 */
[----:B------:R-:W-:-:S04]  /*db40*/  SHF.L.U32 R13, R11, 0x1f, RZ ;  /* 0x0000001f0b0d7819 */ /* 0x000fc800000006ff */
[----:B------:R1:W2:Y:S01]  /*db50*/  SYNCS.PHASECHK.TRANS64.TRYWAIT P1, [R0+URZ+0x13230], R13 ;  /* 0x0132300d000075a7 */ /* 0x0002a2000802017f */
[----:B------:R-:W-:Y:S05]  /*db60*/  @!P0 BRA `(.L_x_1474) ;  /* 0x0000000000048947 */ /* 0x000fea0003800000 */
[----:B------:R-:W-:Y:S01]  /*db70*/  BPT.TRAP 0x1 ;  /* 0x000000040000795c */ /* 0x000fe20000300000 */
.L_x_1474:
[----:B------:R-:W3:Y:S01]  /*db80*/  LDL R12, [R1+0x38] ;  /* 0x00003800010c7983 */ /* 0x000ee20000100800 */
[----:B------:R-:W-:Y:S01]  /*db90*/  BSSY B2, `(.L_x_1475) ;  /* 0x0000007000027945 */ /* 0x000fe20003800000 */
[----:B---3--:R-:W-:-:S04]  /*dba0*/  IMAD R20, R10, 0x280, R12 ;  /* 0x000002800a147824 */ /* 0x008fc800078e020c */
[C---:B0-----:R-:W-:Y:S02]  /*dbb0*/  VIADD R14, R20.reuse, 0x80 ;  /* 0x00000080140e7836 */ /* 0x041fe40000000000 */
[----:B------:R-:W-:Y:S01]  /*dbc0*/  VIADD R56, R20, 0x100 ;  /* 0x0000010014387836 */ /* 0x000fe20000000000 */
[----:B--2---:R-:W-:Y:S06]  /*dbd0*/  @P1 BRA `(.L_x_1476) ;  /* 0x0000000000081947 */ /* 0x004fec0003800000 */
[----:B------:R-:W0:Y:S02]  /*dbe0*/  SYNCS.PHASECHK.TRANS64.TRYWAIT P1, [R0+URZ+0x13230], R13 ;  /* 0x0132300d000075a7 */ /* 0x000e24000802017f */
[----:B0-----:R-:W-:Y:S05]  /*dbf0*/  @!P1 BRA `(.L_x_1477) ;  /* 0x0000019000a89947 */ /* 0x001fea0003800000 */
.L_x_1476:
[----:B------:R-:W-:Y:S05]  /*dc00*/  BSYNC B2 ;  /* 0x0000000000027941 */ /* 0x000fea0003800000 */
.L_x_1475:
[----:B------:R-:W-:Y:S01]  /*dc10*/  IMAD.MOV.U32 R12, RZ, RZ, R20 ;  /* 0x000000ffff0c7224 */ /* 0x000fe200078e0014 */
[----:B------:R-:W-:Y:S01]  /*dc20*/  R2UR UR12, R4 ;  /* 0x00000000040c72ca */ /* 0x000fe200000e0000 */
[----:B01----:R-:W-:Y:S01]  /*dc30*/  IMAD.MOV.U32 R13, RZ, RZ, -0x7fffffe0 ;  /* 0x80000020ff0d7424 */ /* 0x003fe200078e00ff */
[----:B------:R-:W-:Y:S01]  /*dc40*/  R2UR UR13, R5 ;  /* 0x00000000050d72ca */ /* 0x000fe200000e0000 */
[----:B------:R-:W-:Y:S01]  /*dc50*/  WARPGROUP.ARRIVE ;  /* 0x00000000000079c5 */ /* 0x000fe20000000000 */
[----:B------:R-:W-:Y:S01]  /*dc60*/  R2UR UR14, R12 ;  /* 0x000000000c0e72ca */ /* 0x000fe200000e0000 */
[----:B------:R-:W-:Y:S01]  /*dc70*/  IMAD.MOV.U32 R15, RZ, RZ, -0x7fffffe0 ;  /* 0x80000020ff0f7424 */ /* 0x000fe200078e00ff */
[----:B------:R-:W-:Y:S01]  /*dc80*/  R2UR UR15, R13 ;  /* 0x000000000d0f72ca */ /* 0x000fe200000e0000 */
[----:B------:R-:W-:Y:S01]  /*dc90*/  IMAD.MOV.U32 R12, RZ, RZ, R56 ;  /* 0x000000ffff0c7224 */ /* 0x000fe200078e0038 */
[----:B------:R-:W-:Y:S01]  /*dca0*/  R2UR UR22, R14 ;  /* 0x000000000e1672ca */ /* 0x000fe200000e0000 */
[C---:B------:R-:W-:Y:S01]  /*dcb0*/  VIADD R14, R20.reuse, 0x180 ;  /* 0x00000180140e7836 */ /* 0x040fe20000000000 */
[----:B------:R-:W-:Y:S01]  /*dcc0*/  R2UR UR23, R15 ;  /* 0x000000000f1772ca */ /* 0x000fe200000e0000 */
[----:B------:R-:W-:Y:S01]  /*dcd0*/  VIADD R56, R20, 0x182 ;  /* 0x0000018214387836 */ /* 0x000fe20000000000 */
[----:B------:R-:W-:Y:S01]  /*dce0*/  R2UR UR20, R4 ;  /* 0x00000000041472ca */ /* 0x000fe200000e0000 */
[----:B------:R-:W-:Y:S01]  /*dcf0*/  IMAD.MOV.U32 R57, RZ, RZ, -0x7fffffe0 ;  /* 0x80000020ff397424 */ /* 0x000fe200078e00ff */
[----:B------:R-:W-:-:S02]  /*dd00*/  R2UR UR21, R5 ;  /* 0x00000000051572ca */ /* 0x000fc400000e0000 */
[----:B------:R-:W-:Y:S01]  /*dd10*/  R2UR UR26, R12 ;  /* 0x000000000c1a72ca */ /* 0x000fe200000e0000 */
[----:B------:R-:W-:Y:S01]  /*dd20*/  VIADD R12, R20, 0x200 ;  /* 0x00000200140c7836 */ /* 0x000fe20000000000 */
[----:B------:R-:W-:Y:S01]  /*dd30*/  R2UR UR27, R13 ;  /* 0x000000000d1b72ca */ /* 0x000fe200000e0000 */
[----:B------:R-:W-:Y:S01]  /*dd40*/  QGMMA.64x32x32.F32.E4M3.E4M3 R120, gdesc[UR12], RZ, !UPT, gsb0 ;  /* 0x006000000c7879f3 */ /* 0x000fe2000c0008ff */
[----:B------:R-:W-:Y:S02]  /*dd50*/  R2UR UR24, R4 ;  /* 0x00000000041872ca */ /* 0x000fe400000e0000 */
[----:B------:R-:W-:Y:S02]  /*dd60*/  R2UR UR25, R5 ;  /* 0x00000000051972ca */ /* 0x000fe400000e0000 */
[----:B------:R-:W-:Y:S01]  /*dd70*/  R2UR UR10, R14 ;  /* 0x000000000e0a72ca */ /* 0x000fe200000e0000 */
[----:B------:R-:W-:Y:S01]  /*dd80*/  VIADD R14, R20, 0x2 ;  /* 0x00000002140e7836 */ /* 0x000fe20000000000 */
[----:B------:R-:W-:-:S02]  /*dd90*/  R2UR UR11, R15 ;  /* 0x000000000f0b72ca */ /* 0x000fc400000e0000 */
[----:B------:R-:W-:Y:S02]  /*dda0*/  R2UR UR8, R4 ;  /* 0x00000000040872ca */ /* 0x000fe400000e0000 */
[----:B------:R-:W-:Y:S02]  /*ddb0*/  R2UR UR9, R5 ;  /* 0x00000000050972ca */ /* 0x000fe400000e0000 */
[----:B------:R-:W-:Y:S01]  /*ddc0*/  R2UR UR6, R12 ;  /* 0x000000000c0672ca */ /* 0x000fe200000e0000 */
[----:B------:R-:W-:Y:S01]  /*ddd0*/  VIADD R12, R20, 0x82 ;  /* 0x00000082140c7836 */ /* 0x000fe20000000000 */
[----:B------:R-:W-:Y:S01]  /*dde0*/  R2UR UR7, R13 ;  /* 0x000000000d0772ca */ /* 0x000fe200000e0000 */
[----:B------:R-:W-:Y:S01]  /*ddf0*/  IMAD.MOV.U32 R13, RZ, RZ, -0x7fffffe0 ;  /* 0x80000020ff0d7424 */ /* 0x000fe200078e00ff */
[----:B------:R-:W-:Y:S02]  /*de00*/  R2UR UR4, R4 ;  /* 0x00000000040472ca */ /* 0x000fe400000e0000 */
[----:B------:R-:W-:-:S02]  /*de10*/  R2UR UR5, R5 ;  /* 0x00000000050572ca */ /* 0x000fc400000e0000 */
[----:B------:R-:W-:Y:S01]  /*de20*/  R2UR UR18, R14 ;  /* 0x000000000e1272ca */ /* 0x000fe200000e0000 */
[----:B------:R-:W-:Y:S01]  /*de30*/  VIADD R14, R20, 0x102 ;  /* 0x00000102140e7836 */ /* 0x000fe20000000000 */
[----:B------:R-:W-:Y:S01]  /*de40*/  R2UR UR19, R15 ;  /* 0x000000000f1372ca */ /* 0x000fe200000e0000 */
[----:B------:R-:W-:Y:S01]  /*de50*/  IMAD.MOV.U32 R15, RZ, RZ, -0x7fffffe0 ;  /* 0x80000020ff0f7424 */ /* 0x000fe200078e00ff */
[----:B------:R-:W-:Y:S02]  /*de60*/  R2UR UR16, R6 ;  /* 0x00000000061072ca */ /* 0x000fe400000e0000 */
[----:B------:R-:W-:Y:S02]  /*de70*/  R2UR UR17, R7 ;  /* 0x00000000071172ca */ /* 0x000fe400000e0000 */
[----:B------:R-:W-:Y:S01]  /*de80*/  R2UR UR14, R12 ;  /* 0x000000000c0e72ca */ /* 0x000fe200000e0000 */
[----:B------:R-:W-:Y:S01]  /*de90*/  VIADD R12, R20, 0x202 ;  /* 0x00000202140c7836 */ /* 0x000fe20000000000 */
[----:B------:R-:W-:Y:S01]  /*dea0*/  R2UR UR15, R13 ;  /* 0x000000000d0f72ca */ /* 0x000fe200000e0000 */
[----:B------:R-:W-:Y:S01]  /*deb0*/  IMAD.MOV.U32 R13, RZ, RZ, -0x7fffffe0 ;  /* 0x80000020ff0d7424 */ /* 0x000fe200078e00ff */
[----:B------:R-:W-:-:S02]  /*dec0*/  R2UR UR12, R6 ;  /* 0x00000000060c72ca */ /* 0x000fc400000e0000 */
        /* <DEDUP_REMOVED lines=43> */
.L_x_1478:
[----:B------:R-:W-:Y:S01]  /*e180*/  SHF.L.U32 R12, R156, 0x1f, RZ ;  /* 0x0000001f9c0c7819 */ /* 0x000fe200000006ff */
[----:B------:R-:W-:-:S04]  /*e190*/  IMAD R20, R23, 0x8, R22 ;  /* 0x0000000817147824 */ /* 0x000fc800078e0216 */
[----:B------:R0:W1:Y:S01]  /*e1a0*/  SYNCS.PHASECHK.TRANS64.TRYWAIT P1, [R20+URZ+0x13250], R12 ;  /* 0x0132500c140075a7 */ /* 0x000062000802017f */
[----:B------:R-:W-:Y:S05]  /*e1b0*/  @!P0 BRA `(.L_x_1479) ;  /* 0x0000000000048947 */ /* 0x000fea0003800000 */
[----:B------:R-:W-:Y:S01]  /*e1c0*/  BPT.TRAP 0x1 ;  /* 0x000000040000795c */ /* 0x000fe20000300000 */
.L_x_1479:
[----:B------:R-:W-:Y:S04]  /*e1d0*/  BSSY B2, `(.L_x_1480) ;  /* 0x0000004000027945 */ /* 0x000fe80003800000 */
[----:B-1----:R-:W-:Y:S05]  /*e1e0*/  @P1 BRA `(.L_x_1481) ;  /* 0x0000000000081947 */ /* 0x002fea0003800000 */
[----:B------:R-:W1:Y:S02]  /*e1f0*/  SYNCS.PHASECHK.TRANS64.TRYWAIT P1, [R20+URZ+0x13250], R12 ;  /* 0x0132500c140075a7 */ /* 0x000e64000802017f */
[----:B-1----:R-:W-:Y:S05]  /*e200*/  @!P1 BRA `(.L_x_1482) ;  /* 0x0000018c00389947 */ /* 0x002fea0003800000 */
.L_x_1481:
[----:B------:R-:W-:Y:S05]  /*e210*/  BSYNC B2 ;  /* 0x0000000000027941 */ /* 0x000fea0003800000 */
.L_x_1480:
[----:B01----:R-:W-:Y:S01]  /*e220*/  VIADD R12, R22, 0x1000 ;  /* 0x00001000160c7836 */ /* 0x003fe20000000000 */
[----:B------:R-:W-:Y:S01]  /*e230*/  WARPGROUP.ARRIVE ;  /* 0x00000000000079c5 */ /* 0x000fe20000000000 */
[----:B------:R-:W-:Y:S02]  /*e240*/  IMAD.MOV.U32 R13, RZ, RZ, -0x3ffffff0 ;  /* 0xc0000010ff0d7424 */ /* 0x000fe400078e00ff */
[----:B------:R-:W-:Y:S01]  /*e250*/  IMAD.MOV.U32 R15, RZ, RZ, -0x3ffffff0 ;  /* 0xc0000010ff0f7424 */ /* 0x000fe200078e00ff */
[----:B------:R-:W-:Y:S02]  /*e260*/  SHF.R.U32.HI R12, RZ, 0x4, R12 ;  /* 0x00000004ff0c7819 */ /* 0x000fe4000001160c */
[----:B------:R-:W-:Y:S01]  /*e270*/  R2UR UR7, R13 ;  /* 0x000000000d0772ca */ /* 0x000fe200000e0000 */
[----:B------:R-:W-:Y:S01]  /*e280*/  IMAD.MOV.U32 R13, RZ, RZ, -0x3ffffff0 ;  /* 0xc0000010ff0d7424 */ /* 0x000fe200078e00ff */
[----:B------:R-:W-:-:S04]  /*e290*/  LOP3.LUT R12, R12, 0x3fff, RZ, 0xc0, !PT ;  /* 0x00003fff0c0c7812 */ /* 0x000fc800078ec0ff */
[----:B------:R-:W-:-:S05]  /*e2a0*/  LOP3.LUT R12, R12, 0x10000, RZ, 0xfc, !PT ;  /* 0x000100000c0c7812 */ /* 0x000fca00078efcff */
[----:B------:R-:W-:-:S04]  /*e2b0*/  IMAD R12, R23, 0x280, R12 ;  /* 0x00000280170c7824 */ /* 0x000fc800078e020c */
[C---:B------:R-:W-:Y:S01]  /*e2c0*/  VIADD R14, R12.reuse, 0x80 ;  /* 0x000000800c0e7836 */ /* 0x040fe20000000000 */
[----:B------:R-:W-:-:S13]  /*e2d0*/  R2UR UR6, R12 ;  /* 0x000000000c0672ca */ /* 0x000fda00000e0000 */
[----:B------:R-:W-:Y:S01]  /*e2e0*/  QGMMA.64x64x32.F32.E4M3.E4M3 R24, R152, gdesc[UR4], R24, gsb0 ;  /* 0x00e0000498187df3 */ /* 0x000fe20008000818 */
[----:B------:R-:W-:Y:S01]  /*e2f0*/  R2UR UR6, R14 ;  /* 0x000000000e0672ca */ /* 0x000fe200000e0000 */
[----:B------:R-:W-:Y:S01]  /*e300*/  VIADD R14, R12, 0x100 ;  /* 0x000001000c0e7836 */ /* 0x000fe20000000000 */
[----:B------:R-:W-:Y:S01]  /*e310*/  R2UR UR7, R15 ;  /* 0x000000000f0772ca */ /* 0x000fe200000e0000 */
[----:B------:R-:W-:Y:S01]  /*e320*/  IMAD.MOV.U32 R15, RZ, RZ, -0x3ffffff0 ;  /* 0xc0000010ff0f7424 */ /* 0x000fe200078e00ff */
[----:B------:R-:W-:Y:S02]  /*e330*/  WARPGROUP.DEPBAR.LE gsb0, 0x0 ;  /* 0x00008000000079c5 */ /* 0x000fe40000010000 */
[----:B------:R-:W-:-:S09]  /*e340*/  WARPGROUP.ARRIVE ;  /* 0x00000000000079c5 */ /* 0x000fd20000000000 */
        /* <DEDUP_REMOVED lines=22> */
.L_x_1483:
[----:B------:R-:W2:Y:S01]  /*e4b0*/  LDL R15, [R1+0x34] ;  /* 0x00003400010f7983 */ /* 0x000ea20000100800 */
[----:B------:R-:W0:Y:S03]  /*e4c0*/  LDC R13, c[0x0][0x448] ;  /* 0x00011200ff0d7b82 */ /* 0x000e260000000800 */
[----:B------:R-:W2:Y:S04]  /*e4d0*/  LDL R12, [R1+0x44] ;  /* 0x00004400010c7983 */ /* 0x000ea80000100800 */
[----:B------:R-:W3:Y:S04]  /*e4e0*/  LDL R140, [R1+0x28] ;  /* 0x00002800018c7983 */ /* 0x000ee80000100800 */
[----:B------:R-:W4:Y:S04]  /*e4f0*/  LDL R143, [R1+0xc] ;  /* 0x00000c00018f7983 */ /* 0x000f280000100800 */
[----:B------:R-:W4:Y:S04]  /*e500*/  LDL R142, [R1+0x4] ;  /* 0x00000400018e7983 */ /* 0x000f280000100800 */
[----:B------:R-:W5:Y:S01]  /*e510*/  LDL R141, [R1+0x14] ;  /* 0x00001400018d7983 */ /* 0x000f620000100800 */
[----:B0-----:R-:W-:-:S13]  /*e520*/  ISETP.NE.AND P1, PT, R13, 0x1, PT ;  /* 0x000000010d00780c */ /* 0x001fda0003f25270 */
[----:B------:R-:W0:Y:S08]  /*e530*/  @P1 LDC R14, c[0x0][0x44c] ;  /* 0x00011300ff0e1b82 */ /* 0x000e300000000800 */
[----:B------:R-:W1:Y:S01]  /*e540*/  @P1 LDC R13, c[0x0][0x450] ;  /* 0x00011400ff0d1b82 */ /* 0x000e620000000800 */
        /* <DEDUP_REMOVED lines=60> */
[----:B------:R-:W0:Y:S01]  /*e910*/  MUFU.TANH R23, R23 ;  /* 0x0000001700177308 */ /* 0x000e220000002400 */
[----:B------:R-:W-:-:S07]  /*e920*/  VIADD R0, R0, 0x13240 ;  /* 0x0001324000007836 */ /* 0x000fce0000000000 */
        /* <DEDUP_REMOVED lines=20> */
[----:B------:R-:W3:Y:S01]  /*ea70*/  MUFU.TANH R89, R89 ;  /* 0x0000005900597308 */ /* 0x000ee20000002400 */
[----:B--2---:R-:W-:-:S04]  /*ea80*/  IMAD.IADD R12, R12, 0x1, R15 ;  /* 0x000000010c0c7824 */ /* 0x004fc800078e020f */
[----:B0-----:R-:W-:-:S05]  /*ea90*/  @P1 IMAD.HI.U32 R14, R12, R14, RZ ;  /* 0x0000000e0c0e1227 */ /* 0x001fca00078e00ff */
[----:B-1----:R-:W-:Y:S01]  /*eaa0*/  @P1 SHF.R.U32.HI R12, RZ, R13, R14 ;  /* 0x0000000dff0c1219 */ /* 0x002fe2000001160e */
[C---:B------:R-:W-:Y:S01]  /*eab0*/  FMUL.FTZ R13, R2.reuse, R120 ;  /* 0x00000078020d7220 */ /* 0x040fe20000410000 */
[C---:B------:R-:W-:Y:S01]  /*eac0*/  FMUL.FTZ R120, R2.reuse, R124 ;  /* 0x0000007c02787220 */ /* 0x040fe20000410000 */
[C---:B------:R-:W-:Y:S01]  /*ead0*/  FMUL.FTZ R124, R2.reuse, R128 ;  /* 0x00000080027c7220 */ /* 0x040fe20000410000 */
[C---:B------:R-:W-:Y:S01]  /*eae0*/  FMUL.FTZ R128, R2.reuse, R132 ;  /* 0x0000008402807220 */ /* 0x040fe20000410000 */
[C---:B------:R-:W-:Y:S01]  /*eaf0*/  FMUL.FTZ R132, R2.reuse, R58 ;  /* 0x0000003a02847220 */ /* 0x040fe20000410000 */
[C---:B------:R-:W-:Y:S01]  /*eb00*/  FMUL.FTZ R58, R2.reuse, R59 ;  /* 0x0000003b023a7220 */ /* 0x040fe20000410000 */
        /* <DEDUP_REMOVED lines=14> */
[C---:B------:R-:W-:Y:S01]  /*ebf0*/  FMUL.FTZ R133, R2.reuse, R56 ;  /* 0x0000003802857220 */ /* 0x040fe20000410000 */
[----:B------:R-:W-:Y:S01]  /*ec00*/  FMUL.FTZ R134, R2, R57 ;  /* 0x0000003902867220 */ /* 0x000fe20000410000 */
[----:B------:R-:W-:Y:S02]  /*ec10*/  LOP3.LUT P1, RZ, R17, 0x8, RZ, 0xc0, !PT ;  /* 0x0000000811ff7812 */ /* 0x000fe4000782c0ff */
[----:B---3--:R-:W-:Y:S01]  /*ec20*/  IADD3 R137, -R140, 0x1, R69 ;  /* 0x000000018c897810 */ /* 0x008fe20007ffe145 */
[----:B------:R-:W1:Y:S03]  /*ec30*/  MUFU.TANH R13, R13 ;  /* 0x0000000d000d7308 */ /* 0x000e660000002400 */
[----:B----4-:R-:W-:-:S05]  /*ec40*/  IADD3 R137, -R142, R137, R143 ;  /* 0x000000898e897210 */ /* 0x010fca0007ffe18f */
[----:B------:R-:W2:Y:S01]  /*ec50*/  MUFU.TANH R15, R15 ;  /* 0x0000000f000f7308 */ /* 0x000ea20000002400 */
[----:B-----5:R-:W-:-:S07]  /*ec60*/  PRMT R0, R141, 0x654, R0 ;  /* 0x000006548d007816 */ /* 0x020fce0000000000 */
[----:B------:R-:W3:Y:S01]  /*ec70*/  MUFU.TANH R14, R14 ;  /* 0x0000000e000e7308 */ /* 0x000ee20000002400 */
[C---:B------:R-:W-:Y:S01]  /*ec80*/  VIADD R138, R137.reuse, UR42 ;  /* 0x0000002a898a7c36 */ /* 0x040fe20008000000 */
[----:B------:R4:W-:Y:S06]  /*ec90*/  SYNCS.ARRIVE.TRANS64.RED.A1T0 RZ, [R0+URZ], RZ ;  /* 0x000000ff00ff79a7 */ /* 0x0009ec000810043f */
        /* <DEDUP_REMOVED lines=55> */
[----:B------:R-:W-:-:S02]  /*f010*/  VIADD R137, R137, UR43 ;  /* 0x0000002b89897c36 */ /* 0x000fc40008000000 */
[----:B----4-:R-:W-:Y:S02]  /*f020*/  IMAD.IADD R0, R69, 0x1, -R140 ;  /* 0x0000000145007824 */ /* 0x010fe400078e0a8c */
[--C-:B0-----:R-:W-:Y:S02]  /*f030*/  IMAD.IADD R71, R138, 0x1, R139.reuse ;  /* 0x000000018a477824 */ /* 0x101fe400078e028b */
[----:B------:R-:W-:Y:S01]  /*f040*/  IMAD.IADD R70, R137, 0x1, R139 ;  /* 0x0000000189467824 */ /* 0x000fe200078e028b */
[----:B--23--:R-:W-:Y:S06]  /*f050*/  @!P1 BRA `(.L_x_1484) ;  /* 0x0000000000549947 */ /* 0x00cfec0003800000 */
        /* <DEDUP_REMOVED lines=12> */
.L_x_1486:
[----:B------:R-:W-:-:S05]  /*f120*/  IMAD.U32 R140, RZ, RZ, UR40 ;  /* 0x00000028ff8c7e24 */ /* 0x000fca000f8e00ff */
[----:B------:R-:W-:-:S13]  /*f130*/  ISETP.NE.AND P1, PT, R140, 0x1, PT ;  /* 0x000000018c00780c */ /* 0x000fda0003f25270 */
[----:B------:R-:W0:Y:S02]  /*f140*/  @P1 LDC.64 R56, c[0x0][0x9e8] ;  /* 0x00027a00ff381b82 */ /* 0x000e240000000a00 */
[----:B0-----:R-:W-:-:S05]  /*f150*/  @P1 IMAD.HI.U32 R56, R139, R56, RZ ;  /* 0x000000388b381227 */ /* 0x001fca00078e00ff */
[----:B------:R-:W-:-:S07]  /*f160*/  @P1 SHF.R.U32.HI R139, RZ, R57, R56 ;  /* 0x00000039ff8b1219 */ /* 0x000fce0000011638 */
.L_x_1487:
[----:B------:R-:W-:Y:S05]  /*f170*/  BSYNC B2 ;  /* 0x0000000000027941 */ /* 0x000fea0003800000 */
.L_x_1485:
[----:B------:R-:W-:-:S05]  /*f180*/  IMAD R139, R139, R140, R0 ;  /* 0x0000008c8b8b7224 */ /* 0x000fca00078e0200 */
[----:B------:R-:W-:Y:S02]  /*f190*/  VIMNMX R70, R70, R139, !PT ;  /* 0x0000008b46467248 */ /* 0x000fe40007fe0100 */
[----:B------:R-:W-:-:S07]  /*f1a0*/  VIADDMNMX R71, R139, R140, R71, PT ;  /* 0x0000008c8b477246 */ /* 0x000fce0003800147 */
.L_x_1484:
        /* <DEDUP_REMOVED lines=8> */
[----:B------:R-:W-:Y:S02]  /*f230*/  ISETP.GE.AND P3, PT, R69, 0xa, PT ;  /* 0x0000000a4500780c */ /* 0x000fe40003f66270 */
[----:B------:R-:W-:Y:S02]  /*f240*/  FSEL R120, R120, -INF , !P4 ;  /* 0xff80000078787808 */ /* 0x000fe40006000000 */
[----:B------:R-:W-:Y:S02]  /*f250*/  ISETP.GT.AND P4, PT, R70, 0x9, !P3 ;  /* 0x000000094600780c */ /* 0x000fe40005f84270 */
[----:B------:R-:W-:Y:S02]  /*f260*/  LOP3.LUT R17, R17, 0xfffffffd, RZ, 0xc0, !PT ;  /* 0xfffffffd11117812 */ /* 0x000fe400078ec0ff */
[----:B------:R-:W-:-:S02]  /*f270*/  ISETP.LT.OR P4, PT, R71, 0xa, P4 ;  /* 0x0000000a4700780c */ /* 0x000fc40002781670 */
[----:B------:R-:W-:Y:S01]  /*f280*/  LOP3.LUT R16, R16, 0x7fffffff, RZ, 0xc0, !PT ;  /* 0x7fffffff10107812 */ /* 0x000fe200078ec0ff */
[--C-:B0-----:R-:W-:Y:S01]  /*f290*/  IMAD.IADD R138, R138, 0x1, R12.reuse ;  /* 0x000000018a8a7824 */ /* 0x101fe200078e020c */
[----:B------:R-:W-:Y:S01]  /*f2a0*/  FSEL R121, R121, -INF , !P4 ;  /* 0xff80000079797808 */ /* 0x000fe20006000000 */
[----:B------:R-:W-:Y:S01]  /*f2b0*/  IMAD.IADD R137, R137, 0x1, R12 ;  /* 0x0000000189897824 */ /* 0x000fe200078e020c */
        /* <DEDUP_REMOVED lines=10> */
[----:B------:R-:W-:Y:S02]  /*f360*/  ISETP.GT.AND P6, PT, R70, 0x18, !P6 ;  /* 0x000000184600780c */ /* 0x000fe400077c4270 */
[----:B------:R-:W-:Y:S02]  /*f370*/  LOP3.LUT R17, R17, 0xfffffffe, RZ, 0xc0, !PT ;  /* 0xfffffffe11117812 */ /* 0x000fe400078ec0ff */
        /* <DEDUP_REMOVED lines=196> */
[----:B------:R-:W-:-:S04]  /*ffc0*/  ISETP.GT.AND P6, PT, R70, RZ, !P6 ;  /* 0x000000ff4600720c */ /* 0x000fc800077c4270 */
[----:B------:R-:W-:-:S04]  /*ffd0*/  ISETP.LT.OR P6, PT, R71, 0x1, P6 ;  /* 0x000000014700780c */ /* 0x000fc800037c1670 */
[----:B-1----:R-:W-:Y:S02]  /*ffe0*/  FSEL R56, R13, -INF , !P6 ;  /* 0xff8000000d387808 */ /* 0x002fe40007000000 */
[----:B------:R-:W-:-:S13]  /*fff0*/  ISETP.GE.AND P6, PT, R69, 0x9a, PT ;  /* 0x0000009a4500780c */ /* 0x000fda0003fc6270 */
[----:B------:R-:W-:Y:S02]  /*10000*/  @P6 LOP3.LUT R17, R17, 0x4, RZ, 0xfc, !PT ;  /* 0x0000000411116812 */ /* 0x000fe400078efcff */
[----:B------:R-:W-:-:S04]  /*10010*/  ISETP.GT.AND P6, PT, R70, 0x99, !P6 ;  /* 0x000000994600780c */ /* 0x000fc800077c4270 */
[----:B------:R-:W-:-:S04]  /*10020*/  ISETP.LT.OR P6, PT, R71, 0x9a, P6 ;  /* 0x0000009a4700780c */ /* 0x000fc800037c1670 */
[----:B------:R-:W-:Y:S02]  /*10030*/  FSEL R68, R68, -INF , !P6 ;  /* 0xff80000044447808 */ /* 0x000fe40007000000 */
[----:B------:R-:W-:-:S13]  /*10040*/  LOP3.LUT P6, RZ, R17, 0x8, RZ, 0xc0, !PT ;  /* 0x0000000811ff7812 */ /* 0x000fda00078cc0ff */
[----:B------:R-:W-:Y:S05]  /*10050*/  @!P6 BRA `(.L_x_1488) ;  /* 0x000000000054e947 */ /* 0x000fea0003800000 */
        /* <DEDUP_REMOVED lines=12> */
.L_x_1490:
[----:B------:R-:W-:-:S05]  /*10120*/  IMAD.U32 R69, RZ, RZ, UR40 ;  /* 0x00000028ff457e24 */ /* 0x000fca000f8e00ff */
[----:B------:R-:W-:-:S13]  /*10130*/  ISETP.NE.AND P6, PT, R69, 0x1, PT ;  /* 0x000000014500780c */ /* 0x000fda0003fc5270 */
[----:B------:R-:W0:Y:S02]  /*10140*/  @P6 LDC.64 R12, c[0x0][0x9e8] ;  /* 0x00027a00ff0c6b82 */ /* 0x000e240000000a00 */
[----:B0-----:R-:W-:-:S05]  /*10150*/  @P6 IMAD.HI.U32 R12, R57, R12, RZ ;  /* 0x0000000c390c6227 */ /* 0x001fca00078e00ff */
[----:B------:R-:W-:-:S07]  /*10160*/  @P6 SHF.R.U32.HI R57, RZ, R13, R12 ;  /* 0x0000000dff396219 */ /* 0x000fce000001160c */
.L_x_1491:
[----:B------:R-:W-:Y:S05]  /*10170*/  BSYNC B2 ;  /* 0x0000000000027941 */ /* 0x000fea0003800000 */
.L_x_1489:
[----:B------:R-:W-:-:S05]  /*10180*/  IMAD R0, R57, R69, R0 ;  /* 0x0000004539007224 */ /* 0x000fca00078e0200 */
[----:B------:R-:W-:Y:S02]  /*10190*/  VIMNMX R137, R137, R0, !PT ;  /* 0x0000000089897248 */ /* 0x000fe40007fe0100 */
[----:B------:R-:W-:-:S07]  /*101a0*/  VIADDMNMX R138, R0, R69, R138, PT ;  /* 0x00000045008a7246 */ /* 0x000fce000380018a */
.L_x_1488:
[----:B------:R-:W-:Y:S01]  /*101b0*/  ISETP.GT.AND P1, PT, R137, 0x1, !P1 ;  /* 0x000000018900780c */ /* 0x000fe20004f24270 */
[----:B------:R-:W2:Y:S01]  /*101c0*/  LDL.LU R69, [R1] ;  /* 0x0000000001457983 */ /* 0x000ea20000300800 */
[C---:B------:R-:W-:Y:S02]  /*101d0*/  LOP3.LUT P6, RZ, R17.reuse, 0x2, RZ, 0xc0, !PT ;  /* 0x0000000211ff7812 */ /* 0x040fe400078cc0ff */
[----:B------:R-:W-:Y:S02]  /*101e0*/  ISETP.LT.OR P1, PT, R138, 0x2, P1 ;  /* 0x000000028a00780c */ /* 0x000fe40000f21670 */
[----:B------:R-:W-:Y:S02]  /*101f0*/  LOP3.LUT R17, R17, 0xffffffdf, RZ, 0xc0, !PT ;  /* 0xffffffdf11117812 */ /* 0x000fe400078ec0ff */
[----:B------:R-:W-:Y:S02]  /*10200*/  FSEL R23, R23, -INF , !P1 ;  /* 0xff80000017177808 */ /* 0x000fe40004800000 */
[----:B------:R-:W-:-:S02]  /*10210*/  ISETP.GT.AND P1, PT, R137, 0x18, !P6 ;  /* 0x000000188900780c */ /* 0x000fc40007724270 */
[----:B------:R-:W-:Y:S02]  /*10220*/  @P0 LOP3.LUT R17, R17, 0x20, RZ, 0xfc, !PT ;  /* 0x0000002011110812 */ /* 0x000fe400078efcff */
[----:B------:R-:W-:Y:S02]  /*10230*/  ISETP.LT.OR P1, PT, R138, 0x19, P1 ;  /* 0x000000198a00780c */ /* 0x000fe40000f21670 */
[----:B------:R-:W-:Y:S02]  /*10240*/  ISETP.GT.AND P5, PT, R137, 0x11, !P5 ;  /* 0x000000118900780c */ /* 0x000fe40006fa4270 */
[----:B------:R-:W-:Y:S02]  /*10250*/  FSEL R130, R130, -INF , !P1 ;  /* 0xff80000082827808 */ /* 0x000fe40004800000 */
[----:B------:R-:W-:Y:S02]  /*10260*/  LOP3.LUT P1, RZ, R17, 0x1, RZ, 0xc0, !PT ;  /* 0x0000000111ff7812 */ /* 0x000fe4000782c0ff */
[----:B------:R-:W-:-:S02]  /*10270*/  ISETP.LT.OR P5, PT, R138, 0x12, P5 ;  /* 0x000000128a00780c */ /* 0x000fc40002fa1670 */
[----:B------:R-:W-:Y:S02]  /*10280*/  ISETP.GT.AND P1, PT, R137, 0x19, !P1 ;  /* 0x000000198900780c */ /* 0x000fe40004f24270 */
[----:B------:R-:W-:Y:S02]  /*10290*/  FSEL R127, R127, -INF , !P5 ;  /* 0xff8000007f7f7808 */ /* 0x000fe40006800000 */
[----:B------:R-:W-:Y:S02]  /*102a0*/  ISETP.LT.OR P1, PT, R138, 0x1a, P1 ;  /* 0x0000001a8a00780c */ /* 0x000fe40000f21670 */
[----:B------:R-:W-:Y:S02]  /*102b0*/  ISETP.GT.AND P4, PT, R137, 0x10, !P4 ;  /* 0x000000108900780c */ /* 0x000fe40006784270 */
[----:B------:R-:W-:Y:S02]  /*102c0*/  FSEL R131, R131, -INF , !P1 ;  /* 0xff80000083837808 */ /* 0x000fe40004800000 */
[----:B------:R-:W-:-:S02]  /*102d0*/  LOP3.LUT P1, RZ, R16, 0x80000000, RZ, 0xc0, !PT ;  /* 0x8000000010ff7812 */ /* 0x000fc4000782c0ff */
[----:B------:R-:W-:Y:S02]  /*102e0*/  LOP3.LUT P5, RZ, R16, 0x20000000, RZ, 0xc0, !PT ;  /* 0x2000000010ff7812 */ /* 0x000fe400078ac0ff */
[----:B------:R-:W-:Y:S02]  /*102f0*/  ISETP.GT.AND P1, PT, R137, 0x20, !P1 ;  /* 0x000000208900780c */ /* 0x000fe40004f24270 */
[C---:B------:R-:W-:Y:S02]  /*10300*/  ISETP.LT.OR P4, PT, R138.reuse, 0x11, P4 ;  /* 0x000000118a00780c */ /* 0x040fe40002781670 */
[----:B------:R-:W-:Y:S02]  /*10310*/  ISETP.LT.OR P1, PT, R138, 0x21, P1 ;  /* 0x000000218a00780c */ /* 0x000fe40000f21670 */
[----:B------:R-:W-:Y:S02]  /*10320*/  FSEL R126, R126, -INF , !P4 ;  /* 0xff8000007e7e7808 */ /* 0x000fe40006000000 */
[----:B------:R-:W-:-:S02]  /*10330*/  FSEL R106, R106, -INF , !P1 ;  /* 0xff8000006a6a7808 */ /* 0x000fc40004800000 */
[C---:B------:R-:W-:Y:S02]  /*10340*/  LOP3.LUT P1, RZ, R16.reuse, 0x40000000, RZ, 0xc0, !PT ;  /* 0x4000000010ff7812 */ /* 0x040fe4000782c0ff */
[C---:B------:R-:W-:Y:S02]  /*10350*/  ISETP.GT.AND P3, PT, R137.reuse, 0x9, !P3 ;  /* 0x000000098900780c */ /* 0x040fe40005f64270 */
[----:B------:R-:W-:Y:S02]  /*10360*/  ISETP.GT.AND P1, PT, R137, 0x21, !P1 ;  /* 0x000000218900780c */ /* 0x000fe40004f24270 */
[----:B------:R-:W-:Y:S02]  /*10370*/  LOP3.LUT P4, RZ, R16, 0x10000000, RZ, 0xc0, !PT ;  /* 0x1000000010ff7812 */ /* 0x000fe4000788c0ff */
[C---:B------:R-:W-:Y:S02]  /*10380*/  ISETP.LT.OR P1, PT, R138.reuse, 0x22, P1 ;  /* 0x000000228a00780c */ /* 0x040fe40000f21670 */
[----:B------:R-:W-:-:S02]  /*10390*/  ISETP.LT.OR P3, PT, R138, 0xa, P3 ;  /* 0x0000000a8a00780c */ /* 0x000fc40001f61670 */
[----:B------:R-:W-:Y:S02]  /*103a0*/  FSEL R107, R107, -INF , !P1 ;  /* 0xff8000006b6b7808 */ /* 0x000fe40004800000 */
[----:B------:R-:W-:Y:S02]  /*103b0*/  ISETP.GT.AND P1, PT, R137, 0x28, !P5 ;  /* 0x000000288900780c */ /* 0x000fe40006f24270 */
[----:B------:R-:W-:Y:S02]  /*103c0*/  FSEL R123, R123, -INF , !P3 ;  /* 0xff8000007b7b7808 */ /* 0x000fe40005800000 */
[----:B------:R-:W-:Y:S02]  /*103d0*/  ISETP.LT.OR P1, PT, R138, 0x29, P1 ;  /* 0x000000298a00780c */ /* 0x000fe40000f21670 */
[----:B------:R-:W-:Y:S02]  /*103e0*/  ISETP.GT.AND P2, PT, R137, 0x8, !P2 ;  /* 0x000000088900780c */ /* 0x000fe40005744270 */
[----:B------:R-:W-:-:S02]  /*103f0*/  FSEL R110, R110, -INF , !P1 ;  /* 0xff8000006e6e7808 */ /* 0x000fc40004800000 */
[----:B------:R-:W-:Y:S02]  /*10400*/  ISETP.GT.AND P1, PT, R137, 0x29, !P4 ;  /* 0x000000298900780c */ /* 0x000fe40006724270 */
[----:B------:R-:W-:Y:S02]  /*10410*/  LOP3.LUT P3, RZ, R16, 0x8000000, RZ, 0xc0, !PT ;  /* 0x0800000010ff7812 */ /* 0x000fe4000786c0ff */
[C---:B------:R-:W-:Y:S02]  /*10420*/  ISETP.LT.OR P1, PT, R138.reuse, 0x2a, P1 ;  /* 0x0000002a8a00780c */ /* 0x040fe40000f21670 */
[----:B------:R-:W-:Y:S02]  /*10430*/  ISETP.LT.OR P2, PT, R138, 0x9, P2 ;  /* 0x000000098a00780c */ /* 0x000fe40001741670 */
[----:B------:R-:W-:Y:S02]  /*10440*/  FSEL R111, R111, -INF , !P1 ;  /* 0xff8000006f6f7808 */ /* 0x000fe40004800000 */
[----:B------:R-:W-:-:S02]  /*10450*/  ISETP.GT.AND P1, PT, R137, 0x30, !P3 ;  /* 0x000000308900780c */ /* 0x000fc40005f24270 */
[----:B------:R-:W-:Y:S02]  /*10460*/  FSEL R122, R122, -INF , !P2 ;  /* 0xff8000007a7a7808 */ /* 0x000fe40005000000 */
[----:B------:R-:W-:Y:S02]  /*10470*/  ISETP.LT.OR P1, PT, R138, 0x31, P1 ;  /* 0x000000318a00780c */ /* 0x000fe40000f21670 */
[----:B------:R-:W-:Y:S02]  /*10480*/  LOP3.LUT P2, RZ, R16, 0x4000000, RZ, 0xc0, !PT ;  /* 0x0400000010ff7812 */ /* 0x000fe4000784c0ff */
[----:B------:R-:W-:Y:S02]  /*10490*/  FSEL R114, R114, -INF , !P1 ;  /* 0xff80000072727808 */ /* 0x000fe40004800000 */
[----:B------:R-:W-:Y:S02]  /*104a0*/  ISETP.GT.AND P1, PT, R137, 0x31, !P2 ;  /* 0x000000318900780c */ /* 0x000fe40005724270 */
[----:B------:R-:W-:-:S02]  /*104b0*/  LOP3.LUT P0, RZ, R16, 0x2000000, RZ, 0xc0, !PT ;  /* 0x0200000010ff7812 */ /* 0x000fc4000780c0ff */
[----:B------:R-:W-:Y:S02]  /*104c0*/  ISETP.LT.OR P1, PT, R138, 0x32, P1 ;  /* 0x000000328a00780c */ /* 0x000fe40000f21670 */
[----:B------:R-:W-:Y:S02]  /*104d0*/  LOP3.LUT P6, RZ, R16, 0x1000000, RZ, 0xc0, !PT ;  /* 0x0100000010ff7812 */ /* 0x000fe400078cc0ff */
[----:B------:R-:W-:Y:S02]  /*104e0*/  FSEL R115, R115, -INF , !P1 ;  /* 0xff80000073737808 */ /* 0x000fe40004800000 */
[----:B------:R-:W-:Y:S02]  /*104f0*/  ISETP.GT.AND P1, PT, R137, 0x38, !P0 ;  /* 0x000000388900780c */ /* 0x000fe40004724270 */
[----:B------:R-:W-:Y:S02]  /*10500*/  FMNMX.FTZ R0, R56, R8, !PT ;  /* 0x0000000838007209 */ /* 0x000fe40007810000 */
[----:B------:R-:W-:-:S02]  /*10510*/  ISETP.LT.OR P1, PT, R138, 0x39, P1 ;  /* 0x000000398a00780c */ /* 0x000fc40000f21670 */
[----:B------:R-:W-:Y:S02]  /*10520*/  FMNMX.FTZ R13, R15, R0, !PT ;  /* 0x000000000f0d7209 */ /* 0x000fe40007810000 */
[----:B------:R-:W-:Y:S02]  /*10530*/  FSEL R118, R118, -INF , !P1 ;  /* 0xff80000076767808 */ /* 0x000fe40004800000 */
        /* <DEDUP_REMOVED lines=17> */
[C---:B------:R-:W-:Y:S02]  /*10650*/  LOP3.LUT P5, RZ, R16.reuse, 0x80000, RZ, 0xc0, !PT ;  /* 0x0008000010ff7812 */ /* 0x040fe400078ac0ff */
[----:B------:R-:W-:Y:S02]  /*10660*/  FSEL R91, R91, -INF , !P1 ;  /* 0xff8000005b5b7808 */ /* 0x000fe40004800000 */
[----:B------:R-:W-:Y:S02]  /*10670*/  LOP3.LUT P1, RZ, R16, 0x200000, RZ, 0xc0, !PT ;  /* 0x0020000010ff7812 */ /* 0x000fe4000782c0ff */
[----:B------:R-:W-:Y:S02]  /*10680*/  FMNMX.FTZ R13, R105, R0, !PT ;  /* 0x00000000690d7209 */ /* 0x000fe40007810000 */
[----:B------:R-:W-:-:S02]  /*10690*/  ISETP.GT.AND P1, PT, R137, 0x48, !P1 ;  /* 0x000000488900780c */ /* 0x000fc40004f24270 */
[----:B------:R-:W-:Y:S02]  /*106a0*/  FMNMX.FTZ R0, R108, R13, !PT ;  /* 0x0000000d6c007209 */ /* 0x000fe40007810000 */
[----:B------:R-:W-:Y:S02]  /*106b0*/  ISETP.LT.OR P1, PT, R138, 0x49, P1 ;  /* 0x000000498a00780c */ /* 0x000fe40000f21670 */
[----:B------:R-:W-:Y:S02]  /*106c0*/  LOP3.LUT P4, RZ, R16, 0x40000, RZ, 0xc0, !PT ;  /* 0x0004000010ff7812 */ /* 0x000fe4000788c0ff */
        /* <DEDUP_REMOVED lines=14> */
[----:B------:R-:W-:-:S02]  /*107b0*/  FMNMX.FTZ R13, R117, R0, !PT ;  /* 0x00000000750d7209 */ /* 0x000fc40007810000 */
        /* <DEDUP_REMOVED lines=9> */
[----:B------:R-:W-:Y:S02]  /*10850*/  LOP3.LUT P0, RZ, R16, 0x8000, RZ, 0xc0, !PT ;  /* 0x0000800010ff7812 */ /* 0x000fe4000780c0ff */
[----:B------:R-:W-:Y:S02]  /*10860*/  ISETP.LT.OR P1, PT, R138, 0x5a, P1 ;  /* 0x0000005a8a00780c */ /* 0x000fe40000f21670 */
[----:B------:R-:W-:-:S02]  /*10870*/  FMNMX.FTZ R0, R92, R13, !PT ;  /* 0x0000000d5c007209 */ /* 0x000fc40007810000 */
[----:B------:R-:W-:Y:S02]  /*10880*/  FSEL R103, R103, -INF , !P1 ;  /* 0xff80000067677808 */ /* 0x000fe40004800000 */
[----:B------:R-:W-:Y:S02]  /*10890*/  ISETP.GT.AND P1, PT, R137, 0x60, !P0 ;  /* 0x000000608900780c */ /* 0x000fe40004724270 */
[----:B------:R-:W-:Y:S02]  /*108a0*/  FMNMX.FTZ R13, R93, R0, !PT ;  /* 0x000000005d0d7209 */ /* 0x000fe40007810000 */
[----:B------:R-:W-:Y:S02]  /*108b0*/  ISETP.LT.OR P1, PT, R138, 0x61, P1 ;  /* 0x000000618a00780c */ /* 0x000fe40000f21670 */
[----:B------:R-:W-:Y:S02]  /*108c0*/  LOP3.LUT P6, RZ, R16, 0x4000, RZ, 0xc0, !PT ;  /* 0x0000400010ff7812 */ /* 0x000fe400078cc0ff */
[----:B------:R-:W-:-:S02]  /*108d0*/  FMNMX.FTZ R0, R96, R13, !PT ;  /* 0x0000000d60007209 */ /* 0x000fc40007810000 */
[----:B------:R-:W-:Y:S02]  /*108e0*/  FSEL R74, R74, -INF , !P1 ;  /* 0xff8000004a4a7808 */ /* 0x000fe40004800000 */
[----:B------:R-:W-:Y:S02]  /*108f0*/  ISETP.GT.AND P1, PT, R137, 0x61, !P6 ;  /* 0x000000618900780c */ /* 0x000fe40007724270 */
[----:B------:R-:W-:Y:S02]  /*10900*/  FMNMX.FTZ R13, R97, R0, !PT ;  /* 0x00000000610d7209 */ /* 0x000fe40007810000 */
[----:B------:R-:W-:Y:S02]  /*10910*/  ISETP.LT.OR P1, PT, R138, 0x62, P1 ;  /* 0x000000628a00780c */ /* 0x000fe40000f21670 */
[----:B------:R-:W-:Y:S02]  /*10920*/  FMNMX.FTZ R0, R100, R13, !PT ;  /* 0x0000000d64007209 */ /* 0x000fe40007810000 */
[----:B------:R-:W-:-:S02]  /*10930*/  FSEL R75, R75, -INF , !P1 ;  /* 0xff8000004b4b7808 */ /* 0x000fc40004800000 */
[----:B------:R-:W-:Y:S02]  /*10940*/  FMNMX.FTZ R13, R101, R0, !PT ;  /* 0x00000000650d7209 */ /* 0x000fe40007810000 */
        /* <DEDUP_REMOVED lines=28> */
[----:B------:R-:W-:-:S02]  /*10b10*/  FMNMX.FTZ R13, R63, R0, !PT ;  /* 0x000000003f0d7209 */ /* 0x000fc40007810000 */
[----:B------:R-:W-:Y:S02]  /*10b20*/  LOP3.LUT P1, RZ, R16, 0x200, RZ, 0xc0, !PT ;  /* 0x0000020010ff7812 */ /* 0x000fe4000782c0ff */
[----:B------:R-:W-:Y:S02]  /*10b30*/  FMNMX.FTZ R0, R64, R13, !PT ;  /* 0x0000000d40007209 */ /* 0x000fe40007810000 */
[----:B------:R-:W-:Y:S02]  /*10b40*/  ISETP.GT.AND P1, PT, R137, 0x78, !P1 ;  /* 0x000000788900780c */ /* 0x000fe40004f24270 */
[----:B------:R-:W-:Y:S02]  /*10b50*/  LOP3.LUT P5, RZ, R16, 0x40, RZ, 0xc0, !PT ;  /* 0x0000004010ff7812 */ /* 0x000fe400078ac0ff */
[----:B------:R-:W-:Y:S02]  /*10b60*/  FMNMX.FTZ R13, R67, R0, !PT ;  /* 0x00000000430d7209 */ /* 0x000fe40007810000 */
[----:B------:R-:W-:-:S02]  /*10b70*/  ISETP.LT.OR P1, PT, R138, 0x79, P1 ;  /* 0x000000798a00780c */ /* 0x000fc40000f21670 */
[----:B------:R-:W-:Y:S02]  /*10b80*/  ISETP.GT.AND P5, PT, R137, 0x81, !P5 ;  /* 0x000000818900780c */ /* 0x000fe40006fa4270 */
[----:B------:R-:W-:Y:S02]  /*10b90*/  FMNMX.FTZ R0, R68, R13, !PT ;  /* 0x0000000d44007209 */ /* 0x000fe40007810000 */
[----:B------:R-:W-:Y:S02]  /*10ba0*/  FSEL R86, R86, -INF , !P1 ;  /* 0xff80000056567808 */ /* 0x000fe40004800000 */
[----:B------:R-:W-:Y:S01]  /*10bb0*/  LOP3.LUT P1, RZ, R16, 0x100, RZ, 0xc0, !PT ;  /* 0x0000010010ff7812 */ /* 0x000fe2000782c0ff */
[----:B------:R-:W0:Y:S01]  /*10bc0*/  SHFL.BFLY PT, R12, R0, 0x2, 0x1f ;  /* 0x0c401f00000c7f89 */ /* 0x000e2200000e0000 */
[----:B------:R-:W-:Y:S02]  /*10bd0*/  LOP3.LUT R17, R17, 0xffffff7f, RZ, 0xc0, !PT ;  /* 0xffffff7f11117812 */ /* 0x000fe400078ec0ff */
[----:B------:R-:W-:-:S02]  /*10be0*/  ISETP.GT.AND P1, PT, R137, 0x79, !P1 ;  /* 0x000000798900780c */ /* 0x000fc40004f24270 */
[----:B------:R-:W-:Y:S02]  /*10bf0*/  LOP3.LUT P4, RZ, R16, 0x20, RZ, 0xc0, !PT ;  /* 0x0000002010ff7812 */ /* 0x000fe4000788c0ff */
[----:B------:R-:W-:Y:S02]  /*10c00*/  ISETP.LT.OR P1, PT, R138, 0x7a, P1 ;  /* 0x0000007a8a00780c */ /* 0x000fe40000f21670 */
[----:B------:R-:W-:Y:S02]  /*10c10*/  @P5 LOP3.LUT R17, R17, 0x80, RZ, 0xfc, !PT ;  /* 0x0000008011115812 */ /* 0x000fe400078efcff */
[----:B------:R-:W-:Y:S02]  /*10c20*/  FSEL R87, R87, -INF , !P1 ;  /* 0xff80000057577808 */ /* 0x000fe40004800000 */
[----:B------:R-:W-:Y:S02]  /*10c30*/  LOP3.LUT P1, RZ, R16, 0x80, RZ, 0xc0, !PT ;  /* 0x0000008010ff7812 */ /* 0x000fe4000782c0ff */
[----:B------:R-:W-:-:S02]  /*10c40*/  LOP3.LUT P5, RZ, R17, 0x4, RZ, 0xc0, !PT ;  /* 0x0000000411ff7812 */ /* 0x000fc400078ac0ff */
[C---:B------:R-:W-:Y:S02]  /*10c50*/  ISETP.GT.AND P1, PT, R137.reuse, 0x80, !P1 ;  /* 0x000000808900780c */ /* 0x040fe40004f24270 */
[----:B------:R-:W-:Y:S02]  /*10c60*/  ISETP.GT.AND P5, PT, R137, 0x99, !P5 ;  /* 0x000000998900780c */ /* 0x000fe40006fa4270 */
[----:B------:R-:W-:Y:S02]  /*10c70*/  ISETP.LT.OR P1, PT, R138, 0x81, P1 ;  /* 0x000000818a00780c */ /* 0x000fe40000f21670 */
[----:B------:R-:W-:Y:S02]  /*10c80*/  LOP3.LUT P6, RZ, R16, 0x10, RZ, 0xc0, !PT ;  /* 0x0000001010ff7812 */ /* 0x000fe400078cc0ff */
[----:B------:R-:W-:Y:S02]  /*10c90*/  FSEL R132, R132, -INF , !P1 ;  /* 0xff80000084847808 */ /* 0x000fe40004800000 */
[----:B------:R-:W-:-:S02]  /*10ca0*/  LOP3.LUT P3, RZ, R16, 0x8, RZ, 0xc0, !PT ;  /* 0x0000000810ff7812 */ /* 0x000fc4000786c0ff */
[C---:B------:R-:W-:Y:S02]  /*10cb0*/  LOP3.LUT P2, RZ, R16.reuse, 0x4, RZ, 0xc0, !PT ;  /* 0x0000000410ff7812 */ /* 0x040fe4000784c0ff */
[C---:B------:R-:W-:Y:S02]  /*10cc0*/  LOP3.LUT P0, RZ, R16.reuse, 0x1, RZ, 0xc0, !PT ;  /* 0x0000000110ff7812 */ /* 0x040fe4000780c0ff */
[C---:B------:R-:W-:Y:S02]  /*10cd0*/  LOP3.LUT P1, RZ, R16.reuse, 0x2, RZ, 0xc0, !PT ;  /* 0x0000000210ff7812 */ /* 0x040fe4000782c0ff */
[----:B------:R-:W-:Y:S02]  /*10ce0*/  LOP3.LUT R16, R16, 0xfffffffd, RZ, 0xc0, !PT ;  /* 0xfffffffd10107812 */ /* 0x000fe400078ec0ff */
[----:B0-----:R-:W-:Y:S02]  /*10cf0*/  FMNMX.FTZ R12, R0, R12, !PT ;  /* 0x0000000c000c7209 */ /* 0x001fe40007810000 */
[----:B------:R-:W-:-:S02]  /*10d00*/  @P5 LOP3.LUT R16, R16, 0x2, RZ, 0xfc, !PT ;  /* 0x0000000210105812 */ /* 0x000fc400078efcff */
[----:B------:R-:W-:Y:S01]  /*10d10*/  LOP3.LUT P5, RZ, R17, 0x80, RZ, 0xc0, !PT ;  /* 0x0000008011ff7812 */ /* 0x000fe200078ac0ff */
[----:B------:R-:W0:Y:S01]  /*10d20*/  SHFL.BFLY PT, R0, R12, 0x1, 0x1f ;  /* 0x0c201f000c007f89 */ /* 0x000e2200000e0000 */
[C---:B------:R-:W-:Y:S02]  /*10d30*/  ISETP.GT.AND P4, PT, R137.reuse, 0x88, !P4 ;  /* 0x000000888900780c */ /* 0x040fe40006784270 */
[----:B------:R-:W-:Y:S02]  /*10d40*/  ISETP.LT.OR P5, PT, R138, 0x82, P5 ;  /* 0x000000828a00780c */ /* 0x000fe40002fa1670 */
[----:B------:R-:W-:Y:S02]  /*10d50*/  LOP3.LUT R16, R16, 0xfffffff7, RZ, 0xc0, !PT ;  /* 0xfffffff710107812 */ /* 0x000fe400078ec0ff */
[----:B------:R-:W-:Y:S02]  /*10d60*/  ISETP.LT.OR P4, PT, R138, 0x89, P4 ;  /* 0x000000898a00780c */ /* 0x000fe40002781670 */
[----:B------:R-:W-:-:S02]  /*10d70*/  ISETP.GT.AND P6, PT, R137, 0x89, !P6 ;  /* 0x000000898900780c */ /* 0x000fc400077c4270 */
[----:B------:R-:W-:Y:S02]  /*10d80*/  ISETP.GT.AND P0, PT, R137, RZ, !P0 ;  /* 0x000000ff8900720c */ /* 0x000fe40004704270 */
[----:B------:R-:W-:Y:S02]  /*10d90*/  LOP3.LUT R17, R17, 0xffffffbf, RZ, 0xc0, !PT ;  /* 0xffffffbf11117812 */ /* 0x000fe400078ec0ff */
[----:B------:R-:W-:Y:S02]  /*10da0*/  ISETP.LT.OR P0, PT, R138, 0x1, P0 ;  /* 0x000000018a00780c */ /* 0x000fe40000701670 */
[----:B------:R-:W-:Y:S02]  /*10db0*/  @P5 LOP3.LUT R16, R16, 0x8, RZ, 0xfc, !PT ;  /* 0x0000000810105812 */ /* 0x000fe400078efcff */
[----:B------:R-:W-:Y:S02]  /*10dc0*/  FSEL R14, R14, -INF , !P0 ;  /* 0xff8000000e0e7808 */ /* 0x000fe40004000000 */
[----:B------:R-:W-:-:S02]  /*10dd0*/  LOP3.LUT P5, RZ, R16, 0x2, RZ, 0xc0, !PT ;  /* 0x0000000210ff7812 */ /* 0x000fc400078ac0ff */
[----:B------:R-:W-:Y:S02]  /*10de0*/  LOP3.LUT R16, R16, 0xfffffffb, RZ, 0xc0, !PT ;  /* 0xfffffffb10107812 */ /* 0x000fe400078ec0ff */
[----:B0-----:R-:W-:Y:S02]  /*10df0*/  FMNMX.FTZ R12, R12, R0, !PT ;  /* 0x000000000c0c7209 */ /* 0x001fe40007810000 */
[----:B------:R-:W-:Y:S02]  /*10e00*/  @P4 LOP3.LUT R16, R16, 0x4, RZ, 0xfc, !PT ;  /* 0x0000000410104812 */ /* 0x000fe400078efcff */
[----:B------:R-:W-:Y:S02]  /*10e10*/  ISETP.LT.OR P4, PT, R138, 0x8a, P6 ;  /* 0x0000008a8a00780c */ /* 0x000fe40003781670 */
[----:B------:R-:W-:Y:S02]  /*10e20*/  FSETP.NEU.FTZ.AND P6, PT, R12, -INF , PT ;  /* 0xff8000000c00780b */ /* 0x000fe40003fdd000 */
[----:B------:R-:W-:-:S02]  /*10e30*/  ISETP.GT.AND P3, PT, R137, 0x90, !P3 ;  /* 0x000000908900780c */ /* 0x000fc40005f64270 */
[----:B------:R-:W-:Y:S02]  /*10e40*/  FSEL R0, R12, RZ, P6 ;  /* 0x000000ff0c007208 */ /* 0x000fe40003000000 */
[----:B------:R-:W-:Y:S02]  /*10e50*/  ISETP.GT.AND P2, PT, R137, 0x91, !P2 ;  /* 0x000000918900780c */ /* 0x000fe40005744270 */
[----:B------:R-:W-:Y:S01]  /*10e60*/  ISETP.LT.OR P3, PT, R138, 0x91, P3 ;  /* 0x000000918a00780c */ /* 0x000fe20001f61670 */
[----:B------:R-:W-:-:S01]  /*10e70*/  FADD.FTZ R8, -R0, R8 ;  /* 0x0000000800087221 */ /* 0x000fc20000010100 */
[----:B------:R-:W-:Y:S01]  /*10e80*/  IMAD.U32 R0, RZ, RZ, UR39 ;  /* 0x00000027ff007e24 */ /* 0x000fe2000f8e00ff */
[----:B------:R-:W-:Y:S02]  /*10e90*/  @P4 LOP3.LUT R17, R17, 0x40, RZ, 0xfc, !PT ;  /* 0x0000004011114812 */ /* 0x000fe400078efcff */
[----:B------:R-:W-:Y:S01]  /*10ea0*/  LOP3.LUT P4, RZ, R16, 0x8, RZ, 0xc0, !PT ;  /* 0x0000000810ff7812 */ /* 0x000fe2000788c0ff */
[----:B------:R-:W-:-:S01]  /*10eb0*/  FFMA.FTZ R13, R12, R0, -8 ;  /* 0xc10000000c0d7423 */ /* 0x000fc20000010000 */
[----:B------:R-:W-:Y:S01]  /*10ec0*/  ISETP.GT.AND P1, PT, R137, 0x98, !P1 ;  /* 0x000000988900780c */ /* 0x000fe20004f24270 */
[----:B------:R-:W-:Y:S01]  /*10ed0*/  FMUL.FTZ R8, R8, R0 ;  /* 0x0000000008087220 */ /* 0x000fe20000410000 */
[----:B------:R-:W-:-:S02]  /*10ee0*/  FSEL R58, R58, -INF , !P4 ;  /* 0xff8000003a3a7808 */ /* 0x000fc40006000000 */
[----:B------:R-:W-:Y:S02]  /*10ef0*/  FSEL R13, R13, RZ, P6 ;  /* 0x000000ff0d0d7208 */ /* 0x000fe40003000000 */
[----:B------:R-:W-:Y:S01]  /*10f00*/  LOP3.LUT P6, RZ, R16, 0x4, RZ, 0xc0, !PT ;  /* 0x0000000410ff7812 */ /* 0x000fe200078cc0ff */
[----:B------:R-:W-:Y:S01]  /*10f10*/  MUFU.EX2 R8, R8 ;  /* 0x0000000800087308 */ /* 0x000fe20000000800 */
[----:B------:R-:W-:Y:S01]  /*10f20*/  LOP3.LUT P4, RZ, R17, 0x40, RZ, 0xc0, !PT ;  /* 0x0000004011ff7812 */ /* 0x000fe2000788c0ff */
        /* <DEDUP_REMOVED lines=40> */
[----:B------:R-:W-:Y:S01]  /*111b0*/  FMNMX.FTZ R13, R14, R3, !PT ;  /* 0x000000030e0d7209 */ /* 0x000fe20007810000 */
[----:B------:R-:W2:Y:S01]  /*111c0*/  MUFU.EX2 R56, R56 ;  /* 0x0000003800387308 */ /* 0x000ea20000000800 */
[----:B------:R-:W-:-:S02]  /*111d0*/  FSEL R59, R59, -INF , !P6 ;  /* 0xff8000003b3b7808 */ /* 0x000fc40007000000 */
[----:B------:R-:W-:Y:S02]  /*111e0*/  FMNMX.FTZ R13, R23, R13, !PT ;  /* 0x0000000d170d7209 */ /* 0x000fe40007810000 */
[----:B------:R-:W-:Y:S02]  /*111f0*/  FSEL R60, R60, -INF , !P4 ;  /* 0xff8000003c3c7808 */ /* 0x000fe40006000000 */
[----:B------:R-:W-:Y:S01]  /*11200*/  FMNMX.FTZ R13, R122, R13, !PT ;  /* 0x0000000d7a0d7209 */ /* 0x000fe20007810000 */
[----:B------:R-:W-:Y:S01]  /*11210*/  MUFU.EX2 R15, R15 ;  /* 0x0000000f000f7308 */ /* 0x000fe20000000800 */
[----:B------:R-:W-:Y:S02]  /*11220*/  ISETP.LT.OR P2, PT, R138, 0x92, P2 ;  /* 0x000000928a00780c */ /* 0x000fe40001741670 */
[----:B------:R-:W-:Y:S02]  /*11230*/  FMNMX.FTZ R13, R123, R13, !PT ;  /* 0x0000000d7b0d7209 */ /* 0x000fe40007810000 */
[----:B------:R-:W-:-:S02]  /*11240*/  FSEL R61, R61, -INF , !P3 ;  /* 0xff8000003d3d7808 */ /* 0x000fc40005800000 */
[----:B------:R-:W-:Y:S01]  /*11250*/  FMNMX.FTZ R13, R126, R13, !PT ;  /* 0x0000000d7e0d7209 */ /* 0x000fe20007810000 */
[----:B------:R-:W-:Y:S01]  /*11260*/  MUFU.EX2 R120, R120 ;  /* 0x0000007800787308 */ /* 0x000fe20000000800 */
[----:B------:R-:W-:Y:S02]  /*11270*/  ISETP.LT.OR P1, PT, R138, 0x99, P1 ;  /* 0x000000998a00780c */ /* 0x000fe40000f21670 */
[----:B------:R-:W-:Y:S02]  /*11280*/  FMNMX.FTZ R13, R127, R13, !PT ;  /* 0x0000000d7f0d7209 */ /* 0x000fe40007810000 */
[----:B------:R-:W-:Y:S02]  /*11290*/  FSEL R62, R62, -INF , !P2 ;  /* 0xff8000003e3e7808 */ /* 0x000fe40005000000 */
[----:B------:R-:W-:Y:S01]  /*112a0*/  FMNMX.FTZ R13, R130, R13, !PT ;  /* 0x0000000d820d7209 */ /* 0x000fe20007810000 */
[----:B------:R-:W-:Y:S01]  /*112b0*/  MUFU.EX2 R121, R121 ;  /* 0x0000007900797308 */ /* 0x000fe20000000800 */
[----:B------:R-:W-:-:S02]  /*112c0*/  ISETP.LT.OR P5, PT, R138, 0x9a, P5 ;  /* 0x0000009a8a00780c */ /* 0x000fc40002fa1670 */
[----:B------:R-:W-:Y:S02]  /*112d0*/  FMNMX.FTZ R13, R131, R13, !PT ;  /* 0x0000000d830d7209 */ /* 0x000fe40007810000 */
[----:B------:R-:W-:Y:S02]  /*112e0*/  FSEL R65, R65, -INF , !P1 ;  /* 0xff80000041417808 */ /* 0x000fe40004800000 */
[----:B------:R-:W-:Y:S01]  /*112f0*/  FMNMX.FTZ R13, R106, R13, !PT ;  /* 0x0000000d6a0d7209 */ /* 0x000fe20007810000 */
[----:B------:R-:W-:Y:S01]  /*11300*/  MUFU.EX2 R124, R124 ;  /* 0x0000007c007c7308 */ /* 0x000fe20000000800 */
[----:B------:R-:W-:Y:S02]  /*11310*/  FSEL R66, R66, -INF , !P5 ;  /* 0xff80000042427808 */ /* 0x000fe40006800000 */
[----:B------:R-:W-:Y:S02]  /*11320*/  FMNMX.FTZ R13, R107, R13, !PT ;  /* 0x0000000d6b0d7209 */ /* 0x000fe40007810000 */
[----:B------:R-:W-:-:S02]  /*11330*/  LOP3.LUT P0, RZ, R17, 0x20, RZ, 0xc0, !PT ;  /* 0x0000002011ff7812 */ /* 0x000fc4000780c0ff */
        /* <DEDUP_REMOVED lines=44> */
[----:B------:R-:W-:-:S05]  /*11600*/  FMNMX.FTZ R13, R66, R13, !PT ;  /* 0x0000000d420d7209 */ /* 0x000fca0007810000 */
[----:B------:R-:W0:Y:S01]  /*11610*/  SHFL.BFLY PT, R57, R13, 0x2, 0x1f ;  /* 0x0c401f000d397f89 */ /* 0x000e2200000e0000 */
        /* <DEDUP_REMOVED lines=9> */
[----:B0-----:R-:W-:-:S04]  /*116b0*/  FMNMX.FTZ R13, R13, R57, !PT ;  /* 0x000000390d0d7209 */ /* 0x001fc80007810000 */
[----:B------:R-:W-:-:S03]  /*116c0*/  FSETP.NEU.FTZ.AND P1, PT, R13, -INF , PT ;  /* 0xff8000000d00780b */ /* 0x000fc60003f3d000 */
[----:B------:R-:W-:Y:S01]  /*116d0*/  MUFU.EX2 R77, R77 ;  /* 0x0000004d004d7308 */ /* 0x000fe20000000800 */
[----:B------:R-:W-:-:S05]  /*116e0*/  FSEL R57, R13, RZ, P1 ;  /* 0x000000ff0d397208 */ /* 0x000fca0000800000 */
[----:B------:R-:W-:Y:S01]  /*116f0*/  FADD.FTZ R3, -R57, R3 ;  /* 0x0000000339037221 */ /* 0x000fe20000010100 */
[----:B------:R-:W-:-:S01]  /*11700*/  FFMA.FTZ R57, R13, R0, -8 ;  /* 0xc10000000d397423 */ /* 0x000fc20000010000 */
[----:B------:R-:W-:Y:S02]  /*11710*/  MUFU.EX2 R80, R80 ;  /* 0x0000005000507308 */ /* 0x000fe40000000800 */
[----:B------:R-:W-:Y:S02]  /*11720*/  FMUL.FTZ R3, R3, R0 ;  /* 0x0000000003037220 */ /* 0x000fe40000410000 */
[----:B------:R-:W-:-:S04]  /*11730*/  FSEL R57, R57, RZ, P1 ;  /* 0x000000ff39397208 */ /* 0x000fc80000800000 */
        /* <DEDUP_REMOVED lines=42> */
[----:B------:R-:W-:Y:S01]  /*119e0*/  FFMA.FTZ R57, R66, R0, -R57 ;  /* 0x0000000042397223 */ /* 0x000fe20000010839 */
[----:B--2---:R-:W-:-:S01]  /*119f0*/  FFMA.FTZ R66, R8, R69, R56 ;  /* 0x0000004508427223 */ /* 0x004fc20000010038 */
[----:B0-----:R-:W-:Y:S01]  /*11a00*/  FFMA.FTZ R21, R3, R21, R14 ;  /* 0x0000001503157223 */ /* 0x001fe2000001000e */
[----:B------:R-:W0:Y:S02]  /*11a10*/  MUFU.EX2 R122, R122 ;  /* 0x0000007a007a7308 */ /* 0x000e240000000800 */
[----:B------:R-:W-:-:S01]  /*11a20*/  FADD.FTZ R66, R15, R66 ;  /* 0x000000420f427221 */ /* 0x000fc20000010000 */
[----:B-1----:R-:W-:-:S03]  /*11a30*/  FADD.FTZ R69, R23, R21 ;  /* 0x0000001517457221 */ /* 0x002fc60000010000 */
[----:B------:R-:W-:Y:S02]  /*11a40*/  FADD.FTZ R21, R120, R66 ;  /* 0x0000004278157221 */ /* 0x000fe40000010000 */
[----:B------:R-:W1:Y:S02]  /*11a50*/  MUFU.EX2 R123, R123 ;  /* 0x0000007b007b7308 */ /* 0x000e640000000800 */
        /* <DEDUP_REMOVED lines=109> */
[----:B--2---:R-:W-:-:S05]  /*12130*/  FADD.FTZ R69, R68, R21 ;  /* 0x0000001544457221 */ /* 0x004fca0000010000 */
[----:B------:R2:W-:Y:S02]  /*12140*/  STL [R1], R69 ;  /* 0x0000004501007387 */ /* 0x0005e40000100800 */
        /* <DEDUP_REMOVED lines=8> */
[----:B------:R-:W0:Y:S01]  /*121d0*/  MUFU.EX2 R57, R57 ;  /* 0x0000003900397308 */ /* 0x000e220000000800 */
[----:B-1----:R-:W-:-:S04]  /*121e0*/  FADD.FTZ R66, R62, R66 ;  /* 0x000000423e427221 */ /* 0x002fc80000010000 */
[----:B---3--:R-:W-:-:S04]  /*121f0*/  FADD.FTZ R66, R65, R66 ;  /* 0x0000004241427221 */ /* 0x008fc80000010000 */
[----:B0-----:R-:W-:Y:S01]  /*12200*/  FADD.FTZ R21, R57, R66 ;  /* 0x0000004239157221 */ /* 0x001fe20000010000 */
[----:B--2---:R-:W-:Y:S06]  /*12210*/  @!P0 BRA `(.L_x_1492) ;  /* 0x0000000000048947 */ /* 0x004fec0003800000 */
[----:B------:R-:W-:Y:S01]  /*12220*/  BPT.TRAP 0x1 ;  /* 0x000000040000795c */ /* 0x000fe20000300000 */
.L_x_1492:
[----:B------:R-:W2:Y:S01]  /*12230*/  LDL R66, [R1+0x30] ;  /* 0x0000300001427983 */ /* 0x000ea20000100800 */
[----:B------:R-:W-:Y:S01]  /*12240*/  VIADD R20, R20, 0x13260 ;  /* 0x0001326014147836 */ /* 0x000fe20000000000 */
[----:B------:R-:W-:-:S04]  /*12250*/  F2FP.SATFINITE.E4M3.F32.PACK_AB_MERGE_C R122, R123, R122, RZ ;  /* 0x0000007a7b7a723e */ /* 0x000fc800048070ff */
[----:B------:R-:W-:Y:S02]  /*12260*/  PRMT R20, R141, 0x654, R20 ;  /* 0x000006548d147816 */ /* 0x000fe40000000014 */
[----:B------:R-:W-:Y:S02]  /*12270*/  F2FP.SATFINITE.E4M3.F32.PACK_AB_MERGE_C R120, R121, R120, RZ ;  /* 0x000000787978723e */ /* 0x000fe400048070ff */
[----:B------:R-:W-:Y:S01]  /*12280*/  F2FP.SATFINITE.E4M3.F32.PACK_AB_MERGE_C R128, R129, R128, RZ ;  /* 0x000000808180723e */ /* 0x000fe200048070ff */
[----:B------:R1:W-:Y:S01]  /*12290*/  SYNCS.ARRIVE.TRANS64.RED.A1T0 RZ, [R20+URZ], RZ ;  /* 0x000000ff14ff79a7 */ /* 0x0003e2000810043f */
        /* <DEDUP_REMOVED lines=16> */
[----:B------:R-:W-:Y:S01]  /*123a0*/  F2FP.SATFINITE.E4M3.F32.PACK_AB_MERGE_C R57, R57, R65, RZ ;  /* 0x000000413939723e */ /* 0x000fe200048070ff */
        /* <DEDUP_REMOVED lines=56> */
[C---:B--2---:R-:W-:Y:S01]  /*12730*/  ISETP.GT.AND P1, PT, R9.reuse, R66, PT ;  /* 0x000000420900720c */ /* 0x044fe20003f24270 */
[----:B------:R-:W-:-:S12]  /*12740*/  VIADD R9, R9, 0xffffffff ;  /* 0xffffffff09097836 */ /* 0x000fd80000000000 */
[----:B-1----:R-:W-:Y:S05]  /*12750*/  @P1 BRA `(.L_x_1493) ;  /* 0xffffffb000d81947 */ /* 0x002fea000383ffff */
[----:B------:R-:W-:Y:S05]  /*12760*/  BSYNC B0 ;  /* 0x0000000000007941 */ /* 0x000fea0003800000 */
.L_x_1472:
[----:B------:R1:W-:Y:S01]  /*12770*/  STL [R1+0x18], R24 ;  /* 0x0000181801007387 */ /* 0x0003e20000100800 */
[----:B------:R-:W-:Y:S02]  /*12780*/  IMAD.MOV.U32 R3, RZ, RZ, R13 ;  /* 0x000000ffff037224 */ /* 0x000fe400078e000d */
[----:B------:R-:W-:Y:S01]  /*12790*/  IMAD.MOV.U32 R8, RZ, RZ, R12 ;  /* 0x000000ffff087224 */ /* 0x000fe200078e000c */
[----:B------:R1:W-:Y:S01]  /*127a0*/  STL [R1+0x1c], R25 ;  /* 0x00001c1901007387 */ /* 0x0003e20000100800 */
[----:B------:R-:W-:Y:S02]  /*127b0*/  IMAD.MOV.U32 R23, RZ, RZ, R10 ;  /* 0x000000ffff177224 */ /* 0x000fe400078e000a */
[----:B------:R-:W-:-:S07]  /*127c0*/  IMAD.MOV.U32 R156, RZ, RZ, R11 ;  /* 0x000000ffff9c7224 */ /* 0x000fce00078e000b */
.L_x_1471:
[----:B------:R-:W-:Y:S05]  /*127d0*/  BSYNC B1 ;  /* 0x0000000000017941 */ /* 0x000fea0003800000 */
.L_x_1470:
[----:B------:R-:W2:Y:S01]  /*127e0*/  LDL R10, [R1+0x34] ;  /* 0x00003400010a7983 */ /* 0x000ea20000100800 */
[----:B------:R-:W3:Y:S03]  /*127f0*/  LDC R11, c[0x0][0x448] ;  /* 0x00011200ff0b7b82 */ /* 0x000ee60000000800 */
[----:B------:R-:W4:Y:S04]  /*12800*/  LDL R15, [R1+0x4] ;  /* 0x00000400010f7983 */ /* 0x000f280000100800 */
[----:B------:R-:W4:Y:S01]  /*12810*/  LDL R13, [R1+0xc] ;  /* 0x00000c00010d7983 */ /* 0x000f220000100800 */
[----:B0-----:R-:W0:Y:S01]  /*12820*/  LDC R14, c[0x0][0x9e4] ;  /* 0x00027900ff0e7b82 */ /* 0x001e220000000800 */
[----:B------:R-:W-:Y:S01]  /*12830*/  LOP3.LUT R17, R17, 0xfffffff7, RZ, 0xc0, !PT ;  /* 0xfffffff711117812 */ /* 0x000fe200078ec0ff */
[----:B------:R-:W-:Y:S01]  /*12840*/  ULDC UR4, c[0x0][0x9dc] ;  /* 0x0002770000047ab9 */ /* 0x000fe20000000800 */
[----:B---3--:R-:W-:-:S13]  /*12850*/  ISETP.NE.AND P1, PT, R11, 0x1, PT ;  /* 0x000000010b00780c */ /* 0x008fda0003f25270 */
[----:B------:R-:W3:Y:S01]  /*12860*/  @P1 LDC R11, c[0x0][0x44c] ;  /* 0x00011300ff0b1b82 */ /* 0x000ee20000000800 */
[----:B------:R-:W-:-:S04]  /*12870*/  @P1 LOP3.LUT R17, R17, 0x8, RZ, 0xfc, !PT ;  /* 0x0000000811111812 */ /* 0x000fc800078efcff */
[----:B------:R-:W-:-:S03]  /*12880*/  LOP3.LUT R17, R17, 0xffffffef, RZ, 0xc0, !PT ;  /* 0xffffffef11117812 */ /* 0x000fc600078ec0ff */
[----:B------:R-:W5:Y:S01]  /*12890*/  @P1 LDC R12, c[0x0][0x450] ;  /* 0x00011400ff0c1b82 */ /* 0x000f620000000800 */
[----:B--2---:R-:W-:-:S04]  /*128a0*/  VIADD R10, R10, 0xbf ;  /* 0x000000bf0a0a7836 */ /* 0x004fc80000000000 */
[----:B---3--:R-:W-:Y:S01]  /*128b0*/  @P1 IMAD.HI.U32 R11, R10, R11, RZ ;  /* 0x0000000b0a0b1227 */ /* 0x008fe200078e00ff */
[----:B----4-:R-:W-:-:S04]  /*128c0*/  IADD3 R13, R13, 0x1, -R15 ;  /* 0x000000010d0d7810 */ /* 0x010fc80007ffe80f */
[----:B-----5:R-:W-:Y:S02]  /*128d0*/  @P1 SHF.R.U32.HI R10, RZ, R12, R11 ;  /* 0x0000000cff0a1219 */ /* 0x020fe4000001160b */
[----:B0-----:R-:W-:-:S03]  /*128e0*/  ISETP.GE.AND P1, PT, R14, 0x1, PT ;  /* 0x000000010e00780c */ /* 0x001fc60003f26270 */
[----:B------:R-:W-:-:S04]  /*128f0*/  IMAD.IADD R10, R13, 0x1, R10 ;  /* 0x000000010d0a7824 */ /* 0x000fc800078e020a */
[----:B------:R-:W-:-:S06]  /*12900*/  VIADD R12, R10, -UR4 ;  /* 0x800000040a0c7c36 */ /* 0x000fcc0008000000 */
[----:B------:R-:W-:Y:S01]  /*12910*/  @P1 LOP3.LUT R17, R17, 0x10, RZ, 0xfc, !PT ;  /* 0x0000001011111812 */ /* 0x000fe200078efcff */
[----:B------:R-:W-:Y:S06]  /*12920*/  @!P1 BRA `(.L_x_1494) ;  /* 0x0000000000489947 */ /* 0x000fec0003800000 */
[----:B------:R-:W-:Y:S01]  /*12930*/  IMAD.MOV.U32 R13, RZ, RZ, R10 ;  /* 0x000000ffff0d7224 */ /* 0x000fe200078e000a */
[----:B------:R-:W-:Y:S04]  /*12940*/  BSSY B0, `(.L_x_1495) ;  /* 0x000000e000007945 */ /* 0x000fe80003800000 */
        /* <DEDUP_REMOVED lines=9> */
.L_x_1496:
[----:B------:R-:W-:-:S13]  /*129e0*/  ISETP.NE.AND P1, PT, R14, 0x1, PT ;  /* 0x000000010e00780c */ /* 0x000fda0003f25270 */
[----:B------:R-:W0:Y:S02]  /*129f0*/  @P1 LDC.64 R10, c[0x0][0x9e8] ;  /* 0x00027a00ff0a1b82 */ /* 0x000e240000000a00 */
[----:B0-----:R-:W-:-:S05]  /*12a00*/  @P1 IMAD.HI.U32 R10, R13, R10, RZ ;  /* 0x0000000a0d0a1227 */ /* 0x001fca00078e00ff */
[----:B------:R-:W-:-:S07]  /*12a10*/  @P1 SHF.R.U32.HI R13, RZ, R11, R10 ;  /* 0x0000000bff0d1219 */ /* 0x000fce000001160a */
.L_x_1497:
[----:B------:R-:W-:Y:S05]  /*12a20*/  BSYNC B0 ;  /* 0x0000000000007941 */ /* 0x000fea0003800000 */
.L_x_1495:
[----:B------:R-:W-:-:S05]  /*12a30*/  IMAD R13, R13, R14, RZ ;  /* 0x0000000e0d0d7224 */ /* 0x000fca00078e02ff */
[----:B------:R-:W-:-:S07]  /*12a40*/  VIMNMX R12, R12, R13, !PT ;  /* 0x0000000d0c0c7248 */ /* 0x000fce0007fe0100 */
.L_x_1494:
[----:B------:R-:W2:Y:S01]  /*12a50*/  LDL R10, [R1+0x48] ;  /* 0x00004800010a7983 */ /* 0x000ea20000100800 */
[----:B------:R-:W-:Y:S01]  /*12a60*/  VIADD R12, R12, 0x9f ;  /* 0x0000009f0c0c7836 */ /* 0x000fe20000000000 */
[----:B------:R-:W-:Y:S03]  /*12a70*/  BSSY B0, `(.L_x_1498) ;  /* 0x0000303000007945 */ /* 0x000fe60003800000 */
[----:B------:R-:W-:-:S05]  /*12a80*/  IMAD.HI R12, R12, 0x66666667, RZ ;  /* 0x666666670c0c7827 */ /* 0x000fca00078e02ff */
[----:B------:R-:W-:-:S04]  /*12a90*/  SHF.R.U32.HI R11, RZ, 0x1f, R12 ;  /* 0x0000001fff0b7819 */ /* 0x000fc8000001160c */
[----:B------:R-:W-:-:S04]  /*12aa0*/  LEA.HI.SX32 R11, R12, R11, 0x1a ;  /* 0x0000000b0c0b7211 */ /* 0x000fc800078fd2ff */
[----:B--2---:R-:W-:-:S04]  /*12ab0*/  VIMNMX R10, R10, R11, !PT ;  /* 0x0000000b0a0a7248 */ /* 0x004fc80007fe0100 */
[----:B------:R-:W-:Y:S01]  /*12ac0*/  ISETP.GE.AND P1, PT, R9, R10, PT ;  /* 0x0000000a0900720c */ /* 0x000fe20003f26270 */
[----:B------:R0:W-:-:S12]  /*12ad0*/  STL [R1+0x30], R10 ;  /* 0x0000300a01007387 */ /* 0x0001d80000100800 */
[----:B0-----:R-:W-:Y:S05]  /*12ae0*/  @!P1 BRA `(.L_x_1499) ;  /* 0x0000002c00ec9947 */ /* 0x001fea0003800000 */
[----:B------:R-:W-:Y:S01]  /*12af0*/  BSSY B1, `(.L_x_1499) ;  /* 0x00002fa000017945 */ /* 0x000fe20003800000 */
[----:B------:R-:W-:Y:S02]  /*12b00*/  IMAD.MOV.U32 R10, RZ, RZ, R3 ;  /* 0x000000ffff0a7224 */ /* 0x000fe400078e0003 */
[----:B------:R-:W-:Y:S02]  /*12b10*/  IMAD.MOV.U32 R11, RZ, RZ, R8 ;  /* 0x000000ffff0b7224 */ /* 0x000fe400078e0008 */
[----:B------:R-:W-:Y:S02]  /*12b20*/  IMAD.MOV.U32 R14, RZ, RZ, R9 ;  /* 0x000000ffff0e7224 */ /* 0x000fe400078e0009 */
[----:B------:R-:W-:Y:S02]  /*12b30*/  IMAD.MOV.U32 R15, RZ, RZ, R156 ;  /* 0x000000ffff0f7224 */ /* 0x000fe400078e009c */
[----:B------:R-:W-:-:S07]  /*12b40*/  IMAD.MOV.U32 R20, RZ, RZ, R23 ;  /* 0x000000ffff147224 */ /* 0x000fce00078e0017 */
.L_x_1512:
[----:B------:R-:W-:-:S04]  /*12b50*/  ISETP.NE.AND P1, PT, R20, 0x1, PT ;  /* 0x000000011400780c */ /* 0x000fc80003f25270 */
[----:B------:R-:W-:-:S04]  /*12b60*/  SEL R156, RZ, 0x1, P1 ;  /* 0x00000001ff9c7807 */ /* 0x000fc80000800000 */
[----:B------:R-:W-:Y:S01]  /*12b70*/  LOP3.LUT R156, R15, R156, RZ, 0x3c, !PT ;  /* 0x0000009c0f9c7212 */ /* 0x000fe200078e3cff */
[----:B------:R-:W-:Y:S06]  /*12b80*/  @!P0 BRA `(.L_x_1500) ;  /* 0x0000000000048947 */ /* 0x000fec0003800000 */
[----:B------:R-:W-:Y:S01]  /*12b90*/  BPT.TRAP 0x1 ;  /* 0x000000040000795c */ /* 0x000fe20000300000 */
.L_x_1500:
[----:B------:R-:W-:Y:S01]  /*12ba0*/  VIADD R23, R20, 0x1 ;  /* 0x0000000114177836 */ /* 0x000fe20000000000 */
[----:B------:R-:W-:-:S04]  /*12bb0*/  SHF.L.U32 R3, R156, 0x1f, RZ ;  /* 0x0000001f9c037819 */ /* 0x000fc800000006ff */
[----:B------:R-:W-:-:S04]  /*12bc0*/  ISETP.NE.AND P1, PT, R23, 0x2, PT ;  /* 0x000000021700780c */ /* 0x000fc80003f25270 */
[----:B------:R-:W-:-:S05]  /*12bd0*/  SEL R23, R23, RZ, P1 ;  /* 0x000000ff17177207 */ /* 0x000fca0000800000 */
[----:B------:R-:W-:-:S04]  /*12be0*/  IMAD R0, R23, 0x8, R22 ;  /* 0x0000000817007824 */ /* 0x000fc800078e0216 */
[----:B------:R0:W2:Y:S01]  /*12bf0*/  SYNCS.PHASECHK.TRANS64.TRYWAIT P1, [R0+URZ+0x13230], R3 ;  /* 0x01323003000075a7 */ /* 0x0000a2000802017f */
[----:B------:R-:W-:Y:S05]  /*12c00*/  @!P0 BRA `(.L_x_1501) ;  /* 0x0000000000048947 */ /* 0x000fea0003800000 */
[----:B------:R-:W-:Y:S01]  /*12c10*/  BPT.TRAP 0x1 ;  /* 0x000000040000795c */ /* 0x000fe20000300000 */
.L_x_1501:
[----:B------:R-:W1:Y:S01]  /*12c20*/  LDL R8, [R1+0x38] ;  /* 0x0000380001087983 */ /* 0x000e620000100800 */
[----:B------:R-:W-:Y:S01]  /*12c30*/  BSSY B2, `(.L_x_1502) ;  /* 0x0000007000027945 */ /* 0x000fe20003800000 */
[----:B-1----:R-:W-:-:S04]  /*12c40*/  IMAD R25, R23, 0x280, R8 ;  /* 0x0000028017197824 */ /* 0x002fc800078e0208 */
[C---:B------:R-:W-:Y:S02]  /*12c50*/  VIADD R12, R25.reuse, 0x80 ;  /* 0x00000080190c7836 */ /* 0x040fe40000000000 */
[----:B------:R-:W-:Y:S01]  /*12c60*/  VIADD R24, R25, 0x100 ;  /* 0x0000010019187836 */ /* 0x000fe20000000000 */
[----:B--2---:R-:W-:Y:S06]  /*12c70*/  @P1 BRA `(.L_x_1503) ;  /* 0x0000000000081947 */ /* 0x004fec0003800000 */
[----:B------:R-:W1:Y:S02]  /*12c80*/  SYNCS.PHASECHK.TRANS64.TRYWAIT P1, [R0+URZ+0x13230], R3 ;  /* 0x01323003000075a7 */ /* 0x000e64000802017f */
[----:B-1----:R-:W-:Y:S05]  /*12c90*/  @!P1 BRA `(.L_x_1504) ;  /* 0x0000014000a89947 */ /* 0x002fea0003800000 */
.L_x_1503:
[----:B------:R-:W-:Y:S05]  /*12ca0*/  BSYNC B2 ;  /* 0x0000000000027941 */ /* 0x000fea0003800000 */
.L_x_1502:
[----:B------:R-:W-:Y:S01]  /*12cb0*/  IMAD.MOV.U32 R8, RZ, RZ, R25 ;  /* 0x000000ffff087224 */ /* 0x000fe200078e0019 */
[----:B------:R-:W-:Y:S01]  /*12cc0*/  R2UR UR12, R4 ;  /* 0x00000000040c72ca */ /* 0x000fe200000e0000 */
[----:B------:R-:W-:Y:S01]  /*12cd0*/  IMAD.MOV.U32 R9, RZ, RZ, -0x7fffffe0 ;  /* 0x80000020ff097424 */ /* 0x000fe200078e00ff */
[----:B------:R-:W-:Y:S01]  /*12ce0*/  R2UR UR13, R5 ;  /* 0x00000000050d72ca */ /* 0x000fe200000e0000 */
[----:B------:R-:W-:Y:S01]  /*12cf0*/  WARPGROUP.ARRIVE ;  /* 0x00000000000079c5 */ /* 0x000fe20000000000 */
[----:B------:R-:W-:Y:S01]  /*12d00*/  R2UR UR14, R8 ;  /* 0x00000000080e72ca */ /* 0x000fe200000e0000 */
[----:B------:R-:W-:Y:S01]  /*12d10*/  IMAD.MOV.U32 R13, RZ, RZ, -0x7fffffe0 ;  /* 0x80000020ff0d7424 */ /* 0x000fe200078e00ff */
[----:B------:R-:W-:Y:S01]  /*12d20*/  R2UR UR15, R9 ;  /* 0x00000000090f72ca */ /* 0x000fe200000e0000 */
[----:B------:R-:W-:Y:S01]  /*12d30*/  IMAD.MOV.U32 R8, RZ, RZ, R24 ;  /* 0x000000ffff087224 */ /* 0x000fe200078e0018 */
[----:B------:R-:W-:Y:S01]  /*12d40*/  R2UR UR22, R12 ;  /* 0x000000000c1672ca */ /* 0x000fe200000e0000 */
[----:B------:R-:W-:Y:S01]  /*12d50*/  VIADD R12, R25, 0x180 ;  /* 0x00000180190c7836 */ /* 0x000fe20000000000 */
[----:B------:R-:W-:Y:S01]  /*12d60*/  R2UR UR23, R13 ;  /* 0x000000000d1772ca */ /* 0x000fe200000e0000 */
[----:B------:R-:W-:Y:S01]  /*12d70*/  VIADD R24, R25, 0x182 ;  /* 0x0000018219187836 */ /* 0x000fe20000000000 */
[----:B------:R-:W-:-:S02]  /*12d80*/  R2UR UR20, R4 ;  /* 0x00000000041472ca */ /* 0x000fc400000e0000 */
[----:B------:R-:W-:Y:S02]  /*12d90*/  R2UR UR21, R5 ;  /* 0x00000000051572ca */ /* 0x000fe400000e0000 */
        /* <DEDUP_REMOVED lines=27> */
[----:B------:R-:W-:Y:S01]  /*12f50*/  R2UR UR12, R6 ;  /* 0x00000000060c72ca */ /* 0x000fe200000e0000 */
[----:B------:R-:W-:Y:S01]  /*12f60*/  IMAD.MOV.U32 R9, RZ, RZ, -0x7fffffe0 ;  /* 0x80000020ff097424 */ /* 0x000fe200078e00ff */
        /* <DEDUP_REMOVED lines=43> */
.L_x_1505:
[----:B01----:R-:W-:Y:S01]  /*13220*/  SHF.L.U32 R3, R15, 0x1f, RZ ;  /* 0x0000001f0f037819 */ /* 0x003fe200000006ff */
[----:B------:R-:W-:-:S04]  /*13230*/  IMAD R15, R20, 0x8, R22 ;  /* 0x00000008140f7824 */ /* 0x000fc800078e0216 */
[----:B------:R0:W1:Y:S01]  /*13240*/  SYNCS.PHASECHK.TRANS64.TRYWAIT P1, [R15+URZ+0x13250], R3 ;  /* 0x013250030f0075a7 */ /* 0x000062000802017f */
[----:B------:R-:W-:Y:S05]  /*13250*/  @!P0 BRA `(.L_x_1506) ;  /* 0x0000000000048947 */ /* 0x000fea0003800000 */
[----:B------:R-:W-:Y:S01]  /*13260*/  BPT.TRAP 0x1 ;  /* 0x000000040000795c */ /* 0x000fe20000300000 */
.L_x_1506:
[----:B------:R-:W-:Y:S04]  /*13270*/  BSSY B2, `(.L_x_1507) ;  /* 0x0000004000027945 */ /* 0x000fe80003800000 */
[----:B-1----:R-:W-:Y:S05]  /*13280*/  @P1 BRA `(.L_x_1508) ;  /* 0x0000000000081947 */ /* 0x002fea0003800000 */
[----:B------:R-:W1:Y:S02]  /*13290*/  SYNCS.PHASECHK.TRANS64.TRYWAIT P1, [R15+URZ+0x13250], R3 ;  /* 0x013250030f0075a7 */ /* 0x000e64000802017f */
[----:B-1----:R-:W-:Y:S05]  /*132a0*/  @!P1 BRA `(.L_x_1509) ;  /* 0x0000013c00389947 */ /* 0x002fea0003800000 */
.L_x_1508:
[----:B------:R-:W-:Y:S05]  /*132b0*/  BSYNC B2 ;  /* 0x0000000000027941 */ /* 0x000fea0003800000 */
.L_x_1507:
[----:B------:R-:W2:Y:S01]  /*132c0*/  LDL.LU R24, [R1+0x18] ;  /* 0x0000180001187983 */ /* 0x000ea20000300800 */
[----:B01----:R-:W-:Y:S02]  /*132d0*/  VIADD R3, R22, 0x1000 ;  /* 0x0000100016037836 */ /* 0x003fe40000000000 */
[----:B------:R-:W-:Y:S01]  /*132e0*/  IMAD.MOV.U32 R9, RZ, RZ, -0x3ffffff0 ;  /* 0xc0000010ff097424 */ /* 0x000fe200078e00ff */
[----:B------:R-:W2:Y:S02]  /*132f0*/  LDL.LU R25, [R1+0x1c] ;  /* 0x00001c0001197983 */ /* 0x000ea40000300800 */
[----:B------:R-:W-:Y:S02]  /*13300*/  SHF.R.U32.HI R3, RZ, 0x4, R3 ;  /* 0x00000004ff037819 */ /* 0x000fe40000011603 */
[----:B------:R-:W-:Y:S02]  /*13310*/  R2UR UR7, R9 ;  /* 0x00000000090772ca */ /* 0x000fe400000e0000 */
[----:B------:R-:W-:-:S04]  /*13320*/  LOP3.LUT R3, R3, 0x3fff, RZ, 0xc0, !PT ;  /* 0x00003fff03037812 */ /* 0x000fc800078ec0ff */
[----:B------:R-:W-:-:S05]  /*13330*/  LOP3.LUT R3, R3, 0x10000, RZ, 0xfc, !PT ;  /* 0x0001000003037812 */ /* 0x000fca00078efcff */
[----:B------:R-:W-:-:S05]  /*13340*/  IMAD R8, R20, 0x280, R3 ;  /* 0x0000028014087824 */ /* 0x000fca00078e0203 */
[C---:B------:R-:W-:Y:S01]  /*13350*/  R2UR UR6, R8.reuse ;  /* 0x00000000080672ca */ /* 0x040fe200000e0000 */
[----:B------:R-:W-:Y:S02]  /*13360*/  VIADD R12, R8, 0x80 ;  /* 0x00000080080c7836 */ /* 0x000fe40000000000 */
[----:B------:R-:W-:Y:S01]  /*13370*/  IMAD.MOV.U32 R13, RZ, RZ, -0x3ffffff0 ;  /* 0xc0000010ff0d7424 */ /* 0x000fe200078e00ff */
[----:B--2---:R-:W-:-:S09]  /*13380*/  WARPGROUP.ARRIVE ;  /* 0x00000000000079c5 */ /* 0x004fd20000000000 */
[----:B------:R-:W-:Y:S01]  /*13390*/  QGMMA.64x64x32.F32.E4M3.E4M3 R24, R152, gdesc[UR4], R24, gsb0 ;  /* 0x00e0000498187df3 */ /* 0x000fe20008000818 */
        /* <DEDUP_REMOVED lines=29> */
.L_x_1510:
[----:B------:R-:W2:Y:S01]  /*13570*/  LDL R8, [R1+0x14] ;  /* 0x0000140001087983 */ /* 0x000ea20000100800 */
[C---:B------:R-:W-:Y:S01]  /*13580*/  FMUL.FTZ R9, R2.reuse, R120 ;  /* 0x0000007802097220 */ /* 0x040fe20000410000 */
[C---:B------:R-:W-:Y:S01]  /*13590*/  FMUL.FTZ R12, R2.reuse, R121 ;  /* 0x00000079020c7220 */ /* 0x040fe20000410000 */
[C---:B------:R-:W-:Y:S01]  /*135a0*/  FMUL.FTZ R122, R2.reuse, R122 ;  /* 0x0000007a027a7220 */ /* 0x040fe20000410000 */
[----:B------:R-:W-:Y:S01]  /*135b0*/  FMUL.FTZ R120, R2, R124 ;  /* 0x0000007c02787220 */ /* 0x000fe20000410000 */
[----:B------:R-:W-:Y:S02]  /*135c0*/  VIADD R0, R0, 0x13240 ;  /* 0x0001324000007836 */ /* 0x000fe40000000000 */
[C---:B------:R-:W-:Y:S01]  /*135d0*/  FMUL.FTZ R124, R2.reuse, R128 ;  /* 0x00000080027c7220 */ /* 0x040fe20000410000 */
[----:B------:R-:W-:Y:S01]  /*135e0*/  MUFU.TANH R9, R9 ;  /* 0x0000000900097308 */ /* 0x000fe20000002400 */
[C---:B------:R-:W-:Y:S01]  /*135f0*/  FMUL.FTZ R155, R2.reuse, R126 ;  /* 0x0000007e029b7220 */ /* 0x040fe20000410000 */
[C---:B------:R-:W-:Y:S01]  /*13600*/  FMUL.FTZ R126, R2.reuse, R129 ;  /* 0x00000081027e7220 */ /* 0x040fe20000410000 */
[C---:B------:R-:W-:Y:S01]  /*13610*/  FMUL.FTZ R154, R2.reuse, R127 ;  /* 0x0000007f029a7220 */ /* 0x040fe20000410000 */
[C---:B------:R-:W-:Y:S01]  /*13620*/  FMUL.FTZ R127, R2.reuse, R132 ;  /* 0x00000084027f7220 */ /* 0x040fe20000410000 */
[C---:B------:R-:W-:Y:S01]  /*13630*/  FMUL.FTZ R128, R2.reuse, R133 ;  /* 0x0000008502807220 */ /* 0x040fe20000410000 */
[C---:B------:R-:W-:Y:S01]  /*13640*/  FMUL.FTZ R104, R2.reuse, R104 ;  /* 0x0000006802687220 */ /* 0x040fe20000410000 */
        /* <DEDUP_REMOVED lines=9> */
[----:B------:R0:W1:Y:S01]  /*136e0*/  MUFU.TANH R3, R122 ;  /* 0x0000007a00037308 */ /* 0x0000620000002400 */
        /* <DEDUP_REMOVED lines=8> */
[C---:B0-----:R-:W-:Y:S01]  /*13770*/  FMUL.FTZ R122, R2.reuse, R125 ;  /* 0x0000007d027a7220 */ /* 0x041fe20000410000 */
        /* <DEDUP_REMOVED lines=26> */
[----:B------:R-:W-:Y:S01]  /*13920*/  FMUL.FTZ R115, R2, R95 ;  /* 0x0000005f02737220 */ /* 0x000fe20000410000 */
[----:B-1----:R-:W-:-:S02]  /*13930*/  IMAD.MOV.U32 R95, RZ, RZ, R3 ;  /* 0x000000ffff5f7224 */ /* 0x002fc400078e0003 */
        /* <DEDUP_REMOVED lines=30> */
[----:B------:R-:W-:-:S04]  /*13b20*/  FMUL.FTZ R141, R2, R71 ;  /* 0x00000047028d7220 */ /* 0x000fc80000410000 */
[----:B------:R-:W1:Y:S08]  /*13b30*/  MUFU.TANH R106, R106 ;  /* 0x0000006a006a7308 */ /* 0x000e700000002400 */
        /* <DEDUP_REMOVED lines=29> */
[----:B--2---:R-:W-:-:S04]  /*13d10*/  FMNMX.FTZ R0, R9, R11, !PT ;  /* 0x0000000b09007209 */ /* 0x004fc80007810000 */
[----:B------:R-:W-:-:S03]  /*13d20*/  FMNMX.FTZ R0, R12, R0, !PT ;  /* 0x000000000c007209 */ /* 0x000fc60007810000 */
[----:B------:R-:W-:Y:S01]  /*13d30*/  MUFU.TANH R68, R68 ;  /* 0x0000004400447308 */ /* 0x000fe20000002400 */
[----:B---3--:R-:W-:-:S04]  /*13d40*/  FMNMX.FTZ R0, R120, R0, !PT ;  /* 0x0000000078007209 */ /* 0x008fc80007810000 */
[----:B0-----:R-:W-:-:S03]  /*13d50*/  FMNMX.FTZ R0, R122, R0, !PT ;  /* 0x000000007a007209 */ /* 0x001fc60007810000 */
[----:B------:R-:W-:Y:S01]  /*13d60*/  MUFU.TANH R134, R134 ;  /* 0x0000008600867308 */ /* 0x000fe20000002400 */
[----:B----4-:R-:W-:-:S04]  /*13d70*/  FMNMX.FTZ R0, R124, R0, !PT ;  /* 0x000000007c007209 */ /* 0x010fc80007810000 */
[----:B-----5:R-:W-:-:S03]  /*13d80*/  FMNMX.FTZ R0, R126, R0, !PT ;  /* 0x000000007e007209 */ /* 0x020fc60007810000 */
[----:B------:R0:W2:Y:S01]  /*13d90*/  MUFU.TANH R13, R123 ;  /* 0x0000007b000d7308 */ /* 0x0000a20000002400 */
[----:B-1----:R-:W-:-:S04]  /*13da0*/  FMNMX.FTZ R0, R127, R0, !PT ;  /* 0x000000007f007209 */ /* 0x002fc80007810000 */
[----:B------:R-:W-:-:S03]  /*13db0*/  FMNMX.FTZ R0, R128, R0, !PT ;  /* 0x0000000080007209 */ /* 0x000fc60007810000 */
[----:B------:R-:W1:Y:S01]  /*13dc0*/  MUFU.TANH R155, R155 ;  /* 0x0000009b009b7308 */ /* 0x000e620000002400 */
[----:B------:R-:W-:Y:S01]  /*13dd0*/  FMNMX.FTZ R0, R104, R0, !PT ;  /* 0x0000000068007209 */ /* 0x000fe20007810000 */
[----:B0-----:R-:W-:-:S03]  /*13de0*/  FMUL.FTZ R123, R2, R118 ;  /* 0x00000076027b7220 */ /* 0x001fc60000410000 */
[----:B------:R-:W-:-:S03]  /*13df0*/  FMNMX.FTZ R0, R129, R0, !PT ;  /* 0x0000000081007209 */ /* 0x000fc60007810000 */
[----:B------:R-:W0:Y:S01]  /*13e00*/  MUFU.TANH R154, R154 ;  /* 0x0000009a009a7308 */ /* 0x000e220000002400 */
[----:B------:R-:W-:Y:S01]  /*13e10*/  FMNMX.FTZ R0, R106, R0, !PT ;  /* 0x000000006a007209 */ /* 0x000fe20007810000 */
[----:B--2---:R-:W-:Y:S02]  /*13e20*/  IMAD.MOV.U32 R91, RZ, RZ, R13 ;  /* 0x000000ffff5b7224 */ /* 0x004fe400078e000d */
[----:B------:R-:W-:Y:S01]  /*13e30*/  FMUL.FTZ R13, R2, R99 ;  /* 0x00000063020d7220 */ /* 0x000fe20000410000 */
[----:B------:R-:W-:-:S03]  /*13e40*/  FMNMX.FTZ R0, R107, R0, !PT ;  /* 0x000000006b007209 */ /* 0x000fc60007810000 */
[----:B------:R-:W2:Y:S01]  /*13e50*/  MUFU.TANH R152, R152 ;  /* 0x0000009800987308 */ /* 0x000ea20000002400 */
        /* <DEDUP_REMOVED lines=41> */
[----:B------:R-:W5:Y:S02]  /*140f0*/  MUFU.TANH R121, R121 ;  /* 0x0000007900797308 */ /* 0x000f640000002400 */
[----:B------:R-:W1:Y:S06]  /*14100*/  SHFL.BFLY PT, R0, R8, 0x2, 0x1f ;  /* 0x0c401f0008007f89 */ /* 0x000e6c00000e0000 */
[----:B------:R-:W5:Y:S08]  /*14110*/  MUFU.TANH R115, R115 ;  /* 0x0000007300737308 */ /* 0x000f700000002400 */
[----:B------:R-:W5:Y:S08]  /*14120*/  MUFU.TANH R111, R111 ;  /* 0x0000006f006f7308 */ /* 0x000f700000002400 */
[----:B------:R-:W5:Y:S01]  /*14130*/  MUFU.TANH R13, R13 ;  /* 0x0000000d000d7308 */ /* 0x000f620000002400 */
[----:B-1----:R-:W-:-:S05]  /*14140*/  FMNMX.FTZ R8, R8, R0, !PT ;  /* 0x0000000008087209 */ /* 0x002fca0007810000 */
[----:B------:R-:W1:Y:S02]  /*14150*/  SHFL.BFLY PT, R0, R8, 0x1, 0x1f ;  /* 0x0c201f0008007f89 */ /* 0x000e6400000e0000 */
[----:B------:R-:W5:Y:S08]  /*14160*/  MUFU.TANH R119, R119 ;  /* 0x0000007700777308 */ /* 0x000f700000002400 */
[----:B------:R-:W5:Y:S08]  /*14170*/  MUFU.TANH R101, R101 ;  /* 0x0000006500657308 */ /* 0x000f700000002400 */
[----:B------:R-:W5:Y:S01]  /*14180*/  MUFU.TANH R57, R57 ;  /* 0x0000003900397308 */ /* 0x000f620000002400 */
[----:B-1----:R-:W-:-:S07]  /*14190*/  FMNMX.FTZ R8, R8, R0, !PT ;  /* 0x0000000008087209 */ /* 0x002fce0007810000 */
[----:B------:R-:W1:Y:S01]  /*141a0*/  MUFU.TANH R56, R56 ;  /* 0x0000003800387308 */ /* 0x000e620000002400 */
[----:B------:R-:W-:Y:S01]  /*141b0*/  FMNMX.FTZ R0, R95, R10, !PT ;  /* 0x0000000a5f007209 */ /* 0x000fe20007810000 */
[----:B------:R-:W-:-:S03]  /*141c0*/  FADD.FTZ R62, -R8, R11 ;  /* 0x0000000b083e7221 */ /* 0x000fc60000010100 */
[----:B------:R-:W-:-:S03]  /*141d0*/  FMNMX.FTZ R0, R91, R0, !PT ;  /* 0x000000005b007209 */ /* 0x000fc60007810000 */
[----:B------:R-:W1:Y:S01]  /*141e0*/  MUFU.TANH R140, R140 ;  /* 0x0000008c008c7308 */ /* 0x000e620000002400 */
[----:B------:R-:W-:-:S04]  /*141f0*/  FMNMX.FTZ R0, R155, R0, !PT ;  /* 0x000000009b007209 */ /* 0x000fc80007810000 */
[----:B0-----:R-:W-:-:S03]  /*14200*/  FMNMX.FTZ R0, R154, R0, !PT ;  /* 0x000000009a007209 */ /* 0x001fc60007810000 */
[----:B------:R-:W0:Y:S01]  /*14210*/  MUFU.TANH R103, R103 ;  /* 0x0000006700677308 */ /* 0x000e220000002400 */
[----:B--2---:R-:W-:-:S04]  /*14220*/  FMNMX.FTZ R0, R152, R0, !PT ;  /* 0x0000000098007209 */ /* 0x004fc80007810000 */
[----:B---3--:R-:W-:-:S03]  /*14230*/  FMNMX.FTZ R0, R153, R0, !PT ;  /* 0x0000000099007209 */ /* 0x008fc60007810000 */
[----:B------:R-:W2:Y:S01]  /*14240*/  MUFU.TANH R139, R139 ;  /* 0x0000008b008b7308 */ /* 0x000ea20000002400 */
[----:B----4-:R-:W-:-:S04]  /*14250*/  FMNMX.FTZ R0, R151, R0, !PT ;  /* 0x0000000097007209 */ /* 0x010fc80007810000 */
[----:B-----5:R-:W-:-:S03]  /*14260*/  FMNMX.FTZ R0, R150, R0, !PT ;  /* 0x0000000096007209 */ /* 0x020fc60007810000 */
        /* <DEDUP_REMOVED lines=26> */
[----:B-1----:R-:W-:-:S03]  /*14410*/  FMNMX.FTZ R0, R56, R0, !PT ;  /* 0x0000000038007209 */ /* 0x002fc60007810000 */
[----:B------:R-:W1:Y:S01]  /*14420*/  MUFU.TANH R142, R142 ;  /* 0x0000008e008e7308 */ /* 0x000e620000002400 */
[----:B------:R-:W-:-:S04]  /*14430*/  FMNMX.FTZ R0, R140, R0, !PT ;  /* 0x000000008c007209 */ /* 0x000fc80007810000 */
[----:B0-----:R-:W-:-:S03]  /*14440*/  FMNMX.FTZ R0, R103, R0, !PT ;  /* 0x0000000067007209 */ /* 0x001fc60007810000 */
[----:B------:R-:W0:Y:S01]  /*14450*/  MUFU.TANH R141, R141 ;  /* 0x0000008d008d7308 */ /* 0x000e220000002400 */
[----:B--2---:R-:W-:-:S04]  /*14460*/  FMNMX.FTZ R0, R139, R0, !PT ;  /* 0x000000008b007209 */ /* 0x004fc80007810000 */
[----:B---3--:R-:W-:-:S04]  /*14470*/  FMNMX.FTZ R0, R138, R0, !PT ;  /* 0x000000008a007209 */ /* 0x008fc80007810000 */
[----:B----4-:R-:W-:-:S04]  /*14480*/  FMNMX.FTZ R0, R137, R0, !PT ;  /* 0x0000000089007209 */ /* 0x010fc80007810000 */
[----:B-----5:R-:W-:-:S04]  /*14490*/  FMNMX.FTZ R0, R136, R0, !PT ;  /* 0x0000000088007209 */ /* 0x020fc80007810000 */
[----:B------:R-:W-:-:S04]  /*144a0*/  FMNMX.FTZ R0, R135, R0, !PT ;  /* 0x0000000087007209 */ /* 0x000fc80007810000 */
[----:B------:R-:W-:-:S04]  /*144b0*/  FMNMX.FTZ R0, R147, R0, !PT ;  /* 0x0000000093007209 */ /* 0x000fc80007810000 */
[----:B------:R-:W-:-:S04]  /*144c0*/  FMNMX.FTZ R0, R146, R0, !PT ;  /* 0x0000000092007209 */ /* 0x000fc80007810000 */
[----:B------:R-:W-:-:S04]  /*144d0*/  FMNMX.FTZ R0, R145, R0, !PT ;  /* 0x0000000091007209 */ /* 0x000fc80007810000 */
[----:B------:R-:W-:-:S04]  /*144e0*/  FMNMX.FTZ R0, R144, R0, !PT ;  /* 0x0000000090007209 */ /* 0x000fc80007810000 */
[----:B------:R-:W-:-:S04]  /*144f0*/  FMNMX.FTZ R0, R143, R0, !PT ;  /* 0x000000008f007209 */ /* 0x000fc80007810000 */
[----:B-1----:R-:W-:-:S04]  /*14500*/  FMNMX.FTZ R0, R142, R0, !PT ;  /* 0x000000008e007209 */ /* 0x002fc80007810000 */
[----:B0-----:R-:W-:-:S05]  /*14510*/  FMNMX.FTZ R0, R141, R0, !PT ;  /* 0x000000008d007209 */ /* 0x001fca0007810000 */
[----:B------:R-:W0:Y:S02]  /*14520*/  SHFL.BFLY PT, R3, R0, 0x2, 0x1f ;  /* 0x0c401f0000037f89 */ /* 0x000e2400000e0000 */
[----:B0-----:R-:W-:-:S05]  /*14530*/  FMNMX.FTZ R3, R0, R3, !PT ;  /* 0x0000000300037209 */ /* 0x001fca0007810000 */
[----:B------:R-:W0:Y:S02]  /*14540*/  SHFL.BFLY PT, R0, R3, 0x1, 0x1f ;  /* 0x0c201f0003007f89 */ /* 0x000e2400000e0000 */
[----:B0-----:R-:W-:Y:S01]  /*14550*/  FMNMX.FTZ R3, R3, R0, !PT ;  /* 0x0000000003037209 */ /* 0x001fe20007810000 */
[----:B------:R-:W-:-:S04]  /*14560*/  IMAD.U32 R0, RZ, RZ, UR38 ;  /* 0x00000026ff007e24 */ /* 0x000fc8000f8e00ff */
[-C--:B------:R-:W-:Y:S01]  /*14570*/  FFMA.FTZ R11, R8, R0.reuse, -8 ;  /* 0xc1000000080b7423 */ /* 0x080fe20000010000 */
[-C--:B------:R-:W-:Y:S01]  /*14580*/  FMUL.FTZ R62, R62, R0.reuse ;  /* 0x000000003e3e7220 */ /* 0x080fe20000410000 */
[C---:B------:R-:W-:Y:S01]  /*14590*/  FADD.FTZ R90, -R3.reuse, R10 ;  /* 0x0000000a035a7221 */ /* 0x040fe20000010100 */
[----:B------:R-:W-:-:S01]  /*145a0*/  FFMA.FTZ R114, R3, R0, -8 ;  /* 0xc100000003727423 */ /* 0x000fc20000010000 */
[-CC-:B------:R-:W-:Y:S01]  /*145b0*/  FFMA.FTZ R83, R108, R0.reuse, -R11.reuse ;  /* 0x000000006c537223 */ /* 0x180fe2000001080b */
[----:B------:R-:W-:-:S01]  /*145c0*/  FFMA.FTZ R108, R133, R0, -R11 ;  /* 0x00000000856c7223 */ /* 0x000fc2000001080b */
[-CC-:B------:R-:W-:Y:S01]  /*145d0*/  FFMA.FTZ R104, R104, R0.reuse, -R11.reuse ;  /* 0x0000000068687223 */ /* 0x180fe2000001080b */
[----:B------:R-:W2:Y:S01]  /*145e0*/  LDL.LU R133, [R1] ;  /* 0x0000000001857983 */ /* 0x000ea20000300800 */
[----:B------:R-:W-:-:S01]  /*145f0*/  FFMA.FTZ R94, R106, R0, -R11 ;  /* 0x000000006a5e7223 */ /* 0x000fc2000001080b */
[-CC-:B------:R-:W-:Y:S01]  /*14600*/  FFMA.FTZ R9, R9, R0.reuse, -R11.reuse ;  /* 0x0000000009097223 */ /* 0x180fe2000001080b */
[----:B------:R0:W-:Y:S01]  /*14610*/  MUFU.EX2 R106, R62 ;  /* 0x0000003e006a7308 */ /* 0x0001e20000000800 */
[----:B------:R-:W-:-:S01]  /*14620*/  FFMA.FTZ R86, R126, R0, -R11 ;  /* 0x000000007e567223 */ /* 0x000fc2000001080b */
[-C--:B------:R-:W-:Y:S01]  /*14630*/  FMUL.FTZ R90, R90, R0.reuse ;  /* 0x000000005a5a7220 */ /* 0x080fe20000410000 */
[----:B------:R-:W-:-:S01]  /*14640*/  FFMA.FTZ R126, R107, R0, -R11 ;  /* 0x000000006b7e7223 */ /* 0x000fc2000001080b */
[-CC-:B------:R-:W-:Y:S01]  /*14650*/  FFMA.FTZ R63, R85, R0.reuse, -R11.reuse ;  /* 0x00000000553f7223 */ /* 0x180fe2000001080b */
[----:B------:R-:W-:-:S01]  /*14660*/  FFMA.FTZ R107, R132, R0, -R11 ;  /* 0x00000000846b7223 */ /* 0x000fc2000001080b */
[-CC-:B------:R-:W-:Y:S01]  /*14670*/  FFMA.FTZ R82, R109, R0.reuse, -R11.reuse ;  /* 0x000000006d527223 */ /* 0x180fe2000001080b */
[----:B------:R-:W-:-:S01]  /*14680*/  FFMA.FTZ R58, R89, R0, -R11 ;  /* 0x00000000593a7223 */ /* 0x000fc2000001080b */
[----:B------:R-:W-:Y:S01]  /*14690*/  MUFU.EX2 R85, R104 ;  /* 0x0000006800557308 */ /* 0x000fe20000000800 */
[----:B0-----:R-:W-:-:S01]  /*146a0*/  FFMA.FTZ R62, R81, R0, -R11 ;  /* 0x00000000513e7223 */ /* 0x001fc2000001080b */
[-C--:B------:R-:W-:Y:S01]  /*146b0*/  FFMA.FTZ R132, R95, R0.reuse, -R114 ;  /* 0x000000005f847223 */ /* 0x080fe20000010872 */
[----:B------:R-:W-:-:S01]  /*146c0*/  FFMA.FTZ R12, R12, R0, -R11 ;  /* 0x000000000c0c7223 */ /* 0x000fc2000001080b */
[-C--:B------:R-:W-:Y:S01]  /*146d0*/  FFMA.FTZ R109, R68, R0.reuse, -R11 ;  /* 0x00000000446d7223 */ /* 0x080fe2000001080b */
        /* <DEDUP_REMOVED lines=11> */
[----:B------:R0:W-:Y:S01]  /*14790*/  MUFU.EX2 R104, R62 ;  /* 0x0000003e00687308 */ /* 0x0001e20000000800 */
        /* <DEDUP_REMOVED lines=19> */
[----:B------:R-:W-:-:S04]  /*148d0*/  FFMA.FTZ R110, R134, R0, -R11 ;  /* 0x00000000866e7223 */ /* 0x000fc8000001080b */
[----:B------:R-:W-:Y:S01]  /*148e0*/  MUFU.EX2 R86, R86 ;  /* 0x0000005600567308 */ /* 0x000fe20000000800 */
[----:B------:R-:W-:-:S01]  /*148f0*/  FFMA.FTZ R91, R154, R0, -R114 ;  /* 0x000000009a5b7223 */ /* 0x000fc20000010872 */
[-CC-:B------:R-:W-:Y:S01]  /*14900*/  FFMA.FTZ R67, R152, R0.reuse, -R114.reuse ;  /* 0x0000000098437223 */ /* 0x180fe20000010872 */
[----:B------:R-:W-:-:S01]  /*14910*/  FFMA.FTZ R66, R153, R0, -R114 ;  /* 0x0000000099427223 */ /* 0x000fc20000010872 */
[----:B------:R-:W-:-:S04]  /*14920*/  FFMA.FTZ R124, R113, R0, -R11 ;  /* 0x00000000717c7223 */ /* 0x000fc8000001080b */
[----:B------:R-:W-:Y:S08]  /*14930*/  MUFU.EX2 R88, R12 ;  /* 0x0000000c00587308 */ /* 0x000ff00000000800 */
[----:B------:R-:W1:Y:S08]  /*14940*/  MUFU.EX2 R68, R68 ;  /* 0x0000004400447308 */ /* 0x000e700000000800 */
[----:B------:R-:W3:Y:S08]  /*14950*/  MUFU.EX2 R130, R120 ;  /* 0x0000007800827308 */ /* 0x000ef00000000800 */
[----:B------:R-:W4:Y:S01]  /*14960*/  MUFU.EX2 R131, R122 ;  /* 0x0000007a00837308 */ /* 0x000f220000000800 */
[----:B0-----:R-:W-:-:S07]  /*14970*/  FFMA.FTZ R21, R90, R21, R69 ;  /* 0x000000155a157223 */ /* 0x001fce0000010045 */
[----:B------:R-:W0:Y:S08]  /*14980*/  MUFU.EX2 R87, R87 ;  /* 0x0000005700577308 */ /* 0x000e300000000800 */
[----:B------:R-:W5:Y:S08]  /*14990*/  MUFU.EX2 R92, R127 ;  /* 0x0000007f005c7308 */ /* 0x000f700000000800 */
[----:B------:R1:W-:Y:S08]  /*149a0*/  MUFU.EX2 R84, R129 ;  /* 0x0000008100547308 */ /* 0x0003f00000000800 */
[----:B------:R-:W5:Y:S01]  /*149b0*/  MUFU.EX2 R128, R128 ;  /* 0x0000008000807308 */ /* 0x000f620000000800 */
[----:B-1----:R-:W-:-:S07]  /*149c0*/  FFMA.FTZ R129, R155, R0, -R114 ;  /* 0x000000009b817223 */ /* 0x002fce0000010872 */
[----:B------:R-:W1:Y:S01]  /*149d0*/  MUFU.EX2 R129, R129 ;  /* 0x0000008100817308 */ /* 0x000e620000000800 */
[----:B------:R-:W-:-:S07]  /*149e0*/  FFMA.FTZ R127, R151, R0, -R114 ;  /* 0x00000000977f7223 */ /* 0x000fce0000010872 */
[----:B------:R-:W1:Y:S08]  /*149f0*/  MUFU.EX2 R91, R91 ;  /* 0x0000005b005b7308 */ /* 0x000e700000000800 */
[----:B------:R-:W-:Y:S08]  /*14a00*/  MUFU.EX2 R94, R94 ;  /* 0x0000005e005e7308 */ /* 0x000ff00000000800 */
[----:B------:R-:W1:Y:S01]  /*14a10*/  MUFU.EX2 R67, R67 ;  /* 0x0000004300437308 */ /* 0x000e620000000800 */
[----:B------:R-:W-:-:S07]  /*14a20*/  FFMA.FTZ R65, R149, R0, -R114 ;  /* 0x0000000095417223 */ /* 0x000fce0000010872 */
[----:B------:R-:W-:Y:S08]  /*14a30*/  MUFU.EX2 R126, R126 ;  /* 0x0000007e007e7308 */ /* 0x000ff00000000800 */
[----:B------:R-:W1:Y:S08]  /*14a40*/  MUFU.EX2 R66, R66 ;  /* 0x0000004200427308 */ /* 0x000e700000000800 */
[----:B------:R3:W-:Y:S01]  /*14a50*/  MUFU.EX2 R122, R93 ;  /* 0x0000005d007a7308 */ /* 0x0007e20000000800 */
[----:B------:R-:W-:-:S07]  /*14a60*/  FFMA.FTZ R64, R148, R0, -R114 ;  /* 0x0000000094407223 */ /* 0x000fce0000010872 */
[----:B------:R-:W-:Y:S01]  /*14a70*/  MUFU.EX2 R83, R83 ;  /* 0x0000005300537308 */ /* 0x000fe20000000800 */
[----:B---3--:R-:W-:-:S07]  /*14a80*/  FFMA.FTZ R93, R150, R0, -R114 ;  /* 0x00000000965d7223 */ /* 0x008fce0000010872 */
[----:B------:R-:W3:Y:S01]  /*14a90*/  MUFU.EX2 R127, R127 ;  /* 0x0000007f007f7308 */ /* 0x000ee20000000800 */
[----:B------:R-:W-:-:S07]  /*14aa0*/  FFMA.FTZ R125, R125, R0, -R114 ;  /* 0x000000007d7d7223 */ /* 0x000fce0000010872 */
[----:B------:R-:W-:Y:S08]  /*14ab0*/  MUFU.EX2 R82, R82 ;  /* 0x0000005200527308 */ /* 0x000ff00000000800 */
[----:B------:R-:W3:Y:S01]  /*14ac0*/  MUFU.EX2 R93, R93 ;  /* 0x0000005d005d7308 */ /* 0x000ee20000000800 */
[----:B------:R-:W-:-:S07]  /*14ad0*/  FFMA.FTZ R95, R105, R0, -R114 ;  /* 0x00000000695f7223 */ /* 0x000fce0000010872 */
[----:B------:R-:W3:Y:S08]  /*14ae0*/  MUFU.EX2 R96, R112 ;  /* 0x0000007000607308 */ /* 0x000ef00000000800 */
[----:B------:R-:W3:Y:S08]  /*14af0*/  MUFU.EX2 R65, R65 ;  /* 0x0000004100417308 */ /* 0x000ef00000000800 */
[----:B------:R-:W3:Y:S08]  /*14b00*/  MUFU.EX2 R124, R124 ;  /* 0x0000007c007c7308 */ /* 0x000ef00000000800 */
[----:B------:R-:W3:Y:S08]  /*14b10*/  MUFU.EX2 R64, R64 ;  /* 0x0000004000407308 */ /* 0x000ef00000000800 */
[----:B------:R-:W3:Y:S08]  /*14b20*/  MUFU.EX2 R81, R10 ;  /* 0x0000000a00517308 */ /* 0x000ef00000000800 */
[----:B------:R-:W-:Y:S01]  /*14b30*/  MUFU.EX2 R77, R72 ;  /* 0x00000048004d7308 */ /* 0x000fe20000000800 */
[----:B------:R-:W-:-:S07]  /*14b40*/  FFMA.FTZ R123, R123, R0, -R114 ;  /* 0x000000007b7b7223 */ /* 0x000fce0000010872 */
[----:B------:R-:W-:Y:S01]  /*14b50*/  MUFU.EX2 R80, R58 ;  /* 0x0000003a00507308 */ /* 0x000fe20000000800 */
[----:B------:R-:W-:-:S07]  /*14b60*/  FFMA.FTZ R97, R97, R0, -R114 ;  /* 0x0000000061617223 */ /* 0x000fce0000010872 */
[----:B------:R-:W-:Y:S01]  /*14b70*/  MUFU.EX2 R98, R98 ;  /* 0x0000006200627308 */ /* 0x000fe20000000800 */
[----:B------:R-:W-:-:S07]  /*14b80*/  FFMA.FTZ R61, R61, R0, -R114 ;  /* 0x000000003d3d7223 */ /* 0x000fce0000010872 */
[----:B------:R-:W-:Y:S08]  /*14b90*/  MUFU.EX2 R62, R62 ;  /* 0x0000003e003e7308 */ /* 0x000ff00000000800 */
[----:B------:R-:W-:Y:S01]  /*14ba0*/  MUFU.EX2 R79, R79 ;  /* 0x0000004f004f7308 */ /* 0x000fe20000000800 */
[----:B------:R-:W-:-:S07]  /*14bb0*/  FFMA.FTZ R121, R121, R0, -R114 ;  /* 0x0000000079797223 */ /* 0x000fce0000010872 */
[----:B------:R-:W-:Y:S01]  /*14bc0*/  MUFU.EX2 R78, R78 ;  /* 0x0000004e004e7308 */ /* 0x000fe20000000800 */
[----:B------:R-:W-:-:S07]  /*14bd0*/  FFMA.FTZ R99, R115, R0, -R114 ;  /* 0x0000000073637223 */ /* 0x000fce0000010872 */
[----:B------:R-:W-:Y:S01]  /*14be0*/  MUFU.EX2 R60, R60 ;  /* 0x0000003c003c7308 */ /* 0x000fe20000000800 */
[----:B--2---:R-:W-:-:S01]  /*14bf0*/  FFMA.FTZ R132, R106, R133, R89 ;  /* 0x000000856a847223 */ /* 0x004fc20000010059 */
[----:B------:R-:W-:-:S03]  /*14c00*/  FADD.FTZ R133, R68, R21 ;  /* 0x0000001544857221 */ /* 0x000fc60000010000 */
[----:B------:R-:W-:-:S03]  /*14c10*/  FADD.FTZ R132, R88, R132 ;  /* 0x0000008458847221 */ /* 0x000fc60000010000 */
[----:B------:R-:W2:Y:S01]  /*14c20*/  MUFU.EX2 R125, R125 ;  /* 0x0000007d007d7308 */ /* 0x000ea20000000800 */
[----:B------:R-:W-:-:S04]  /*14c30*/  FADD.FTZ R21, R130, R132 ;  /* 0x0000008482157221 */ /* 0x000fc80000010000 */
[----:B----4-:R-:W-:-:S03]  /*14c40*/  FADD.FTZ R21, R131, R21 ;  /* 0x0000001583157221 */ /* 0x010fc60000010000 */
[----:B------:R4:W-:Y:S01]  /*14c50*/  MUFU.EX2 R72, R63 ;  /* 0x0000003f00487308 */ /* 0x0009e20000000800 */
[----:B0-----:R-:W-:-:S04]  /*14c60*/  FADD.FTZ R21, R87, R21 ;  /* 0x0000001557157221 */ /* 0x001fc80000010000 */
[----:B------:R-:W-:-:S03]  /*14c70*/  FADD.FTZ R21, R86, R21 ;  /* 0x0000001556157221 */ /* 0x000fc60000010000 */
[----:B------:R-:W-:Y:S01]  /*14c80*/  MUFU.EX2 R100, R100 ;  /* 0x0000006400647308 */ /* 0x000fe20000000800 */
[----:B-----5:R-:W-:-:S04]  /*14c90*/  FADD.FTZ R21, R92, R21 ;  /* 0x000000155c157221 */ /* 0x020fc80000010000 */
[----:B------:R-:W-:Y:S01]  /*14ca0*/  FADD.FTZ R21, R128, R21 ;  /* 0x0000001580157221 */ /* 0x000fe20000010000 */
[----:B-1----:R-:W-:-:S02]  /*14cb0*/  FADD.FTZ R132, R129, R133 ;  /* 0x0000008581847221 */ /* 0x002fc40000010000 */
[----:B------:R-:W-:Y:S01]  /*14cc0*/  MUFU.EX2 R120, R117 ;  /* 0x0000007500787308 */ /* 0x000fe20000000800 */
[----:B------:R-:W-:-:S01]  /*14cd0*/  FADD.FTZ R21, R85, R21 ;  /* 0x0000001555157221 */ /* 0x000fc20000010000 */
[----:B------:R-:W-:-:S03]  /*14ce0*/  FADD.FTZ R132, R91, R132 ;  /* 0x000000845b847221 */ /* 0x000fc60000010000 */
[----:B------:R-:W-:Y:S01]  /*14cf0*/  FADD.FTZ R21, R84, R21 ;  /* 0x0000001554157221 */ /* 0x000fe20000010000 */
[----:B------:R-:W-:-:S02]  /*14d00*/  FADD.FTZ R132, R67, R132 ;  /* 0x0000008443847221 */ /* 0x000fc40000010000 */
[----:B------:R-:W-:Y:S01]  /*14d10*/  MUFU.EX2 R76, R59 ;  /* 0x0000003b004c7308 */ /* 0x000fe20000000800 */
[----:B------:R-:W-:-:S01]  /*14d20*/  FADD.FTZ R21, R94, R21 ;  /* 0x000000155e157221 */ /* 0x000fc20000010000 */
[----:B------:R-:W-:-:S03]  /*14d30*/  FADD.FTZ R132, R66, R132 ;  /* 0x0000008442847221 */ /* 0x000fc60000010000 */
[----:B------:R-:W-:Y:S01]  /*14d40*/  FADD.FTZ R21, R126, R21 ;  /* 0x000000157e157221 */ /* 0x000fe20000010000 */
[----:B---3--:R-:W-:-:S01]  /*14d50*/  FADD.FTZ R132, R127, R132 ;  /* 0x000000847f847221 */ /* 0x008fc20000010000 */
[----:B----4-:R-:W-:Y:S01]  /*14d60*/  FFMA.FTZ R63, R20, R0, -R114 ;  /* 0x00000000143f7223 */ /* 0x010fe20000010872 */
[----:B------:R-:W-:Y:S01]  /*14d70*/  MUFU.EX2 R102, R102 ;  /* 0x0000006600667308 */ /* 0x000fe20000000800 */
[----:B------:R-:W-:-:S01]  /*14d80*/  FADD.FTZ R21, R83, R21 ;  /* 0x0000001553157221 */ /* 0x000fc20000010000 */
[----:B------:R-:W-:-:S03]  /*14d90*/  FADD.FTZ R132, R93, R132 ;  /* 0x000000845d847221 */ /* 0x000fc60000010000 */
[----:B------:R-:W-:-:S03]  /*14da0*/  FADD.FTZ R21, R82, R21 ;  /* 0x0000001552157221 */ /* 0x000fc60000010000 */
[----:B------:R-:W0:Y:S01]  /*14db0*/  MUFU.EX2 R95, R95 ;  /* 0x0000005f005f7308 */ /* 0x000e220000000800 */
[----:B------:R-:W-:-:S01]  /*14dc0*/  FADD.FTZ R21, R96, R21 ;  /* 0x0000001560157221 */ /* 0x000fc20000010000 */
[----:B------:R-:W-:-:S06]  /*14dd0*/  FADD.FTZ R132, R65, R132 ;  /* 0x0000008441847221 */ /* 0x000fcc0000010000 */
[----:B------:R-:W1:Y:S01]  /*14de0*/  MUFU.EX2 R63, R63 ;  /* 0x0000003f003f7308 */ /* 0x000e620000000800 */
[----:B------:R-:W-:-:S01]  /*14df0*/  FADD.FTZ R21, R124, R21 ;  /* 0x000000157c157221 */ /* 0x000fc20000010000 */
[----:B------:R-:W-:-:S03]  /*14e00*/  FADD.FTZ R132, R64, R132 ;  /* 0x0000008440847221 */ /* 0x000fc60000010000 */
[----:B------:R-:W-:Y:S01]  /*14e10*/  FADD.FTZ R21, R81, R21 ;  /* 0x0000001551157221 */ /* 0x000fe20000010000 */
[----:B--2---:R-:W-:-:S02]  /*14e20*/  FADD.FTZ R132, R125, R132 ;  /* 0x000000847d847221 */ /* 0x004fc40000010000 */
[----:B------:R-:W2:Y:S01]  /*14e30*/  MUFU.EX2 R123, R123 ;  /* 0x0000007b007b7308 */ /* 0x000ea20000000800 */
[----:B------:R-:W-:-:S01]  /*14e40*/  FADD.FTZ R21, R80, R21 ;  /* 0x0000001550157221 */ /* 0x000fc20000010000 */
[----:B0-----:R-:W-:-:S06]  /*14e50*/  FADD.FTZ R132, R95, R132 ;  /* 0x000000845f847221 */ /* 0x001fcc0000010000 */
[----:B------:R-:W0:Y:S01]  /*14e60*/  MUFU.EX2 R97, R97 ;  /* 0x0000006100617308 */ /* 0x000e220000000800 */
[----:B------:R-:W-:-:S01]  /*14e70*/  FADD.FTZ R21, R98, R21 ;  /* 0x0000001562157221 */ /* 0x000fc20000010000 */
[----:B-1----:R-:W-:-:S06]  /*14e80*/  FADD.FTZ R132, R63, R132 ;  /* 0x000000843f847221 */ /* 0x002fcc0000010000 */
[----:B------:R-:W1:Y:S01]  /*14e90*/  MUFU.EX2 R61, R61 ;  /* 0x0000003d003d7308 */ /* 0x000e620000000800 */
[----:B------:R-:W-:-:S01]  /*14ea0*/  FADD.FTZ R21, R122, R21 ;  /* 0x000000157a157221 */ /* 0x000fc20000010000 */
[----:B------:R-:W-:Y:S01]  /*14eb0*/  FADD.FTZ R132, R62, R132 ;  /* 0x000000843e847221 */ /* 0x000fe20000010000 */
[----:B------:R-:W-:-:S02]  /*14ec0*/  FFMA.FTZ R59, R111, R0, -R114 ;  /* 0x000000006f3b7223 */ /* 0x000fc40000010872 */
[----:B------:R-:W-:Y:S01]  /*14ed0*/  FADD.FTZ R21, R79, R21 ;  /* 0x000000154f157221 */ /* 0x000fe20000010000 */
[----:B--2---:R-:W-:-:S02]  /*14ee0*/  FADD.FTZ R132, R123, R132 ;  /* 0x000000847b847221 */ /* 0x004fc40000010000 */
[----:B------:R-:W2:Y:S01]  /*14ef0*/  MUFU.EX2 R121, R121 ;  /* 0x0000007900797308 */ /* 0x000ea20000000800 */
[----:B------:R-:W-:-:S01]  /*14f00*/  FADD.FTZ R21, R78, R21 ;  /* 0x000000154e157221 */ /* 0x000fc20000010000 */
[----:B0-----:R-:W-:Y:S01]  /*14f10*/  FADD.FTZ R132, R97, R132 ;  /* 0x0000008461847221 */ /* 0x001fe20000010000 */
[----:B------:R-:W-:-:S05]  /*14f20*/  FFMA.FTZ R58, R13, R0, -R114 ;  /* 0x000000000d3a7223 */ /* 0x000fca0000010872 */
[----:B------:R-:W0:Y:S01]  /*14f30*/  MUFU.EX2 R99, R99 ;  /* 0x0000006300637308 */ /* 0x000e220000000800 */
[----:B------:R-:W-:-:S01]  /*14f40*/  FADD.FTZ R21, R100, R21 ;  /* 0x0000001564157221 */ /* 0x000fc20000010000 */
[----:B-1----:R-:W-:Y:S01]  /*14f50*/  FADD.FTZ R132, R61, R132 ;  /* 0x000000843d847221 */ /* 0x002fe20000010000 */
[----:B------:R-:W-:-:S05]  /*14f60*/  FFMA.FTZ R119, R119, R0, -R114 ;  /* 0x0000000077777223 */ /* 0x000fca0000010872 */
[----:B------:R-:W1:Y:S01]  /*14f70*/  MUFU.EX2 R59, R59 ;  /* 0x0000003b003b7308 */ /* 0x000e620000000800 */
[----:B------:R-:W-:-:S01]  /*14f80*/  FADD.FTZ R21, R120, R21 ;  /* 0x0000001578157221 */ /* 0x000fc20000010000 */
[----:B------:R-:W-:Y:S01]  /*14f90*/  FADD.FTZ R132, R60, R132 ;  /* 0x000000843c847221 */ /* 0x000fe20000010000 */
[----:B------:R-:W-:-:S05]  /*14fa0*/  FFMA.FTZ R101, R101, R0, -R114 ;  /* 0x0000000065657223 */ /* 0x000fca0000010872 */
[----:B------:R-:W3:Y:S01]  /*14fb0*/  MUFU.EX2 R118, R118 ;  /* 0x0000007600767308 */ /* 0x000ee20000000800 */
[----:B------:R-:W-:-:S01]  /*14fc0*/  FADD.FTZ R21, R77, R21 ;  /* 0x000000154d157221 */ /* 0x000fc20000010000 */
[----:B--2---:R-:W-:-:S06]  /*14fd0*/  FADD.FTZ R132, R121, R132 ;  /* 0x0000008479847221 */ /* 0x004fcc0000010000 */
[----:B------:R-:W2:Y:S01]  /*14fe0*/  MUFU.EX2 R58, R58 ;  /* 0x0000003a003a7308 */ /* 0x000ea20000000800 */
[----:B------:R-:W-:-:S01]  /*14ff0*/  FFMA.FTZ R57, R57, R0, -R114 ;  /* 0x0000000039397223 */ /* 0x000fc20000010872 */
[----:B------:R-:W-:-:S06]  /*15000*/  FADD.FTZ R21, R76, R21 ;  /* 0x000000154c157221 */ /* 0x000fcc0000010000 */
[----:B------:R-:W4:Y:S01]  /*15010*/  MUFU.EX2 R75, R75 ;  /* 0x0000004b004b7308 */ /* 0x000f220000000800 */
[----:B0-----:R-:W-:-:S01]  /*15020*/  FADD.FTZ R132, R99, R132 ;  /* 0x0000008463847221 */ /* 0x001fc20000010000 */
[----:B------:R-:W-:-:S06]  /*15030*/  FFMA.FTZ R56, R56, R0, -R114 ;  /* 0x0000000038387223 */ /* 0x000fcc0000010872 */
[----:B------:R-:W0:Y:S01]  /*15040*/  MUFU.EX2 R119, R119 ;  /* 0x0000007700777308 */ /* 0x000e220000000800 */
[----:B------:R-:W-:-:S01]  /*15050*/  FADD.FTZ R21, R102, R21 ;  /* 0x0000001566157221 */ /* 0x000fc20000010000 */
[----:B-1----:R-:W-:-:S06]  /*15060*/  FADD.FTZ R132, R59, R132 ;  /* 0x000000843b847221 */ /* 0x002fcc0000010000 */
[----:B------:R-:W1:Y:S01]  /*15070*/  MUFU.EX2 R74, R74 ;  /* 0x0000004a004a7308 */ /* 0x000e620000000800 */
[----:B------:R-:W-:-:S07]  /*15080*/  FFMA.FTZ R117, R140, R0, -R114 ;  /* 0x000000008c757223 */ /* 0x000fce0000010872 */
[----:B------:R-:W5:Y:S01]  /*15090*/  MUFU.EX2 R101, R101 ;  /* 0x0000006500657308 */ /* 0x000f620000000800 */
[----:B---3--:R-:W-:-:S01]  /*150a0*/  FADD.FTZ R21, R118, R21 ;  /* 0x0000001576157221 */ /* 0x008fc20000010000 */
[----:B--2---:R-:W-:-:S06]  /*150b0*/  FADD.FTZ R132, R58, R132 ;  /* 0x000000843a847221 */ /* 0x004fcc0000010000 */
[----:B------:R-:W2:Y:S01]  /*150c0*/  MUFU.EX2 R57, R57 ;  /* 0x0000003900397308 */ /* 0x000ea20000000800 */
[----:B------:R-:W-:-:S01]  /*150d0*/  FFMA.FTZ R103, R103, R0, -R114 ;  /* 0x0000000067677223 */ /* 0x000fc20000010872 */
[----:B----4-:R-:W-:-:S06]  /*150e0*/  FADD.FTZ R21, R75, R21 ;  /* 0x000000154b157221 */ /* 0x010fcc0000010000 */
[----:B------:R-:W3:Y:S01]  /*150f0*/  MUFU.EX2 R116, R116 ;  /* 0x0000007400747308 */ /* 0x000ee20000000800 */
[----:B0-----:R-:W-:-:S01]  /*15100*/  FADD.FTZ R132, R119, R132 ;  /* 0x0000008477847221 */ /* 0x001fc20000010000 */
[----:B------:R-:W-:-:S06]  /*15110*/  FFMA.FTZ R20, R139, R0, -R114 ;  /* 0x000000008b147223 */ /* 0x000fcc0000010872 */
[----:B------:R-:W0:Y:S01]  /*15120*/  MUFU.EX2 R56, R56 ;  /* 0x0000003800387308 */ /* 0x000e220000000800 */
[----:B-1----:R-:W-:-:S01]  /*15130*/  FADD.FTZ R21, R74, R21 ;  /* 0x000000154a157221 */ /* 0x002fc20000010000 */
[----:B-----5:R-:W-:-:S06]  /*15140*/  FADD.FTZ R132, R101, R132 ;  /* 0x0000008465847221 */ /* 0x020fcc0000010000 */
[----:B------:R-:W1:Y:S01]  /*15150*/  MUFU.EX2 R73, R73 ;  /* 0x0000004900497308 */ /* 0x000e620000000800 */
[----:B------:R-:W-:-:S07]  /*15160*/  FFMA.FTZ R13, R138, R0, -R114 ;  /* 0x000000008a0d7223 */ /* 0x000fce0000010872 */
[----:B------:R-:W4:Y:S01]  /*15170*/  MUFU.EX2 R117, R117 ;  /* 0x0000007500757308 */ /* 0x000f220000000800 */
[----:B------:R-:W-:-:S01]  /*15180*/  FADD.FTZ R21, R104, R21 ;  /* 0x0000001568157221 */ /* 0x000fc20000010000 */
[----:B--2---:R-:W-:-:S06]  /*15190*/  FADD.FTZ R132, R57, R132 ;  /* 0x0000008439847221 */ /* 0x004fcc0000010000 */
[----:B------:R-:W2:Y:S01]  /*151a0*/  MUFU.EX2 R103, R103 ;  /* 0x0000006700677308 */ /* 0x000ea20000000800 */
[----:B------:R-:W-:-:S01]  /*151b0*/  FFMA.FTZ R105, R137, R0, -R114 ;  /* 0x0000000089697223 */ /* 0x000fc20000010872 */
[----:B---3--:R-:W-:-:S06]  /*151c0*/  FADD.FTZ R21, R116, R21 ;  /* 0x0000001574157221 */ /* 0x008fcc0000010000 */
[----:B------:R-:W3:Y:S01]  /*151d0*/  MUFU.EX2 R107, R107 ;  /* 0x0000006b006b7308 */ /* 0x000ee20000000800 */
[----:B0-----:R-:W-:-:S01]  /*151e0*/  FADD.FTZ R132, R56, R132 ;  /* 0x0000008438847221 */ /* 0x001fc20000010000 */
[----:B------:R-:W-:-:S06]  /*151f0*/  FFMA.FTZ R115, R136, R0, -R114 ;  /* 0x0000000088737223 */ /* 0x000fcc0000010872 */
[----:B------:R-:W0:Y:S01]  /*15200*/  MUFU.EX2 R20, R20 ;  /* 0x0000001400147308 */ /* 0x000e220000000800 */
[----:B-1----:R-:W-:-:S01]  /*15210*/  FADD.FTZ R21, R73, R21 ;  /* 0x0000001549157221 */ /* 0x002fc20000010000 */
[----:B----4-:R-:W-:-:S06]  /*15220*/  FADD.FTZ R132, R117, R132 ;  /* 0x0000008475847221 */ /* 0x010fcc0000010000 */
[----:B------:R-:W1:Y:S01]  /*15230*/  MUFU.EX2 R108, R108 ;  /* 0x0000006c006c7308 */ /* 0x000e620000000800 */
[----:B------:R-:W-:-:S07]  /*15240*/  FFMA.FTZ R12, R135, R0, -R114 ;  /* 0x00000000870c7223 */ /* 0x000fce0000010872 */
[----:B------:R-:W4:Y:S01]  /*15250*/  MUFU.EX2 R13, R13 ;  /* 0x0000000d000d7308 */ /* 0x000f220000000800 */
[----:B------:R-:W-:-:S01]  /*15260*/  FADD.FTZ R21, R72, R21 ;  /* 0x0000001548157221 */ /* 0x000fc20000010000 */
[----:B--2---:R-:W-:-:S06]  /*15270*/  FADD.FTZ R132, R103, R132 ;  /* 0x0000008467847221 */ /* 0x004fcc0000010000 */
[----:B------:R-:W2:Y:S01]  /*15280*/  MUFU.EX2 R71, R71 ;  /* 0x0000004700477308 */ /* 0x000ea20000000800 */
[----:B------:R-:W-:-:S07]  /*15290*/  FFMA.FTZ R11, R147, R0, -R114 ;  /* 0x00000000930b7223 */ /* 0x000fce0000010872 */
[----:B------:R-:W5:Y:S01]  /*152a0*/  MUFU.EX2 R105, R105 ;  /* 0x0000006900697308 */ /* 0x000f620000000800 */
[----:B---3--:R-:W-:-:S01]  /*152b0*/  FADD.FTZ R21, R107, R21 ;  /* 0x000000156b157221 */ /* 0x008fc20000010000 */
[----:B0-----:R-:W-:-:S06]  /*152c0*/  FADD.FTZ R132, R20, R132 ;  /* 0x0000008414847221 */ /* 0x001fcc0000010000 */
[----:B------:R-:W0:Y:S01]  /*152d0*/  MUFU.EX2 R70, R70 ;  /* 0x0000004600467308 */ /* 0x000e220000000800 */
[----:B------:R-:W-:-:S07]  /*152e0*/  FFMA.FTZ R111, R146, R0, -R114 ;  /* 0x00000000926f7223 */ /* 0x000fce0000010872 */
[----:B------:R-:W3:Y:S01]  /*152f0*/  MUFU.EX2 R115, R115 ;  /* 0x0000007300737308 */ /* 0x000ee20000000800 */
[----:B-1----:R-:W-:-:S01]  /*15300*/  FADD.FTZ R21, R108, R21 ;  /* 0x000000156c157221 */ /* 0x002fc20000010000 */
[----:B----4-:R-:W-:-:S06]  /*15310*/  FADD.FTZ R132, R13, R132 ;  /* 0x000000840d847221 */ /* 0x010fcc0000010000 */
[----:B------:R-:W1:Y:S01]  /*15320*/  MUFU.EX2 R109, R109 ;  /* 0x0000006d006d7308 */ /* 0x000e620000000800 */
[----:B------:R-:W-:-:S07]  /*15330*/  FFMA.FTZ R112, R145, R0, -R114 ;  /* 0x0000000091707223 */ /* 0x000fce0000010872 */
[----:B------:R-:W4:Y:S01]  /*15340*/  MUFU.EX2 R12, R12 ;  /* 0x0000000c000c7308 */ /* 0x000f220000000800 */
[----:B--2---:R-:W-:-:S01]  /*15350*/  FADD.FTZ R21, R71, R21 ;  /* 0x0000001547157221 */ /* 0x004fc20000010000 */
[----:B-----5:R-:W-:-:S06]  /*15360*/  FADD.FTZ R132, R105, R132 ;  /* 0x0000008469847221 */ /* 0x020fcc0000010000 */
[----:B------:R-:W2:Y:S01]  /*15370*/  MUFU.EX2 R110, R110 ;  /* 0x0000006e006e7308 */ /* 0x000ea20000000800 */
[----:B------:R-:W-:-:S07]  /*15380*/  FFMA.FTZ R10, R144, R0, -R114 ;  /* 0x00000000900a7223 */ /* 0x000fce0000010872 */
[----:B------:R-:W5:Y:S01]  /*15390*/  MUFU.EX2 R11, R11 ;  /* 0x0000000b000b7308 */ /* 0x000f620000000800 */
[----:B0-----:R-:W-:-:S01]  /*153a0*/  FADD.FTZ R21, R70, R21 ;  /* 0x0000001546157221 */ /* 0x001fc20000010000 */
[----:B---3--:R-:W-:-:S06]  /*153b0*/  FADD.FTZ R132, R115, R132 ;  /* 0x0000008473847221 */ /* 0x008fcc0000010000 */
[----:B------:R-:W0:Y:S01]  /*153c0*/  MUFU.EX2 R111, R111 ;  /* 0x0000006f006f7308 */ /* 0x000e220000000800 */
[----:B------:R-:W-:-:S01]  /*153d0*/  FFMA.FTZ R9, R143, R0, -R114 ;  /* 0x000000008f097223 */ /* 0x000fc20000010872 */
[----:B-1----:R-:W-:Y:S01]  /*153e0*/  FADD.FTZ R21, R109, R21 ;  /* 0x000000156d157221 */ /* 0x002fe20000010000 */
[----:B----4-:R-:W-:-:S05]  /*153f0*/  FADD.FTZ R132, R12, R132 ;  /* 0x000000840c847221 */ /* 0x010fca0000010000 */
[----:B------:R-:W1:Y:S01]  /*15400*/  MUFU.EX2 R112, R112 ;  /* 0x0000007000707308 */ /* 0x000e620000000800 */
[----:B------:R-:W-:-:S01]  /*15410*/  FFMA.FTZ R113, R142, R0, -R114 ;  /* 0x000000008e717223 */ /* 0x000fc20000010872 */
[----:B--2---:R-:W-:Y:S01]  /*15420*/  FADD.FTZ R133, R110, R21 ;  /* 0x000000156e857221 */ /* 0x004fe20000010000 */
[----:B-----5:R-:W-:-:S05]  /*15430*/  FADD.FTZ R132, R11, R132 ;  /* 0x000000840b847221 */ /* 0x020fca0000010000 */
[----:B------:R-:W2:Y:S01]  /*15440*/  MUFU.EX2 R10, R10 ;  /* 0x0000000a000a7308 */ /* 0x000ea20000000800 */
[----:B------:R-:W-:-:S01]  /*15450*/  FFMA.FTZ R114, R141, R0, -R114 ;  /* 0x000000008d727223 */ /* 0x000fc20000010872 */
[----:B0-----:R-:W-:Y:S01]  /*15460*/  FADD.FTZ R132, R111, R132 ;  /* 0x000000846f847221 */ /* 0x001fe20000010000 */
[----:B------:R0:W-:Y:S05]  /*15470*/  STL [R1], R133 ;  /* 0x0000008501007387 */ /* 0x0001ea0000100800 */
[----:B------:R-:W3:Y:S01]  /*15480*/  MUFU.EX2 R9, R9 ;  /* 0x0000000900097308 */ /* 0x000ee20000000800 */
[----:B-1----:R-:W-:-:S07]  /*15490*/  FADD.FTZ R132, R112, R132 ;  /* 0x0000008470847221 */ /* 0x002fce0000010000 */
[----:B------:R-:W1:Y:S01]  /*154a0*/  MUFU.EX2 R113, R113 ;  /* 0x0000007100717308 */ /* 0x000e620000000800 */
[----:B--2---:R-:W-:-:S07]  /*154b0*/  FADD.FTZ R132, R10, R132 ;  /* 0x000000840a847221 */ /* 0x004fce0000010000 */
[----:B------:R-:W2:Y:S01]  /*154c0*/  MUFU.EX2 R114, R114 ;  /* 0x0000007200727308 */ /* 0x000ea20000000800 */
[----:B---3--:R-:W-:-:S04]  /*154d0*/  FADD.FTZ R132, R9, R132 ;  /* 0x0000008409847221 */ /* 0x008fc80000010000 */
[----:B-1----:R-:W-:-:S04]  /*154e0*/  FADD.FTZ R132, R113, R132 ;  /* 0x0000008471847221 */ /* 0x002fc80000010000 */
[----:B--2---:R-:W-:Y:S01]  /*154f0*/  FADD.FTZ R21, R114, R132 ;  /* 0x0000008472157221 */ /* 0x004fe20000010000 */
[----:B0-----:R-:W-:Y:S06]  /*15500*/  @!P0 BRA `(.L_x_1511) ;  /* 0x0000000000048947 */ /* 0x001fec0003800000 */
[----:B------:R-:W-:Y:S01]  /*15510*/  BPT.TRAP 0x1 ;  /* 0x000000040000795c */ /* 0x000fe20000300000 */
.L_x_1511:
[----:B------:R-:W-:Y:S01]  /*15520*/  F2FP.SATFINITE.E4M3.F32.PACK_AB_MERGE_C R107, R108, R107, RZ ;  /* 0x0000006b6c6b723e */ /* 0x000fe200048070ff */
[-C--:B------:R-:W-:Y:S01]  /*15530*/  FMUL.FTZ R108, R24, R106.reuse ;  /* 0x0000006a186c7220 */ /* 0x080fe20000410000 */
[----:B------:R-:W2:Y:S01]  /*15540*/  LDL R132, [R1+0x14] ;  /* 0x0000140001847983 */ /* 0x000ea20000100800 */
[----:B------:R-:W-:Y:S01]  /*15550*/  FMUL.FTZ R25, R25, R106 ;  /* 0x0000006a19197220 */ /* 0x000fe20000410000 */
[----:B------:R-:W-:Y:S01]  /*15560*/  VIADD R15, R15, 0x13260 ;  /* 0x000132600f0f7836 */ /* 0x000fe20000000000 */
[----:B------:R-:W-:Y:S01]  /*15570*/  F2FP.SATFINITE.E4M3.F32.PACK_AB_MERGE_C R113, R114, R113, RZ ;  /* 0x000000717271723e */ /* 0x000fe200048070ff */
[----:B------:R-:W3:Y:S01]  /*15580*/  LDL R24, [R1+0x30] ;  /* 0x0000300001187983 */ /* 0x000ee20000100800 */
[----:B------:R-:W-:Y:S02]  /*15590*/  F2FP.SATFINITE.E4M3.F32.PACK_AB_MERGE_C R105, R115, R105, RZ ;  /* 0x000000697369723e */ /* 0x000fe400048070ff */
[----:B------:R-:W-:Y:S01]  /*155a0*/  F2FP.SATFINITE.E4M3.F32.PACK_AB_MERGE_C R111, R112, R111, RZ ;  /* 0x0000006f706f723e */ /* 0x000fe200048070ff */
[----:B------:R0:W-:Y:S01]  /*155b0*/  STL [R1+0x18], R108 ;  /* 0x0000186c01007387 */ /* 0x0001e20000100800 */
[----:B------:R-:W-:-:S02]  /*155c0*/  F2FP.SATFINITE.E4M3.F32.PACK_AB_MERGE_C R91, R91, R129, RZ ;  /* 0x000000815b5b723e */ /* 0x000fc400048070ff */
[----:B------:R-:W-:Y:S01]  /*155d0*/  F2FP.SATFINITE.E4M3.F32.PACK_AB_MERGE_C R92, R128, R92, RZ ;  /* 0x0000005c805c723e */ /* 0x000fe200048070ff */
[----:B------:R0:W-:Y:S01]  /*155e0*/  STL [R1+0x1c], R25 ;  /* 0x00001c1901007387 */ /* 0x0001e20000100800 */
[----:B------:R-:W-:Y:S01]  /*155f0*/  F2FP.SATFINITE.E4M3.F32.PACK_AB_MERGE_C R139, R9, R10, R113 ;  /* 0x0000000a098b723e */ /* 0x000fe20004807071 */
[----:B------:R-:W-:Y:S01]  /*15600*/  VIADD R9, R14, 0xffffffff ;  /* 0xffffffff0e097836 */ /* 0x000fe20000000000 */
        /* <DEDUP_REMOVED lines=12> */
[----:B------:R-:W-:Y:S01]  /*156d0*/  F2FP.SATFINITE.E4M3.F32.PACK_AB_MERGE_C R109, R110, R109, RZ ;  /* 0x0000006d6e6d723e */ /* 0x000fe200048070ff */
[----:B------:R-:W-:Y:S01]  /*156e0*/  FMUL.FTZ R28, R28, R106 ;  /* 0x0000006a1c1c7220 */ /* 0x000fe20000410000 */
        /* <DEDUP_REMOVED lines=50> */
[----:B--2---:R-:W-:Y:S02]  /*15a10*/  PRMT R15, R132, 0x654, R15 ;  /* 0x00000654840f7816 */ /* 0x004fe4000000000f */
[----:B---3--:R-:W-:Y:S02]  /*15a20*/  ISETP.GT.AND P1, PT, R14, R24, PT ;  /* 0x000000180e00720c */ /* 0x008fe40003f24270 */
[----:B------:R1:W-:Y:S01]  /*15a30*/  SYNCS.ARRIVE.TRANS64.RED.A1T0 RZ, [R15+URZ], RZ ;  /* 0x000000ff0fff79a7 */ /* 0x0003e2000810043f */
[----:B------:R-:W-:Y:S01]  /*15a40*/  IMAD.MOV.U32 R14, RZ, RZ, R9 ;  /* 0x000000ffff0e7224 */ /* 0x000fe200078e0009 */
[----:B-1----:R-:W-:-:S04]  /*15a50*/  F2FP.SATFINITE.E4M3.F32.PACK_AB_MERGE_C R15, R131, R130, RZ ;  /* 0x00000082830f723e */ /* 0x002fc800048070ff */
[----:B------:R-:W-:Y:S01]  /*15a60*/  F2FP.SATFINITE.E4M3.F32.PACK_AB_MERGE_C R152, R88, R89, R15 ;  /* 0x000000595898723e */ /* 0x000fe2000480700f */
[----:B------:R-:W-:-:S04]  /*15a70*/  IMAD.MOV.U32 R15, RZ, RZ, R156 ;  /* 0x000000ffff0f7224 */ /* 0x000fc800078e009c */
[----:B0-----:R-:W-:Y:S05]  /*15a80*/  @P1 BRA `(.L_x_1512) ;  /* 0xffffffd000301947 */ /* 0x001fea000383ffff */
[----:B------:R-:W-:Y:S05]  /*15a90*/  BSYNC B1 ;  /* 0x0000000000017941 */ /* 0x000fea0003800000 */
.L_x_1499:
[----:B------:R-:W-:Y:S05]  /*15aa0*/  BSYNC B0 ;  /* 0x0000000000007941 */ /* 0x000fea0003800000 */
.L_x_1498:
[----:B------:R-:W2:Y:S01]  /*15ab0*/  LDL R10, [R1+0x48] ;  /* 0x00004800010a7983 */ /* 0x000ea20000100800 */
[----:B------:R-:W-:Y:S01]  /*15ac0*/  BSSY B1, `(.L_x_1513) ;  /* 0x00004da000017945 */ /* 0x000fe20003800000 */
[----:B--2---:R-:W-:-:S13]  /*15ad0*/  ISETP.GE.AND P1, PT, R9, R10, PT ;  /* 0x0000000a0900720c */ /* 0x004fda0003f26270 */
[----:B------:R-:W-:Y:S05]  /*15ae0*/  @!P1 BRA `(.L_x_1514) ;  /* 0x0000004c005c9947 */ /* 0x000fea0003800000 */
[----:B-1----:R0:W5:Y:S04]  /*15af0*/  LDL.LU R24, [R1+0x18] ;  /* 0x0000180001187983 */ /* 0x0021680000300800 */
[----:B------:R0:W5:Y:S01]  /*15b00*/  LDL.LU R25, [R1+0x1c] ;  /* 0x00001c0001197983 */ /* 0x0001620000300800 */
[----:B------:R-:W-:Y:S01]  /*15b10*/  BSSY B0, `(.L_x_1515) ;  /* 0x00004ce000007945 */ /* 0x000fe20003800000 */
.L_x_1536:
[----:B------:R-:W-:-:S05]  /*15b20*/  VIADD R12, R23, 0x1 ;  /* 0x00000001170c7836 */ /* 0x000fca0000000000 */
[----:B------:R-:W-:-:S04]  /*15b30*/  ISETP.NE.AND P1, PT, R12, 0x2, PT ;  /* 0x000000020c00780c */ /* 0x000fc80003f25270 */
[----:B------:R-:W-:Y:S02]  /*15b40*/  SEL R13, RZ, 0x1, P1 ;  /* 0x00000001ff0d7807 */ /* 0x000fe40000800000 */
[----:B------:R-:W-:Y:S02]  /*15b50*/  SEL R12, R12, RZ, P1 ;  /* 0x000000ff0c0c7207 */ /* 0x000fe40000800000 */
[----:B------:R-:W-:Y:S01]  /*15b60*/  LOP3.LUT R13, R156, R13, RZ, 0x3c, !PT ;  /* 0x0000000d9c0d7212 */ /* 0x000fe200078e3cff */
[----:B------:R-:W-:Y:S06]  /*15b70*/  @!P0 BRA `(.L_x_1516) ;  /* 0x0000000000048947 */ /* 0x000fec0003800000 */
[----:B------:R-:W-:Y:S01]  /*15b80*/  BPT.TRAP 0x1 ;  /* 0x000000040000795c */ /* 0x000fe20000300000 */
.L_x_1516:
[----:B------:R-:W-:Y:S01]  /*15b90*/  IMAD R11, R12, 0x8, R22 ;  /* 0x000000080c0b7824 */ /* 0x000fe200078e0216 */
[----:B------:R-:W-:-:S04]  /*15ba0*/  SHF.L.U32 R10, R13, 0x1f, RZ ;  /* 0x0000001f0d0a7819 */ /* 0x000fc800000006ff */
[----:B------:R1:W2:Y:S01]  /*15bb0*/  SYNCS.PHASECHK.TRANS64.TRYWAIT P1, [R11+URZ+0x13230], R10 ;  /* 0x0132300a0b0075a7 */ /* 0x0002a2000802017f */
[----:B------:R-:W-:Y:S05]  /*15bc0*/  @!P0 BRA `(.L_x_1517) ;  /* 0x0000000000048947 */ /* 0x000fea0003800000 */
[----:B------:R-:W-:Y:S01]  /*15bd0*/  BPT.TRAP 0x1 ;  /* 0x000000040000795c */ /* 0x000fe20000300000 */
.L_x_1517:
[----:B------:R-:W3:Y:S01]  /*15be0*/  LDL R0, [R1+0x38] ;  /* 0x0000380001007983 */ /* 0x000ee20000100800 */
[----:B------:R-:W-:Y:S01]  /*15bf0*/  BSSY B2, `(.L_x_1518) ;  /* 0x0000007000027945 */ /* 0x000fe20003800000 */
[----:B---3--:R-:W-:-:S04]  /*15c00*/  IMAD R0, R12, 0x280, R0 ;  /* 0x000002800c007824 */ /* 0x008fc800078e0200 */
[C---:B------:R-:W-:Y:S02]  /*15c10*/  VIADD R14, R0.reuse, 0x80 ;  /* 0x00000080000e7836 */ /* 0x040fe40000000000 */
[----:B------:R-:W-:Y:S01]  /*15c20*/  VIADD R20, R0, 0x100 ;  /* 0x0000010000147836 */ /* 0x000fe20000000000 */
[----:B--2---:R-:W-:Y:S06]  /*15c30*/  @P1 BRA `(.L_x_1519) ;  /* 0x0000000000081947 */ /* 0x004fec0003800000 */
[----:B------:R-:W2:Y:S02]  /*15c40*/  SYNCS.PHASECHK.TRANS64.TRYWAIT P1, [R11+URZ+0x13230], R10 ;  /* 0x0132300a0b0075a7 */ /* 0x000ea4000802017f */
[----:B--2---:R-:W-:Y:S05]  /*15c50*/  @!P1 BRA `(.L_x_1520) ;  /* 0x0000011000e09947 */ /* 0x004fea0003800000 */
.L_x_1519:
[----:B------:R-:W-:Y:S05]  /*15c60*/  BSYNC B2 ;  /* 0x0000000000027941 */ /* 0x000fea0003800000 */
.L_x_1518:
[----:B-12---:R-:W-:Y:S01]  /*15c70*/  IMAD.MOV.U32 R10, RZ, RZ, R0 ;  /* 0x000000ffff0a7224 */ /* 0x006fe200078e0000 */
        /* <DEDUP_REMOVED lines=86> */
.L_x_1521:
[----:B------:R-:W-:Y:S01]  /*161e0*/  SHF.L.U32 R0, R156, 0x1f, RZ ;  /* 0x0000001f9c007819 */ /* 0x000fe200000006ff */
[----:B------:R-:W-:-:S04]  /*161f0*/  IMAD R20, R23, 0x8, R22 ;  /* 0x0000000817147824 */ /* 0x000fc800078e0216 */
[----:B------:R1:W2:Y:S01]  /*16200*/  SYNCS.PHASECHK.TRANS64.TRYWAIT P1, [R20+URZ+0x13250], R0 ;  /* 0x01325000140075a7 */ /* 0x0002a2000802017f */
[----:B------:R-:W-:Y:S05]  /*16210*/  @!P0 BRA `(.L_x_1522) ;  /* 0x0000000000048947 */ /* 0x000fea0003800000 */
[----:B------:R-:W-:Y:S01]  /*16220*/  BPT.TRAP 0x1 ;  /* 0x000000040000795c */ /* 0x000fe20000300000 */
.L_x_1522:
[----:B------:R-:W-:Y:S04]  /*16230*/  BSSY B2, `(.L_x_1523) ;  /* 0x0000004000027945 */ /* 0x000fe80003800000 */
[----:B--2---:R-:W-:Y:S05]  /*16240*/  @P1 BRA `(.L_x_1524) ;  /* 0x0000000000081947 */ /* 0x004fea0003800000 */
[----:B------:R-:W2:Y:S02]  /*16250*/  SYNCS.PHASECHK.TRANS64.TRYWAIT P1, [R20+URZ+0x13250], R0 ;  /* 0x01325000140075a7 */ /* 0x000ea4000802017f */
[----:B--2---:R-:W-:Y:S05]  /*16260*/  @!P1 BRA `(.L_x_1525) ;  /* 0x0000010c00709947 */ /* 0x004fea0003800000 */
.L_x_1524:
[----:B------:R-:W-:Y:S05]  /*16270*/  BSYNC B2 ;  /* 0x0000000000027941 */ /* 0x000fea0003800000 */
.L_x_1523:
[----:B-12---:R-:W-:Y:S01]  /*16280*/  VIADD R0, R22, 0x1000 ;  /* 0x0000100016007836 */ /* 0x006fe20000000000 */
[----:B-----5:R-:W-:Y:S01]  /*16290*/  WARPGROUP.ARRIVE ;  /* 0x00000000000079c5 */ /* 0x020fe20000000000 */
        /* <DEDUP_REMOVED lines=39> */
.L_x_1526:
[----:B------:R-:W2:Y:S01]  /*16510*/  LDL R14, [R1+0x34] ;  /* 0x00003400010e7983 */ /* 0x000ea20000100800 */
[----:B------:R-:W1:Y:S03]  /*16520*/  LDC R10, c[0x0][0x448] ;  /* 0x00011200ff0a7b82 */ /* 0x000e660000000800 */
[----:B------:R-:W2:Y:S04]  /*16530*/  LDL R0, [R1+0x44] ;  /* 0x0000440001007983 */ /* 0x000ea80000100800 */
[----:B------:R-:W3:Y:S01]  /*16540*/  LDL R136, [R1+0x28] ;  /* 0x0000280001887983 */ /* 0x000ee20000100800 */
[----:B------:R-:W4:Y:S03]  /*16550*/  LDC R144, c[0x0][0x9e4] ;  /* 0x00027900ff907b82 */ /* 0x000f260000000800 */
[----:B------:R-:W5:Y:S04]  /*16560*/  LDL R143, [R1+0xc] ;  /* 0x00000c00018f7983 */ /* 0x000f680000100800 */
[----:B------:R-:W5:Y:S04]  /*16570*/  LDL R142, [R1+0x4] ;  /* 0x00000400018e7983 */ /* 0x000f680000100800 */
[----:B------:R-:W5:Y:S01]  /*16580*/  LDL R141, [R1+0x14] ;  /* 0x00001400018d7983 */ /* 0x000f620000100800 */
[----:B-1----:R-:W-:-:S13]  /*16590*/  ISETP.NE.AND P1, PT, R10, 0x1, PT ;  /* 0x000000010a00780c */ /* 0x002fda0003f25270 */
[----:B------:R-:W1:Y:S08]  /*165a0*/  @P1 LDC R11, c[0x0][0x44c] ;  /* 0x00011300ff0b1b82 */ /* 0x000e700000000800 */
        /* <DEDUP_REMOVED lines=87> */
[----:B-1----:R-:W-:-:S05]  /*16b20*/  @P1 IMAD.HI.U32 R11, R0, R11, RZ ;  /* 0x0000000b000b1227 */ /* 0x002fca00078e00ff */
[----:B0-----:R-:W-:Y:S01]  /*16b30*/  @P1 SHF.R.U32.HI R0, RZ, R10, R11 ;  /* 0x0000000aff001219 */ /* 0x001fe2000001160b */
        /* <DEDUP_REMOVED lines=19> */
[----:B------:R-:W-:Y:S01]  /*16c70*/  IMAD R56, R12, 0x8, R22 ;  /* 0x000000080c387824 */ /* 0x000fe200078e0216 */
[----:B----4-:R-:W-:-:S02]  /*16c80*/  ISETP.GE.AND P1, PT, R144, 0x1, PT ;  /* 0x000000019000780c */ /* 0x010fc40003f26270 */
[----:B---3--:R-:W-:Y:S01]  /*16c90*/  IADD3 R137, -R136, 0x1, R70 ;  /* 0x0000000188897810 */ /* 0x008fe20007ffe146 */
[----:B------:R-:W1:Y:S01]  /*16ca0*/  MUFU.TANH R10, R10 ;  /* 0x0000000a000a7308 */ /* 0x000e620000002400 */
[----:B------:R-:W-:Y:S02]  /*16cb0*/  VIADD R56, R56, 0x13240 ;  /* 0x0001324038387836 */ /* 0x000fe40000000000 */
[----:B-----5:R-:W-:-:S05]  /*16cc0*/  IADD3 R137, -R142, R137, R143 ;  /* 0x000000898e897210 */ /* 0x020fca0007ffe18f */
[----:B------:R-:W2:Y:S01]  /*16cd0*/  MUFU.TANH R14, R14 ;  /* 0x0000000e000e7308 */ /* 0x000ea20000002400 */
[----:B------:R-:W-:-:S07]  /*16ce0*/  PRMT R56, R141, 0x654, R56 ;  /* 0x000006548d387816 */ /* 0x000fce0000000038 */
        /* <DEDUP_REMOVED lines=59> */
[----:B------:R-:W-:Y:S02]  /*170a0*/  IMAD.IADD R67, R70, 0x1, -R136 ;  /* 0x0000000146437824 */ /* 0x000fe400078e0a88 */
[--C-:B0-----:R-:W-:Y:S02]  /*170b0*/  IMAD.IADD R136, R138, 0x1, R139.reuse ;  /* 0x000000018a887824 */ /* 0x101fe400078e028b */
[----:B------:R-:W-:Y:S01]  /*170c0*/  IMAD.IADD R71, R137, 0x1, R139 ;  /* 0x0000000189477824 */ /* 0x000fe200078e028b */
[----:B--234-:R-:W-:Y:S06]  /*170d0*/  @!P1 BRA `(.L_x_1527) ;  /* 0x0000000000549947 */ /* 0x01cfec0003800000 */
        /* <DEDUP_REMOVED lines=12> */
.L_x_1529:
[----:B------:R-:W-:-:S05]  /*171a0*/  IMAD.U32 R140, RZ, RZ, UR37 ;  /* 0x00000025ff8c7e24 */ /* 0x000fca000f8e00ff */
[----:B------:R-:W-:-:S13]  /*171b0*/  ISETP.NE.AND P1, PT, R140, 0x1, PT ;  /* 0x000000018c00780c */ /* 0x000fda0003f25270 */
[----:B------:R-:W0:Y:S02]  /*171c0*/  @P1 LDC.64 R56, c[0x0][0x9e8] ;  /* 0x00027a00ff381b82 */ /* 0x000e240000000a00 */
[----:B0-----:R-:W-:-:S05]  /*171d0*/  @P1 IMAD.HI.U32 R56, R139, R56, RZ ;  /* 0x000000388b381227 */ /* 0x001fca00078e00ff */
[----:B------:R-:W-:-:S07]  /*171e0*/  @P1 SHF.R.U32.HI R139, RZ, R57, R56 ;  /* 0x00000039ff8b1219 */ /* 0x000fce0000011638 */
.L_x_1530:
[----:B------:R-:W-:Y:S05]  /*171f0*/  BSYNC B2 ;  /* 0x0000000000027941 */ /* 0x000fea0003800000 */
.L_x_1528:
[----:B------:R-:W-:-:S05]  /*17200*/  IMAD R139, R139, R140, R67 ;  /* 0x0000008c8b8b7224 */ /* 0x000fca00078e0243 */
[----:B------:R-:W-:Y:S02]  /*17210*/  VIMNMX R71, R71, R139, !PT ;  /* 0x0000008b47477248 */ /* 0x000fe40007fe0100 */
[----:B------:R-:W-:-:S07]  /*17220*/  VIADDMNMX R136, R139, R140, R136, PT ;  /* 0x0000008c8b887246 */ /* 0x000fce0003800188 */
.L_x_1527:
        /* <DEDUP_REMOVED lines=247> */
.L_x_1533:
[----:B------:R-:W-:-:S05]  /*181a0*/  IMAD.U32 R10, RZ, RZ, UR37 ;  /* 0x00000025ff0a7e24 */ /* 0x000fca000f8e00ff */
[----:B------:R-:W-:-:S13]  /*181b0*/  ISETP.NE.AND P6, PT, R10, 0x1, PT ;  /* 0x000000010a00780c */ /* 0x000fda0003fc5270 */
[----:B------:R-:W0:Y:S02]  /*181c0*/  @P6 LDC.64 R56, c[0x0][0x9e8] ;  /* 0x00027a00ff386b82 */ /* 0x000e240000000a00 */
[----:B0-----:R-:W-:-:S05]  /*181d0*/  @P6 IMAD.HI.U32 R56, R0, R56, RZ ;  /* 0x0000003800386227 */ /* 0x001fca00078e00ff */
[----:B------:R-:W-:-:S07]  /*181e0*/  @P6 SHF.R.U32.HI R0, RZ, R57, R56 ;  /* 0x00000039ff006219 */ /* 0x000fce0000011638 */
.L_x_1534:
[----:B------:R-:W-:Y:S05]  /*181f0*/  BSYNC B2 ;  /* 0x0000000000027941 */ /* 0x000fea0003800000 */
.L_x_1532:
[----:B------:R-:W-:-:S05]  /*18200*/  IMAD R0, R0, R10, R67 ;  /* 0x0000000a00007224 */ /* 0x000fca00078e0243 */
[----:B------:R-:W-:Y:S02]  /*18210*/  VIMNMX R137, R137, R0, !PT ;  /* 0x0000000089897248 */ /* 0x000fe40007fe0100 */
[----:B------:R-:W-:-:S07]  /*18220*/  VIADDMNMX R138, R0, R10, R138, PT ;  /* 0x0000000a008a7246 */ /* 0x000fce000380018a */
.L_x_1531:
        /* <DEDUP_REMOVED lines=8> */
[C---:B------:R-:W-:Y:S02]  /*182b0*/  ISETP.LT.OR P1, PT, R138.reuse, 0x19, P1 ;  /* 0x000000198a00780c */ /* 0x040fe40000f21670 */
[----:B------:R-:W-:Y:S02]  /*182c0*/  ISETP.GT.AND P5, PT, R137, 0x11, !P5 ;  /* 0x000000118900780c */ /* 0x000fe40006fa4270 */
[----:B------:R-:W-:Y:S02]  /*182d0*/  FSEL R129, R129, -INF , !P1 ;  /* 0xff80000081817808 */ /* 0x000fe40004800000 */
[----:B------:R-:W-:Y:S02]  /*182e0*/  LOP3.LUT P1, RZ, R17, 0x1, RZ, 0xc0, !PT ;  /* 0x0000000111ff7812 */ /* 0x000fe4000782c0ff */
[----:B------:R-:W-:-:S02]  /*182f0*/  ISETP.LT.OR P5, PT, R138, 0x12, P5 ;  /* 0x000000128a00780c */ /* 0x000fc40002fa1670 */
[C---:B------:R-:W-:Y:S02]  /*18300*/  ISETP.GT.AND P1, PT, R137.reuse, 0x19, !P1 ;  /* 0x000000198900780c */ /* 0x040fe40004f24270 */
        /* <DEDUP_REMOVED lines=18> */
[C---:B------:R-:W-:Y:S02]  /*18430*/  ISETP.GT.AND P1, PT, R137.reuse, 0x28, !P5 ;  /* 0x000000288900780c */ /* 0x040fe40006f24270 */
        /* <DEDUP_REMOVED lines=89> */
[C---:B------:R-:W-:Y:S02]  /*189d0*/  LOP3.LUT P1, RZ, R16.reuse, 0x2000, RZ, 0xc0, !PT ;  /* 0x0000200010ff7812 */ /* 0x040fe4000782c0ff */
[----:B------:R-:W-:Y:S02]  /*189e0*/  LOP3.LUT P0, RZ, R16, 0x1, RZ, 0xc0, !PT ;  /* 0x0000000110ff7812 */ /* 0x000fe4000780c0ff */
[----:B------:R-:W-:Y:S02]  /*189f0*/  FMNMX.FTZ R0, R72, R0, !PT ;  /* 0x0000000048007209 */ /* 0x000fe40007810000 */
[C---:B------:R-:W-:Y:S02]  /*18a00*/  ISETP.GT.AND P1, PT, R137.reuse, 0x68, !P1 ;  /* 0x000000688900780c */ /* 0x040fe40004f24270 */
[----:B------:R-:W-:-:S02]  /*18a10*/  ISETP.GT.AND P0, PT, R137, RZ, !P0 ;  /* 0x000000ff8900720c */ /* 0x000fc40004704270 */
[----:B------:R-:W-:Y:S02]  /*18a20*/  FMNMX.FTZ R0, R73, R0, !PT ;  /* 0x0000000049007209 */ /* 0x000fe40007810000 */
[C---:B------:R-:W-:Y:S02]  /*18a30*/  ISETP.LT.OR P1, PT, R138.reuse, 0x69, P1 ;  /* 0x000000698a00780c */ /* 0x040fe40000f21670 */
[----:B------:R-:W-:Y:S02]  /*18a40*/  ISETP.LT.OR P0, PT, R138, 0x1, P0 ;  /* 0x000000018a00780c */ /* 0x000fe40000701670 */
[----:B------:R-:W-:Y:S02]  /*18a50*/  FMNMX.FTZ R0, R76, R0, !PT ;  /* 0x000000004c007209 */ /* 0x000fe40007810000 */
[----:B------:R-:W-:Y:S02]  /*18a60*/  FSEL R78, R78, -INF , !P1 ;  /* 0xff8000004e4e7808 */ /* 0x000fe40004800000 */
[----:B------:R-:W-:-:S02]  /*18a70*/  LOP3.LUT P1, RZ, R16, 0x1000, RZ, 0xc0, !PT ;  /* 0x0000100010ff7812 */ /* 0x000fc4000782c0ff */
[----:B------:R-:W-:Y:S02]  /*18a80*/  FSEL R56, R11, -INF , !P0 ;  /* 0xff8000000b387808 */ /* 0x000fe40004000000 */
[----:B------:R-:W-:Y:S02]  /*18a90*/  FMNMX.FTZ R0, R77, R0, !PT ;  /* 0x000000004d007209 */ /* 0x000fe40007810000 */
[----:B------:R-:W-:Y:S02]  /*18aa0*/  ISETP.GT.AND P1, PT, R137, 0x69, !P1 ;  /* 0x000000698900780c */ /* 0x000fe40004f24270 */
[----:B------:R-:W-:Y:S02]  /*18ab0*/  FMNMX.FTZ R11, R56, R3, !PT ;  /* 0x00000003380b7209 */ /* 0x000fe40007810000 */
[----:B------:R-:W-:Y:S02]  /*18ac0*/  FMNMX.FTZ R0, R80, R0, !PT ;  /* 0x0000000050007209 */ /* 0x000fe40007810000 */
[----:B------:R-:W-:-:S02]  /*18ad0*/  ISETP.LT.OR P1, PT, R138, 0x6a, P1 ;  /* 0x0000006a8a00780c */ /* 0x000fc40000f21670 */
[----:B------:R-:W-:Y:S02]  /*18ae0*/  FMNMX.FTZ R11, R15, R11, !PT ;  /* 0x0000000b0f0b7209 */ /* 0x000fe40007810000 */
[----:B------:R-:W-:Y:S02]  /*18af0*/  FMNMX.FTZ R0, R81, R0, !PT ;  /* 0x0000000051007209 */ /* 0x000fe40007810000 */
[----:B------:R-:W-:Y:S02]  /*18b00*/  FSEL R79, R79, -INF , !P1 ;  /* 0xff8000004f4f7808 */ /* 0x000fe40004800000 */
[----:B------:R-:W-:Y:S02]  /*18b10*/  FMNMX.FTZ R11, R121, R11, !PT ;  /* 0x0000000b790b7209 */ /* 0x000fe40007810000 */
[----:B------:R-:W-:Y:S02]  /*18b20*/  LOP3.LUT P1, RZ, R16, 0x800, RZ, 0xc0, !PT ;  /* 0x0000080010ff7812 */ /* 0x000fe4000782c0ff */
[----:B------:R-:W-:-:S02]  /*18b30*/  FMNMX.FTZ R0, R84, R0, !PT ;  /* 0x0000000054007209 */ /* 0x000fc40007810000 */
[----:B------:R-:W-:Y:S02]  /*18b40*/  FMNMX.FTZ R11, R122, R11, !PT ;  /* 0x0000000b7a0b7209 */ /* 0x000fe40007810000 */
[----:B------:R-:W-:Y:S02]  /*18b50*/  ISETP.GT.AND P1, PT, R137, 0x70, !P1 ;  /* 0x000000708900780c */ /* 0x000fe40004f24270 */
[----:B------:R-:W-:Y:S02]  /*18b60*/  FMNMX.FTZ R0, R85, R0, !PT ;  /* 0x0000000055007209 */ /* 0x000fe40007810000 */
[----:B------:R-:W-:Y:S02]  /*18b70*/  FMNMX.FTZ R11, R125, R11, !PT ;  /* 0x0000000b7d0b7209 */ /* 0x000fe40007810000 */
[----:B------:R-:W-:Y:S02]  /*18b80*/  ISETP.LT.OR P1, PT, R138, 0x71, P1 ;  /* 0x000000718a00780c */ /* 0x000fe40000f21670 */
[----:B------:R-:W-:-:S02]  /*18b90*/  FMNMX.FTZ R0, R132, R0, !PT ;  /* 0x0000000084007209 */ /* 0x000fc40007810000 */
[----:B------:R-:W-:Y:S02]  /*18ba0*/  FMNMX.FTZ R11, R126, R11, !PT ;  /* 0x0000000b7e0b7209 */ /* 0x000fe40007810000 */
[----:B------:R-:W-:Y:S02]  /*18bb0*/  FSEL R82, R82, -INF , !P1 ;  /* 0xff80000052527808 */ /* 0x000fe40004800000 */
[----:B------:R-:W-:Y:S02]  /*18bc0*/  LOP3.LUT P1, RZ, R16, 0x400, RZ, 0xc0, !PT ;  /* 0x0000040010ff7812 */ /* 0x000fe4000782c0ff */
[----:B------:R-:W-:Y:S02]  /*18bd0*/  FMNMX.FTZ R0, R133, R0, !PT ;  /* 0x0000000085007209 */ /* 0x000fe40007810000 */
[----:B------:R-:W-:Y:S02]  /*18be0*/  FMNMX.FTZ R11, R129, R11, !PT ;  /* 0x0000000b810b7209 */ /* 0x000fe40007810000 */
[----:B------:R-:W-:-:S02]  /*18bf0*/  ISETP.GT.AND P1, PT, R137, 0x71, !P1 ;  /* 0x000000718900780c */ /* 0x000fc40004f24270 */
[----:B------:R-:W-:Y:S02]  /*18c00*/  FMNMX.FTZ R0, R134, R0, !PT ;  /* 0x0000000086007209 */ /* 0x000fe40007810000 */
[----:B------:R-:W-:Y:S02]  /*18c10*/  FMNMX.FTZ R11, R130, R11, !PT ;  /* 0x0000000b820b7209 */ /* 0x000fe40007810000 */
[----:B------:R-:W-:Y:S02]  /*18c20*/  ISETP.LT.OR P1, PT, R138, 0x72, P1 ;  /* 0x000000728a00780c */ /* 0x000fe40000f21670 */
[----:B------:R-:W-:Y:S02]  /*18c30*/  FMNMX.FTZ R0, R135, R0, !PT ;  /* 0x0000000087007209 */ /* 0x000fe40007810000 */
[----:B------:R-:W-:Y:S02]  /*18c40*/  FMNMX.FTZ R11, R106, R11, !PT ;  /* 0x0000000b6a0b7209 */ /* 0x000fe40007810000 */
[----:B------:R-:W-:-:S02]  /*18c50*/  FSEL R83, R83, -INF , !P1 ;  /* 0xff80000053537808 */ /* 0x000fc40004800000 */
[----:B------:R-:W-:Y:S02]  /*18c60*/  FMNMX.FTZ R0, R63, R0, !PT ;  /* 0x000000003f007209 */ /* 0x000fe40007810000 */
[----:B------:R-:W-:Y:S02]  /*18c70*/  LOP3.LUT P1, RZ, R16, 0x200, RZ, 0xc0, !PT ;  /* 0x0000020010ff7812 */ /* 0x000fe4000782c0ff */
[----:B------:R-:W-:Y:S02]  /*18c80*/  FMNMX.FTZ R11, R107, R11, !PT ;  /* 0x0000000b6b0b7209 */ /* 0x000fe40007810000 */
[----:B------:R-:W-:Y:S02]  /*18c90*/  FMNMX.FTZ R0, R65, R0, !PT ;  /* 0x0000000041007209 */ /* 0x000fe40007810000 */
[----:B------:R-:W-:Y:S02]  /*18ca0*/  ISETP.GT.AND P1, PT, R137, 0x78, !P1 ;  /* 0x000000788900780c */ /* 0x000fe40004f24270 */
[----:B------:R-:W-:-:S02]  /*18cb0*/  FMNMX.FTZ R11, R110, R11, !PT ;  /* 0x0000000b6e0b7209 */ /* 0x000fc40007810000 */
[----:B------:R-:W-:Y:S02]  /*18cc0*/  LOP3.LUT P5, RZ, R16, 0x40, RZ, 0xc0, !PT ;  /* 0x0000004010ff7812 */ /* 0x000fe400078ac0ff */
[----:B------:R-:W-:Y:S02]  /*18cd0*/  FMNMX.FTZ R0, R68, R0, !PT ;  /* 0x0000000044007209 */ /* 0x000fe40007810000 */
[----:B------:R-:W-:Y:S02]  /*18ce0*/  ISETP.LT.OR P1, PT, R138, 0x79, P1 ;  /* 0x000000798a00780c */ /* 0x000fe40000f21670 */
[----:B------:R-:W-:Y:S02]  /*18cf0*/  FMNMX.FTZ R11, R111, R11, !PT ;  /* 0x0000000b6f0b7209 */ /* 0x000fe40007810000 */
[----:B------:R-:W-:Y:S02]  /*18d00*/  ISETP.GT.AND P5, PT, R137, 0x81, !P5 ;  /* 0x000000818900780c */ /* 0x000fe40006fa4270 */
[----:B------:R-:W-:-:S02]  /*18d10*/  FMNMX.FTZ R0, R69, R0, !PT ;  /* 0x0000000045007209 */ /* 0x000fc40007810000 */
[----:B------:R-:W-:Y:S02]  /*18d20*/  FSEL R86, R86, -INF , !P1 ;  /* 0xff80000056567808 */ /* 0x000fe40004800000 */
[----:B------:R-:W-:Y:S01]  /*18d30*/  LOP3.LUT P1, RZ, R16, 0x100, RZ, 0xc0, !PT ;  /* 0x0000010010ff7812 */ /* 0x000fe2000782c0ff */
[----:B------:R-:W0:Y:S01]  /*18d40*/  SHFL.BFLY PT, R10, R0, 0x2, 0x1f ;  /* 0x0c401f00000a7f89 */ /* 0x000e2200000e0000 */
[----:B------:R-:W-:Y:S02]  /*18d50*/  FMNMX.FTZ R11, R114, R11, !PT ;  /* 0x0000000b720b7209 */ /* 0x000fe40007810000 */
[----:B------:R-:W-:Y:S02]  /*18d60*/  ISETP.GT.AND P1, PT, R137, 0x79, !P1 ;  /* 0x000000798900780c */ /* 0x000fe40004f24270 */
[----:B------:R-:W-:Y:S02]  /*18d70*/  FMNMX.FTZ R11, R115, R11, !PT ;  /* 0x0000000b730b7209 */ /* 0x000fe40007810000 */
[----:B------:R-:W-:-:S02]  /*18d80*/  LOP3.LUT R17, R17, 0xffffff7f, RZ, 0xc0, !PT ;  /* 0xffffff7f11117812 */ /* 0x000fc400078ec0ff */
[----:B------:R-:W-:Y:S02]  /*18d90*/  ISETP.LT.OR P1, PT, R138, 0x7a, P1 ;  /* 0x0000007a8a00780c */ /* 0x000fe40000f21670 */
[----:B------:R-:W-:Y:S02]  /*18da0*/  FMNMX.FTZ R11, R118, R11, !PT ;  /* 0x0000000b760b7209 */ /* 0x000fe40007810000 */
[----:B------:R-:W-:Y:S02]  /*18db0*/  @P5 LOP3.LUT R17, R17, 0x80, RZ, 0xfc, !PT ;  /* 0x0000008011115812 */ /* 0x000fe400078efcff */
[----:B------:R-:W-:Y:S02]  /*18dc0*/  FSEL R87, R87, -INF , !P1 ;  /* 0xff80000057577808 */ /* 0x000fe40004800000 */
[----:B------:R-:W-:Y:S02]  /*18dd0*/  FMNMX.FTZ R11, R119, R11, !PT ;  /* 0x0000000b770b7209 */ /* 0x000fe40007810000 */
[----:B------:R-:W-:-:S02]  /*18de0*/  LOP3.LUT P1, RZ, R16, 0x80, RZ, 0xc0, !PT ;  /* 0x0000008010ff7812 */ /* 0x000fc4000782c0ff */
[----:B------:R-:W-:Y:S02]  /*18df0*/  LOP3.LUT P5, RZ, R17, 0x4, RZ, 0xc0, !PT ;  /* 0x0000000411ff7812 */ /* 0x000fe400078ac0ff */
[----:B------:R-:W-:Y:S02]  /*18e00*/  FMNMX.FTZ R11, R90, R11, !PT ;  /* 0x0000000b5a0b7209 */ /* 0x000fe40007810000 */
[C---:B------:R-:W-:Y:S02]  /*18e10*/  ISETP.GT.AND P1, PT, R137.reuse, 0x80, !P1 ;  /* 0x000000808900780c */ /* 0x040fe40004f24270 */
[----:B------:R-:W-:Y:S02]  /*18e20*/  ISETP.GT.AND P5, PT, R137, 0x99, !P5 ;  /* 0x000000998900780c */ /* 0x000fe40006fa4270 */
[----:B------:R-:W-:Y:S02]  /*18e30*/  FMNMX.FTZ R11, R91, R11, !PT ;  /* 0x0000000b5b0b7209 */ /* 0x000fe40007810000 */
[----:B------:R-:W-:-:S02]  /*18e40*/  ISETP.LT.OR P1, PT, R138, 0x81, P1 ;  /* 0x000000818a00780c */ /* 0x000fc40000f21670 */
[----:B------:R-:W-:Y:S02]  /*18e50*/  FMNMX.FTZ R11, R94, R11, !PT ;  /* 0x0000000b5e0b7209 */ /* 0x000fe40007810000 */
[----:B------:R-:W-:Y:S02]  /*18e60*/  FSEL R131, R131, -INF , !P1 ;  /* 0xff80000083837808 */ /* 0x000fe40004800000 */
[C---:B------:R-:W-:Y:S02]  /*18e70*/  LOP3.LUT P4, RZ, R16.reuse, 0x20, RZ, 0xc0, !PT ;  /* 0x0000002010ff7812 */ /* 0x040fe4000788c0ff */
[C---:B------:R-:W-:Y:S02]  /*18e80*/  LOP3.LUT P6, RZ, R16.reuse, 0x10, RZ, 0xc0, !PT ;  /* 0x0000001010ff7812 */ /* 0x040fe400078cc0ff */
[C---:B------:R-:W-:Y:S02]  /*18e90*/  LOP3.LUT P3, RZ, R16.reuse, 0x8, RZ, 0xc0, !PT ;  /* 0x0000000810ff7812 */ /* 0x040fe4000786c0ff */
[----:B------:R-:W-:-:S02]  /*18ea0*/  LOP3.LUT P2, RZ, R16, 0x4, RZ, 0xc0, !PT ;  /* 0x0000000410ff7812 */ /* 0x000fc4000784c0ff */
[C---:B------:R-:W-:Y:S02]  /*18eb0*/  LOP3.LUT P1, RZ, R16.reuse, 0x2, RZ, 0xc0, !PT ;  /* 0x0000000210ff7812 */ /* 0x040fe4000782c0ff */
[----:B------:R-:W-:Y:S02]  /*18ec0*/  LOP3.LUT R16, R16, 0xfffffffd, RZ, 0xc0, !PT ;  /* 0xfffffffd10107812 */ /* 0x000fe400078ec0ff */
[----:B0-----:R-:W-:Y:S02]  /*18ed0*/  FMNMX.FTZ R10, R0, R10, !PT ;  /* 0x0000000a000a7209 */ /* 0x001fe40007810000 */
[----:B------:R-:W-:Y:S02]  /*18ee0*/  FMNMX.FTZ R11, R95, R11, !PT ;  /* 0x0000000b5f0b7209 */ /* 0x000fe40007810000 */
[----:B------:R-:W-:Y:S01]  /*18ef0*/  @P5 LOP3.LUT R16, R16, 0x2, RZ, 0xfc, !PT ;  /* 0x0000000210105812 */ /* 0x000fe200078efcff */
[----:B------:R-:W0:Y:S01]  /*18f00*/  SHFL.BFLY PT, R0, R10, 0x1, 0x1f ;  /* 0x0c201f000a007f89 */ /* 0x000e2200000e0000 */
[----:B------:R-:W-:-:S02]  /*18f10*/  LOP3.LUT P5, RZ, R17, 0x80, RZ, 0xc0, !PT ;  /* 0x0000008011ff7812 */ /* 0x000fc400078ac0ff */
[----:B------:R-:W-:Y:S02]  /*18f20*/  FMNMX.FTZ R11, R98, R11, !PT ;  /* 0x0000000b620b7209 */ /* 0x000fe40007810000 */
[----:B------:R-:W-:Y:S02]  /*18f30*/  ISETP.LT.OR P5, PT, R138, 0x82, P5 ;  /* 0x000000828a00780c */ /* 0x000fe40002fa1670 */
[----:B------:R-:W-:Y:S02]  /*18f40*/  FMNMX.FTZ R11, R99, R11, !PT ;  /* 0x0000000b630b7209 */ /* 0x000fe40007810000 */
[----:B------:R-:W-:Y:S02]  /*18f50*/  ISETP.GT.AND P4, PT, R137, 0x88, !P4 ;  /* 0x000000888900780c */ /* 0x000fe40006784270 */
[----:B------:R-:W-:Y:S02]  /*18f60*/  FMNMX.FTZ R11, R102, R11, !PT ;  /* 0x0000000b660b7209 */ /* 0x000fe40007810000 */
[----:B------:R-:W-:-:S02]  /*18f70*/  LOP3.LUT R16, R16, 0xfffffff7, RZ, 0xc0, !PT ;  /* 0xfffffff710107812 */ /* 0x000fc400078ec0ff */
[----:B------:R-:W-:Y:S02]  /*18f80*/  FMNMX.FTZ R11, R103, R11, !PT ;  /* 0x0000000b670b7209 */ /* 0x000fe40007810000 */
[----:B------:R-:W-:Y:S02]  /*18f90*/  ISETP.LT.OR P4, PT, R138, 0x89, P4 ;  /* 0x000000898a00780c */ /* 0x000fe40002781670 */
[----:B------:R-:W-:Y:S02]  /*18fa0*/  FMNMX.FTZ R11, R74, R11, !PT ;  /* 0x0000000b4a0b7209 */ /* 0x000fe40007810000 */
[----:B------:R-:W-:Y:S02]  /*18fb0*/  @P5 LOP3.LUT R16, R16, 0x8, RZ, 0xfc, !PT ;  /* 0x0000000810105812 */ /* 0x000fe400078efcff */
[----:B------:R-:W-:Y:S02]  /*18fc0*/  FMNMX.FTZ R11, R75, R11, !PT ;  /* 0x0000000b4b0b7209 */ /* 0x000fe40007810000 */
[----:B------:R-:W-:-:S02]  /*18fd0*/  LOP3.LUT P5, RZ, R16, 0x2, RZ, 0xc0, !PT ;  /* 0x0000000210ff7812 */ /* 0x000fc400078ac0ff */
[----:B------:R-:W-:Y:S02]  /*18fe0*/  LOP3.LUT R16, R16, 0xfffffffb, RZ, 0xc0, !PT ;  /* 0xfffffffb10107812 */ /* 0x000fe400078ec0ff */
[----:B------:R-:W-:Y:S02]  /*18ff0*/  ISETP.GT.AND P6, PT, R137, 0x89, !P6 ;  /* 0x000000898900780c */ /* 0x000fe400077c4270 */
[----:B0-----:R-:W-:Y:S02]  /*19000*/  FMNMX.FTZ R10, R10, R0, !PT ;  /* 0x000000000a0a7209 */ /* 0x001fe40007810000 */
[----:B------:R-:W-:Y:S02]  /*19010*/  FMNMX.FTZ R11, R78, R11, !PT ;  /* 0x0000000b4e0b7209 */ /* 0x000fe40007810000 */
[----:B------:R-:W-:Y:S02]  /*19020*/  @P4 LOP3.LUT R16, R16, 0x4, RZ, 0xfc, !PT ;  /* 0x0000000410104812 */ /* 0x000fe400078efcff */
[----:B------:R-:W-:-:S02]  /*19030*/  ISETP.LT.OR P4, PT, R138, 0x8a, P6 ;  /* 0x0000008a8a00780c */ /* 0x000fc40003781670 */
[C---:B------:R-:W-:Y:S02]  /*19040*/  FSETP.NEU.FTZ.AND P6, PT, R10.reuse, -INF , PT ;  /* 0xff8000000a00780b */ /* 0x040fe40003fdd000 */
[----:B------:R-:W-:Y:S02]  /*19050*/  FMNMX.FTZ R11, R79, R11, !PT ;  /* 0x0000000b4f0b7209 */ /* 0x000fe40007810000 */
[----:B------:R-:W-:Y:S02]  /*19060*/  FSEL R0, R10, RZ, P6 ;  /* 0x000000ff0a007208 */ /* 0x000fe40003000000 */
[----:B------:R-:W-:Y:S02]  /*19070*/  FMNMX.FTZ R11, R82, R11, !PT ;  /* 0x0000000b520b7209 */ /* 0x000fe40007810000 */
[----:B------:R-:W-:Y:S01]  /*19080*/  LOP3.LUT R17, R17, 0xffffffbf, RZ, 0xc0, !PT ;  /* 0xffffffbf11117812 */ /* 0x000fe200078ec0ff */
[----:B------:R-:W-:-:S01]  /*19090*/  FADD.FTZ R8, -R0, R8 ;  /* 0x0000000800087221 */ /* 0x000fc20000010100 */
[----:B------:R-:W-:Y:S01]  /*190a0*/  FMNMX.FTZ R11, R83, R11, !PT ;  /* 0x0000000b530b7209 */ /* 0x000fe20007810000 */
[----:B------:R-:W-:Y:S01]  /*190b0*/  IMAD.U32 R0, RZ, RZ, UR36 ;  /* 0x00000024ff007e24 */ /* 0x000fe2000f8e00ff */
[----:B------:R-:W-:-:S02]  /*190c0*/  @P4 LOP3.LUT R17, R17, 0x40, RZ, 0xfc, !PT ;  /* 0x0000004011114812 */ /* 0x000fc400078efcff */
[----:B------:R-:W-:Y:S01]  /*190d0*/  FMNMX.FTZ R11, R86, R11, !PT ;  /* 0x0000000b560b7209 */ /* 0x000fe20007810000 */
[-C--:B------:R-:W-:Y:S01]  /*190e0*/  FFMA.FTZ R57, R10, R0.reuse, -8 ;  /* 0xc10000000a397423 */ /* 0x080fe20000010000 */
[----:B------:R-:W-:Y:S01]  /*190f0*/  LOP3.LUT P4, RZ, R16, 0x8, RZ, 0xc0, !PT ;  /* 0x0000000810ff7812 */ /* 0x000fe2000788c0ff */
[-C--:B------:R-:W-:Y:S01]  /*19100*/  FMUL.FTZ R8, R8, R0.reuse ;  /* 0x0000000008087220 */ /* 0x080fe20000410000 */
[----:B------:R-:W-:Y:S02]  /*19110*/  FMNMX.FTZ R11, R87, R11, !PT ;  /* 0x0000000b570b7209 */ /* 0x000fe40007810000 */
[----:B------:R-:W-:Y:S02]  /*19120*/  FSEL R57, R57, RZ, P6 ;  /* 0x000000ff39397208 */ /* 0x000fe40003000000 */
[----:B------:R-:W-:Y:S01]  /*19130*/  LOP3.LUT P6, RZ, R16, 0x4, RZ, 0xc0, !PT ;  /* 0x0000000410ff7812 */ /* 0x000fe200078cc0ff */
[----:B------:R-:W-:Y:S01]  /*19140*/  MUFU.EX2 R8, R8 ;  /* 0x0000000800087308 */ /* 0x000fe20000000800 */
[----:B------:R-:W-:Y:S01]  /*19150*/  FSEL R58, R58, -INF , !P4 ;  /* 0xff8000003a3a7808 */ /* 0x000fe20006000000 */
[-CC-:B------:R-:W-:Y:S01]  /*19160*/  FFMA.FTZ R139, R139, R0.reuse, -R57.reuse ;  /* 0x000000008b8b7223 */ /* 0x180fe20000010839 */
[----:B------:R-:W-:Y:S01]  /*19170*/  FMNMX.FTZ R11, R131, R11, !PT ;  /* 0x0000000b830b7209 */ /* 0x000fe20007810000 */
[-CC-:B------:R-:W-:Y:S01]  /*19180*/  FFMA.FTZ R14, R14, R0.reuse, -R57.reuse ;  /* 0x000000000e0e7223 */ /* 0x180fe20000010839 */
[----:B------:R-:W-:Y:S01]  /*19190*/  ISETP.GT.AND P3, PT, R137, 0x90, !P3 ;  /* 0x000000908900780c */ /* 0x000fe20005f64270 */
[-CC-:B------:R-:W-:Y:S01]  /*191a0*/  FFMA.FTZ R23, R23, R0.reuse, -R57.reuse ;  /* 0x0000000017177223 */ /* 0x180fe20000010839 */
[----:B------:R-:W-:Y:S01]  /*191b0*/  LOP3.LUT P4, RZ, R17, 0x40, RZ, 0xc0, !PT ;  /* 0x0000004011ff7812 */ /* 0x000fe2000788c0ff */
[----:B------:R-:W2:Y:S01]  /*191c0*/  MUFU.EX2 R139, R139 ;  /* 0x0000008b008b7308 */ /* 0x000ea20000000800 */
[----:B------:R-:W-:Y:S01]  /*191d0*/  FSEL R59, R59, -INF , !P6 ;  /* 0xff8000003b3b7808 */ /* 0x000fe20007000000 */
[-CC-:B------:R-:W-:Y:S01]  /*191e0*/  FFMA.FTZ R120, R120, R0.reuse, -R57.reuse ;  /* 0x0000000078787223 */ /* 0x180fe20000010839 */
[----:B------:R-:W-:Y:S01]  /*191f0*/  FMNMX.FTZ R11, R58, R11, !PT ;  /* 0x0000000b3a0b7209 */ /* 0x000fe20007810000 */
[-CC-:B------:R-:W-:Y:S01]  /*19200*/  FFMA.FTZ R123, R123, R0.reuse, -R57.reuse ;  /* 0x000000007b7b7223 */ /* 0x180fe20000010839 */
[----:B------:R-:W-:Y:S01]  /*19210*/  ISETP.GT.AND P2, PT, R137, 0x91, !P2 ;  /* 0x000000918900780c */ /* 0x000fe20005744270 */
[-CC-:B------:R-:W-:Y:S01]  /*19220*/  FFMA.FTZ R124, R124, R0.reuse, -R57.reuse ;  /* 0x000000007c7c7223 */ /* 0x180fe20000010839 */
[----:B------:R-:W-:Y:S01]  /*19230*/  ISETP.LT.OR P3, PT, R138, 0x91, P3 ;  /* 0x000000918a00780c */ /* 0x000fe20001f61670 */
[----:B------:R-:W-:Y:S01]  /*19240*/  MUFU.EX2 R14, R14 ;  /* 0x0000000e000e7308 */ /* 0x000fe20000000800 */
        /* <DEDUP_REMOVED lines=12> */
[----:B------:R-:W-:Y:S01]  /*19310*/  ISETP.LT.OR P1, PT, R138, 0x99, P1 ;  /* 0x000000998a00780c */ /* 0x000fe20000f21670 */
[-CC-:B------:R-:W-:Y:S01]  /*19320*/  FFMA.FTZ R109, R109, R0.reuse, -R57.reuse ;  /* 0x000000006d6d7223 */ /* 0x180fe20000010839 */
[----:B------:R-:W-:Y:S01]  /*19330*/  FSEL R62, R62, -INF , !P2 ;  /* 0xff8000003e3e7808 */ /* 0x000fe20005000000 */
[----:B------:R-:W-:Y:S01]  /*19340*/  MUFU.EX2 R120, R120 ;  /* 0x0000007800787308 */ /* 0x000fe20000000800 */
[----:B------:R-:W-:Y:S01]  /*19350*/  FMNMX.FTZ R11, R61, R11, !PT ;  /* 0x0000000b3d0b7209 */ /* 0x000fe20007810000 */
[-CC-:B------:R-:W-:Y:S01]  /*19360*/  FFMA.FTZ R112, R112, R0.reuse, -R57.reuse ;  /* 0x0000000070707223 */ /* 0x180fe20000010839 */
[----:B------:R-:W-:Y:S01]  /*19370*/  ISETP.LT.OR P5, PT, R138, 0x9a, P5 ;  /* 0x0000009a8a00780c */ /* 0x000fe20002fa1670 */
[-CC-:B------:R-:W-:Y:S01]  /*19380*/  FFMA.FTZ R113, R113, R0.reuse, -R57.reuse ;  /* 0x0000000071717223 */ /* 0x180fe20000010839 */
[----:B------:R-:W-:Y:S01]  /*19390*/  FSEL R64, R64, -INF , !P1 ;  /* 0xff80000040407808 */ /* 0x000fe20004800000 */
[-CC-:B------:R-:W-:Y:S01]  /*193a0*/  FFMA.FTZ R116, R116, R0.reuse, -R57.reuse ;  /* 0x0000000074747223 */ /* 0x180fe20000010839 */
[----:B------:R-:W-:Y:S01]  /*193b0*/  FMNMX.FTZ R11, R62, R11, !PT ;  /* 0x0000000b3e0b7209 */ /* 0x000fe20007810000 */
[----:B------:R-:W-:Y:S01]  /*193c0*/  MUFU.EX2 R123, R123 ;  /* 0x0000007b007b7308 */ /* 0x000fe20000000800 */
[----:B------:R-:W-:Y:S01]  /*193d0*/  FSEL R66, R66, -INF , !P5 ;  /* 0xff80000042427808 */ /* 0x000fe20006800000 */
[-CC-:B------:R-:W-:Y:S01]  /*193e0*/  FFMA.FTZ R117, R117, R0.reuse, -R57.reuse ;  /* 0x0000000075757223 */ /* 0x180fe20000010839 */
[----:B------:R-:W-:Y:S01]  /*193f0*/  FMNMX.FTZ R11, R64, R11, !PT ;  /* 0x0000000b400b7209 */ /* 0x000fe20007810000 */
[-CC-:B------:R-:W-:Y:S01]  /*19400*/  FFMA.FTZ R88, R88, R0.reuse, -R57.reuse ;  /* 0x0000000058587223 */ /* 0x180fe20000010839 */
[----:B------:R-:W-:-:S01]  /*19410*/  FFMA.FTZ R89, R89, R0, -R57 ;  /* 0x0000000059597223 */ /* 0x000fc20000010839 */
[-CC-:B------:R-:W-:Y:S01]  /*19420*/  FFMA.FTZ R92, R92, R0.reuse, -R57.reuse ;  /* 0x000000005c5c7223 */ /* 0x180fe20000010839 */
[----:B------:R-:W-:Y:S01]  /*19430*/  FMNMX.FTZ R11, R66, R11, !PT ;  /* 0x0000000b420b7209 */ /* 0x000fe20007810000 */
[----:B------:R-:W-:Y:S01]  /*19440*/  MUFU.EX2 R124, R124 ;  /* 0x0000007c007c7308 */ /* 0x000fe20000000800 */
[----:B------:R-:W-:-:S01]  /*19450*/  FFMA.FTZ R93, R93, R0, -R57 ;  /* 0x000000005d5d7223 */ /* 0x000fc20000010839 */
[-CC-:B------:R-:W-:Y:S01]  /*19460*/  FFMA.FTZ R96, R96, R0.reuse, -R57.reuse ;  /* 0x0000000060607223 */ /* 0x180fe20000010839 */
[----:B------:R-:W-:-:S01]  /*19470*/  FFMA.FTZ R97, R97, R0, -R57 ;  /* 0x0000000061617223 */ /* 0x000fc20000010839 */
[----:B------:R-:W0:Y:S01]  /*19480*/  SHFL.BFLY PT, R67, R11, 0x2, 0x1f ;  /* 0x0c401f000b437f89 */ /* 0x000e2200000e0000 */
        /* <DEDUP_REMOVED lines=18> */
[----:B------:R-:W-:Y:S01]  /*195b0*/  MUFU.EX2 R127, R127 ;  /* 0x0000007f007f7308 */ /* 0x000fe20000000800 */
[----:B------:R-:W-:-:S02]  /*195c0*/  LOP3.LUT P0, RZ, R17, 0x20, RZ, 0xc0, !PT ;  /* 0x0000002011ff7812 */ /* 0x000fc4000780c0ff */
[----:B0-----:R-:W-:-:S05]  /*195d0*/  FMNMX.FTZ R11, R11, R67, !PT ;  /* 0x000000430b0b7209 */ /* 0x001fca0007810000 */
        /* <DEDUP_REMOVED lines=189> */
[----:B0-----:R-:W-:-:S05]  /*1a1b0*/  FADD.FTZ R69, R57, R21 ;  /* 0x0000001539457221 */ /* 0x001fca0000010000 */
[----:B------:R0:W-:Y:S02]  /*1a1c0*/  STL [R1], R69 ;  /* 0x0000004501007387 */ /* 0x0001e40000100800 */
[----:B------:R-:W3:Y:S01]  /*1a1d0*/  MUFU.EX2 R60, R60 ;  /* 0x0000003c003c7308 */ /* 0x000ee20000000800 */
[----:B-1----:R-:W-:-:S07]  /*1a1e0*/  FADD.FTZ R67, R58, R67 ;  /* 0x000000433a437221 */ /* 0x002fce0000010000 */
[----:B------:R-:W1:Y:S01]  /*1a1f0*/  MUFU.EX2 R61, R61 ;  /* 0x0000003d003d7308 */ /* 0x000e620000000800 */
[----:B--2---:R-:W-:-:S07]  /*1a200*/  FADD.FTZ R67, R59, R67 ;  /* 0x000000433b437221 */ /* 0x004fce0000010000 */
[----:B------:R-:W2:Y:S01]  /*1a210*/  MUFU.EX2 R62, R62 ;  /* 0x0000003e003e7308 */ /* 0x000ea20000000800 */
[----:B---3--:R-:W-:-:S07]  /*1a220*/  FADD.FTZ R67, R60, R67 ;  /* 0x000000433c437221 */ /* 0x008fce0000010000 */
[----:B------:R-:W3:Y:S01]  /*1a230*/  MUFU.EX2 R64, R64 ;  /* 0x0000004000407308 */ /* 0x000ee20000000800 */
[----:B-1----:R-:W-:-:S07]  /*1a240*/  FADD.FTZ R67, R61, R67 ;  /* 0x000000433d437221 */ /* 0x002fce0000010000 */
[----:B------:R-:W1:Y:S01]  /*1a250*/  MUFU.EX2 R66, R66 ;  /* 0x0000004200427308 */ /* 0x000e620000000800 */
[----:B--2---:R-:W-:-:S04]  /*1a260*/  FADD.FTZ R67, R62, R67 ;  /* 0x000000433e437221 */ /* 0x004fc80000010000 */
[----:B---3--:R-:W-:-:S04]  /*1a270*/  FADD.FTZ R67, R64, R67 ;  /* 0x0000004340437221 */ /* 0x008fc80000010000 */
[----:B-1----:R-:W-:Y:S01]  /*1a280*/  FADD.FTZ R21, R66, R67 ;  /* 0x0000004342157221 */ /* 0x002fe20000010000 */
[----:B0-----:R-:W-:Y:S06]  /*1a290*/  @!P0 BRA `(.L_x_1535) ;  /* 0x0000000000048947 */ /* 0x001fec0003800000 */
[----:B------:R-:W-:Y:S01]  /*1a2a0*/  BPT.TRAP 0x1 ;  /* 0x000000040000795c */ /* 0x000fe20000300000 */
.L_x_1535:
[----:B------:R-:W-:Y:S01]  /*1a2b0*/  F2FP.SATFINITE.E4M3.F32.PACK_AB_MERGE_C R23, R120, R23, RZ ;  /* 0x000000177817723e */ /* 0x000fe200048070ff */
[----:B------:R-:W-:Y:S01]  /*1a2c0*/  IMAD.MOV.U32 R67, RZ, RZ, R141 ;  /* 0x000000ffff437224 */ /* 0x000fe200078e008d */
[----:B------:R-:W-:Y:S01]  /*1a2d0*/  F2FP.SATFINITE.E4M3.F32.PACK_AB_MERGE_C R121, R122, R121, RZ ;  /* 0x000000797a79723e */ /* 0x000fe200048070ff */
[----:B------:R-:W-:Y:S01]  /*1a2e0*/  VIADD R20, R20, 0x13260 ;  /* 0x0001326014147836 */ /* 0x000fe20000000000 */
[----:B------:R-:W-:Y:S02]  /*1a2f0*/  F2FP.SATFINITE.E4M3.F32.PACK_AB_MERGE_C R152, R14, R139, R23 ;  /* 0x0000008b0e98723e */ /* 0x000fe40004807017 */
[----:B------:R-:W2:Y:S01]  /*1a300*/  LDL R14, [R1+0x48] ;  /* 0x00004800010e7983 */ /* 0x000ea20000100800 */
[----:B------:R-:W-:Y:S02]  /*1a310*/  F2FP.SATFINITE.E4M3.F32.PACK_AB_MERGE_C R127, R128, R127, RZ ;  /* 0x0000007f807f723e */ /* 0x000fe400048070ff */
[----:B------:R-:W-:Y:S02]  /*1a320*/  PRMT R20, R67, 0x654, R20 ;  /* 0x0000065443147816 */ /* 0x000fe40000000014 */
[----:B------:R-:W-:-:S02]  /*1a330*/  F2FP.SATFINITE.E4M3.F32.PACK_AB_MERGE_C R129, R130, R129, RZ ;  /* 0x000000818281723e */ /* 0x000fc400048070ff */
[----:B------:R-:W-:Y:S01]  /*1a340*/  F2FP.SATFINITE.E4M3.F32.PACK_AB_MERGE_C R108, R109, R108, RZ ;  /* 0x0000006c6d6c723e */ /* 0x000fe200048070ff */
[----:B------:R1:W-:Y:S01]  /*1a350*/  SYNCS.ARRIVE.TRANS64.RED.A1T0 RZ, [R20+URZ], RZ ;  /* 0x000000ff14ff79a7 */ /* 0x0003e2000810043f */
        /* <DEDUP_REMOVED lines=14> */
[----:B------:R-:W-:Y:S01]  /*1a440*/  F2FP.SATFINITE.E4M3.F32.PACK_AB_MERGE_C R64, R66, R64, RZ ;  /* 0x000000404240723e */ /* 0x000fe200048070ff */
        /* <DEDUP_REMOVED lines=59> */
.L_x_1515:
[----:B------:R0:W-:Y:S01]  /*1a800*/  STL [R1+0x18], R24 ;  /* 0x0000181801007387 */ /* 0x0001e20000100800 */
[----:B------:R-:W-:Y:S02]  /*1a810*/  IMAD.MOV.U32 R3, RZ, RZ, R11 ;  /* 0x000000ffff037224 */ /* 0x000fe400078e000b */
[----:B------:R-:W-:Y:S01]  /*1a820*/  IMAD.MOV.U32 R8, RZ, RZ, R10 ;  /* 0x000000ffff087224 */ /* 0x000fe200078e000a */
[----:B------:R0:W-:Y:S01]  /*1a830*/  STL [R1+0x1c], R25 ;  /* 0x00001c1901007387 */ /* 0x0001e20000100800 */
[----:B------:R-:W-:Y:S02]  /*1a840*/  IMAD.MOV.U32 R23, RZ, RZ, R12 ;  /* 0x000000ffff177224 */ /* 0x000fe400078e000c */
[----:B------:R-:W-:-:S07]  /*1a850*/  IMAD.MOV.U32 R156, RZ, RZ, R13 ;  /* 0x000000ffff9c7224 */ /* 0x000fce00078e000d */
.L_x_1514:
[----:B------:R-:W-:Y:S05]  /*1a860*/  BSYNC B1 ;  /* 0x0000000000017941 */ /* 0x000fea0003800000 */
.L_x_1513:
[----:B------:R-:W-:Y:S06]  /*1a870*/  BAR.ARV 0x8, 0x200 ;  /* 0x0208000000007b1d */ /* 0x000fec0000002000 */
[----:B------:R-:W-:Y:S05]  /*1a880*/  @!P0 BRA `(.L_x_1537) ;  /* 0x0000000000048947 */ /* 0x000fea0003800000 */
[----:B------:R-:W-:Y:S01]  /*1a890*/  BPT.TRAP 0x1 ;  /* 0x000000040000795c */ /* 0x000fe20000300000 */
.L_x_1537:
[----:B------:R-:W-:Y:S01]  /*1a8a0*/  IMAD R2, R23, 0x8, R22 ;  /* 0x0000000817027824 */ /* 0x000fe200078e0216 */
[----:B------:R-:W-:-:S04]  /*1a8b0*/  SHF.L.U32 R5, R156, 0x1f, RZ ;  /* 0x0000001f9c057819 */ /* 0x000fc800000006ff */
[----:B------:R2:W3:Y:S01]  /*1a8c0*/  SYNCS.PHASECHK.TRANS64.TRYWAIT P1, [R2+URZ+0x13250], R5 ;  /* 0x01325005020075a7 */ /* 0x0004e2000802017f */
[----:B------:R-:W-:Y:S05]  /*1a8d0*/  @!P0 BRA `(.L_x_1538) ;  /* 0x0000000000048947 */ /* 0x000fea0003800000 */
[----:B------:R-:W-:Y:S01]  /*1a8e0*/  BPT.TRAP 0x1 ;  /* 0x000000040000795c */ /* 0x000fe20000300000 */
.L_x_1538:
[----:B------:R-:W-:Y:S04]  /*1a8f0*/  BSSY B0, `(.L_x_1539) ;  /* 0x0000004000007945 */ /* 0x000fe80003800000 */
[----:B---3--:R-:W-:Y:S05]  /*1a900*/  @P1 BRA `(.L_x_1540) ;  /* 0x0000000000081947 */ /* 0x008fea0003800000 */
[----:B------:R-:W3:Y:S02]  /*1a910*/  SYNCS.PHASECHK.TRANS64.TRYWAIT P1, [R2+URZ+0x13250], R5 ;  /* 0x01325005020075a7 */ /* 0x000ee4000802017f */
[----:B---3--:R-:W-:Y:S05]  /*1a920*/  @!P1 BRA `(.L_x_1541) ;  /* 0x000000c400d49947 */ /* 0x008fea0003800000 */
.L_x_1540:
[----:B------:R-:W-:Y:S05]  /*1a930*/  BSYNC B0 ;  /* 0x0000000000007941 */ /* 0x000fea0003800000 */
.L_x_1539:
[----:B------:R-:W2:Y:S01]  /*1a940*/  LDL.LU R9, [R1+0x5c] ;  /* 0x00005c0001097983 */ /* 0x000ea20000300800 */
[----:B------:R-:W-:Y:S01]  /*1a950*/  ULDC.64 UR4, c[0x0][0x9a0] ;  /* 0x0002680000047ab9 */ /* 0x000fe20000000a00 */
[----:B------:R-:W-:Y:S01]  /*1a960*/  VIADD R22, R22, 0x1000 ;  /* 0x0000100016167836 */ /* 0x000fe20000000000 */
[----:B------:R-:W-:Y:S01]  /*1a970*/  ISETP.NE.U32.AND P1, PT, RZ, UR4, PT ;  /* 0x00000004ff007c0c */ /* 0x000fe2000bf25070 */
[----:B01----:R-:W4:Y:S03]  /*1a980*/  LDL.LU R24, [R1+0x18] ;  /* 0x0000180001187983 */ /* 0x003f260000300800 */
[----:B------:R-:W-:Y:S01]  /*1a990*/  ISETP.NE.AND.EX P1, PT, RZ, UR5, PT, P1 ;  /* 0x00000005ff007c0c */ /* 0x000fe2000bf25310 */
[----:B------:R-:W4:Y:S01]  /*1a9a0*/  LDL.LU R25, [R1+0x1c] ;  /* 0x00001c0001197983 */ /* 0x000f220000300800 */
[----:B------:R-:W-:-:S04]  /*1a9b0*/  SHF.R.U32.HI R22, RZ, 0x4, R22 ;  /* 0x00000004ff167819 */ /* 0x000fc80000011616 */
[----:B------:R-:W-:-:S04]  /*1a9c0*/  LOP3.LUT R22, R22, 0x3fff, RZ, 0xc0, !PT ;  /* 0x00003fff16167812 */ /* 0x000fc800078ec0ff */
[----:B------:R-:W-:-:S03]  /*1a9d0*/  LOP3.LUT R22, R22, 0x10000, RZ, 0xfc, !PT ;  /* 0x0001000016167812 */ /* 0x000fc600078efcff */
[----:B------:R-:W0:Y:S02]  /*1a9e0*/  @P1 LDC.64 R10, c[0x0][0x9c8] ;  /* 0x00027200ff0a1b82 */ /* 0x000e240000000a00 */
[----:B------:R-:W-:-:S05]  /*1a9f0*/  IMAD R4, R23, 0x280, R22 ;  /* 0x0000028017047824 */ /* 0x000fca00078e0216 */
[----:B------:R-:W-:Y:S02]  /*1aa00*/  R2UR UR6, R4 ;  /* 0x00000000040672ca */ /* 0x000fe400000e0000 */
[----:B--23--:R-:W-:Y:S01]  /*1aa10*/  @P1 SHF.R.S32.HI R5, RZ, 0x1f, R9 ;  /* 0x0000001fff051819 */ /* 0x00cfe20000011409 */
[----:B0-----:R-:W-:-:S04]  /*1aa20*/  @P1 IMAD.WIDE.U32 R6, R9, R10, RZ ;  /* 0x0000000a09061225 */ /* 0x001fc800078e00ff */
[----:B------:R-:W-:Y:S02]  /*1aa30*/  @P1 IMAD R12, R5, R10, RZ ;  /* 0x0000000a050c1224 */ /* 0x000fe400078e02ff */
[----:B------:R-:W-:Y:S01]  /*1aa40*/  IMAD.MOV.U32 R5, RZ, RZ, -0x3ffffff0 ;  /* 0xc0000010ff057424 */ /* 0x000fe200078e00ff */
[----:B----4-:R-:W-:Y:S01]  /*1aa50*/  WARPGROUP.ARRIVE ;  /* 0x00000000000079c5 */ /* 0x010fe20000000000 */
[----:B------:R-:W-:Y:S02]  /*1aa60*/  @P1 IMAD R11, R9, R11, R12 ;  /* 0x0000000b090b1224 */ /* 0x000fe400078e020c */
[----:B------:R-:W0:Y:S01]  /*1aa70*/  @P1 LDC.64 R12, c[0x0][0x9d0] ;  /* 0x00027400ff0c1b82 */ /* 0x000e220000000a00 */
[----:B------:R-:W-:Y:S02]  /*1aa80*/  R2UR UR7, R5 ;  /* 0x00000000050772ca */ /* 0x000fe400000e0000 */
[----:B------:R-:W0:Y:S04]  /*1aa90*/  LDL R5, [R1+0x8] ;  /* 0x0000080001057983 */ /* 0x000e280000100800 */
[----:B------:R-:W2:Y:S07]  /*1aaa0*/  LDL.LU R14, [R1] ;  /* 0x00000000010e7983 */ /* 0x000eae0000300800 */
[----:B------:R-:W-:Y:S01]  /*1aab0*/  QGMMA.64x64x32.F32.E4M3.E4M3 R24, R152, gdesc[UR4], R24, gsb0 ;  /* 0x00e0000498187df3 */ /* 0x000fe20008000818 */
[----:B------:R-:W-:-:S02]  /*1aac0*/  @P1 IMAD.IADD R7, R7, 0x1, R11 ;  /* 0x0000000107071824 */ /* 0x000fc400078e020b */
[----:B------:R-:W-:Y:S01]  /*1aad0*/  IMAD.MOV.U32 R9, RZ, RZ, 0x3f800000 ;  /* 0x3f800000ff097424 */ /* 0x000fe200078e00ff */
[----:B------:R-:W-:Y:S02]  /*1aae0*/  WARPGROUP.DEPBAR.LE gsb0, 0x0 ;  /* 0x00008000000079c5 */ /* 0x000fe40000010000 */
[----:B------:R-:W-:Y:S01]  /*1aaf0*/  WARPGROUP.ARRIVE ;  /* 0x00000000000079c5 */ /* 0x000fe20000000000 */
[----:B0-----:R-:W-:-:S04]  /*1ab00*/  @P1 IMAD.WIDE.U32 R6, R5, R12, R6 ;  /* 0x0000000c05061225 */ /* 0x001fc800078e0006 */
[----:B------:R-:W-:Y:S01]  /*1ab10*/  @P1 IMAD R5, R5, R13, R7 ;  /* 0x0000000d05051224 */ /* 0x000fe200078e0207 */
[----:B------:R-:W-:Y:S01]  /*1ab20*/  @P1 LEA R10, P2, R6, UR4, 0x2 ;  /* 0x00000004060a1c11 */ /* 0x000fe2000f8410ff */
[----:B------:R-:W-:-:S03]  /*1ab30*/  IMAD.MOV.U32 R7, RZ, RZ, -0x3ffffff0 ;  /* 0xc0000010ff077424 */ /* 0x000fc600078e00ff */
[----:B------:R-:W-:Y:S01]  /*1ab40*/  @P1 LEA.HI.X R11, R6, UR5, R5, 0x2, P2 ;  /* 0x00000005060b1c11 */ /* 0x000fe200090f1405 */
[----:B------:R-:W-:Y:S01]  /*1ab50*/  VIADD R6, R4, 0x80 ;  /* 0x0000008004067836 */ /* 0x000fe20000000000 */
[----:B------:R-:W-:-:S03]  /*1ab60*/  R2UR UR7, R7 ;  /* 0x00000000070772ca */ /* 0x000fc600000e0000 */
[----:B------:R0:W3:Y:S01]  /*1ab70*/  @P1 LDG.E R9, desc[UR44][R10.64] ;  /* 0x0000002c0a091981 */ /* 0x0000e2000c1e1900 */
[----:B------:R-:W-:-:S13]  /*1ab80*/  R2UR UR6, R6 ;  /* 0x00000000060672ca */ /* 0x000fda00000e0000 */
[----:B------:R-:W-:Y:S01]  /*1ab90*/  QGMMA.64x64x32.F32.E4M3.E4M3 R24, R148, gdesc[UR4], R24, gsb0 ;  /* 0x00e0000494187df3 */ /* 0x000fe20008000818 */
[----:B------:R-:W-:Y:S02]  /*1aba0*/  VIADD R6, R4, 0x100 ;  /* 0x0000010004067836 */ /* 0x000fe40000000000 */
[----:B------:R-:W-:-:S03]  /*1abb0*/  IMAD.MOV.U32 R7, RZ, RZ, -0x3ffffff0 ;  /* 0xc0000010ff077424 */ /* 0x000fc600078e00ff */
        /* <DEDUP_REMOVED lines=9> */
[----:B--2---:R-:W1:Y:S04]  /*1ac50*/  SHFL.BFLY PT, R5, R14, 0x2, 0x1f ;  /* 0x0c401f000e057f89 */ /* 0x004e6800000e0000 */
[----:B0-----:R-:W0:Y:S01]  /*1ac60*/  SHFL.BFLY PT, R10, R21, 0x2, 0x1f ;  /* 0x0c401f00150a7f89 */ /* 0x001e2200000e0000 */
[----:B------:R-:W-:Y:S01]  /*1ac70*/  VIADD R4, R4, 0x200 ;  /* 0x0000020004047836 */ /* 0x000fe20000000000 */
[----:B------:R-:W-:-:S02]  /*1ac80*/  WARPGROUP.DEPBAR.LE gsb0, 0x0 ;  /* 0x00008000000079c5 */ /* 0x000fc40000010000 */
[----:B------:R-:W-:-:S06]  /*1ac90*/  WARPGROUP.ARRIVE ;  /* 0x00000000000079c5 */ /* 0x000fcc0000000000 */
[----:B------:R-:W-:Y:S01]  /*1aca0*/  QGMMA.64x64x32.F32.E4M3.E4M3 R24, R140, gdesc[UR4], R24, gsb0 ;  /* 0x00e000048c187df3 */ /* 0x000fe20008000818 */
[----:B-1----:R-:W-:-:S01]  /*1acb0*/  FADD.FTZ R6, R5, R14 ;  /* 0x0000000e05067221 */ /* 0x002fc20000010000 */
[----:B------:R-:W-:Y:S01]  /*1acc0*/  IMAD.MOV.U32 R5, RZ, RZ, -0x3ffffff0 ;  /* 0xc0000010ff057424 */ /* 0x000fe200078e00ff */
[----:B------:R-:W-:-:S04]  /*1acd0*/  R2UR UR6, R4 ;  /* 0x00000000040672ca */ /* 0x000fc800000e0000 */
[----:B------:R-:W-:Y:S01]  /*1ace0*/  R2UR UR7, R5 ;  /* 0x00000000050772ca */ /* 0x000fe200000e0000 */
[----:B------:R-:W1:Y:S01]  /*1acf0*/  SHFL.BFLY PT, R7, R6, 0x1, 0x1f ;  /* 0x0c201f0006077f89 */ /* 0x000e6200000e0000 */
[----:B0-----:R-:W-:-:S05]  /*1ad00*/  FADD.FTZ R10, R10, R21 ;  /* 0x000000150a0a7221 */ /* 0x001fca0000010000 */
[----:B------:R-:W0:Y:S01]  /*1ad10*/  SHFL.BFLY PT, R5, R10, 0x1, 0x1f ;  /* 0x0c201f000a057f89 */ /* 0x000e2200000e0000 */
[----:B------:R-:W-:Y:S02]  /*1ad20*/  IMAD.MOV.U32 R4, RZ, RZ, RZ ;  /* 0x000000ffff047224 */ /* 0x000fe400078e00ff */
[----:B-1----:R-:W-:-:S05]  /*1ad30*/  FADD.FTZ R11, R6, R7 ;  /* 0x00000007060b7221 */ /* 0x002fca0000010000 */
[----:B------:R-:W-:Y:S01]  /*1ad40*/  FSETP.NE.FTZ.AND P1, PT, R11, RZ, PT ;  /* 0x000000ff0b00720b */ /* 0x000fe20003f35000 */
[----:B0-----:R-:W-:-:S01]  /*1ad50*/  FADD.FTZ R12, R10, R5 ;  /* 0x000000050a0c7221 */ /* 0x001fc20000010000 */
[----:B------:R-:W-:Y:S01]  /*1ad60*/  FMUL.FTZ R13, R11, 0.00390625 ;  /* 0x3b8000000b0d7820 */ /* 0x000fe20000410000 */
[----:B------:R-:W-:Y:S02]  /*1ad70*/  WARPGROUP.DEPBAR.LE gsb0, 0x0 ;  /* 0x00008000000079c5 */ /* 0x000fe40000010000 */
[----:B------:R-:W-:-:S06]  /*1ad80*/  WARPGROUP.ARRIVE ;  /* 0x00000000000079c5 */ /* 0x000fcc0000000000 */
[----:B------:R-:W-:Y:S01]  /*1ad90*/  QGMMA.64x64x32.F32.E4M3.E4M3 R24, R136, gdesc[UR4], R24, gsb0 ;  /* 0x00e0000488187df3 */ /* 0x000fe20008000818 */
[C---:B------:R-:W-:Y:S01]  /*1ada0*/  FMUL.FTZ R7, R12.reuse, 0.00390625 ;  /* 0x3b8000000c077820 */ /* 0x040fe20000410000 */
[----:B------:R-:W-:Y:S01]  /*1adb0*/  FSETP.NE.FTZ.AND P2, PT, R13, RZ, PT ;  /* 0x000000ff0d00720b */ /* 0x000fe20003f55000 */
[----:B------:R-:W-:Y:S03]  /*1adc0*/  @P1 MUFU.RCP R4, R11 ;  /* 0x0000000b00041308 */ /* 0x000fe60000001000 */
[----:B------:R-:W-:Y:S02]  /*1add0*/  FSETP.NE.FTZ.AND P3, PT, R7, RZ, PT ;  /* 0x000000ff0700720b */ /* 0x000fe40003f75000 */
[----:B------:R-:W-:Y:S01]  /*1ade0*/  FSETP.NE.FTZ.AND P1, PT, R12, RZ, PT ;  /* 0x000000ff0c00720b */ /* 0x000fe20003f35000 */
[----:B------:R-:W-:-:S06]  /*1adf0*/  IMAD.MOV.U32 R10, RZ, RZ, RZ ;  /* 0x000000ffff0a7224 */ /* 0x000fcc00078e00ff */
[----:B------:R-:W0:Y:S08]  /*1ae00*/  @P2 MUFU.LG2 R6, R13 ;  /* 0x0000000d00062308 */ /* 0x000e300000000c00 */
[----:B------:R-:W1:Y:S08]  /*1ae10*/  @P3 MUFU.LG2 R7, R7 ;  /* 0x0000000700073308 */ /* 0x000e700000000c00 */
[----:B------:R-:W2:Y:S01]  /*1ae20*/  @P1 MUFU.RCP R10, R12 ;  /* 0x0000000c000a1308 */ /* 0x000ea20000001000 */
[C---:B------:R-:W-:Y:S01]  /*1ae30*/  @P2 FMUL.FTZ R5, R0.reuse, 0.69314718246459960938 ;  /* 0x3f31721800052820 */ /* 0x040fe20000410000 */
[----:B------:R-:W-:Y:S01]  /*1ae40*/  @P3 FMUL.FTZ R15, R0, 0.69314718246459960938 ;  /* 0x3f317218000f3820 */ /* 0x000fe20000410000 */
[----:B0-----:R-:W-:Y:S01]  /*1ae50*/  @P2 FMUL.FTZ R6, R6, 0.69314718246459960938 ;  /* 0x3f31721806062820 */ /* 0x001fe20000410000 */
[----:B------:R-:W-:-:S02]  /*1ae60*/  IMAD.MOV.U32 R20, RZ, RZ, -0x800000 ;  /* 0xff800000ff147424 */ /* 0x000fc400078e00ff */
[----:B---3--:R-:W-:Y:S01]  /*1ae70*/  FMUL.FTZ R4, R4, R9 ;  /* 0x0000000904047220 */ /* 0x008fe20000410000 */
[----:B------:R-:W-:Y:S02]  /*1ae80*/  IMAD.MOV.U32 R21, RZ, RZ, -0x800000 ;  /* 0xff800000ff157424 */ /* 0x000fe400078e00ff */
[----:B-1----:R-:W-:Y:S01]  /*1ae90*/  @P3 FMUL.FTZ R0, R7, 0.69314718246459960938 ;  /* 0x3f31721807003820 */ /* 0x002fe20000410000 */
[----:B------:R-:W-:-:S03]  /*1aea0*/  @P2 FFMA.FTZ R20, R5, R8, R6 ;  /* 0x0000000805142223 */ /* 0x000fc60000010006 */
[----:B------:R-:W-:Y:S01]  /*1aeb0*/  @P3 FFMA.FTZ R21, R15, R3, R0 ;  /* 0x000000030f153223 */ /* 0x000fe20000010000 */
[----:B--2---:R-:W-:Y:S01]  /*1aec0*/  FMUL.FTZ R10, R10, R9 ;  /* 0x000000090a0a7220 */ /* 0x004fe20000410000 */
[----:B------:R-:W-:Y:S02]  /*1aed0*/  WARPGROUP.DEPBAR.LE gsb0, 0x0 ;  /* 0x00008000000079c5 */ /* 0x000fe40000010000 */
[----:B------:R-:W-:Y:S05]  /*1aee0*/  @!P0 BRA `(.L_x_1542) ;  /* 0x0000000000048947 */ /* 0x000fea0003800000 */
[----:B------:R-:W-:Y:S01]  /*1aef0*/  BPT.TRAP 0x1 ;  /* 0x000000040000795c */ /* 0x000fe20000300000 */
.L_x_1542:
[----:B------:R-:W2:Y:S01]  /*1af00*/  LDL.LU R0, [R1+0x14] ;  /* 0x0000140001007983 */ /* 0x000ea20000300800 */
[----:B------:R-:W-:Y:S02]  /*1af10*/  VIADD R2, R2, 0x13260 ;  /* 0x0001326002027836 */ /* 0x000fe40000000000 */
[-C--:B------:R-:W-:Y:S01]  /*1af20*/  FMUL.FTZ R24, R24, R4.reuse ;  /* 0x0000000418187220 */ /* 0x080fe20000410000 */
[-C--:B------:R-:W-:Y:S02]  /*1af30*/  FMUL.FTZ R29, R29, R4.reuse ;  /* 0x000000041d1d7220 */ /* 0x080fe40000410000 */
[----:B--2---:R-:W-:Y:S02]  /*1af40*/  PRMT R2, R0, 0x654, R2 ;  /* 0x0000065400027816 */ /* 0x004fe40000000002 */
[----:B------:R-:W2:Y:S01]  /*1af50*/  LDL.LU R0, [R1+0x68] ;  /* 0x0000680001007983 */ /* 0x000ea20000300800 */
[----:B------:R-:W-:Y:S01]  /*1af60*/  VIADD R23, R23, 0x1 ;  /* 0x0000000117177836 */ /* 0x000fe20000000000 */
[----:B------:R0:W-:Y:S01]  /*1af70*/  SYNCS.ARRIVE.TRANS64.RED.A1T0 RZ, [R2+URZ], RZ ;  /* 0x000000ff02ff79a7 */ /* 0x0001e2000810043f */
[-C--:B------:R-:W-:Y:S01]  /*1af80*/  FMUL.FTZ R32, R32, R4.reuse ;  /* 0x0000000420207220 */ /* 0x080fe20000410000 */
[-C--:B------:R-:W-:Y:S01]  /*1af90*/  FMUL.FTZ R37, R37, R4.reuse ;  /* 0x0000000425257220 */ /* 0x080fe20000410000 */
[-C--:B------:R-:W-:Y:S01]  /*1afa0*/  FMUL.FTZ R40, R40, R4.reuse ;  /* 0x0000000428287220 */ /* 0x080fe20000410000 */
[----:B------:R-:W-:Y:S01]  /*1afb0*/  ISETP.NE.AND P1, PT, R23, 0x2, PT ;  /* 0x000000021700780c */ /* 0x000fe20003f25270 */
[-C--:B------:R-:W-:Y:S01]  /*1afc0*/  FMUL.FTZ R3, R45, R4.reuse ;  /* 0x000000042d037220 */ /* 0x080fe20000410000 */
[-C--:B------:R-:W-:Y:S01]  /*1afd0*/  FMUL.FTZ R48, R48, R4.reuse ;  /* 0x0000000430307220 */ /* 0x080fe20000410000 */
[-C--:B------:R-:W-:Y:S01]  /*1afe0*/  FMUL.FTZ R53, R53, R4.reuse ;  /* 0x0000000435357220 */ /* 0x080fe20000410000 */
[----:B------:R-:W-:Y:S01]  /*1aff0*/  SEL R5, RZ, 0x1, P1 ;  /* 0x00000001ff057807 */ /* 0x000fe20000800000 */
        /* <DEDUP_REMOVED lines=25> */
[----:B------:R-:W-:-:S02]  /*1b190*/  LOP3.LUT R156, R156, R5, RZ, 0x3c, !PT ;  /* 0x000000059c9c7212 */ /* 0x000fc400078e3cff */
[----:B------:R-:W-:Y:S01]  /*1b1a0*/  SEL R23, R23, RZ, P1 ;  /* 0x000000ff17177207 */ /* 0x000fe20000800000 */
[----:B--2---:R-:W-:-:S05]  /*1b1b0*/  VIADD R0, R0, 0x1 ;  /* 0x0000000100007836 */ /* 0x004fca0000000000 */
[----:B------:R0:W-:Y:S02]  /*1b1c0*/  STL [R1+0x68], R0 ;  /* 0x0000680001007387 */ /* 0x0001e40000100800 */
.L_x_1428:
[----:B------:R-:W2:Y:S01]  /*1b1d0*/  LDL R77, [R1+0x60] ;  /* 0x00006000014d7983 */ /* 0x000ea20000100800 */
[----:B------:R-:W0:Y:S01]  /*1b1e0*/  S2UR UR4, SR_CgaCtaId ;  /* 0x00000000000479c3 */ /* 0x000e220000008800 */
[----:B------:R-:W-:Y:S01]  /*1b1f0*/  MOV R22, 0x400 ;  /* 0x0000040000167802 */ /* 0x000fe20000000f00 */
[----:B------:R-:W-:Y:S01]  /*1b200*/  BSSY B0, `(.L_x_1543) ;  /* 0x00002ab000007945 */ /* 0x000fe20003800000 */
[----:B------:R-:W1:Y:S01]  /*1b210*/  S2R R79, SR_TID.X ;  /* 0x00000000004f7919 */ /* 0x000e620000002100 */
[----:B0-----:R-:W-:-:S05]  /*1b220*/  IMAD.U32 R0, RZ, RZ, UR4 ;  /* 0x00000004ff007e24 */ /* 0x001fca000f8e00ff */
[----:B------:R-:W-:Y:S01]  /*1b230*/  LEA R22, R0, R22, 0x18 ;  /* 0x0000001600167211 */ /* 0x000fe200078ec0ff */
[----:B------:R-:W-:Y:S01]  /*1b240*/  BAR.SYNC.DEFER_BLOCKING 0x5, 0x200 ;  /* 0x0148000000007b1d */ /* 0x000fe20000010000 */
[----:B-1----:R-:W-:-:S05]  /*1b250*/  VIADD R60, R79, 0xffffff80 ;  /* 0xffffff804f3c7836 */ /* 0x002fca0000000000 */
[----:B------:R-:W-:Y:S01]  /*1b260*/  STL [R1+0x14], R0 ;  /* 0x0000140001007387 */ /* 0x000fe20000100800 */
[----:B------:R-:W-:-:S04]  /*1b270*/  SHF.R.S32.HI R65, RZ, 0x1f, R60 ;  /* 0x0000001fff417819 */ /* 0x000fc8000001143c */
[----:B------:R-:W-:Y:S01]  /*1b280*/  LEA.HI R63, R65, R60, RZ, 0x3 ;  /* 0x0000003c413f7211 */ /* 0x000fe200078f18ff */
[----:B------:R-:W0:Y:S04]  /*1b290*/  LDS.128 R4, [R22+0x132d0] ;  /* 0x0132d00016047984 */ /* 0x000e280000000c00 */
[----:B0-----:R0:W-:Y:S04]  /*1b2a0*/  STL.64 [R1+0x50], R4 ;  /* 0x0000500401007387 */ /* 0x0011e80000100a00 */
[----:B------:R1:W-:Y:S01]  /*1b2b0*/  STL.64 [R1+0x58], R6 ;  /* 0x0000580601007387 */ /* 0x0003e20000100a00 */
[----:B0-----:R-:W-:-:S02]  /*1b2c0*/  LOP3.LUT R5, R63, 0xfffffff8, RZ, 0xc0, !PT ;  /* 0xfffffff83f057812 */ /* 0x001fc400078ec0ff */
[----:B------:R-:W-:-:S03]  /*1b2d0*/  SHF.R.S32.HI R63, RZ, 0x3, R63 ;  /* 0x00000003ff3f7819 */ /* 0x000fc6000001143f */
[----:B------:R-:W-:-:S04]  /*1b2e0*/  IMAD.IADD R62, R60, 0x1, -R5 ;  /* 0x000000013c3e7824 */ /* 0x000fc800078e0a05 */
[----:B------:R-:W-:-:S05]  /*1b2f0*/  IMAD.SHL.U32 R0, R62, 0x8, RZ ;  /* 0x000000083e007824 */ /* 0x000fca00078e00ff */
[----:B------:R-:W-:Y:S01]  /*1b300*/  SHF.R.S32.HI R61, RZ, 0x1f, R0 ;  /* 0x0000001fff3d7819 */ /* 0x000fe20000011400 */
[----:B------:R-:W-:Y:S06]  /*1b310*/  BAR.ARV 0x4, 0x200 ;  /* 0x0108000000007b1d */ /* 0x000fec0000002000 */
[----:B--2---:R-:W-:-:S13]  /*1b320*/  ISETP.NE.AND P1, PT, R77, RZ, PT ;  /* 0x000000ff4d00720c */ /* 0x004fda0003f25270 */
[----:B------:R-:W0:Y:S02]  /*1b330*/  @!P1 LDC R77, c[0x0][0xad4] ;  /* 0x0002b500ff4d9b82 */ /* 0x000e240000000800 */
[----:B0-----:R1:W-:Y:S01]  /*1b340*/  @!P1 STL [R1+0x60], R77 ;  /* 0x0000604d01009387 */ /* 0x0013e20000100800 */
[----:B------:R-:W-:Y:S05]  /*1b350*/  @P0 BRA `(.L_x_1544) ;  /* 0x0000001c00ec0947 */ /* 0x000fea0003800000 */
[----:B------:R-:W-:Y:S01]  /*1b360*/  IMAD.SHL.U32 R2, R79, 0x4, RZ ;  /* 0x000000044f027824 */ /* 0x000fe200078e00ff */
[----:B------:R-:W-:Y:S01]  /*1b370*/  ULDC.64 UR4, c[0x4][0x38] ;  /* 0x01000e0000047ab9 */ /* 0x000fe20000000a00 */
[----:B------:R-:W2:Y:S01]  /*1b380*/  LDL R83, [R1+0x8] ;  /* 0x0000080001537983 */ /* 0x000ea20000100800 */
[----:B------:R-:W0:Y:S02]  /*1b390*/  S2R R5, SR_SWINHI ;  /* 0x0000000000057919 */ /* 0x000e240000002f00 */
[----:B------:R-:W-:Y:S01]  /*1b3a0*/  LOP3.LUT R2, R2, 0xc, RZ, 0xc0, !PT ;  /* 0x0000000c02027812 */ /* 0x000fe200078ec0ff */
[----:B------:R-:W-:Y:S01]  /*1b3b0*/  ULDC.64 UR6, c[0x0][0xc08] ;  /* 0x0003020000067ab9 */ /* 0x000fe20000000a00 */
[----:B------:R-:W3:Y:S01]  /*1b3c0*/  LDL.LU R87, [R1+0x64] ;  /* 0x0000640001577983 */ /* 0x000ee20000300800 */
[----:B------:R-:W-:Y:S01]  /*1b3d0*/  BAR.SYNC.DEFER_BLOCKING 0x1, 0x180 ;  /* 0x0046000000007b1d */ /* 0x000fe20000010000 */
[----:B------:R-:W-:-:S05]  /*1b3e0*/  IADD3 R10, P0, R2, UR4, RZ ;  /* 0x00000004020a7c10 */ /* 0x000fca000ff1e0ff */
[----:B------:R-:W-:Y:S01]  /*1b3f0*/  IMAD.X R11, RZ, RZ, UR5, P0 ;  /* 0x00000005ff0b7e24 */ /* 0x000fe200080e06ff */
[----:B------:R-:W-:Y:S01]  /*1b400*/  LEA.HI R4, R65, R60, RZ, 0x5 ;  /* 0x0000003c41047211 */ /* 0x000fe200078f28ff */
[----:B------:R-:W-:Y:S01]  /*1b410*/  ULDC.64 UR4, c[0x0][0xc00] ;  /* 0x0003000000047ab9 */ /* 0x000fe20000000a00 */
[----:B------:R-:W4:Y:S04]  /*1b420*/  LDL R86, [R1+0x44] ;  /* 0x0000440001567983 */ /* 0x000f280000100800 */
[----:B------:R0:W2:Y:S01]  /*1b430*/  LDG.E.CONSTANT R10, desc[UR44][R10.64] ;  /* 0x0000002c0a0a7981 */ /* 0x0000a2000c1e9900 */
[----:B------:R-:W-:-:S03]  /*1b440*/  LOP3.LUT P0, R2, R79, 0x3, RZ, 0xc0, !PT ;  /* 0x000000034f027812 */ /* 0x000fc6000780c0ff */
[----:B------:R-:W4:Y:S01]  /*1b450*/  LDL R85, [R1+0x34] ;  /* 0x0000340001557983 */ /* 0x000f220000100800 */
[----:B------:R-:W-:Y:S02]  /*1b460*/  ISETP.EQ.OR P0, PT, R2, 0x3, !P0 ;  /* 0x000000030200780c */ /* 0x000fe40004702670 */
[----:B------:R-:W-:Y:S01]  /*1b470*/  LEA.HI R2, R65, R60, RZ, 0x4 ;  /* 0x0000003c41027211 */ /* 0x000fe200078f20ff */
[----:B------:R-:W-:Y:S01]  /*1b480*/  IMAD.SHL.U32 R4, R4, 0x20, RZ ;  /* 0x0000002004047824 */ /* 0x000fe200078e00ff */
[----:B------:R-:W4:Y:S02]  /*1b490*/  LDL R81, [R1+0x6c] ;  /* 0x00006c0001517983 */ /* 0x000f240000100800 */
[----:B-1----:R-:W-:Y:S02]  /*1b4a0*/  SHF.R.S32.HI R7, RZ, 0x4, R2 ;  /* 0x00000004ff077819 */ /* 0x002fe40000011402 */
[C---:B------:R-:W-:Y:S02]  /*1b4b0*/  LOP3.LUT R9, R2.reuse, 0x3fffff0, RZ, 0xc0, !PT ;  /* 0x03fffff002097812 */ /* 0x040fe400078ec0ff */
[----:B------:R-:W-:-:S02]  /*1b4c0*/  LEA.HI R2, R2, R7, RZ, 0x1 ;  /* 0x0000000702027211 */ /* 0x000fc400078f08ff */
[----:B------:R-:W-:Y:S01]  /*1b4d0*/  LOP3.LUT R4, R4, 0xfffffc00, RZ, 0xc0, !PT ;  /* 0xfffffc0004047812 */ /* 0x000fe200078ec0ff */
[----:B------:R-:W-:Y:S01]  /*1b4e0*/  IMAD.IADD R9, R60, 0x1, -R9 ;  /* 0x000000013c097824 */ /* 0x000fe200078e0a09 */
[----:B------:R-:W-:-:S03]  /*1b4f0*/  LOP3.LUT R2, R2, 0x1ffffffe, RZ, 0xc0, !PT ;  /* 0x1ffffffe02027812 */ /* 0x000fc600078ec0ff */
[----:B------:R-:W-:Y:S02]  /*1b500*/  IMAD R9, R9, 0x40, R4 ;  /* 0x0000004009097824 */ /* 0x000fe400078e0204 */
[----:B------:R-:W-:Y:S01]  /*1b510*/  IMAD.IADD R2, R7, 0x1, -R2 ;  /* 0x0000000107027824 */ /* 0x000fe200078e0a02 */
[----:B------:R-:W-:Y:S02]  /*1b520*/  SEL R57, R44, R3, P0 ;  /* 0x000000032c397207 */ /* 0x000fe40000000000 */
[----:B------:R-:W-:Y:S01]  /*1b530*/  SEL R76, R3, R44, P0 ;  /* 0x0000002c034c7207 */ /* 0x000fe20000000000 */
[----:B------:R-:W-:Y:S01]  /*1b540*/  IMAD R9, R2, 0x8, R9 ;  /* 0x0000000802097824 */ /* 0x000fe200078e0209 */
[----:B------:R-:W-:Y:S02]  /*1b550*/  MOV R2, R22 ;  /* 0x0000001600027202 */ /* 0x000fe40000000f00 */
[----:B0-----:R-:W-:-:S03]  /*1b560*/  MOV R3, R5 ;  /* 0x0000000500037202 */ /* 0x001fc60000000f00 */
[----:B------:R-:W-:Y:S01]  /*1b570*/  IMAD.WIDE R4, R9, 0x2, R2 ;  /* 0x0000000209047825 */ /* 0x000fe200078e0202 */
[----:B------:R-:W-:Y:S02]  /*1b580*/  SEL R71, R36, R37, P0 ;  /* 0x0000002524477207 */ /* 0x000fe40000000000 */
[C---:B------:R-:W-:Y:S02]  /*1b590*/  IADD3 R9, P3, R4.reuse, 0x20, RZ ;  /* 0x0000002004097810 */ /* 0x040fe40007f7e0ff */
[----:B------:R-:W-:Y:S02]  /*1b5a0*/  LOP3.LUT R7, R4, 0x380, RZ, 0xc0, !PT ;  /* 0x0000038004077812 */ /* 0x000fe400078ec0ff */
[----:B------:R-:W-:Y:S02]  /*1b5b0*/  SEL R80, R37, R36, P0 ;  /* 0x0000002425507207 */ /* 0x000fe40000000000 */
[----:B-----5:R-:W-:Y:S02]  /*1b5c0*/  SEL R45, R40, R41, P0 ;  /* 0x00000029282d7207 */ /* 0x020fe40000000000 */
[----:B------:R-:W-:-:S02]  /*1b5d0*/  SEL R74, R41, R40, P0 ;  /* 0x00000028294a7207 */ /* 0x000fc40000000000 */
[----:B------:R-:W-:Y:S02]  /*1b5e0*/  SEL R37, R30, R31, P0 ;  /* 0x0000001f1e257207 */ /* 0x000fe40000000000 */
[----:B------:R-:W-:Y:S02]  /*1b5f0*/  SEL R56, R31, R30, P0 ;  /* 0x0000001e1f387207 */ /* 0x000fe40000000000 */
[----:B------:R-:W-:Y:S02]  /*1b600*/  LOP3.LUT R6, R9, 0x380, RZ, 0xc0, !PT ;  /* 0x0000038009067812 */ /* 0x000fe400078ec0ff */
[----:B------:R-:W-:Y:S02]  /*1b610*/  SEL R15, R34, R35, P0 ;  /* 0x00000023220f7207 */ /* 0x000fe40000000000 */
[----:B------:R-:W-:Y:S02]  /*1b620*/  SEL R40, R35, R34, P0 ;  /* 0x0000002223287207 */ /* 0x000fe40000000000 */
[----:B------:R-:W-:-:S02]  /*1b630*/  IADD3 R31, P2, R4, 0x40, RZ ;  /* 0x00000040041f7810 */ /* 0x000fc40007f5e0ff */
[----:B------:R-:W-:Y:S02]  /*1b640*/  SHF.R.U64 R7, R7, 0x3, RZ ;  /* 0x0000000307077819 */ /* 0x000fe400000012ff */
[----:B------:R-:W-:Y:S02]  /*1b650*/  IADD3 R35, P1, R4, 0x60, RZ ;  /* 0x0000006004237810 */ /* 0x000fe40007f3e0ff */
[----:B------:R-:W-:Y:S02]  /*1b660*/  SHF.R.U64 R6, R6, 0x3, RZ ;  /* 0x0000000306067819 */ /* 0x000fe400000012ff */
[----:B------:R-:W-:Y:S02]  /*1b670*/  LOP3.LUT R8, R31, 0x380, RZ, 0xc0, !PT ;  /* 0x000003801f087812 */ /* 0x000fe400078ec0ff */
[----:B------:R-:W-:Y:S02]  /*1b680*/  LOP3.LUT R4, R7, R4, RZ, 0x3c, !PT ;  /* 0x0000000407047212 */ /* 0x000fe400078e3cff */
[----:B------:R-:W-:Y:S01]  /*1b690*/  LOP3.LUT R12, R35, 0x380, RZ, 0xc0, !PT ;  /* 0x00000380230c7812 */ /* 0x000fe200078ec0ff */
[--C-:B------:R-:W-:Y:S01]  /*1b6a0*/  IMAD.X R69, RZ, RZ, R5.reuse, P1 ;  /* 0x000000ffff457224 */ /* 0x100fe200008e0605 */
[----:B------:R-:W-:Y:S01]  /*1b6b0*/  LOP3.LUT R6, R6, R9, RZ, 0x3c, !PT ;  /* 0x0000000906067212 */ /* 0x000fe200078e3cff */
[--C-:B------:R-:W-:Y:S01]  /*1b6c0*/  IMAD.X R9, RZ, RZ, R5.reuse, P2 ;  /* 0x000000ffff097224 */ /* 0x100fe200010e0605 */
[----:B------:R-:W-:Y:S01]  /*1b6d0*/  SEL R11, R48, R49, P0 ;  /* 0x00000031300b7207 */ /* 0x000fe20000000000 */
[----:B------:R-:W-:Y:S01]  /*1b6e0*/  IMAD.X R7, RZ, RZ, R5, P3 ;  /* 0x000000ffff077224 */ /* 0x000fe200018e0605 */
[----:B------:R-:W-:-:S02]  /*1b6f0*/  SEL R44, R49, R48, P0 ;  /* 0x00000030312c7207 */ /* 0x000fc40000000000 */
[----:B------:R-:W-:Y:S02]  /*1b700*/  SHF.R.U64 R8, R8, 0x3, RZ ;  /* 0x0000000308087819 */ /* 0x000fe400000012ff */
[----:B------:R-:W-:Y:S02]  /*1b710*/  MOV R72, R4 ;  /* 0x0000000400487202 */ /* 0x000fe40000000f00 */
[----:B------:R-:W-:Y:S02]  /*1b720*/  SEL R73, R24, R25, P0 ;  /* 0x0000001918497207 */ /* 0x000fe40000000000 */
[----:B------:R-:W-:Y:S02]  /*1b730*/  SEL R82, R25, R24, P0 ;  /* 0x0000001819527207 */ /* 0x000fe40000000000 */
[----:B------:R-:W-:Y:S02]  /*1b740*/  SEL R13, R26, R27, P0 ;  /* 0x0000001b1a0d7207 */ /* 0x000fe40000000000 */
[----:B------:R-:W-:-:S02]  /*1b750*/  SEL R48, R27, R26, P0 ;  /* 0x0000001a1b307207 */ /* 0x000fc40000000000 */
[----:B------:R-:W-:Y:S02]  /*1b760*/  SHF.R.U64 R12, R12, 0x3, RZ ;  /* 0x000000030c0c7819 */ /* 0x000fe400000012ff */
        /* <DEDUP_REMOVED lines=14> */
[----:B------:R-:W-:Y:S02]  /*1b850*/  LOP3.LUT R8, R8, R31, RZ, 0x3c, !PT ;  /* 0x0000001f08087212 */ /* 0x000fe400078e3cff */
[----:B------:R-:W-:Y:S02]  /*1b860*/  SEL R33, R46, R47, P0 ;  /* 0x0000002f2e217207 */ /* 0x000fe40000000000 */
[----:B------:R-:W-:-:S02]  /*1b870*/  SEL R36, R47, R46, P0 ;  /* 0x0000002e2f247207 */ /* 0x000fc40000000000 */
[----:B------:R-:W-:Y:S02]  /*1b880*/  LOP3.LUT R68, R12, R35, RZ, 0x3c, !PT ;  /* 0x000000230c447212 */ /* 0x000fe400078e3cff */
[----:B------:R-:W-:Y:S02]  /*1b890*/  MOV R64, R6 ;  /* 0x0000000600407202 */ /* 0x000fe40000000f00 */
[----:B------:R-:W-:Y:S02]  /*1b8a0*/  MOV R67, R8 ;  /* 0x0000000800437202 */ /* 0x000fe40000000f00 */
[----:B------:R-:W-:Y:S02]  /*1b8b0*/  MOV R68, R68 ;  /* 0x0000004400447202 */ /* 0x000fe40000000f00 */
[----:B------:R-:W-:Y:S02]  /*1b8c0*/  ISETP.NE.U32.AND P1, PT, RZ, UR4, PT ;  /* 0x00000004ff007c0c */ /* 0x000fe4000bf25070 */
[----:B--2---:R-:W-:Y:S01]  /*1b8d0*/  LOP3.LUT R5, R10, 0x2, RZ, 0x3c, !PT ;  /* 0x000000020a057812 */ /* 0x004fe200078e3cff */
[----:B------:R-:W-:Y:S04]  /*1b8e0*/  SHFL.IDX PT, R46, R73, R10, 0x1c1f ;  /* 0x001c1f0a492e7589 */ /* 0x000fe800000e0000 */
[----:B------:R-:W0:Y:S04]  /*1b8f0*/  SHFL.IDX PT, R47, R82, R5, 0x1c1f ;  /* 0x001c1f05522f7589 */ /* 0x000e2800000e0000 */
[----:B------:R-:W-:Y:S04]  /*1b900*/  SHFL.IDX PT, R30, R13, R10, 0x1c1f ;  /* 0x001c1f0a0d1e7589 */ /* 0x000fe800000e0000 */
[----:B------:R-:W1:Y:S04]  /*1b910*/  SHFL.IDX PT, R31, R48, R5, 0x1c1f ;  /* 0x001c1f05301f7589 */ /* 0x000e6800000e0000 */
[----:B------:R-:W-:Y:S04]  /*1b920*/  SHFL.IDX PT, R50, R59, R10, 0x1c1f ;  /* 0x001c1f0a3b327589 */ /* 0x000fe800000e0000 */
[----:B------:R-:W-:Y:S04]  /*1b930*/  SHFL.IDX PT, R12, R41, R10, 0x1c1f ;  /* 0x001c1f0a290c7589 */ /* 0x000fe800000e0000 */
[----:B------:R-:W2:Y:S04]  /*1b940*/  SHFL.IDX PT, R51, R78, R5, 0x1c1f ;  /* 0x001c1f054e337589 */ /* 0x000ea800000e0000 */
[----:B------:R-:W-:Y:S04]  /*1b950*/  SHFL.IDX PT, R34, R15, R10, 0x1c1f ;  /* 0x001c1f0a0f227589 */ /* 0x000fe800000e0000 */
[----:B------:R-:W3:Y:S04]  /*1b960*/  SHFL.IDX PT, R35, R40, R5, 0x1c1f ;  /* 0x001c1f0528237589 */ /* 0x000ee800000e0000 */
[----:B------:R-:W-:Y:S04]  /*1b970*/  SHFL.IDX PT, R4, R75, R10, 0x1c1f ;  /* 0x001c1f0a4b047589 */ /* 0x000fe800000e0000 */
[----:B------:R-:W-:Y:S04]  /*1b980*/  SHFL.IDX PT, R54, R45, R10, 0x1c1f ;  /* 0x001c1f0a2d367589 */ /* 0x000fe800000e0000 */
[----:B------:R-:W4:Y:S04]  /*1b990*/  SHFL.IDX PT, R7, R84, R5, 0x1c1f ;  /* 0x001c1f0554077589 */ /* 0x000f2800000e0000 */
[----:B------:R-:W-:Y:S04]  /*1b9a0*/  SHFL.IDX PT, R14, R37, R10, 0x1c1f ;  /* 0x001c1f0a250e7589 */ /* 0x000fe800000e0000 */
[----:B------:R-:W-:Y:S04]  /*1b9b0*/  SHFL.IDX PT, R24, R25, R10, 0x1c1f ;  /* 0x001c1f0a19187589 */ /* 0x000fe800000e0000 */
[----:B------:R-:W4:Y:S04]  /*1b9c0*/  SHFL.IDX PT, R55, R74, R5, 0x1c1f ;  /* 0x001c1f054a377589 */ /* 0x000f2800000e0000 */
[----:B------:R-:W-:Y:S04]  /*1b9d0*/  SHFL.IDX PT, R38, R27, R10, 0x1c1f ;  /* 0x001c1f0a1b267589 */ /* 0x000fe800000e0000 */
[----:B------:R-:W-:Y:S04]  /*1b9e0*/  SHFL.IDX PT, R42, R29, R10, 0x1c1f ;  /* 0x001c1f0a1d2a7589 */ /* 0x000fe800000e0000 */
[----:B------:R-:W4:Y:S04]  /*1b9f0*/  SHFL.IDX PT, R15, R56, R5, 0x1c1f ;  /* 0x001c1f05380f7589 */ /* 0x000f2800000e0000 */
[----:B------:R-:W4:Y:S04]  /*1ba00*/  SHFL.IDX PT, R39, R32, R5, 0x1c1f ;  /* 0x001c1f0520277589 */ /* 0x000f2800000e0000 */
[----:B------:R-:W4:Y:S04]  /*1ba10*/  SHFL.IDX PT, R41, R28, R5, 0x1c1f ;  /* 0x001c1f051c297589 */ /* 0x000f2800000e0000 */
[----:B------:R-:W-:Y:S04]  /*1ba20*/  SHFL.IDX PT, R6, R71, R10, 0x1c1f ;  /* 0x001c1f0a47067589 */ /* 0x000fe800000e0000 */
[----:B------:R-:W-:Y:S04]  /*1ba30*/  SHFL.IDX PT, R58, R11, R10, 0x1c1f ;  /* 0x001c1f0a0b3a7589 */ /* 0x000fe800000e0000 */
[----:B------:R-:W4:Y:S04]  /*1ba40*/  SHFL.IDX PT, R9, R80, R5, 0x1c1f ;  /* 0x001c1f0550097589 */ /* 0x000f2800000e0000 */
[----:B------:R0:W4:Y:S04]  /*1ba50*/  SHFL.IDX PT, R59, R44, R5, 0x1c1f ;  /* 0x001c1f052c3b7589 */ /* 0x00012800000e0000 */
[----:B------:R-:W4:Y:S04]  /*1ba60*/  SHFL.IDX PT, R25, R52, R5, 0x1c1f ;  /* 0x001c1f0534197589 */ /* 0x000f2800000e0000 */
[----:B------:R-:W-:Y:S04]  /*1ba70*/  SHFL.IDX PT, R8, R57, R10, 0x1c1f ;  /* 0x001c1f0a39087589 */ /* 0x000fe800000e0000 */
[----:B------:R-:W4:Y:S04]  /*1ba80*/  SHFL.IDX PT, R11, R76, R5, 0x1c1f ;  /* 0x001c1f054c0b7589 */ /* 0x000f2800000e0000 */
[----:B------:R-:W-:Y:S04]  /*1ba90*/  SHFL.IDX PT, R26, R33, R10, 0x1c1f ;  /* 0x001c1f0a211a7589 */ /* 0x000fe800000e0000 */
[----:B------:R-:W-:Y:S04]  /*1baa0*/  SHFL.IDX PT, R43, R43, R10, 0x1c1f ;  /* 0x001c1f0a2b2b7589 */ /* 0x000fe800000e0000 */
[----:B------:R-:W4:Y:S04]  /*1bab0*/  SHFL.IDX PT, R27, R36, R5, 0x1c1f ;  /* 0x001c1f05241b7589 */ /* 0x000f2800000e0000 */
[----:B------:R-:W4:Y:S04]  /*1bac0*/  SHFL.IDX PT, R66, R66, R5, 0x1c1f ;  /* 0x001c1f0542427589 */ /* 0x000f2800000e0000 */
[----:B------:R3:W4:Y:S01]  /*1bad0*/  SHFL.IDX PT, R13, R70, R5, 0x1c1f ;  /* 0x001c1f05460d7589 */ /* 0x00072200000e0000 */
[----:B0-----:R-:W-:-:S02]  /*1bae0*/  SEL R44, R46, R47, P0 ;  /* 0x0000002f2e2c7207 */ /* 0x001fc40000000000 */
[----:B-1----:R-:W-:Y:S02]  /*1baf0*/  SEL R28, R30, R31, P0 ;  /* 0x0000001f1e1c7207 */ /* 0x002fe40000000000 */
[----:B------:R-:W-:Y:S02]  /*1bb00*/  SEL R46, R47, R46, P0 ;  /* 0x0000002e2f2e7207 */ /* 0x000fe40000000000 */
[----:B--2---:R-:W-:Y:S02]  /*1bb10*/  SEL R48, R50, R51, P0 ;  /* 0x0000003332307207 */ /* 0x004fe40000000000 */
[----:B------:R-:W-:Y:S01]  /*1bb20*/  SEL R30, R31, R30, P0 ;  /* 0x0000001e1f1e7207 */ /* 0x000fe20000000000 */
[----:B---3--:R-:W0:Y:S01]  /*1bb30*/  LDC.64 R70, c[0x0][0xc00] ;  /* 0x00030000ff467b82 */ /* 0x008e220000000a00 */
[----:B------:R-:W-:Y:S02]  /*1bb40*/  SEL R32, R34, R35, P0 ;  /* 0x0000002322207207 */ /* 0x000fe40000000000 */
[----:B----4-:R-:W-:-:S02]  /*1bb50*/  SEL R45, R4, R7, P0 ;  /* 0x00000007042d7207 */ /* 0x010fc40000000000 */
        /* <DEDUP_REMOVED lines=41> */
[----:B------:R0:W-:Y:S04]  /*1bdf0*/  STSM.16.M88.4 [R72], R24 ;  /* 0x0000001848007844 */ /* 0x0001e80000000200 */
[----:B------:R1:W-:Y:S04]  /*1be00*/  STSM.16.M88.4 [R64], R4 ;  /* 0x0000000440007844 */ /* 0x0003e80000000200 */
[----:B------:R-:W-:Y:S04]  /*1be10*/  STSM.16.M88.4 [R67], R8 ;  /* 0x0000000843007844 */ /* 0x000fe80000000200 */
[----:B------:R2:W-:Y:S01]  /*1be20*/  STSM.16.M88.4 [R68], R12 ;  /* 0x0000000c44007844 */ /* 0x0005e20000000200 */
[----:B------:R-:W-:Y:S01]  /*1be30*/  BAR.SYNC.DEFER_BLOCKING 0x1, 0x180 ;  /* 0x0046000000007b1d */ /* 0x000fe20000010000 */
[----:B------:R-:W-:Y:S01]  /*1be40*/  ISETP.NE.AND.EX P0, PT, RZ, UR5, PT, P1 ;  /* 0x00000005ff007c0c */ /* 0x000fe2000bf05310 */
[----:B------:R-:W-:-:S02]  /*1be50*/  IMAD.MOV.U32 R66, RZ, RZ, RZ ;  /* 0x000000ffff427224 */ /* 0x000fc400078e00ff */
[----:B0-----:R-:W-:Y:S01]  /*1be60*/  IMAD.WIDE R24, R87, 0x4, R70 ;  /* 0x0000000457187825 */ /* 0x001fe200078e0246 */
[----:B------:R-:W-:-:S03]  /*1be70*/  ISETP.GT.AND P3, PT, R77, 0x1, PT ;  /* 0x000000014d00780c */ /* 0x000fc60003f64270 */
[----:B-1----:R-:W0:Y:S06]  /*1be80*/  LDC R64, c[0x0][0xbe8] ;  /* 0x0002fa00ff407b82 */ /* 0x002e2c0000000800 */
[----:B------:R-:W3:Y:S01]  /*1be90*/  @P0 LDG.E R66, desc[UR44][R24.64] ;  /* 0x0000002c18420981 */ /* 0x000ee2000c1e1900 */
[----:B------:R-:W-:-:S04]  /*1bea0*/  ISETP.NE.U32.AND P1, PT, RZ, UR6, PT ;  /* 0x00000006ff007c0c */ /* 0x000fc8000bf25070 */
[----:B------:R-:W-:-:S13]  /*1beb0*/  ISETP.NE.AND.EX P1, PT, RZ, UR7, PT, P1 ;  /* 0x00000007ff007c0c */ /* 0x000fda000bf25310 */
[----:B------:R-:W1:Y:S02]  /*1bec0*/  @P1 LDC.64 R26, c[0x0][0xc08] ;  /* 0x00030200ff1a1b82 */ /* 0x000e640000000a00 */
[----:B-1----:R-:W-:-:S04]  /*1bed0*/  @P1 IMAD.WIDE R4, R87, 0x4, R26 ;  /* 0x0000000457041825 */ /* 0x002fc800078e021a */
[----:B------:R-:W-:-:S05]  /*1bee0*/  IMAD.MOV.U32 R26, RZ, RZ, 0x9b8 ;  /* 0x000009b8ff1a7424 */ /* 0x000fca00078e00ff */
[----:B------:R-:W-:-:S04]  /*1bef0*/  SEL R26, R26, 0x978, P3 ;  /* 0x000009781a1a7807 */ /* 0x000fc80001800000 */
[----:B--2---:R-:W1:Y:S08]  /*1bf00*/  LDC.64 R12, c[0x0][R26+0x220] ;  /* 0x000088001a0c7b82 */ /* 0x004e700000000a00 */
[----:B------:R-:W2:Y:S01]  /*1bf10*/  LDC.64 R10, c[0x0][R26+0x218] ;  /* 0x000086001a0a7b82 */ /* 0x000ea20000000a00 */
[----:B0-----:R-:W-:-:S07]  /*1bf20*/  ISETP.NE.AND P4, PT, R64, 0x1, PT ;  /* 0x000000014000780c */ /* 0x001fce0003f85270 */
[----:B------:R-:W0:Y:S01]  /*1bf30*/  LDC.64 R8, c[0x0][R26+0x228] ;  /* 0x00008a001a087b82 */ /* 0x000e220000000a00 */
[----:B------:R-:W-:Y:S02]  /*1bf40*/  ULDC UR6, c[0x0][0xa88] ;  /* 0x0002a20000067ab9 */ /* 0x000fe40000000800 */
[----:B------:R-:W-:-:S05]  /*1bf50*/  IMAD.U32 R69, RZ, RZ, UR6 ;  /* 0x00000006ff457e24 */ /* 0x000fca000f8e00ff */
[----:B------:R4:W4:Y:S01]  /*1bf60*/  LDC.64 R6, c[0x0][R26+0x210] ;  /* 0x000084001a067b82 */ /* 0x0009220000000a00 */
[----:B------:R1:W5:Y:S01]  /*1bf70*/  @P1 LDG.E R69, desc[UR44][R4.64] ;  /* 0x0000002c04451981 */ /* 0x000362000c1e1900 */
[----:B------:R-:W-:-:S06]  /*1bf80*/  ISETP.NE.U32.AND P2, PT, RZ, UR4, PT ;  /* 0x00000004ff007c0c */ /* 0x000fcc000bf45070 */
[----:B------:R-:W0:Y:S01]  /*1bf90*/  @P4 LDC R68, c[0x0][0xbec] ;  /* 0x0002fb00ff444b82 */ /* 0x000e220000000800 */
[----:B------:R-:W-:-:S07]  /*1bfa0*/  ISETP.NE.AND.EX P2, PT, RZ, UR5, PT, P2 ;  /* 0x00000005ff007c0c */ /* 0x000fce000bf45320 */
[----:B------:R-:W4:Y:S01]  /*1bfb0*/  @P4 LDC R73, c[0x0][0xbf0] ;  /* 0x0002fc00ff494b82 */ /* 0x000f220000000800 */
[----:B------:R-:W-:-:S07]  /*1bfc0*/  SHF.R.S32.HI R15, RZ, 0x1f, R87 ;  /* 0x0000001fff0f7819 */ /* 0x000fce0000011457 */
[----:B-1----:R-:W1:Y:S01]  /*1bfd0*/  LDC.64 R4, c[0x0][0xba8] ;  /* 0x0002ea00ff047b82 */ /* 0x002e620000000a00 */
[----:B------:R-:W-:Y:S02]  /*1bfe0*/  SEL R67, R87, RZ, !P2 ;  /* 0x000000ff57437207 */ /* 0x000fe40005000000 */
[----:B------:R-:W-:Y:S02]  /*1bff0*/  LEA.HI R70, R65, R60, RZ, 0x7 ;  /* 0x0000003c41467211 */ /* 0x000fe400078f38ff */
[----:B------:R-:W-:Y:S01]  /*1c000*/  SEL R15, R15, RZ, !P2 ;  /* 0x000000ff0f0f7207 */ /* 0x000fe20005000000 */
[----:B------:R-:W-:Y:S01]  /*1c010*/  IMAD R13, R13, R67, RZ ;  /* 0x000000430d0d7224 */ /* 0x000fe200078e02ff */
[----:B------:R-:W-:Y:S01]  /*1c020*/  LOP3.LUT R27, R70, 0xffffff80, RZ, 0xc0, !PT ;  /* 0xffffff80461b7812 */ /* 0x000fe200078ec0ff */
[----:B--2---:R-:W-:Y:S02]  /*1c030*/  IMAD R65, R11, R83, RZ ;  /* 0x000000530b417224 */ /* 0x004fe400078e02ff */
[----:B------:R-:W-:-:S02]  /*1c040*/  IMAD.IADD R11, R86, 0x1, R85 ;  /* 0x00000001560b7824 */ /* 0x000fc400078e0255 */
[----:B------:R-:W-:Y:S02]  /*1c050*/  IMAD R71, R12, R15, R13 ;  /* 0x0000000f0c477224 */ /* 0x000fe400078e020d */
[----:B------:R-:W-:Y:S01]  /*1c060*/  IMAD.IADD R72, R60, 0x1, -R27 ;  /* 0x000000013c487824 */ /* 0x000fe200078e0a1b */
[----:B------:R-:W-:Y:S01]  /*1c070*/  SEL R27, R81, RZ, P3 ;  /* 0x000000ff511b7207 */ /* 0x000fe20001800000 */
[----:B------:R-:W-:-:S04]  /*1c080*/  IMAD.WIDE.U32 R14, R10, R83, RZ ;  /* 0x000000530a0e7225 */ /* 0x000fc800078e00ff */
[----:B------:R-:W-:-:S04]  /*1c090*/  IMAD.WIDE.U32 R12, R12, R67, RZ ;  /* 0x000000430c0c7225 */ /* 0x000fc800078e00ff */
[----:B0-----:R-:W-:Y:S01]  /*1c0a0*/  @P4 IMAD.HI.U32 R10, R11, R68, RZ ;  /* 0x000000440b0a4227 */ /* 0x001fe200078e00ff */
[----:B-1----:R-:W0:Y:S03]  /*1c0b0*/  @!P3 LDC R4, c[0x0][0xb50] ;  /* 0x0002d400ff04bb82 */ /* 0x002e260000000800 */
[----:B------:R-:W-:Y:S02]  /*1c0c0*/  IMAD.IADD R60, R15, 0x1, R65 ;  /* 0x000000010f3c7824 */ /* 0x000fe400078e0241 */
[----:B------:R-:W-:Y:S02]  /*1c0d0*/  IMAD.IADD R71, R13, 0x1, R71 ;  /* 0x000000010d477824 */ /* 0x000fe400078e0247 */
[----:B------:R-:W-:Y:S01]  /*1c0e0*/  IMAD.MOV.U32 R13, RZ, RZ, R11 ;  /* 0x000000ffff0d7224 */ /* 0x000fe200078e000b */
[----:B----4-:R-:W-:Y:S01]  /*1c0f0*/  @P4 SHF.R.U32.HI R13, RZ, R73, R10 ;  /* 0x00000049ff0d4219 */ /* 0x010fe2000001160a */
[-C--:B------:R-:W-:Y:S01]  /*1c100*/  IMAD R15, R9, R27.reuse, RZ ;  /* 0x0000001b090f7224 */ /* 0x080fe200078e02ff */
[----:B------:R-:W1:Y:S01]  /*1c110*/  @!P3 LDC R5, c[0x0][0xb54] ;  /* 0x0002d500ff05bb82 */ /* 0x000e620000000800 */
[----:B------:R-:W-:Y:S01]  /*1c120*/  IMAD.WIDE.U32 R8, R8, R27, RZ ;  /* 0x0000001b08087225 */ /* 0x000fe200078e00ff */
[----:B------:R-:W-:-:S02]  /*1c130*/  SHF.R.S32.HI R27, RZ, 0x1f, R72 ;  /* 0x0000001fff1b7819 */ /* 0x000fc40000011448 */
[----:B------:R-:W-:Y:S02]  /*1c140*/  SHF.R.S32.HI R70, RZ, 0x7, R70 ;  /* 0x00000007ff467819 */ /* 0x000fe40000011446 */
[--C-:B---3--:R-:W-:Y:S02]  /*1c150*/  IADD3 R12, P2, P5, R12, R14, R66.reuse ;  /* 0x0000000e0c0c7210 */ /* 0x108fe40007d5e042 */
[----:B------:R-:W-:Y:S01]  /*1c160*/  SHF.R.S32.HI R65, RZ, 0x1f, R66 ;  /* 0x0000001fff417819 */ /* 0x000fe20000011442 */
[----:B------:R-:W-:Y:S02]  /*1c170*/  IMAD.IADD R14, R9, 0x1, R15 ;  /* 0x00000001090e7824 */ /* 0x000fe400078e020f */
[----:B------:R-:W-:Y:S01]  /*1c180*/  IMAD.MOV R15, RZ, RZ, -R13 ;  /* 0x000000ffff0f7224 */ /* 0x000fe200078e0a0d */
[----:B------:R-:W-:Y:S02]  /*1c190*/  IADD3.X R10, R71, R60, R65, P2, P5 ;  /* 0x0000003c470a7210 */ /* 0x000fe400017ea441 */
[----:B------:R-:W-:Y:S01]  /*1c1a0*/  IADD3 R8, P2, P5, R13, R12, R8 ;  /* 0x0000000c0d087210 */ /* 0x000fe20007d5e008 */
[----:B------:R-:W-:Y:S01]  /*1c1b0*/  IMAD R15, R64, R15, R11 ;  /* 0x0000000f400f7224 */ /* 0x000fe200078e020b */
[----:B------:R-:W-:-:S02]  /*1c1c0*/  LEA.HI R12, R27, R72, RZ, 0x2 ;  /* 0x000000481b0c7211 */ /* 0x000fc400078f10ff */
[----:B------:R-:W-:Y:S02]  /*1c1d0*/  SHF.R.S32.HI R9, RZ, 0x1f, R13 ;  /* 0x0000001fff097819 */ /* 0x000fe4000001140d */
[--C-:B------:R-:W-:Y:S02]  /*1c1e0*/  SHF.R.S32.HI R26, RZ, 0x2, R12.reuse ;  /* 0x00000002ff1a7819 */ /* 0x100fe4000001140c */
[----:B------:R-:W-:Y:S01]  /*1c1f0*/  SHF.R.S32.HI R71, RZ, 0x1f, R12 ;  /* 0x0000001fff477819 */ /* 0x000fe2000001140c */
[----:B------:R-:W-:Y:S01]  /*1c200*/  IMAD R7, R7, R15, RZ ;  /* 0x0000000f07077224 */ /* 0x000fe200078e02ff */
[----:B------:R-:W-:Y:S02]  /*1c210*/  SHF.R.S32.HI R13, RZ, 0x1f, R15 ;  /* 0x0000001fff0d7819 */ /* 0x000fe4000001140f */
[----:B------:R-:W-:Y:S02]  /*1c220*/  IADD3.X R9, R9, R10, R14, P2, P5 ;  /* 0x0000000a09097210 */ /* 0x000fe400017ea40e */
[----:B------:R-:W-:Y:S01]  /*1c230*/  LEA.HI R71, R71, R26, RZ, 0x3 ;  /* 0x0000001a47477211 */ /* 0x000fe200078f18ff */
[----:B------:R-:W-:Y:S01]  /*1c240*/  IMAD.HI R10, R70, 0x55555556, RZ ;  /* 0x55555556460a7827 */ /* 0x000fe200078e02ff */
[----:B------:R-:W-:-:S02]  /*1c250*/  LEA.HI R27, R27, R72, RZ, 0x5 ;  /* 0x000000481b1b7211 */ /* 0x000fc400078f28ff */
[----:B------:R-:W-:Y:S01]  /*1c260*/  LOP3.LUT R71, R71, 0xfffffff8, RZ, 0xc0, !PT ;  /* 0xfffffff847477812 */ /* 0x000fe200078ec0ff */
[C---:B------:R-:W-:Y:S02]  /*1c270*/  IMAD R13, R6.reuse, R13, R7 ;  /* 0x0000000d060d7224 */ /* 0x040fe400078e0207 */
[----:B------:R-:W-:Y:S01]  /*1c280*/  IMAD.WIDE.U32 R6, R6, R15, R8 ;  /* 0x0000000f06067225 */ /* 0x000fe200078e0008 */
[----:B------:R-:W-:Y:S02]  /*1c290*/  LEA.HI R9, R10, R10, RZ, 0x1 ;  /* 0x0000000a0a097211 */ /* 0x000fe400078f08ff */
[----:B------:R-:W-:Y:S01]  /*1c2a0*/  SHF.R.S32.HI R27, RZ, 0x5, R27 ;  /* 0x00000005ff1b7819 */ /* 0x000fe2000001141b */
[----:B------:R-:W-:Y:S01]  /*1c2b0*/  IMAD.IADD R7, R7, 0x1, R13 ;  /* 0x0000000107077824 */ /* 0x000fe200078e020d */
[----:B0-----:R-:W-:Y:S01]  /*1c2c0*/  LEA R8, P2, R6, R4, 0x2 ;  /* 0x0000000406087211 */ /* 0x001fe200078410ff */
[----:B------:R-:W-:Y:S02]  /*1c2d0*/  IMAD.IADD R26, R26, 0x1, -R71 ;  /* 0x000000011a1a7824 */ /* 0x000fe400078e0a47 */
[----:B------:R-:W-:Y:S01]  /*1c2e0*/  IMAD R70, R9, -0x3, R70 ;  /* 0xfffffffd09467824 */ /* 0x000fe200078e0246 */
[----:B-1----:R-:W-:Y:S01]  /*1c2f0*/  LEA.HI.X R9, R6, R5, R7, 0x2, P2 ;  /* 0x0000000506097211 */ /* 0x002fe200010f1407 */
[----:B------:R-:W-:Y:S01]  /*1c300*/  IMAD R27, R27, 0x10, R26 ;  /* 0x000000101b1b7824 */ /* 0x000fe200078e021a */
[----:B------:R-:W-:Y:S07]  /*1c310*/  @P1 BRA `(.L_x_1545) ;  /* 0x0000000000101947 */ /* 0x000fee0003800000 */
[----:B------:R-:W-:Y:S05]  /*1c320*/  @!P0 BRA `(.L_x_1545) ;  /* 0x00000000000c8947 */ /* 0x000fea0003800000 */
[----:B------:R-:W2:Y:S04]  /*1c330*/  LDG.E R4, desc[UR44][R24.64] ;  /* 0x0000002c18047981 */ /* 0x000ea8000c1e1900 */
[----:B-----5:R-:W2:Y:S02]  /*1c340*/  LDG.E R69, desc[UR44][R24.64+0x4] ;  /* 0x0000042c18457981 */ /* 0x020ea4000c1e1900 */
[----:B--2---:R-:W-:-:S07]  /*1c350*/  IMAD.IADD R69, R69, 0x1, -R4 ;  /* 0x0000000145457824 */ /* 0x004fce00078e0a04 */
.L_x_1545:
[----:B------:R-:W-:Y:S01]  /*1c360*/  IMAD R13, R70, 0x40, R27 ;  /* 0x00000040460d7824 */ /* 0x000fe200078e021b */
[----:B------:R-:W-:Y:S01]  /*1c370*/  SHFL.IDX PT, R4, R8, RZ, 0x1c1f ;  /* 0x001c1fff08047589 */ /* 0x000fe200000e0000 */
[----:B-----5:R-:W-:Y:S01]  /*1c380*/  IMAD R60, R69, R64, RZ ;  /* 0x00000040453c7224 */ /* 0x020fe200078e02ff */
[----:B------:R-:W-:Y:S01]  /*1c390*/  LOP3.LUT P0, RZ, R72, 0x3, RZ, 0xc0, !PT ;  /* 0x0000000348ff7812 */ /* 0x000fe2000780c0ff */
[----:B------:R-:W-:Y:S01]  /*1c3a0*/  IMAD.IADD R13, R13, 0x1, R85 ;  /* 0x000000010d0d7824 */ /* 0x000fe200078e0255 */
[----:B------:R-:W0:Y:S03]  /*1c3b0*/  SHFL.IDX PT, R5, R9, RZ, 0x1c1f ;  /* 0x001c1fff09057589 */ /* 0x000e2600000e0000 */
[C---:B------:R-:W-:Y:S01]  /*1c3c0*/  VIADD R15, R13.reuse, 0x8 ;  /* 0x000000080d0f7836 */ /* 0x040fe20000000000 */
[----:B------:R-:W-:Y:S01]  /*1c3d0*/  SHFL.IDX PT, R6, R8, 0x1, 0x1c1f ;  /* 0x003c1f0008067f89 */ /* 0x000fe200000e0000 */
[----:B------:R-:W-:-:S03]  /*1c3e0*/  ISETP.GE.OR P1, PT, R13, R60, P0 ;  /* 0x0000003c0d00720c */ /* 0x000fc60000726670 */
[----:B------:R-:W1:Y:S01]  /*1c3f0*/  SHFL.IDX PT, R7, R9, 0x1, 0x1c1f ;  /* 0x003c1f0009077f89 */ /* 0x000e6200000e0000 */
[----:B------:R-:W-:-:S09]  /*1c400*/  ISETP.GE.OR P0, PT, R15, R60, P0 ;  /* 0x0000003c0f00720c */ /* 0x000fd20000706670 */
[----:B0-----:R0:W-:Y:S04]  /*1c410*/  @!P1 ST.E desc[UR44][R4.64], R20 ;  /* 0x0000001404009985 */ /* 0x0011e8000c10192c */
[----:B-1----:R0:W-:Y:S01]  /*1c420*/  @!P0 ST.E desc[UR44][R6.64], R21 ;  /* 0x0000001506008985 */ /* 0x0021e2000c10192c */
[----:B------:R-:W-:Y:S05]  /*1c430*/  @P3 BRA `(.L_x_1546) ;  /* 0x0000000400a03947 */ /* 0x000fea0003800000 */
[----:B0-----:R-:W-:Y:S01]  /*1c440*/  IMAD R5, R63, 0x40, R0 ;  /* 0x000000403f057824 */ /* 0x001fe200078e0200 */
[----:B------:R-:W0:Y:S01]  /*1c450*/  @P4 LDC R29, c[0x0][0xbf0] ;  /* 0x0002fc00ff1d4b82 */ /* 0x000e220000000800 */
[----:B------:R-:W-:Y:S02]  /*1c460*/  ULDC.64 UR4, c[0x0][0xaa0] ;  /* 0x0002a80000047ab9 */ /* 0x000fe40000000a00 */
        /* <DEDUP_REMOVED lines=20> */
[----:B------:R-:W-:Y:S02]  /*1c5b0*/  IMAD R65, R65, UR4, RZ ;  /* 0x0000000441417c24 */ /* 0x000fe4000f8e02ff */
[----:B------:R-:W-:Y:S01]  /*1c5c0*/  IMAD.X R25, RZ, RZ, R3, P0 ;  /* 0x000000ffff197224 */ /* 0x000fe200000e0603 */
[----:B------:R-:W-:-:S04]  /*1c5d0*/  SHF.R.U64 R2, R2, 0x3, RZ ;  /* 0x0000000302027819 */ /* 0x000fc800000012ff */
[----:B------:R-:W-:Y:S02]  /*1c5e0*/  LOP3.LUT R24, R2, R21, RZ, 0x3c, !PT ;  /* 0x0000001502187212 */ /* 0x000fe400078e3cff */
[----:B------:R-:W1:Y:S01]  /*1c5f0*/  @P4 LDC R21, c[0x0][0xbec] ;  /* 0x0002fb00ff154b82 */ /* 0x000e620000000800 */
[C---:B------:R-:W-:Y:S02]  /*1c600*/  IMAD R65, R66.reuse, UR5, R65 ;  /* 0x0000000542417c24 */ /* 0x040fe4000f8e0241 */
[----:B------:R-:W-:Y:S01]  /*1c610*/  IMAD.WIDE.U32 R2, R66, UR4, RZ ;  /* 0x0000000442027c25 */ /* 0x000fe2000f8e00ff */
[----:B------:R-:W-:-:S03]  /*1c620*/  ULDC.64 UR4, c[0x0][0xae8] ;  /* 0x0002ba0000047ab9 */ /* 0x000fc60000000a00 */
[----:B------:R-:W-:Y:S01]  /*1c630*/  IMAD R62, R62, 0x30, R63 ;  /* 0x000000303e3e7824 */ /* 0x000fe200078e023f */
[----:B------:R-:W-:Y:S01]  /*1c640*/  SHF.R.S32.HI R28, RZ, 0x1f, R67 ;  /* 0x0000001fff1c7819 */ /* 0x000fe20000011443 */
[----:B------:R-:W-:Y:S01]  /*1c650*/  IMAD.IADD R3, R3, 0x1, R65 ;  /* 0x0000000103037824 */ /* 0x000fe200078e0241 */
[----:B------:R-:W5:Y:S01]  /*1c660*/  LD.E.128 R24, desc[UR44][R24.64] ;  /* 0x0000002c18187980 */ /* 0x000f62000c101d00 */
[----:B------:R-:W-:Y:S02]  /*1c670*/  IMAD.IADD R62, R85, 0x1, R62 ;  /* 0x00000001553e7824 */ /* 0x000fe400078e023e */
[C---:B------:R-:W-:Y:S01]  /*1c680*/  IMAD.WIDE.U32 R2, R83.reuse, UR4, R2 ;  /* 0x0000000453027c25 */ /* 0x040fe2000f8e0002 */
        /* <DEDUP_REMOVED lines=8> */
[----:B------:R-:W-:-:S02]  /*1c710*/  IMAD.IADD R63, R63, 0x1, R85 ;  /* 0x000000013f3f7824 */ /* 0x000fc400078e0255 */
[----:B------:R-:W-:Y:S02]  /*1c720*/  IMAD R28, R28, UR4, RZ ;  /* 0x000000041c1c7c24 */ /* 0x000fe4000f8e02ff */
[----:B------:R-:W-:-:S04]  /*1c730*/  IMAD.WIDE.U32 R2, R67, UR4, R2 ;  /* 0x0000000443027c25 */ /* 0x000fc8000f8e0002 */
[----:B-1----:R-:W-:-:S04]  /*1c740*/  @P4 IMAD.HI.U32 R20, R62, R21, RZ ;  /* 0x000000153e144227 */ /* 0x002fc800078e00ff */
[----:B------:R-:W-:Y:S01]  /*1c750*/  IMAD.MOV.U32 R21, RZ, RZ, R62 ;  /* 0x000000ffff157224 */ /* 0x000fe200078e003e */
[----:B------:R-:W-:Y:S01]  /*1c760*/  @P4 SHF.R.U32.HI R21, RZ, R29, R20 ;  /* 0x0000001dff154219 */ /* 0x000fe20000011614 */
[----:B------:R-:W-:Y:S01]  /*1c770*/  IMAD R29, R67, UR5, R28 ;  /* 0x00000005431d7c24 */ /* 0x000fe2000f8e021c */
[----:B------:R-:W-:Y:S02]  /*1c780*/  ULDC.64 UR4, c[0x0][0xae0] ;  /* 0x0002b80000047ab9 */ /* 0x000fe40000000a00 */
[--C-:B------:R-:W-:Y:S01]  /*1c790*/  SHF.R.S32.HI R20, RZ, 0x1f, R21.reuse ;  /* 0x0000001fff147819 */ /* 0x100fe20000011415 */
[----:B------:R-:W-:Y:S02]  /*1c7a0*/  IMAD.MOV R31, RZ, RZ, -R21 ;  /* 0x000000ffff1f7224 */ /* 0x000fe400078e0a15 */
[----:B------:R-:W-:Y:S02]  /*1c7b0*/  IMAD.IADD R3, R3, 0x1, R29 ;  /* 0x0000000103037824 */ /* 0x000fe400078e021d */
[----:B------:R-:W-:-:S02]  /*1c7c0*/  IMAD R20, R20, UR4, RZ ;  /* 0x0000000414147c24 */ /* 0x000fc4000f8e02ff */
[----:B------:R-:W-:Y:S02]  /*1c7d0*/  IMAD R29, R64, R31, R62 ;  /* 0x0000001f401d7224 */ /* 0x000fe400078e023e */
[C---:B------:R-:W-:Y:S02]  /*1c7e0*/  IMAD R31, R21.reuse, UR5, R20 ;  /* 0x00000005151f7c24 */ /* 0x040fe4000f8e0214 */
[----:B------:R-:W-:Y:S01]  /*1c7f0*/  IMAD.WIDE.U32 R2, R21, UR4, R2 ;  /* 0x0000000415027c25 */ /* 0x000fe2000f8e0002 */
[----:B------:R-:W-:Y:S01]  /*1c800*/  SHF.R.S32.HI R20, RZ, 0x1f, R29 ;  /* 0x0000001fff147819 */ /* 0x000fe2000001141d */
[----:B------:R-:W-:Y:S02]  /*1c810*/  ULDC.64 UR4, c[0x0][0xad8] ;  /* 0x0002b60000047ab9 */ /* 0x000fe40000000a00 */
[----:B------:R-:W-:Y:S02]  /*1c820*/  IMAD.IADD R3, R3, 0x1, R31 ;  /* 0x0000000103037824 */ /* 0x000fe400078e021f */
[----:B------:R-:W-:-:S02]  /*1c830*/  IMAD R20, R20, UR4, RZ ;  /* 0x0000000414147c24 */ /* 0x000fc4000f8e02ff */
[----:B------:R-:W-:-:S04]  /*1c840*/  IMAD.WIDE.U32 R2, R29, UR4, R2 ;  /* 0x000000041d027c25 */ /* 0x000fc8000f8e0002 */
[----:B------:R-:W-:Y:S01]  /*1c850*/  IMAD R21, R29, UR5, R20 ;  /* 0x000000051d157c24 */ /* 0x000fe2000f8e0214 */
[----:B------:R-:W-:Y:S02]  /*1c860*/  ULDC.64 UR4, c[0x0][0xa80] ;  /* 0x0002a00000047ab9 */ /* 0x000fe40000000a00 */
[C---:B------:R-:W-:Y:S01]  /*1c870*/  LEA R30, P0, R2.reuse, UR4, 0x1 ;  /* 0x00000004021e7c11 */ /* 0x040fe2000f8008ff */
[----:B------:R-:W-:Y:S01]  /*1c880*/  IMAD.IADD R3, R3, 0x1, R21 ;  /* 0x0000000103037824 */ /* 0x000fe200078e0215 */
[----:B------:R-:W-:Y:S01]  /*1c890*/  ULDC UR4, c[0x0][0xac8] ;  /* 0x0002b20000047ab9 */ /* 0x000fe20000000800 */
[C---:B------:R-:W-:Y:S02]  /*1c8a0*/  VIADD R21, R63.reuse, 0x60 ;  /* 0x000000603f157836 */ /* 0x040fe40000000000 */
[----:B0-----:R-:W0:Y:S01]  /*1c8b0*/  SHFL.IDX PT, R31, R30, RZ, 0x181f ;  /* 0x00181fff1e1f7589 */ /* 0x001e2200000e0000 */
[----:B------:R-:W-:Y:S01]  /*1c8c0*/  LEA.HI.X R32, R2, UR5, R3, 0x1, P0 ;  /* 0x0000000502207c11 */ /* 0x000fe200080f0c03 */
[C---:B------:R-:W-:Y:S01]  /*1c8d0*/  VIADD R3, R63.reuse, 0x30 ;  /* 0x000000303f037836 */ /* 0x040fe20000000000 */
[----:B------:R-:W-:Y:S01]  /*1c8e0*/  ISETP.GE.AND P0, PT, R0, UR4, PT ;  /* 0x0000000400007c0c */ /* 0x000fe2000bf06270 */
[----:B------:R-:W1:Y:S03]  /*1c8f0*/  SHFL.IDX PT, R35, R30, 0x1, 0x181f ;  /* 0x00381f001e237f89 */ /* 0x000e6600000e0000 */
[-C--:B------:R-:W-:Y:S01]  /*1c900*/  ISETP.GE.OR P1, PT, R63, R60.reuse, P0 ;  /* 0x0000003c3f00720c */ /* 0x080fe20000726670 */
[----:B------:R-:W1:Y:S01]  /*1c910*/  SHFL.IDX PT, R37, R30, 0x2, 0x181f ;  /* 0x00581f001e257f89 */ /* 0x000e6200000e0000 */
[-C--:B------:R-:W-:Y:S01]  /*1c920*/  ISETP.GE.OR P2, PT, R3, R60.reuse, P0 ;  /* 0x0000003c0300720c */ /* 0x080fe20000746670 */
[----:B------:R-:W-:Y:S01]  /*1c930*/  VIADD R3, R22, 0x13220 ;  /* 0x0001322016037836 */ /* 0x000fe20000000000 */
[----:B------:R-:W-:Y:S01]  /*1c940*/  ISETP.GE.OR P3, PT, R21, R60, P0 ;  /* 0x0000003c1500720c */ /* 0x000fe20000766670 */
[----:B------:R-:W1:Y:S03]  /*1c950*/  SHFL.IDX PT, R29, R32, RZ, 0x181f ;  /* 0x00181fff201d7589 */ /* 0x000e6600000e0000 */
[----:B------:R-:W-:Y:S01]  /*1c960*/  PRMT R21, RZ, 0x654, R3 ;  /* 0x00000654ff157816 */ /* 0x000fe20000000003 */
[----:B------:R-:W1:Y:S03]  /*1c970*/  SHFL.IDX PT, R33, R32, 0x1, 0x181f ;  /* 0x00381f0020217f89 */ /* 0x000e6600000e0000 */
[----:B------:R1:W-:Y:S01]  /*1c980*/  SYNCS.ARRIVE.TRANS64.RED.A1T0 RZ, [R21+URZ], RZ ;  /* 0x000000ff15ff79a7 */ /* 0x0003e2000810043f */
[----:B------:R-:W1:Y:S01]  /*1c990*/  SHFL.IDX PT, R34, R32, 0x2, 0x181f ;  /* 0x00581f0020227f89 */ /* 0x000e6200000e0000 */
[----:B0-----:R-:W-:Y:S01]  /*1c9a0*/  @!P1 LEA R2, P4, R0, R31, 0x1 ;  /* 0x0000001f00029211 */ /* 0x001fe200078808ff */
[----:B------:R-:W-:-:S02]  /*1c9b0*/  VIADD R31, R63, 0x90 ;  /* 0x000000903f1f7836 */ /* 0x000fc40000000000 */
[----:B------:R-:W0:Y:S01]  /*1c9c0*/  SHFL.IDX PT, R32, R32, 0x3, 0x181f ;  /* 0x00781f0020207f89 */ /* 0x000e2200000e0000 */
[C---:B-1----:R-:W-:Y:S02]  /*1c9d0*/  @!P2 LEA R20, P5, R0.reuse, R35, 0x1 ;  /* 0x000000230014a211 */ /* 0x042fe400078a08ff */
[----:B------:R-:W-:Y:S02]  /*1c9e0*/  ISETP.GE.OR P0, PT, R31, R60, P0 ;  /* 0x0000003c1f00720c */ /* 0x000fe40000706670 */
[C---:B------:R-:W-:Y:S02]  /*1c9f0*/  @!P3 LEA R28, P6, R0.reuse, R37, 0x1 ;  /* 0x00000025001cb211 */ /* 0x040fe400078c08ff */
[C-C-:B------:R-:W-:Y:S02]  /*1ca00*/  @!P1 LEA.HI.X R3, R0.reuse, R29, R61.reuse, 0x1, P4 ;  /* 0x0000001d00039211 */ /* 0x140fe400020f0c3d */
[C-C-:B------:R-:W-:Y:S02]  /*1ca10*/  @!P2 LEA.HI.X R21, R0.reuse, R33, R61.reuse, 0x1, P5 ;  /* 0x000000210015a211 */ /* 0x140fe400028f0c3d */
[----:B------:R1:W0:Y:S01]  /*1ca20*/  SHFL.IDX PT, R33, R30, 0x3, 0x181f ;  /* 0x00781f001e217f89 */ /* 0x00022200000e0000 */
[----:B------:R-:W-:-:S03]  /*1ca30*/  @!P3 LEA.HI.X R29, R0, R34, R61, 0x1, P6 ;  /* 0x00000022001db211 */ /* 0x000fc600030f0c3d */
[----:B--2---:R1:W-:Y:S04]  /*1ca40*/  @!P1 ST.E.128 desc[UR44][R2.64], R4 ;  /* 0x0000000402009985 */ /* 0x0043e8000c101d2c */
[----:B---3--:R1:W-:Y:S04]  /*1ca50*/  @!P2 ST.E.128 desc[UR44][R20.64], R8 ;  /* 0x000000081400a985 */ /* 0x0083e8000c101d2c */
[----:B----4-:R1:W-:Y:S01]  /*1ca60*/  @!P3 ST.E.128 desc[UR44][R28.64], R12 ;  /* 0x0000000c1c00b985 */ /* 0x0103e2000c101d2c */
[----:B0-----:R-:W-:Y:S05]  /*1ca70*/  @P0 BRA `(.L_x_1547) ;  /* 0x00000010008c0947 */ /* 0x001fea0003800000 */
[----:B-1----:R-:W-:-:S04]  /*1ca80*/  LEA R2, P0, R0, R33, 0x1 ;  /* 0x0000002100027211 */ /* 0x002fc800078008ff */
[----:B------:R-:W-:-:S05]  /*1ca90*/  LEA.HI.X R3, R0, R32, R61, 0x1, P0 ;  /* 0x0000002000037211 */ /* 0x000fca00000f0c3d */
[----:B-----5:R3:W-:Y:S01]  /*1caa0*/  ST.E.128 desc[UR44][R2.64], R24 ;  /* 0x0000001802007985 */ /* 0x0207e2000c101d2c */
[----:B------:R-:W-:Y:S05]  /*1cab0*/  BRA `(.L_x_1547) ;  /* 0x00000010007c7947 */ /* 0x000fea0003800000 */
.L_x_1546:
[----:B------:R-:W2:Y:S01]  /*1cac0*/  LDL R69, [R1+0x28] ;  /* 0x0000280001457983 */ /* 0x000ea20000100800 */
[----:B0-----:R-:W0:Y:S01]  /*1cad0*/  @P4 LDC R4, c[0x0][0xbec] ;  /* 0x0002fb00ff044b82 */ /* 0x001e220000000800 */
[----:B------:R-:W-:Y:S01]  /*1cae0*/  ULDC.64 UR4, c[0x0][0xb08] ;  /* 0x0002c20000047ab9 */ /* 0x000fe20000000a00 */
[----:B------:R-:W-:Y:S01]  /*1caf0*/  SHF.R.S32.HI R0, RZ, 0x1f, R67 ;  /* 0x0000001fff007819 */ /* 0x000fe20000011443 */
[----:B------:R-:W-:Y:S01]  /*1cb00*/  IMAD R65, R65, UR4, RZ ;  /* 0x0000000441417c24 */ /* 0x000fe2000f8e02ff */
[----:B------:R-:W-:Y:S01]  /*1cb10*/  ULDC.64 UR6, c[0x0][0xb30] ;  /* 0x0002cc0000067ab9 */ /* 0x000fe20000000a00 */
[----:B------:R-:W-:-:S03]  /*1cb20*/  IMAD.WIDE.U32 R2, R66, UR4, RZ ;  /* 0x0000000442027c25 */ /* 0x000fc6000f8e00ff */
[----:B------:R-:W1:Y:S01]  /*1cb30*/  @P4 LDC R9, c[0x0][0xbf0] ;  /* 0x0002fc00ff094b82 */ /* 0x000e620000000800 */
[----:B------:R-:W-:Y:S01]  /*1cb40*/  IMAD R65, R66, UR5, R65 ;  /* 0x0000000542417c24 */ /* 0x000fe2000f8e0241 */
[----:B------:R-:W-:-:S03]  /*1cb50*/  ULDC.64 UR4, c[0x0][0xb38] ;  /* 0x0002ce0000047ab9 */ /* 0x000fc60000000a00 */
[----:B------:R-:W-:Y:S02]  /*1cb60*/  IMAD.IADD R3, R3, 0x1, R65 ;  /* 0x0000000103037824 */ /* 0x000fe400078e0241 */
[----:B------:R-:W-:-:S04]  /*1cb70*/  IMAD.WIDE.U32 R2, R83, UR4, R2 ;  /* 0x0000000453027c25 */ /* 0x000fc8000f8e0002 */
[----:B------:R-:W-:Y:S01]  /*1cb80*/  IMAD R3, R83, UR5, R3 ;  /* 0x0000000553037c24 */ /* 0x000fe2000f8e0203 */
[----:B------:R-:W-:Y:S02]  /*1cb90*/  ULDC.64 UR4, c[0x0][0xb40] ;  /* 0x0002d00000047ab9 */ /* 0x000fe40000000a00 */
[----:B------:R-:W-:Y:S02]  /*1cba0*/  IMAD R0, R0, UR4, RZ ;  /* 0x0000000400007c24 */ /* 0x000fe4000f8e02ff */
[----:B0-----:R-:W-:-:S04]  /*1cbb0*/  @P4 IMAD.HI.U32 R4, R11, R4, RZ ;  /* 0x000000040b044227 */ /* 0x001fc800078e00ff */
[C---:B------:R-:W-:Y:S02]  /*1cbc0*/  IMAD R7, R67.reuse, UR5, R0 ;  /* 0x0000000543077c24 */ /* 0x040fe4000f8e0200 */
[----:B------:R-:W-:Y:S01]  /*1cbd0*/  IMAD.WIDE.U32 R2, R67, UR4, R2 ;  /* 0x0000000443027c25 */ /* 0x000fe2000f8e0002 */
[----:B------:R-:W-:-:S03]  /*1cbe0*/  ULDC.64 UR4, c[0x0][0xb48] ;  /* 0x0002d20000047ab9 */ /* 0x000fc60000000a00 */
[----:B------:R-:W-:Y:S01]  /*1cbf0*/  IMAD.MOV.U32 R5, RZ, RZ, R11 ;  /* 0x000000ffff057224 */ /* 0x000fe200078e000b */
[----:B-1----:R-:W-:Y:S01]  /*1cc00*/  @P4 SHF.R.U32.HI R5, RZ, R9, R4 ;  /* 0x00000009ff054219 */ /* 0x002fe20000011604 */
[----:B------:R-:W-:-:S03]  /*1cc10*/  IMAD.IADD R3, R3, 0x1, R7 ;  /* 0x0000000103037824 */ /* 0x000fc600078e0207 */
[--C-:B------:R-:W-:Y:S01]  /*1cc20*/  SHF.R.S32.HI R0, RZ, 0x1f, R5.reuse ;  /* 0x0000001fff007819 */ /* 0x100fe20000011405 */
[----:B------:R-:W-:Y:S02]  /*1cc30*/  IMAD.MOV R7, RZ, RZ, -R5 ;  /* 0x000000ffff077224 */ /* 0x000fe400078e0a05 */
[----:B------:R-:W-:-:S04]  /*1cc40*/  IMAD.WIDE.U32 R2, R81, UR4, R2 ;  /* 0x0000000451027c25 */ /* 0x000fc8000f8e0002 */
[----:B------:R-:W-:Y:S02]  /*1cc50*/  IMAD R7, R64, R7, R11 ;  /* 0x0000000740077224 */ /* 0x000fe400078e020b */
[----:B------:R-:W-:Y:S02]  /*1cc60*/  IMAD R0, R0, UR6, RZ ;  /* 0x0000000600007c24 */ /* 0x000fe4000f8e02ff */
[----:B------:R-:W-:Y:S01]  /*1cc70*/  IMAD R3, R81, UR5, R3 ;  /* 0x0000000551037c24 */ /* 0x000fe2000f8e0203 */
        /* <DEDUP_REMOVED lines=17> */
[----:B------:R1:W3:Y:S04]  /*1cd90*/  SHFL.IDX PT, R5, R14, RZ, 0x1c1f ;  /* 0x001c1fff0e057589 */ /* 0x0002e800000e0000 */
[----:B0-----:R1:W0:Y:S01]  /*1cda0*/  SHFL.IDX PT, R4, R0, RZ, 0x1c1f ;  /* 0x001c1fff00047589 */ /* 0x00122200000e0000 */
[----:B--2---:R-:W-:-:S02]  /*1cdb0*/  VIADD R21, R69, 0x10 ;  /* 0x0000001045157836 */ /* 0x004fc40000000000 */
[C---:B------:R-:W-:Y:S02]  /*1cdc0*/  VIADD R25, R69.reuse, 0x20 ;  /* 0x0000002045197836 */ /* 0x040fe40000000000 */
[C---:B------:R-:W-:Y:S02]  /*1cdd0*/  VIADD R27, R69.reuse, 0x18 ;  /* 0x00000018451b7836 */ /* 0x040fe40000000000 */
[C---:B------:R-:W-:Y:S02]  /*1cde0*/  VIADD R61, R69.reuse, 0x28 ;  /* 0x00000028453d7836 */ /* 0x040fe40000000000 */
[C---:B------:R-:W-:Y:S02]  /*1cdf0*/  VIADD R63, R69.reuse, 0x8 ;  /* 0x00000008453f7836 */ /* 0x040fe40000000000 */
[C---:B------:R-:W-:Y:S02]  /*1ce00*/  VIADD R65, R69.reuse, 0x30 ;  /* 0x0000003045417836 */ /* 0x040fe40000000000 */
[----:B------:R-:W-:Y:S01]  /*1ce10*/  VIADD R67, R69, 0x38 ;  /* 0x0000003845437836 */ /* 0x000fe20000000000 */
[----:B------:R-:W-:-:S02]  /*1ce20*/  SHF.R.S32.HI R20, RZ, 0x1f, R25 ;  /* 0x0000001fff147819 */ /* 0x000fc40000011419 */
[----:B------:R-:W-:Y:S02]  /*1ce30*/  SHF.R.S32.HI R24, RZ, 0x1f, R27 ;  /* 0x0000001fff187819 */ /* 0x000fe4000001141b */
[----:B------:R-:W-:Y:S02]  /*1ce40*/  SHF.R.S32.HI R26, RZ, 0x1f, R61 ;  /* 0x0000001fff1a7819 */ /* 0x000fe4000001143d */
[----:B------:R-:W-:Y:S02]  /*1ce50*/  SHF.R.S32.HI R62, RZ, 0x1f, R63 ;  /* 0x0000001fff3e7819 */ /* 0x000fe4000001143f */
[----:B------:R-:W-:Y:S02]  /*1ce60*/  SHF.R.S32.HI R64, RZ, 0x1f, R65 ;  /* 0x0000001fff407819 */ /* 0x000fe40000011441 */
[----:B------:R-:W-:Y:S02]  /*1ce70*/  SHF.R.S32.HI R66, RZ, 0x1f, R67 ;  /* 0x0000001fff427819 */ /* 0x000fe40000011443 */
[----:B------:R-:W-:Y:S01]  /*1ce80*/  SHF.R.S32.HI R68, RZ, 0x1f, R21 ;  /* 0x0000001fff447819 */ /* 0x000fe20000011415 */
[----:B01-3--:R-:W-:Y:S06]  /*1ce90*/  @P0 BRA `(.L_x_1549) ;  /* 0x0000000000800947 */ /* 0x00bfec0003800000 */
[----:B------:R-:W-:Y:S02]  /*1cea0*/  ULDC UR4, c[0x0][0xac8] ;  /* 0x0002b20000047ab9 */ /* 0x000fe40000000800 */
[----:B------:R-:W-:Y:S02]  /*1ceb0*/  ISETP.GE.AND P1, PT, R63, UR4, PT ;  /* 0x000000043f007c0c */ /* 0x000fe4000bf26270 */
[----:B------:R-:W-:Y:S02]  /*1cec0*/  ISETP.GE.AND P0, PT, R69, UR4, PT ;  /* 0x0000000445007c0c */ /* 0x000fe4000bf06270 */
[----:B------:R-:W-:Y:S02]  /*1ced0*/  ISETP.GE.AND P4, PT, R21, UR4, PT ;  /* 0x0000000415007c0c */ /* 0x000fe4000bf86270 */
[----:B------:R-:W-:Y:S02]  /*1cee0*/  ISETP.GE.AND P5, PT, R27, UR4, PT ;  /* 0x000000041b007c0c */ /* 0x000fe4000bfa6270 */
        /* <DEDUP_REMOVED lines=27> */
.L_x_1549:
[----:B------:R-:W-:Y:S05]  /*1d0a0*/  BSYNC B1 ;  /* 0x0000000000017941 */ /* 0x000fea0003800000 */
.L_x_1548:
        /* <DEDUP_REMOVED lines=8> */
[----:B------:R-:W-:Y:S02]  /*1d130*/  ISETP.GE.AND P2, PT, R27, UR4, PT ;  /* 0x000000041b007c0c */ /* 0x000fe4000bf46270 */
[----:B------:R-:W-:-:S05]  /*1d140*/  ISETP.GE.AND P1, PT, R25, UR4, PT ;  /* 0x0000000419007c0c */ /* 0x000fca000bf26270 */
[----:B01----:R-:W-:Y:S02]  /*1d150*/  @!P0 IMAD.WIDE R2, R69, 0x4, R4 ;  /* 0x0000000445028825 */ /* 0x003fe400078e0204 */
[-C--:B------:R-:W-:Y:S02]  /*1d160*/  @!P4 LEA R6, P5, R63, R4.reuse, 0x2 ;  /* 0x000000043f06c211 */ /* 0x080fe400078a10ff */
        /* <DEDUP_REMOVED lines=26> */
.L_x_1544:
[----:B-1----:R-:W2:Y:S01]  /*1d310*/  LDL R6, [R1+0x64] ;  /* 0x0000640001067983 */ /* 0x002ea20000100800 */
[----:B------:R-:W-:Y:S01]  /*1d320*/  ULDC.64 UR4, c[0x0][0xc08] ;  /* 0x0003020000047ab9 */ /* 0x000fe20000000a00 */
[----:B------:R-:W2:Y:S01]  /*1d330*/  LDC.64 R2, c[0x0][0xc00] ;  /* 0x00030000ff027b82 */ /* 0x000ea20000000a00 */
[----:B------:R-:W-:Y:S01]  /*1d340*/  ISETP.NE.U32.AND P0, PT, RZ, UR4, PT ;  /* 0x00000004ff007c0c */ /* 0x000fe2000bf05070 */
[----:B------:R-:W-:-:S03]  /*1d350*/  IMAD.MOV.U32 R13, RZ, RZ, RZ ;  /* 0x000000ffff0d7224 */ /* 0x000fc600078e00ff */
[----:B------:R-:W-:Y:S01]  /*1d360*/  ISETP.NE.AND.EX P1, PT, RZ, UR5, PT, P0 ;  /* 0x00000005ff007c0c */ /* 0x000fe2000bf25300 */
[----:B------:R-:W-:Y:S02]  /*1d370*/  ULDC.64 UR4, c[0x0][0xc00] ;  /* 0x0003000000047ab9 */ /* 0x000fe40000000a00 */
[----:B------:R-:W-:-:S04]  /*1d380*/  ISETP.NE.U32.AND P0, PT, RZ, UR4, PT ;  /* 0x00000004ff007c0c */ /* 0x000fc8000bf05070 */
[----:B------:R-:W-:-:S06]  /*1d390*/  ISETP.NE.AND.EX P0, PT, RZ, UR5, PT, P0 ;  /* 0x00000005ff007c0c */ /* 0x000fcc000bf05300 */
[----:B------:R-:W0:Y:S01]  /*1d3a0*/  @P1 LDC.64 R4, c[0x0][0xc08] ;  /* 0x00030200ff041b82 */ /* 0x000e220000000a00 */
[----:B------:R-:W-:Y:S02]  /*1d3b0*/  ULDC UR4, c[0x0][0xa88] ;  /* 0x0002a20000047ab9 */ /* 0x000fe40000000800 */
[----:B------:R-:W-:Y:S02]  /*1d3c0*/  IMAD.U32 R12, RZ, RZ, UR4 ;  /* 0x00000004ff0c7e24 */ /* 0x000fe4000f8e00ff */
[----:B--2---:R-:W-:-:S04]  /*1d3d0*/  IMAD.WIDE R2, R6, 0x4, R2 ;  /* 0x0000000406027825 */ /* 0x004fc800078e0202 */
[----:B0-----:R-:W-:Y:S01]  /*1d3e0*/  @P1 IMAD.WIDE R4, R6, 0x4, R4 ;  /* 0x0000000406041825 */ /* 0x001fe200078e0204 */
[----:B------:R0:W5:Y:S04]  /*1d3f0*/  @P0 LDG.E R13, desc[UR44][R2.64] ;  /* 0x0000002c020d0981 */ /* 0x000168000c1e1900 */
[----:B------:R0:W5:Y:S01]  /*1d400*/  @P1 LDG.E R12, desc[UR44][R4.64] ;  /* 0x0000002c040c1981 */ /* 0x000162000c1e1900 */
[----:B------:R-:W-:Y:S02]  /*1d410*/  ISETP.GT.AND P3, PT, R60, 0xbf, PT ;  /* 0x000000bf3c00780c */ /* 0x000fe40003f64270 */
[----:B------:R-:W-:Y:S02]  /*1d420*/  ISETP.GT.AND P2, PT, R77, 0x1, PT ;  /* 0x000000014d00780c */ /* 0x000fe40003f44270 */
[----:B------:R-:W-:Y:S01]  /*1d430*/  SHF.R.S32.HI R24, RZ, 0x1f, R6 ;  /* 0x0000001fff187819 */ /* 0x000fe20000011406 */
[----:B------:R-:W-:Y:S10]  /*1d440*/  @P1 BRA `(.L_x_1550) ;  /* 0x0000000000101947 */ /* 0x000ff40003800000 */
[----:B------:R-:W-:Y:S05]  /*1d450*/  @!P0 BRA `(.L_x_1550) ;  /* 0x00000000000c8947 */ /* 0x000fea0003800000 */
[----:B0-----:R-:W2:Y:S04]  /*1d460*/  LDG.E R5, desc[UR44][R2.64] ;  /* 0x0000002c02057981 */ /* 0x001ea8000c1e1900 */
[----:B-----5:R-:W2:Y:S02]  /*1d470*/  LDG.E R12, desc[UR44][R2.64+0x4] ;  /* 0x0000042c020c7981 */ /* 0x020ea4000c1e1900 */
[----:B--2---:R-:W-:-:S07]  /*1d480*/  IMAD.IADD R12, R12, 0x1, -R5 ;  /* 0x000000010c0c7824 */ /* 0x004fce00078e0a05 */
.L_x_1550:
[----:B------:R-:W-:Y:S01]  /*1d490*/  BSSY B1, `(.L_x_1551) ;  /* 0x0000038000017945 */ /* 0x000fe20003800000 */
[----:B------:R-:W-:Y:S02]  /*1d4a0*/  SEL R21, R6, RZ, !P0 ;  /* 0x000000ff06157207 */ /* 0x000fe40004000000 */
[----:B------:R-:W-:Y:S02]  /*1d4b0*/  SEL R24, R24, RZ, !P0 ;  /* 0x000000ff18187207 */ /* 0x000fe40004000000 */
[----:B-----5:R-:W-:Y:S01]  /*1d4c0*/  SHF.R.S32.HI R20, RZ, 0x1f, R13 ;  /* 0x0000001fff147819 */ /* 0x020fe2000001140d */
[----:B------:R-:W-:Y:S06]  /*1d4d0*/  @P3 BRA `(.L_x_1552) ;  /* 0x0000000000cc3947 */ /* 0x000fec0003800000 */
[----:B0-----:R-:W2:Y:S01]  /*1d4e0*/  LDL R3, [R1+0x34] ;  /* 0x0000340001037983 */ /* 0x001ea20000100800 */
[----:B------:R-:W0:Y:S02]  /*1d4f0*/  LDC R27, c[0x0][0xbe8] ;  /* 0x0002fa00ff1b7b82 */ /* 0x000e240000000800 */
[----:B0-----:R-:W-:Y:S01]  /*1d500*/  IMAD R2, R12, R27, RZ ;  /* 0x0000001b0c027224 */ /* 0x001fe200078e02ff */
[----:B--2---:R-:W-:-:S04]  /*1d510*/  IADD3 R25, R3, -0x80, R79 ;  /* 0xffffff8003197810 */ /* 0x004fc80007ffe04f */
[----:B------:R-:W-:-:S13]  /*1d520*/  ISETP.GE.AND P0, PT, R25, R2, PT ;  /* 0x000000021900720c */ /* 0x000fda0003f06270 */
[----:B------:R-:W-:Y:S05]  /*1d530*/  @P0 BRA `(.L_x_1552) ;  /* 0x0000000000b40947 */ /* 0x000fea0003800000 */
[----:B------:R-:W2:Y:S01]  /*1d540*/  LDL R10, [R1+0x8] ;  /* 0x00000800010a7983 */ /* 0x000ea20000100800 */
[----:B------:R-:W-:Y:S01]  /*1d550*/  IMAD.MOV.U32 R2, RZ, RZ, 0x9b8 ;  /* 0x000009b8ff027424 */ /* 0x000fe200078e00ff */
[----:B------:R-:W-:Y:S01]  /*1d560*/  ISETP.GT.AND P3, PT, R77, 0x1, PT ;  /* 0x000000014d00780c */ /* 0x000fe20003f64270 */
[----:B------:R-:W0:Y:S01]  /*1d570*/  LDC.64 R28, c[0x0][0xba8] ;  /* 0x0002ea00ff1c7b82 */ /* 0x000e220000000a00 */
[----:B------:R-:W3:Y:S01]  /*1d580*/  LDL.LU R30, [R1+0x6c] ;  /* 0x00006c00011e7983 */ /* 0x000ee20000300800 */
[----:B------:R-:W-:Y:S01]  /*1d590*/  ISETP.NE.AND P0, PT, R27, 0x1, PT ;  /* 0x000000011b00780c */ /* 0x000fe20003f05270 */
[----:B------:R-:W-:Y:S01]  /*1d5a0*/  IMAD.MOV.U32 R15, RZ, RZ, R25 ;  /* 0x000000ffff0f7224 */ /* 0x000fe200078e0019 */
[----:B------:R-:W-:-:S04]  /*1d5b0*/  SEL R26, R2, 0x978, P3 ;  /* 0x00000978021a7807 */ /* 0x000fc80001800000 */
[----:B------:R-:W1:Y:S08]  /*1d5c0*/  LDC.64 R6, c[0x0][R26+0x220] ;  /* 0x000088001a067b82 */ /* 0x000e700000000a00 */
[----:B------:R-:W2:Y:S08]  /*1d5d0*/  LDC.64 R2, c[0x0][R26+0x218] ;  /* 0x000086001a027b82 */ /* 0x000eb00000000a00 */
[----:B------:R-:W4:Y:S08]  /*1d5e0*/  LDC.64 R8, c[0x0][R26+0x228] ;  /* 0x00008a001a087b82 */ /* 0x000f300000000a00 */
[----:B------:R-:W5:Y:S08]  /*1d5f0*/  LDC.64 R4, c[0x0][R26+0x210] ;  /* 0x000084001a047b82 */ /* 0x000f700000000a00 */
[----:B------:R-:W4:Y:S08]  /*1d600*/  @P0 LDC R14, c[0x0][0xbec] ;  /* 0x0002fb00ff0e0b82 */ /* 0x000f300000000800 */
[----:B------:R-:W5:Y:S01]  /*1d610*/  @P0 LDC R33, c[0x0][0xbf0] ;  /* 0x0002fc00ff210b82 */ /* 0x000f620000000800 */
[----:B-1----:R-:W-:-:S07]  /*1d620*/  IMAD R7, R7, R21, RZ ;  /* 0x0000001507077224 */ /* 0x002fce00078e02ff */
[----:B0-----:R-:W0:Y:S01]  /*1d630*/  @!P3 LDC R28, c[0x0][0xb50] ;  /* 0x0002d400ff1cbb82 */ /* 0x001e220000000800 */
[----:B------:R-:W-:Y:S02]  /*1d640*/  IMAD R7, R6, R24, R7 ;  /* 0x0000001806077224 */ /* 0x000fe400078e0207 */
[----:B----4-:R-:W-:-:S05]  /*1d650*/  @P0 IMAD.HI.U32 R14, R25, R14, RZ ;  /* 0x0000000e190e0227 */ /* 0x010fca00078e00ff */
[----:B------:R-:W1:Y:S01]  /*1d660*/  @!P3 LDC R29, c[0x0][0xb54] ;  /* 0x0002d500ff1dbb82 */ /* 0x000e620000000800 */
[----:B-----5:R-:W-:Y:S01]  /*1d670*/  @P0 SHF.R.U32.HI R15, RZ, R33, R14 ;  /* 0x00000021ff0f0219 */ /* 0x020fe2000001160e */
[-C--:B--2---:R-:W-:Y:S02]  /*1d680*/  IMAD R31, R3, R10.reuse, RZ ;  /* 0x0000000a031f7224 */ /* 0x084fe400078e02ff */
[----:B------:R-:W-:Y:S01]  /*1d690*/  IMAD.WIDE.U32 R10, R2, R10, RZ ;  /* 0x0000000a020a7225 */ /* 0x000fe200078e00ff */
[----:B---3--:R-:W-:-:S03]  /*1d6a0*/  SEL R33, R30, RZ, P3 ;  /* 0x000000ff1e217207 */ /* 0x008fc60001800000 */
[----:B------:R-:W-:-:S04]  /*1d6b0*/  IMAD.WIDE.U32 R2, R6, R21, RZ ;  /* 0x0000001506027225 */ /* 0x000fc800078e00ff */
[----:B------:R-:W-:Y:S01]  /*1d6c0*/  IMAD.IADD R11, R31, 0x1, R11 ;  /* 0x000000011f0b7824 */ /* 0x000fe200078e020b */
[----:B------:R-:W-:Y:S01]  /*1d6d0*/  IADD3 R10, P0, P1, R2, R10, R13 ;  /* 0x0000000a020a7210 */ /* 0x000fe2000791e00d */
[----:B------:R-:W-:Y:S02]  /*1d6e0*/  IMAD.MOV R6, RZ, RZ, -R15 ;  /* 0x000000ffff067224 */ /* 0x000fe400078e0a0f */
[----:B------:R-:W-:Y:S02]  /*1d6f0*/  IMAD.IADD R14, R3, 0x1, R7 ;  /* 0x00000001030e7824 */ /* 0x000fe400078e0207 */
[----:B------:R-:W-:-:S04]  /*1d700*/  IMAD.WIDE.U32 R2, R8, R33, RZ ;  /* 0x0000002108027225 */ /* 0x000fc800078e00ff */
[----:B------:R-:W-:Y:S02]  /*1d710*/  IMAD R9, R9, R33, RZ ;  /* 0x0000002109097224 */ /* 0x000fe400078e02ff */
[----:B------:R-:W-:Y:S01]  /*1d720*/  IMAD R7, R27, R6, R25 ;  /* 0x000000061b077224 */ /* 0x000fe200078e0219 */
[----:B------:R-:W-:Y:S01]  /*1d730*/  IADD3.X R6, R14, R11, R20, P0, P1 ;  /* 0x0000000b0e067210 */ /* 0x000fe200007e2414 */
[----:B------:R-:W-:Y:S01]  /*1d740*/  IMAD.IADD R3, R9, 0x1, R3 ;  /* 0x0000000109037824 */ /* 0x000fe200078e0203 */
[----:B------:R-:W-:Y:S01]  /*1d750*/  IADD3 R2, P0, P1, R15, R10, R2 ;  /* 0x0000000a0f027210 */ /* 0x000fe2000791e002 */
[----:B------:R-:W-:Y:S01]  /*1d760*/  IMAD R5, R5, R7, RZ ;  /* 0x0000000705057224 */ /* 0x000fe200078e02ff */
[----:B------:R-:W-:Y:S02]  /*1d770*/  SHF.R.S32.HI R15, RZ, 0x1f, R15 ;  /* 0x0000001fff0f7819 */ /* 0x000fe4000001140f */
[----:B------:R-:W-:Y:S02]  /*1d780*/  SHF.R.S32.HI R9, RZ, 0x1f, R7 ;  /* 0x0000001fff097819 */ /* 0x000fe40000011407 */
[----:B------:R-:W-:-:S03]  /*1d790*/  IADD3.X R3, R15, R6, R3, P0, P1 ;  /* 0x000000060f037210 */ /* 0x000fc600007e2403 */
[C---:B------:R-:W-:Y:S02]  /*1d7a0*/  IMAD R5, R4.reuse, R9, R5 ;  /* 0x0000000904057224 */ /* 0x040fe400078e0205 */
[----:B------:R-:W-:-:S04]  /*1d7b0*/  IMAD.WIDE.U32 R2, R4, R7, R2 ;  /* 0x0000000704027225 */ /* 0x000fc800078e0002 */
[----:B------:R-:W-:Y:S01]  /*1d7c0*/  IMAD.IADD R3, R3, 0x1, R5 ;  /* 0x0000000103037824 */ /* 0x000fe200078e0205 */
[----:B0-----:R-:W-:-:S04]  /*1d7d0*/  LEA R4, P0, R2, R28, 0x2 ;  /* 0x0000001c02047211 */ /* 0x001fc800078010ff */
[----:B-1----:R-:W-:Y:S01]  /*1d7e0*/  LEA.HI.X R5, R2, R29, R3, 0x2, P0 ;  /* 0x0000001d02057211 */ /* 0x002fe200000f1403 */
[----:B------:R-:W-:-:S05]  /*1d7f0*/  IMAD.MOV.U32 R3, RZ, RZ, -0x800000 ;  /* 0xff800000ff037424 */ /* 0x000fca00078e00ff */
[----:B------:R1:W-:Y:S03]  /*1d800*/  STG.E desc[UR44][R4.64], R3 ;  /* 0x0000000304007986 */ /* 0x0003e6000c10192c */
.L_x_1552:
[----:B------:R-:W-:Y:S05]  /*1d810*/  BSYNC B1 ;  /* 0x0000000000017941 */ /* 0x000fea0003800000 */
.L_x_1551:
[----:B------:R-:W-:Y:S05]  /*1d820*/  @P2 BRA `(.L_x_1547) ;  /* 0x0000000400202947 */ /* 0x000fea0003800000 */
[----:B------:R-:W2:Y:S01]  /*1d830*/  LDL.LU R10, [R1+0x8] ;  /* 0x00000800010a7983 */ /* 0x000ea20000300800 */
[----:B------:R-:W3:Y:S01]  /*1d840*/  LDC R11, c[0x0][0xbe8] ;  /* 0x0002fa00ff0b7b82 */ /* 0x000ee20000000800 */
[----:B------:R-:W-:Y:S01]  /*1d850*/  ULDC.64 UR4, c[0x0][0xaa0] ;  /* 0x0002a80000047ab9 */ /* 0x000fe20000000a00 */
[----:B------:R-:W-:Y:S01]  /*1d860*/  IMAD R62, R62, 0x30, R63 ;  /* 0x000000303e3e7824 */ /* 0x000fe200078e023f */
[----:B------:R-:W4:Y:S01]  /*1d870*/  LDL.LU R8, [R1+0x34] ;  /* 0x0000340001087983 */ /* 0x000f220000300800 */
[----:B0-----:R-:W-:Y:S01]  /*1d880*/  IMAD R2, R20, UR4, RZ ;  /* 0x0000000414027c24 */ /* 0x001fe2000f8e02ff */
[----:B------:R-:W-:Y:S02]  /*1d890*/  ULDC.64 UR6, c[0x0][0xaf0] ;  /* 0x0002bc0000067ab9 */ /* 0x000fe40000000a00 */
[----:B------:R-:W-:Y:S02]  /*1d8a0*/  IMAD R6, R24, UR6, RZ ;  /* 0x0000000618067c24 */ /* 0x000fe4000f8e02ff */
[----:B-1----:R-:W-:-:S02]  /*1d8b0*/  IMAD R5, R13, UR5, R2 ;  /* 0x000000050d057c24 */ /* 0x002fc4000f8e0202 */
[----:B------:R-:W-:Y:S01]  /*1d8c0*/  IMAD.WIDE.U32 R2, R13, UR4, RZ ;  /* 0x000000040d027c25 */ /* 0x000fe2000f8e00ff */
[----:B------:R-:W-:-:S03]  /*1d8d0*/  ULDC.64 UR4, c[0x0][0xae8] ;  /* 0x0002ba0000047ab9 */ /* 0x000fc60000000a00 */
[----:B------:R-:W-:Y:S01]  /*1d8e0*/  IMAD.IADD R3, R3, 0x1, R5 ;  /* 0x0000000103037824 */ /* 0x000fe200078e0205 */
[----:B---3--:R-:W-:-:S13]  /*1d8f0*/  ISETP.NE.AND P0, PT, R11, 0x1, PT ;  /* 0x000000010b00780c */ /* 0x008fda0003f05270 */
[----:B------:R-:W0:Y:S08]  /*1d900*/  @P0 LDC R7, c[0x0][0xbec] ;  /* 0x0002fb00ff070b82 */ /* 0x000e300000000800 */
[----:B------:R-:W1:Y:S01]  /*1d910*/  @P0 LDC R9, c[0x0][0xbf0] ;  /* 0x0002fc00ff090b82 */ /* 0x000e620000000800 */
[----:B--2---:R-:W-:-:S04]  /*1d920*/  IMAD.WIDE.U32 R2, R10, UR4, R2 ;  /* 0x000000040a027c25 */ /* 0x004fc8000f8e0002 */
[----:B----4-:R-:W-:Y:S02]  /*1d930*/  IMAD.IADD R62, R8, 0x1, R62 ;  /* 0x00000001083e7824 */ /* 0x010fe400078e023e */
[----:B------:R-:W-:Y:S01]  /*1d940*/  IMAD R3, R10, UR5, R3 ;  /* 0x000000050a037c24 */ /* 0x000fe2000f8e0203 */
[----:B------:R-:W-:Y:S01]  /*1d950*/  ULDC.64 UR4, c[0x0][0xae0] ;  /* 0x0002b80000047ab9 */ /* 0x000fe20000000a00 */
[----:B0-----:R-:W-:-:S04]  /*1d960*/  @P0 IMAD.HI.U32 R4, R62, R7, RZ ;  /* 0x000000073e040227 */ /* 0x001fc800078e00ff */
[----:B------:R-:W-:Y:S01]  /*1d970*/  IMAD.MOV.U32 R5, RZ, RZ, R62 ;  /* 0x000000ffff057224 */ /* 0x000fe200078e003e */
[----:B-1----:R-:W-:Y:S01]  /*1d980*/  @P0 SHF.R.U32.HI R5, RZ, R9, R4 ;  /* 0x00000009ff050219 */ /* 0x002fe20000011604 */
[C---:B------:R-:W-:Y:S02]  /*1d990*/  IMAD R9, R21.reuse, UR7, R6 ;  /* 0x0000000715097c24 */ /* 0x040fe4000f8e0206 */
[----:B------:R-:W-:Y:S01]  /*1d9a0*/  IMAD.WIDE.U32 R2, R21, UR6, R2 ;  /* 0x0000000615027c25 */ /* 0x000fe2000f8e0002 */
[----:B------:R-:W-:-:S03]  /*1d9b0*/  SHF.R.S32.HI R4, RZ, 0x1f, R5 ;  /* 0x0000001fff047819 */ /* 0x000fc60000011405 */
[----:B------:R-:W-:Y:S02]  /*1d9c0*/  IMAD.MOV R7, RZ, RZ, -R5 ;  /* 0x000000ffff077224 */ /* 0x000fe400078e0a05 */
[----:B------:R-:W-:Y:S02]  /*1d9d0*/  IMAD R4, R4, UR4, RZ ;  /* 0x0000000404047c24 */ /* 0x000fe4000f8e02ff */
[----:B------:R-:W-:Y:S02]  /*1d9e0*/  IMAD R7, R11, R7, R62 ;  /* 0x000000070b077224 */ /* 0x000fe400078e023e */
[----:B------:R-:W-:Y:S02]  /*1d9f0*/  IMAD.IADD R3, R3, 0x1, R9 ;  /* 0x0000000103037824 */ /* 0x000fe400078e0209 */
        /* <DEDUP_REMOVED lines=8> */
[----:B------:R-:W-:-:S03]  /*1da80*/  ULDC.64 UR4, c[0x0][0xa80] ;  /* 0x0002a00000047ab9 */ /* 0x000fc60000000a00 */
[----:B------:R-:W-:Y:S01]  /*1da90*/  IMAD.IADD R3, R3, 0x1, R5 ;  /* 0x0000000103037824 */ /* 0x000fe200078e0205 */
[----:B------:R-:W-:Y:S01]  /*1daa0*/  LEA R5, P0, R2, UR4, 0x1 ;  /* 0x0000000402057c11 */ /* 0x000fe2000f8008ff */
[----:B------:R-:W-:Y:S01]  /*1dab0*/  IMAD.IADD R4, R63, 0x1, R8 ;  /* 0x000000013f047824 */ /* 0x000fe200078e0208 */
[----:B------:R-:W-:Y:S01]  /*1dac0*/  ULDC UR4, c[0x0][0xac8] ;  /* 0x0002b20000047ab9 */ /* 0x000fe20000000800 */
[----:B------:R-:W-:Y:S01]  /*1dad0*/  IMAD R21, R12, R11, RZ ;  /* 0x0000000b0c157224 */ /* 0x000fe200078e02ff */
[----:B------:R-:W-:Y:S01]  /*1dae0*/  LEA.HI.X R8, R2, UR5, R3, 0x1, P0 ;  /* 0x0000000502087c11 */ /* 0x000fe200080f0c03 */
[----:B------:R-:W0:Y:S01]  /*1daf0*/  SHFL.IDX PT, R9, R5, RZ, 0x181f ;  /* 0x00181fff05097589 */ /* 0x000e2200000e0000 */
[----:B------:R-:W-:Y:S01]  /*1db00*/  ISETP.GE.AND P0, PT, R0, UR4, PT ;  /* 0x0000000400007c0c */ /* 0x000fe2000bf06270 */
[C---:B------:R-:W-:Y:S02]  /*1db10*/  VIADD R2, R4.reuse, 0x30 ;  /* 0x0000003004027836 */ /* 0x040fe40000000000 */
[----:B------:R-:W1:Y:S01]  /*1db20*/  SHFL.IDX PT, R11, R5, 0x1, 0x181f ;  /* 0x00381f00050b7f89 */ /* 0x000e6200000e0000 */
[C---:B------:R-:W-:Y:S01]  /*1db30*/  VIADD R3, R4.reuse, 0x60 ;  /* 0x0000006004037836 */ /* 0x040fe20000000000 */
[CC--:B------:R-:W-:Y:S01]  /*1db40*/  ISETP.GE.OR P3, PT, R4.reuse, R21.reuse, P0 ;  /* 0x000000150400720c */ /* 0x0c0fe20000766670 */
[----:B------:R-:W-:Y:S01]  /*1db50*/  VIADD R4, R4, 0x90 ;  /* 0x0000009004047836 */ /* 0x000fe20000000000 */
[----:B------:R-:W2:Y:S01]  /*1db60*/  SHFL.IDX PT, R13, R5, 0x2, 0x181f ;  /* 0x00581f00050d7f89 */ /* 0x000ea200000e0000 */
[----:B------:R-:W-:-:S02]  /*1db70*/  ISETP.GE.OR P2, PT, R2, R21, P0 ;  /* 0x000000150200720c */ /* 0x000fc40000746670 */
[-C--:B------:R-:W-:Y:S01]  /*1db80*/  ISETP.GE.OR P1, PT, R3, R21.reuse, P0 ;  /* 0x000000150300720c */ /* 0x080fe20000726670 */
[----:B------:R-:W3:Y:S01]  /*1db90*/  SHFL.IDX PT, R7, R8, RZ, 0x181f ;  /* 0x00181fff08077589 */ /* 0x000ee200000e0000 */
[----:B------:R-:W-:-:S03]  /*1dba0*/  ISETP.GE.OR P0, PT, R4, R21, P0 ;  /* 0x000000150400720c */ /* 0x000fc60000706670 */
[----:B------:R-:W4:Y:S04]  /*1dbb0*/  SHFL.IDX PT, R15, R5, 0x3, 0x181f ;  /* 0x00781f00050f7f89 */ /* 0x000f2800000e0000 */
        /* <DEDUP_REMOVED lines=15> */
.L_x_1547:
[----:B------:R-:W-:Y:S05]  /*1dcb0*/  BSYNC B0 ;  /* 0x0000000000007941 */ /* 0x000fea0003800000 */
.L_x_1543:
[----:B------:R-:W4:Y:S01]  /*1dcc0*/  LDL R0, [R1+0x5c] ;  /* 0x00005c0001007983 */ /* 0x000f220000100800 */
[----:B------:R-:W-:Y:S02]  /*1dcd0*/  ULDC UR4, c[0x0][0xc3c] ;  /* 0x00030f0000047ab9 */ /* 0x000fe40000000800 */
[----:B----4-:R-:W-:-:S13]  /*1dce0*/  ISETP.GE.AND P0, PT, R0, UR4, PT ;  /* 0x0000000400007c0c */ /* 0x010fda000bf06270 */
[----:B------:R-:W-:Y:S05]  /*1dcf0*/  @!P0 BRA `(.L_x_1553) ;  /* 0xfffffe3000948947 */ /* 0x000fea000383ffff */
[----:B------:R-:W-:Y:S05]  /*1dd00*/  BRA `(.L_x_1364) ;  /* 0x00000088002c7947 */ /* 0x000fea0003800000 */
.L_x_1362:
        /* <DEDUP_REMOVED lines=10> */
[----:B------:R0:W1:Y:S01]  /*1ddb0*/  @P0 LDS.128 R24, [R0+0x132d0] ;  /* 0x0132d00000180984 */ /* 0x0000620000000c00 */
[----:B------:R-:W-:Y:S06]  /*1ddc0*/  @P0 BAR.ARV 0x4, 0x200 ;  /* 0x0108000000000b1d */ /* 0x000fec0000002000 */
[----:B------:R-:W-:Y:S05]  /*1ddd0*/  @P0 BRA `(.L_x_1554) ;  /* 0x0000000c00900947 */ /* 0x000fea0003800000 */
[----:B------:R-:W0:Y:S01]  /*1dde0*/  S2R R2, SR_TID.X ;  /* 0x0000000000027919 */ /* 0x000e220000002100 */
[----:B------:R-:W-:Y:S01]  /*1ddf0*/  ULDC UR4, c[0x0][0xc3c] ;  /* 0x00030f0000047ab9 */ /* 0x000fe20000000800 */
[----:B-1----:R-:W-:Y:S02]  /*1de00*/  IMAD.MOV.U32 R25, RZ, RZ, RZ ;  /* 0x000000ffff197224 */ /* 0x002fe400078e00ff */
[----:B------:R-:W-:Y:S01]  /*1de10*/  IMAD.MOV.U32 R6, RZ, RZ, RZ ;  /* 0x000000ffff067224 */ /* 0x000fe200078e00ff */
        /* <DEDUP_REMOVED lines=41> */
.L_x_1557:
[----:B------:R-:W0:Y:S01]  /*1e0b0*/  LDC R2, c[0x0][0xc3c] ;  /* 0x00030f00ff027b82 */ /* 0x000e220000000800 */
[----:B------:R-:W-:Y:S01]  /*1e0c0*/  UIADD3 UR4, UR4, 0x1f, URZ ;  /* 0x0000001f04047890 */ /* 0x000fe2000fffe03f */
[----:B------:R-:W-:Y:S02]  /*1e0d0*/  ULDC UR7, c[0x0][0xc3c] ;  /* 0x00030f0000077ab9 */ /* 0x000fe40000000800 */
[----:B------:R-:W-:-:S03]  /*1e0e0*/  IMAD.U32 R27, RZ, RZ, UR7 ;  /* 0x00000007ff1b7e24 */ /* 0x000fc6000f8e00ff */
[----:B0-----:R-:W-:-:S13]  /*1e0f0*/  ISETP.LE.AND P6, PT, R2, UR4, PT ;  /* 0x0000000402007c0c */ /* 0x001fda000bfc3270 */
[----:B------:R-:W-:Y:S05]  /*1e100*/  @P6 BRA `(.L_x_1556) ;  /* 0x0000000800a06947 */ /* 0x000fea0003800000 */
[----:B------:R-:W-:Y:S02]  /*1e110*/  VIADD R9, R0, UR4 ;  /* 0x0000000400097c36 */ /* 0x000fe40008000000 */
[----:B------:R-:W-:Y:S02]  /*1e120*/  IMAD.MOV.U32 R25, RZ, RZ, RZ ;  /* 0x000000ffff197224 */ /* 0x000fe400078e00ff */
[----:B------:R-:W-:Y:S01]  /*1e130*/  IMAD.MOV.U32 R6, RZ, RZ, RZ ;  /* 0x000000ffff067224 */ /* 0x000fe200078e00ff */
[----:B------:R-:W-:-:S13]  /*1e140*/  ISETP.GE.OR P6, PT, R9, R2, !P0 ;  /* 0x000000020900720c */ /* 0x000fda00047c6670 */
[----:B------:R-:W0:Y:S08]  /*1e150*/  @!P6 LDC.64 R4, c[0x0][0xc80] ;  /* 0x00032000ff04eb82 */ /* 0x000e300000000a00 */
[----:B------:R-:W1:Y:S01]  /*1e160*/  @!P6 LDC.64 R2, c[0x0][0xc78] ;  /* 0x00031e00ff02eb82 */ /* 0x000e620000000a00 */
[----:B0-----:R-:W-:-:S05]  /*1e170*/  @!P6 IMAD.WIDE R4, R9, 0x4, R4 ;  /* 0x000000040904e825 */ /* 0x001fca00078e0204 */
[----:B------:R-:W2:Y:S01]  /*1e180*/  @!P6 LDG.E R25, desc[UR44][R4.64] ;  /* 0x0000002c0419e981 */ /* 0x000ea2000c1e1900 */
[----:B-1----:R-:W-:-:S05]  /*1e190*/  @!P6 IMAD.WIDE R2, R9, 0x4, R2 ;  /* 0x000000040902e825 */ /* 0x002fca00078e0202 */
        /* <DEDUP_REMOVED lines=18> */
[----:B0-----:R-:W-:-:S04]  /*1e2c0*/  IMAD R4, R4, UR5, RZ ;  /* 0x0000000504047c24 */ /* 0x001fc8000f8e02ff */
[----:B------:R-:W-:-:S05]  /*1e2d0*/  IMAD.IADD R7, R4, 0x1, R7 ;  /* 0x0000000104077824 */ /* 0x000fca00078e0207 */
[----:B------:R-:W-:-:S13]  /*1e2e0*/  ISETP.GT.AND P6, PT, R7, UR6, PT ;  /* 0x0000000607007c0c */ /* 0x000fda000bfc4270 */
[----:B------:R-:W-:Y:S05]  /*1e2f0*/  @!P6 BRA `(.L_x_1557) ;  /* 0xfffffffc006ce947 */ /* 0x000fea000383ffff */
.L_x_1555:
        /* <DEDUP_REMOVED lines=8> */
[----:B------:R1:W2:Y:S01]  /*1e380*/  SHFL.IDX PT, R25, R25, R27, 0x1f ;  /* 0x00001f1b19197589 */ /* 0x0002a200000e0000 */
[----:B0-----:R-:W-:-:S07]  /*1e390*/  ISETP.NE.AND P1, PT, R6, 0x1, PT ;  /* 0x000000010600780c */ /* 0x001fce0003f25270 */
[----:B-1----:R-:W-:Y:S06]  /*1e3a0*/  @!P0 BRA `(.L_x_1558) ;  /* 0x0000000000088947 */ /* 0x002fec0003800000 */
[----:B------:R-:W-:-:S05]  /*1e3b0*/  VIADD R3, R27, 0xffffffff ;  /* 0xffffffff1b037836 */ /* 0x000fca0000000000 */
[----:B------:R0:W1:Y:S02]  /*1e3c0*/  SHFL.IDX PT, R24, R2, R3, 0x1f ;  /* 0x00001f0302187589 */ /* 0x00006400000e0000 */
.L_x_1558:
[----:B-1----:R-:W-:Y:S02]  /*1e3d0*/  IMAD R24, R24, UR5, R5 ;  /* 0x0000000518187c24 */ /* 0x002fe4000f8e0205 */
[----:B------:R-:W-:-:S03]  /*1e3e0*/  VIADD R27, R27, UR4 ;  /* 0x000000041b1b7c36 */ /* 0x000fc60008000000 */
[----:B------:R-:W-:Y:S01]  /*1e3f0*/  IADD3 R4, -R24, UR6, RZ ;  /* 0x0000000618047c10 */ /* 0x000fe2000fffe1ff */
[----:B------:R-:W-:Y:S06]  /*1e400*/  @!P1 BRA `(.L_x_1559) ;  /* 0x0000000000e49947 */ /* 0x000fec0003800000 */
[----:B--2---:R-:W-:Y:S02]  /*1e410*/  IABS R7, R25 ;  /* 0x0000001900077213 */ /* 0x004fe40000000000 */
[----:B------:R-:W-:Y:S02]  /*1e420*/  IABS R5, R6 ;  /* 0x0000000600057213 */ /* 0x000fe40000000000 */
[----:B------:R-:W1:Y:S08]  /*1e430*/  I2F.RP R8, R7 ;  /* 0x0000000700087306 */ /* 0x000e700000209400 */
[----:B-1----:R-:W0:Y:S02]  /*1e440*/  MUFU.RCP R8, R8 ;  /* 0x0000000800087308 */ /* 0x002e240000001000 */
[----:B0-----:R-:W-:Y:S01]  /*1e450*/  VIADD R2, R8, 0xffffffe ;  /* 0x0ffffffe08027836 */ /* 0x001fe20000000000 */
[----:B------:R-:W-:-:S05]  /*1e460*/  IABS R8, R4 ;  /* 0x0000000400087213 */ /* 0x000fca0000000000 */
[----:B------:R0:W1:Y:S02]  /*1e470*/  F2I.FTZ.U32.TRUNC.NTZ R3, R2 ;  /* 0x0000000200037305 */ /* 0x000064000021f000 */
[----:B0-----:R-:W-:Y:S02]  /*1e480*/  IMAD.MOV.U32 R2, RZ, RZ, RZ ;  /* 0x000000ffff027224 */ /* 0x001fe400078e00ff */
[----:B-1----:R-:W-:-:S04]  /*1e490*/  IMAD.MOV R10, RZ, RZ, -R3 ;  /* 0x000000ffff0a7224 */ /* 0x002fc800078e0a03 */
[----:B------:R-:W-:Y:S01]  /*1e4a0*/  IMAD R9, R10, R7, RZ ;  /* 0x000000070a097224 */ /* 0x000fe200078e02ff */
[----:B------:R-:W-:-:S03]  /*1e4b0*/  IABS R10, R25 ;  /* 0x00000019000a7213 */ /* 0x000fc60000000000 */
[----:B------:R-:W-:Y:S02]  /*1e4c0*/  IMAD.HI.U32 R3, R3, R9, R2 ;  /* 0x0000000903037227 */ /* 0x000fe400078e0002 */
[----:B------:R-:W0:Y:S02]  /*1e4d0*/  I2F.RP R9, R5 ;  /* 0x0000000500097306 */ /* 0x000e240000209400 */
[----:B------:R-:W-:Y:S02]  /*1e4e0*/  IMAD.MOV R11, RZ, RZ, -R10 ;  /* 0x000000ffff0b7224 */ /* 0x000fe400078e0a0a */
[----:B------:R-:W-:-:S04]  /*1e4f0*/  IMAD.HI.U32 R2, R3, R8, RZ ;  /* 0x0000000803027227 */ /* 0x000fc800078e00ff */
[----:B------:R-:W-:-:S05]  /*1e500*/  IMAD R8, R2, R11, R8 ;  /* 0x0000000b02087224 */ /* 0x000fca00078e0208 */
[----:B------:R-:W-:Y:S01]  /*1e510*/  ISETP.GT.U32.AND P1, PT, R7, R8, PT ;  /* 0x000000080700720c */ /* 0x000fe20003f24070 */
[----:B0-----:R-:W0:-:S12]  /*1e520*/  MUFU.RCP R9, R9 ;  /* 0x0000000900097308 */ /* 0x001e180000001000 */
[----:B------:R-:W-:Y:S02]  /*1e530*/  @!P1 IMAD.IADD R8, R8, 0x1, -R7 ;  /* 0x0000000108089824 */ /* 0x000fe400078e0a07 */
[----:B------:R-:W-:Y:S01]  /*1e540*/  @!P1 VIADD R2, R2, 0x1 ;  /* 0x0000000102029836 */ /* 0x000fe20000000000 */
[----:B------:R-:W-:Y:S02]  /*1e550*/  ISETP.NE.AND P1, PT, R25, RZ, PT ;  /* 0x000000ff1900720c */ /* 0x000fe40003f25270 */
[----:B------:R-:W-:Y:S01]  /*1e560*/  ISETP.GE.U32.AND P0, PT, R8, R7, PT ;  /* 0x000000070800720c */ /* 0x000fe20003f06070 */
[----:B0-----:R-:W-:Y:S01]  /*1e570*/  VIADD R3, R9, 0xffffffe ;  /* 0x0ffffffe09037836 */ /* 0x001fe20000000000 */
[----:B------:R-:W-:-:S04]  /*1e580*/  LOP3.LUT R7, R4, R25, RZ, 0x3c, !PT ;  /* 0x0000001904077212 */ /* 0x000fc800078e3cff */
[----:B------:R-:W-:Y:S01]  /*1e590*/  ISETP.GE.AND P2, PT, R7, RZ, PT ;  /* 0x000000ff0700720c */ /* 0x000fe20003f46270 */
[----:B------:R-:W0:Y:S06]  /*1e5a0*/  F2I.FTZ.U32.TRUNC.NTZ R3, R3 ;  /* 0x0000000300037305 */ /* 0x000e2c000021f000 */
[----:B------:R-:W-:-:S04]  /*1e5b0*/  @P0 VIADD R2, R2, 0x1 ;  /* 0x0000000102020836 */ /* 0x000fc80000000000 */
[----:B------:R-:W-:-:S04]  /*1e5c0*/  IMAD.MOV.U32 R7, RZ, RZ, R2 ;  /* 0x000000ffff077224 */ /* 0x000fc800078e0002 */
[----:B------:R-:W-:Y:S01]  /*1e5d0*/  @!P2 IMAD.MOV R7, RZ, RZ, -R7 ;  /* 0x000000ffff07a224 */ /* 0x000fe200078e0a07 */
[----:B------:R-:W-:Y:S01]  /*1e5e0*/  @!P1 LOP3.LUT R7, RZ, R25, RZ, 0x33, !PT ;  /* 0x00000019ff079212 */ /* 0x000fe200078e33ff */
[----:B0-----:R-:W-:-:S04]  /*1e5f0*/  IMAD.MOV R8, RZ, RZ, -R3 ;  /* 0x000000ffff087224 */ /* 0x001fc800078e0a03 */
[----:B------:R-:W-:Y:S01]  /*1e600*/  IMAD.MOV.U32 R2, RZ, RZ, R8 ;  /* 0x000000ffff027224 */ /* 0x000fe200078e0008 */
[----:B------:R-:W-:-:S03]  /*1e610*/  IABS R8, R6 ;  /* 0x0000000600087213 */ /* 0x000fc60000000000 */
[----:B------:R-:W-:Y:S02]  /*1e620*/  IMAD R9, R2, R5, RZ ;  /* 0x0000000502097224 */ /* 0x000fe400078e02ff */
[----:B------:R-:W-:Y:S02]  /*1e630*/  IMAD.MOV.U32 R2, RZ, RZ, RZ ;  /* 0x000000ffff027224 */ /* 0x000fe400078e00ff */
[----:B------:R-:W-:Y:S02]  /*1e640*/  IMAD.MOV R8, RZ, RZ, -R8 ;  /* 0x000000ffff087224 */ /* 0x000fe400078e0a08 */
[----:B------:R-:W-:Y:S01]  /*1e650*/  IMAD.HI.U32 R2, R3, R9, R2 ;  /* 0x0000000903027227 */ /* 0x000fe200078e0002 */
[----:B------:R-:W-:-:S05]  /*1e660*/  IABS R3, R7 ;  /* 0x0000000700037213 */ /* 0x000fca0000000000 */
[----:B------:R-:W-:-:S04]  /*1e670*/  IMAD.HI.U32 R2, R2, R3, RZ ;  /* 0x0000000302027227 */ /* 0x000fc800078e00ff */
[----:B------:R-:W-:Y:S01]  /*1e680*/  IMAD R8, R2, R8, R3 ;  /* 0x0000000802087224 */ /* 0x000fe200078e0203 */
[----:B------:R-:W-:-:S04]  /*1e690*/  LOP3.LUT R3, R7, R6, RZ, 0x3c, !PT ;  /* 0x0000000607037212 */ /* 0x000fc800078e3cff */
[----:B------:R-:W-:Y:S02]  /*1e6a0*/  ISETP.GT.U32.AND P1, PT, R5, R8, PT ;  /* 0x000000080500720c */ /* 0x000fe40003f24070 */
[----:B------:R-:W-:Y:S01]  /*1e6b0*/  ISETP.GE.AND P2, PT, R3, RZ, PT ;  /* 0x000000ff0300720c */ /* 0x000fe20003f46270 */
[----:B------:R-:W-:-:S10]  /*1e6c0*/  IMAD.MOV R3, RZ, RZ, -R7 ;  /* 0x000000ffff037224 */ /* 0x000fd400078e0a07 */
        /* <DEDUP_REMOVED lines=8> */
[C---:B------:R-:W-:Y:S02]  /*1e750*/  IMAD R7, R6.reuse, R5, R7 ;  /* 0x0000000506077224 */ /* 0x040fe400078e0207 */
[----:B------:R-:W-:Y:S02]  /*1e760*/  IMAD R6, R6, 0x1000000, R2 ;  /* 0x0100000006067824 */ /* 0x000fe400078e0202 */
[----:B------:R-:W-:Y:S02]  /*1e770*/  IMAD R2, R25, R3, R4 ;  /* 0x0000000319027224 */ /* 0x000fe400078e0204 */
[----:B------:R-:W-:Y:S01]  /*1e780*/  IMAD R26, R7, 0x10000, R6 ;  /* 0x00010000071a7824 */ /* 0x000fe200078e0206 */
[----:B------:R-:W-:Y:S06]  /*1e790*/  BRA `(.L_x_1560) ;  /* 0x0000000000f07947 */ /* 0x000fec0003800000 */
.L_x_1559:
[----:B0-----:R-:W0:Y:S02]  /*1e7a0*/  LDC.64 R2, c[0x0][0xc90] ;  /* 0x00032400ff027b82 */ /* 0x001e240000000a00 */
[----:B0-----:R-:W-:-:S05]  /*1e7b0*/  IMAD.WIDE R2, R27, 0x4, R2 ;  /* 0x000000041b027825 */ /* 0x001fca00078e0202 */
        /* <DEDUP_REMOVED lines=29> */
[----:B------:R-:W-:Y:S02]  /*1e990*/  IMAD R4, R5, R2, R4 ;  /* 0x0000000205047224 */ /* 0x000fe400078e0204 */
[----:B------:R-:W-:Y:S01]  /*1e9a0*/  IMAD.MOV.U32 R2, RZ, RZ, RZ ;  /* 0x000000ffff027224 */ /* 0x000fe200078e00ff */
[----:B------:R-:W-:-:S04]  /*1e9b0*/  VIADDMNMX R7, R7, UR5, R8, PT ;  /* 0x0000000507077c46 */ /* 0x000fc8000b800108 */
[----:B------:R-:W-:Y:S01]  /*1e9c0*/  IABS R8, R7 ;  /* 0x0000000700087213 */ /* 0x000fe20000000000 */
[----:B------:R-:W-:-:S03]  /*1e9d0*/  IMAD.MOV R26, RZ, RZ, -R7 ;  /* 0x000000ffff1a7224 */ /* 0x000fc600078e0a07 */
        /* <DEDUP_REMOVED lines=22> */
[----:B------:R-:W-:-:S05]  /*1eb40*/  @!P1 LOP3.LUT R2, RZ, R7, RZ, 0x33, !PT ;  /* 0x00000007ff029212 */ /* 0x000fca00078e33ff */
[----:B------:R-:W-:-:S07]  /*1eb50*/  IMAD R26, R2, R26, R3 ;  /* 0x0000001a021a7224 */ /* 0x000fce00078e0203 */
.L_x_1560:
[----:B------:R-:W-:-:S05]  /*1eb60*/  LOP3.LUT R2, RZ, R2, RZ, 0x33, !PT ;  /* 0x00000002ff027212 */ /* 0x000fca00078e33ff */
[----:B------:R-:W-:Y:S01]  /*1eb70*/  IMAD.IADD R25, R25, 0x1, R2 ;  /* 0x0000000119197824 */ /* 0x000fe200078e0202 */
[----:B------:R-:W-:Y:S06]  /*1eb80*/  BRA `(.L_x_1561) ;  /* 0x00000000000c7947 */ /* 0x000fec0003800000 */
.L_x_1556:
[----:B------:R-:W-:Y:S02]  /*1eb90*/  IMAD.MOV.U32 R25, RZ, RZ, RZ ;  /* 0x000000ffff197224 */ /* 0x000fe400078e00ff */
[----:B------:R-:W-:Y:S02]  /*1eba0*/  IMAD.U32 R24, RZ, RZ, UR6 ;  /* 0x00000006ff187e24 */ /* 0x000fe4000f8e00ff */
[----:B------:R-:W-:-:S07]  /*1ebb0*/  IMAD.MOV.U32 R26, RZ, RZ, RZ ;  /* 0x000000ffff1a7224 */ /* 0x000fce00078e00ff */
.L_x_1561:
[----:B------:R-:W-:-:S13]  /*1ebc0*/  ISETP.NE.AND P0, PT, R0, RZ, PT ;  /* 0x000000ff0000720c */ /* 0x000fda0003f05270 */
[----:B------:R-:W0:Y:S01]  /*1ebd0*/  @!P0 S2R R3, SR_CgaCtaId ;  /* 0x0000000000038919 */ /* 0x000e220000008800 */
[----:B------:R-:W-:-:S04]  /*1ebe0*/  @!P0 MOV R0, 0x400 ;  /* 0x0000040000008802 */ /* 0x000fc80000000f00 */
[----:B0-----:R-:W-:-:S05]  /*1ebf0*/  @!P0 LEA R0, R3, R0, 0x18 ;  /* 0x0000000003008211 */ /* 0x001fca00078ec0ff */
[----:B------:R2:W-:Y:S01]  /*1ec00*/  @!P0 STS.128 [R0+0x132d0], R24 ;  /* 0x0132d01800008388 */ /* 0x0005e20000000c00 */
[----:B------:R-:W-:Y:S06]  /*1ec10*/  BAR.ARV 0x5, 0x200 ;  /* 0x0148000000007b1d */ /* 0x000fec0000002000 */
.L_x_1554:
[----:B0-2---:R-:W-:Y:S01]  /*1ec20*/  IMAD.MOV.U32 R0, RZ, RZ, 0x1 ;  /* 0x00000001ff007424 */ /* 0x005fe200078e00ff */
[----:B------:R0:W-:Y:S01]  /*1ec30*/  STL [R1], RZ ;  /* 0x000000ff01007387 */ /* 0x0001e20000100800 */
[----:B------:R-:W-:Y:S02]  /*1ec40*/  ULDC UR4, c[0x0][0xc3c] ;  /* 0x00030f0000047ab9 */ /* 0x000fe40000000800 */
[----:B-1----:R-:W-:Y:S01]  /*1ec50*/  ISETP.GE.AND P0, PT, R27, UR4, PT ;  /* 0x000000041b007c0c */ /* 0x002fe2000bf06270 */
[----:B------:R0:W-:Y:S04]  /*1ec60*/  STL [R1+0x10], R0 ;  /* 0x0000100001007387 */ /* 0x0001e80000100800 */
[----:B------:R0:W-:Y:S08]  /*1ec70*/  STL [R1+0x58], RZ ;  /* 0x000058ff01007387 */ /* 0x0001f00000100800 */
[----:B0-----:R-:W-:Y:S05]  /*1ec80*/  @P0 BRA `(.L_x_1562) ;  /* 0x0000007400440947 */ /* 0x001fea0003800000 */
[----:B------:R-:W2:Y:S01]  /*1ec90*/  LDL R11, [R1+0x30] ;  /* 0x00003000010b7983 */ /* 0x000ea20000100800 */
[----:B------:R-:W0:Y:S01]  /*1eca0*/  S2R R10, SR_TID.X ;  /* 0x00000000000a7919 */ /* 0x000e220000002100 */
[----:B------:R-:W1:Y:S01]  /*1ecb0*/  S2UR UR4, SR_CgaCtaId ;  /* 0x00000000000479c3 */ /* 0x000e620000008800 */
[C---:B0-----:R-:W-:Y:S01]  /*1ecc0*/  IMAD.SHL.U32 R3, R10.reuse, 0x40, RZ ;  /* 0x000000400a037824 */ /* 0x041fe200078e00ff */
[----:B------:R-:W-:Y:S01]  /*1ecd0*/  SHF.R.U32.HI R5, RZ, 0x1, R10 ;  /* 0x00000001ff057819 */ /* 0x000fe2000001160a */
[C---:B------:R-:W-:Y:S01]  /*1ece0*/  IMAD.SHL.U32 R0, R10.reuse, 0x10, RZ ;  /* 0x000000100a007824 */ /* 0x040fe200078e00ff */
[C---:B------:R-:W-:Y:S02]  /*1ecf0*/  LOP3.LUT R12, R10.reuse, 0x7f, RZ, 0xc0, !PT ;  /* 0x0000007f0a0c7812 */ /* 0x040fe400078ec0ff */
[----:B------:R-:W-:Y:S01]  /*1ed00*/  LOP3.LUT R2, R3, 0x180, RZ, 0xc0, !PT ;  /* 0x0000018003027812 */ /* 0x000fe200078ec0ff */
[----:B------:R-:W-:Y:S01]  /*1ed10*/  IMAD.SHL.U32 R9, R10, 0x2, RZ ;  /* 0x000000020a097824 */ /* 0x000fe200078e00ff */
[----:B------:R-:W-:Y:S01]  /*1ed20*/  LOP3.LUT R6, R0, 0x1b0, RZ, 0xc0, !PT ;  /* 0x000001b000067812 */ /* 0x000fe200078ec0ff */
[----:B------:R-:W-:Y:S01]  /*1ed30*/  IMAD.SHL.U32 R7, R12, 0x10, RZ ;  /* 0x000000100c077824 */ /* 0x000fe200078e00ff */
[----:B------:R-:W-:Y:S01]  /*1ed40*/  LOP3.LUT R5, R2, 0x30, R5, 0xf8, !PT ;  /* 0x0000003002057812 */ /* 0x000fe200078ef805 */
[----:B------:R-:W-:Y:S01]  /*1ed50*/  IMAD.SHL.U32 R2, R10, 0x20, RZ ;  /* 0x000000200a027824 */ /* 0x000fe200078e00ff */
[----:B------:R-:W-:Y:S01]  /*1ed60*/  LOP3.LUT R8, R6, 0x30, R9, 0x78, !PT ;  /* 0x0000003006087812 */ /* 0x000fe200078e7809 */
[----:B------:R-:W-:Y:S01]  /*1ed70*/  IMAD.SHL.U32 R4, R10, 0x8, RZ ;  /* 0x000000080a047824 */ /* 0x000fe200078e00ff */
[----:B------:R-:W-:-:S02]  /*1ed80*/  LOP3.LUT R7, R7, 0x600, RZ, 0xc0, !PT ;  /* 0x0000060007077812 */ /* 0x000fc400078ec0ff */
[----:B------:R-:W-:Y:S01]  /*1ed90*/  LOP3.LUT R6, R2, 0x80, RZ, 0xc0, !PT ;  /* 0x0000008002067812 */ /* 0x000fe200078ec0ff */
[----:B------:R-:W-:Y:S01]  /*1eda0*/  IMAD.SHL.U32 R9, R10, 0x4, RZ ;  /* 0x000000040a097824 */ /* 0x000fe200078e00ff */
[----:B------:R-:W-:Y:S02]  /*1edb0*/  LOP3.LUT R4, R5, 0x30, R4, 0x78, !PT ;  /* 0x0000003005047812 */ /* 0x000fe400078e7804 */
[----:B------:R-:W-:Y:S02]  /*1edc0*/  LOP3.LUT R6, R6, 0x10, R10, 0xf8, !PT ;  /* 0x0000001006067812 */ /* 0x000fe400078ef80a */
[C---:B------:R-:W-:Y:S02]  /*1edd0*/  LOP3.LUT R5, R7.reuse, 0x60, R2, 0xf8, !PT ;  /* 0x0000006007057812 */ /* 0x040fe400078ef802 */
[----:B------:R-:W-:Y:S02]  /*1ede0*/  LOP3.LUT R7, R7, 0x40, R0, 0xf8, !PT ;  /* 0x0000004007077812 */ /* 0x000fe400078ef800 */
[----:B------:R-:W-:-:S02]  /*1edf0*/  LOP3.LUT R6, R6, 0x10, R9, 0x78, !PT ;  /* 0x0000001006067812 */ /* 0x000fc400078e7809 */
[----:B------:R-:W-:Y:S02]  /*1ee00*/  LOP3.LUT R5, R5, 0x100, R2, 0xf8, !PT ;  /* 0x0000010005057812 */ /* 0x000fe400078ef802 */
[----:B------:R-:W-:Y:S02]  /*1ee10*/  LOP3.LUT R3, R4, 0x640, R3, 0xf8, !PT ;  /* 0x0000064004037812 */ /* 0x000fe400078ef803 */
[----:B------:R-:W-:Y:S02]  /*1ee20*/  LOP3.LUT R10, R7, R8, RZ, 0xfc, !PT ;  /* 0x00000008070a7212 */ /* 0x000fe400078efcff */
[----:B------:R-:W-:Y:S01]  /*1ee30*/  LOP3.LUT R0, R5, R6, RZ, 0xfc, !PT ;  /* 0x0000000605007212 */ /* 0x000fe200078efcff */
[----:B------:R1:W-:Y:S01]  /*1ee40*/  STL [R1+0x38], R3 ;  /* 0x0000380301007387 */ /* 0x0003e20000100800 */
[----:B------:R-:W-:-:S03]  /*1ee50*/  MOV R18, 0x400 ;  /* 0x0000040000127802 */ /* 0x000fc60000000f00 */
[----:B------:R-:W-:Y:S04]  /*1ee60*/  STL [R1+0x2c], R10 ;  /* 0x00002c0a01007387 */ /* 0x000fe80000100800 */
[----:B------:R2:W-:Y:S01]  /*1ee70*/  STL [R1+0x34], R0 ;  /* 0x0000340001007387 */ /* 0x0005e20000100800 */
[----:B-1----:R-:W-:-:S05]  /*1ee80*/  IMAD.U32 R3, RZ, RZ, UR4 ;  /* 0x00000004ff037e24 */ /* 0x002fca000f8e00ff */
[----:B------:R0:W-:Y:S01]  /*1ee90*/  STL [R1+0x28], R3 ;  /* 0x0000280301007387 */ /* 0x0001e20000100800 */
[----:B------:R-:W-:Y:S02]  /*1eea0*/  LEA R18, R3, R18, 0x18 ;  /* 0x0000001203127211 */ /* 0x000fe400078ec0ff */
[----:B------:R-:W-:Y:S01]  /*1eeb0*/  SHF.R.U32.HI R4, RZ, 0x2, R12 ;  /* 0x00000002ff047819 */ /* 0x000fe2000001160c */
[----:B------:R-:W-:Y:S03]  /*1eec0*/  BSSY B7, `(.L_x_1562) ;  /* 0x000072d000077945 */ /* 0x000fe60003800000 */
[----:B------:R-:W-:Y:S01]  /*1eed0*/  LOP3.LUT R2, R4, 0x60, R2, 0xf8, !PT ;  /* 0x0000006004027812 */ /* 0x000fe200078ef802 */
[----:B------:R-:W-:-:S03]  /*1eee0*/  ULDC.64 UR38, c[0x0][0x198] ;  /* 0x0000660000267ab9 */ /* 0x000fc60000000a00 */
[----:B------:R-:W-:Y:S01]  /*1eef0*/  LOP3.LUT R2, R2, 0x80, RZ, 0xfc, !PT ;  /* 0x0000008002027812 */ /* 0x000fe200078efcff */
[----:B------:R-:W-:Y:S01]  /*1ef00*/  ULDC UR36, c[0x0][0xc] ;  /* 0x0000030000247ab9 */ /* 0x000fe20000000800 */
[C---:B--2---:R-:W-:Y:S02]  /*1ef10*/  LOP3.LUT R0, R11.reuse, 0x2, RZ, 0xfc, !PT ;  /* 0x000000020b007812 */ /* 0x044fe400078efcff */
        /* <DEDUP_REMOVED lines=9> */
[----:B------:R1:W-:Y:S04]  /*1efb0*/  STL [R1], RZ ;  /* 0x000000ff01007387 */ /* 0x0003e80000100800 */
[----:B------:R1:W-:Y:S04]  /*1efc0*/  STL [R1+0x10], R3 ;  /* 0x0000100301007387 */ /* 0x0003e80000100800 */
[----:B------:R1:W-:Y:S02]  /*1efd0*/  STL [R1+0x54], R0 ;  /* 0x0000540001007387 */ /* 0x0003e40000100800 */
.L_x_1692:
[----:B------:R-:W-:Y:S05]  /*1efe0*/  YIELD ;  /* 0x0000000000007946 */ /* 0x000fea0003800000 */
[----:B------:R-:W-:Y:S01]  /*1eff0*/  ULDC.64 UR4, c[0x0][0xa28] ;  /* 0x00028a0000047ab9 */ /* 0x000fe20000000a00 */
[----:B------:R-:W-:Y:S01]  /*1f000*/  IMAD.MOV.U32 R12, RZ, RZ, RZ ;  /* 0x000000ffff0c7224 */ /* 0x000fe200078e00ff */
[----:B------:R-:W-:Y:S01]  /*1f010*/  ISETP.NE.U32.AND P0, PT, RZ, UR4, PT ;  /* 0x00000004ff007c0c */ /* 0x000fe2000bf05070 */
[----:B0-----:R-:W0:Y:S01]  /*1f020*/  LDC.64 R6, c[0x0][0xa00] ;  /* 0x00028000ff067b82 */ /* 0x001e220000000a00 */
[----:B-1----:R-:W-:Y:S01]  /*1f030*/  IMAD.MOV.U32 R0, RZ, RZ, RZ ;  /* 0x000000ffff007224 */ /* 0x002fe200078e00ff */
[----:B------:R-:W-:Y:S01]  /*1f040*/  ULDC.64 UR6, c[0x0][0xa10] ;  /* 0x0002840000067ab9 */ /* 0x000fe20000000a00 */
[----:B------:R-:W-:Y:S01]  /*1f050*/  ISETP.NE.AND.EX P0, PT, RZ, UR5, PT, P0 ;  /* 0x00000005ff007c0c */ /* 0x000fe2000bf05300 */
[----:B------:R-:W-:-:S12]  /*1f060*/  ULDC.64 UR4, c[0x0][0xa18] ;  /* 0x0002860000047ab9 */ /* 0x000fd80000000a00 */
[----:B---3--:R-:W1:Y:S02]  /*1f070*/  @P0 LDC.64 R2, c[0x0][0xa28] ;  /* 0x00028a00ff020b82 */ /* 0x008e640000000a00 */
[----:B-1----:R-:W-:-:S05]  /*1f080*/  @P0 IMAD.WIDE R2, R27, 0x4, R2 ;  /* 0x000000041b020825 */ /* 0x002fca00078e0202 */
[----:B------:R1:W2:Y:S01]  /*1f090*/  @P0 LDG.E R12, desc[UR44][R2.64] ;  /* 0x0000002c020c0981 */ /* 0x0002a2000c1e1900 */
[----:B------:R-:W-:Y:S01]  /*1f0a0*/  ISETP.NE.U32.AND P0, PT, RZ, UR4, PT ;  /* 0x00000004ff007c0c */ /* 0x000fe2000bf05070 */
[----:B0-----:R-:W-:Y:S01]  /*1f0b0*/  IMAD.WIDE R6, R27, 0x4, R6 ;  /* 0x000000041b067825 */ /* 0x001fe200078e0206 */
[----:B------:R-:W-:Y:S02]  /*1f0c0*/  ISETP.NE.U32.AND P1, PT, RZ, UR6, PT ;  /* 0x00000006ff007c0c */ /* 0x000fe4000bf25070 */
[----:B------:R-:W-:Y:S01]  /*1f0d0*/  ISETP.NE.AND.EX P2, PT, RZ, UR5, PT, P0 ;  /* 0x00000005ff007c0c */ /* 0x000fe2000bf45300 */
[----:B------:R-:W-:Y:S01]  /*1f0e0*/  ULDC.64 UR4, c[0x0][0xa00] ;  /* 0x0002800000047ab9 */ /* 0x000fe20000000a00 */
[----:B------:R-:W-:Y:S01]  /*1f0f0*/  ISETP.NE.AND.EX P1, PT, RZ, UR7, PT, P1 ;  /* 0x00000007ff007c0c */ /* 0x000fe2000bf25310 */
[----:B------:R-:W-:Y:S01]  /*1f100*/  IMAD.MOV.U32 R4, RZ, RZ, RZ ;  /* 0x000000ffff047224 */ /* 0x000fe200078e00ff */
[----:B------:R-:W-:Y:S01]  /*1f110*/  ISETP.NE.U32.AND P0, PT, RZ, UR4, PT ;  /* 0x00000004ff007c0c */ /* 0x000fe2000bf05070 */
[----:B-1----:R-:W0:Y:S03]  /*1f120*/  LDC.64 R2, c[0x0][0xa10] ;  /* 0x00028400ff027b82 */ /* 0x002e260000000a00 */
[----:B------:R-:W-:-:S05]  /*1f130*/  ISETP.NE.AND.EX P0, PT, RZ, UR5, PT, P0 ;  /* 0x00000005ff007c0c */ /* 0x000fca000bf05300 */
[----:B------:R-:W1:Y:S08]  /*1f140*/  @P2 LDC.64 R8, c[0x0][0xa18] ;  /* 0x00028600ff082b82 */ /* 0x000e700000000a00 */
[----:B------:R-:W3:Y:S01]  /*1f150*/  @P0 LDG.E R0, desc[UR44][R6.64] ;  /* 0x0000002c06000981 */ /* 0x000ee2000c1e1900 */
[----:B------:R-:W-:Y:S01]  /*1f160*/  ULDC UR4, c[0x0][0x288] ;  /* 0x0000a20000047ab9 */ /* 0x000fe20000000800 */
[----:B0-----:R-:W-:-:S05]  /*1f170*/  IMAD.WIDE R2, R27, 0x4, R2 ;  /* 0x000000041b027825 */ /* 0x001fca00078e0202 */
[----:B-----5:R-:W5:Y:S01]  /*1f180*/  @P1 LDG.E R4, desc[UR44][R2.64] ;  /* 0x0000002c02041981 */ /* 0x020f62000c1e1900 */
[----:B-1----:R-:W-:-:S03]  /*1f190*/  @P2 IMAD.WIDE R8, R27, 0x4, R8 ;  /* 0x000000041b082825 */ /* 0x002fc600078e0208 */
[----:B---3--:R0:W-:Y:S02]  /*1f1a0*/  STL [R1+0x4c], R0 ;  /* 0x00004c0001007387 */ /* 0x0081e40000100800 */
[----:B0-----:R-:W-:Y:S01]  /*1f1b0*/  IMAD.U32 R0, RZ, RZ, UR4 ;  /* 0x00000004ff007e24 */ /* 0x001fe2000f8e00ff */
[----:B------:R-:W-:-:S05]  /*1f1c0*/  ULDC.64 UR4, c[0x0][0x418] ;  /* 0x0001060000047ab9 */ /* 0x000fca0000000a00 */
[----:B------:R0:W3:Y:S01]  /*1f1d0*/  @P2 LDG.E R0, desc[UR44][R8.64] ;  /* 0x0000002c08002981 */ /* 0x0000e2000c1e1900 */
[----:B------:R-:W-:-:S03]  /*1f1e0*/  UISETP.NE.U32.AND UP0, UPT, UR4, URZ, UPT ;  /* 0x0000003f0400728c */ /* 0x000fc6000bf05070 */
[----:B------:R-:W-:Y:S01]  /*1f1f0*/  ULDC UR4, c[0x0][0x424] ;  /* 0x0001090000047ab9 */ /* 0x000fe20000000800 */
[----:B------:R-:W-:-:S03]  /*1f200*/  UISETP.NE.AND.EX UP0, UPT, UR5, URZ, UPT, UP0 ;  /* 0x0000003f0500728c */ /* 0x000fc6000bf05300 */
[----:B------:R-:W-:Y:S01]  /*1f210*/  ULDC UR5, c[0x0][0x2f0] ;  /* 0x0000bc0000057ab9 */ /* 0x000fe20000000800 */
[----:B------:R-:W-:-:S04]  /*1f220*/  USEL UR4, UR4, 0x1, UP0 ;  /* 0x0000000104047887 */ /* 0x000fc80008000000 */
[----:B------:R-:W-:-:S03]  /*1f230*/  UIMAD UR4, UR4, UR5, URZ ;  /* 0x00000005040472a4 */ /* 0x000fc6000f8e023f */
[----:B------:R-:W-:Y:S02]  /*1f240*/  ULDC UR5, c[0x0][0x348] ;  /* 0x0000d20000057ab9 */ /* 0x000fe40000000800 */
[----:B0-----:R-:W-:Y:S02]  /*1f250*/  IMAD.U32 R9, RZ, RZ, UR5 ;  /* 0x00000005ff097e24 */ /* 0x001fe4000f8e00ff */
[----:B------:R-:W-:Y:S01]  /*1f260*/  IMAD.U32 R5, RZ, RZ, UR4 ;  /* 0x00000004ff057e24 */ /* 0x000fe2000f8e00ff */
[----:B---3--:R0:W-:Y:S04]  /*1f270*/  STL [R1+0x48], R0 ;  /* 0x0000480001007387 */ /* 0x0081e80000100800 */
[----:B--2---:R0:W-:Y:S01]  /*1f280*/  STL [R1+0x1c], R12 ;  /* 0x00001c0c01007387 */ /* 0x0041e20000100800 */
[----:B------:R-:W-:Y:S01]  /*1f290*/  IMAD.MOV.U32 R11, RZ, RZ, R0 ;  /* 0x000000ffff0b7224 */ /* 0x000fe200078e0000 */
[----:B------:R-:W-:Y:S06]  /*1f2a0*/  @P2 BRA `(.L_x_1563) ;  /* 0x0000000000142947 */ /* 0x000fec0003800000 */
[----:B------:R-:W-:Y:S05]  /*1f2b0*/  @!P0 BRA `(.L_x_1563) ;  /* 0x0000000000108947 */ /* 0x000fea0003800000 */
[----:B0-----:R-:W2:Y:S04]  /*1f2c0*/  LDG.E R0, desc[UR44][R6.64] ;  /* 0x0000002c06007981 */ /* 0x001ea8000c1e1900 */
[----:B------:R-:W2:Y:S02]  /*1f2d0*/  LDG.E R6, desc[UR44][R6.64+0x4] ;  /* 0x0000042c06067981 */ /* 0x000ea4000c1e1900 */
[----:B--2---:R-:W-:-:S05]  /*1f2e0*/  IMAD.IADD R11, R6, 0x1, -R0 ;  /* 0x00000001060b7824 */ /* 0x004fca00078e0a00 */
[----:B------:R1:W-:Y:S02]  /*1f2f0*/  STL [R1+0x48], R11 ;  /* 0x0000480b01007387 */ /* 0x0003e40000100800 */
.L_x_1563:
[----:B------:R-:W-:Y:S01]  /*1f300*/  ULDC.64 UR4, c[0x0][0xa20] ;  /* 0x0002880000047ab9 */ /* 0x000fe20000000a00 */
[C---:B------:R-:W-:Y:S02]  /*1f310*/  LOP3.LUT R10, R26.reuse, 0xff000000, RZ, 0xc0, !PT ;  /* 0xff0000001a0a7812 */ /* 0x040fe400078ec0ff */
[----:B------:R-:W-:Y:S02]  /*1f320*/  ISETP.NE.U32.AND P0, PT, RZ, UR4, PT ;  /* 0x00000004ff007c0c */ /* 0x000fe4000bf05070 */
[----:B------:R-:W-:Y:S02]  /*1f330*/  SHF.R.U32.HI R10, RZ, 0x8, R10 ;  /* 0x00000008ff0a7819 */ /* 0x000fe4000001160a */
[----:B------:R-:W-:Y:S02]  /*1f340*/  ISETP.NE.AND.EX P0, PT, RZ, UR5, PT, P0 ;  /* 0x00000005ff007c0c */ /* 0x000fe4000bf05300 */
[C---:B0-----:R-:W-:Y:S02]  /*1f350*/  LOP3.LUT R0, R26.reuse, 0xff0000, RZ, 0xc0, !PT ;  /* 0x00ff00001a007812 */ /* 0x041fe400078ec0ff */
[----:B------:R-:W-:-:S02]  /*1f360*/  LOP3.LUT R17, R26, 0xffff, RZ, 0xc0, !PT ;  /* 0x0000ffff1a117812 */ /* 0x000fc400078ec0ff */
[----:B------:R-:W-:-:S07]  /*1f370*/  LEA.HI R10, R0, R10, RZ, 0x10 ;  /* 0x0000000a000a7211 */ /* 0x000fce00078f80ff */
[----:B------:R-:W-:Y:S05]  /*1f380*/  @!P0 BRA `(.L_x_1564) ;  /* 0x0000000000108947 */ /* 0x000fea0003800000 */
[----:B------:R-:W0:Y:S02]  /*1f390*/  LDC.64 R6, c[0x0][0xa20] ;  /* 0x00028800ff067b82 */ /* 0x000e240000000a00 */
[----:B0-----:R-:W-:-:S05]  /*1f3a0*/  IMAD.WIDE R6, R27, 0x4, R6 ;  /* 0x000000041b067825 */ /* 0x001fca00078e0206 */
[----:B------:R0:W5:Y:S01]  /*1f3b0*/  LDG.E R5, desc[UR44][R6.64] ;  /* 0x0000002c06057981 */ /* 0x000162000c1e1900 */
[----:B------:R-:W-:Y:S05]  /*1f3c0*/  BRA `(.L_x_1565) ;  /* 0x0000000000247947 */ /* 0x000fea0003800000 */
.L_x_1564:
        /* <DEDUP_REMOVED lines=8> */
[----:B--2---:R-:W-:-:S07]  /*1f450*/  IMAD.IADD R5, R6, 0x1, -R5 ;  /* 0x0000000106057824 */ /* 0x004fce00078e0a05 */
.L_x_1565:
[----:B------:R-:W2:Y:S04]  /*1f460*/  @P1 LDG.E R0, desc[UR44][R2.64] ;  /* 0x0000002c02001981 */ /* 0x000ea8000c1e1900 */
[----:B------:R3:W2:Y:S01]  /*1f470*/  @P1 LDG.E R3, desc[UR44][R2.64+0x4] ;  /* 0x0000042c02031981 */ /* 0x0006a2000c1e1900 */
[----:B-----5:R-:W-:Y:S02]  /*1f480*/  IMAD.IADD R5, R5, 0x1, -R12 ;  /* 0x0000000105057824 */ /* 0x020fe400078e0a0c */
[----:B------:R-:W-:Y:S01]  /*1f490*/  IMAD R25, R25, 0xc0, RZ ;  /* 0x000000c019197824 */ /* 0x000fe200078e02ff */
[----:B---3--:R-:W3:Y:S02]  /*1f4a0*/  LDC R2, c[0x0][0x448] ;  /* 0x00011200ff027b82 */ /* 0x008ee40000000800 */
[----:B---3--:R-:W-:-:S13]  /*1f4b0*/  ISETP.NE.AND P2, PT, R2, 0x1, PT ;  /* 0x000000010200780c */ /* 0x008fda0003f45270 */
[----:B------:R-:W3:Y:S08]  /*1f4c0*/  @P2 LDC R2, c[0x0][0x44c] ;  /* 0x00011300ff022b82 */ /* 0x000ef00000000800 */
[----:B0-----:R-:W0:Y:S01]  /*1f4d0*/  @P2 LDC R6, c[0x0][0x450] ;  /* 0x00011400ff062b82 */ /* 0x001e220000000800 */
[----:B--2---:R-:W-:Y:S02]  /*1f4e0*/  @P1 IMAD.IADD R9, R3, 0x1, -R0 ;  /* 0x0000000103091824 */ /* 0x004fe400078e0a00 */
[----:B------:R-:W-:-:S02]  /*1f4f0*/  VIADD R0, R25, 0xbf ;  /* 0x000000bf19007836 */ /* 0x000fc40000000000 */
[----:B------:R-:W-:Y:S02]  /*1f500*/  IMAD.IADD R19, R5, 0x1, R9 ;  /* 0x0000000105137824 */ /* 0x000fe400078e0209 */
[----:B---3--:R-:W-:-:S03]  /*1f510*/  @P2 IMAD.HI.U32 R2, R0, R2, RZ ;  /* 0x0000000200022227 */ /* 0x008fc600078e00ff */
[C---:B------:R-:W-:Y:S01]  /*1f520*/  IADD3 R21, R19.reuse, 0x1, -R11 ;  /* 0x0000000113157810 */ /* 0x040fe20007ffe80b */
[----:B------:R-:W-:Y:S01]  /*1f530*/  VIADD R23, R19, 0x9f ;  /* 0x0000009f13177836 */ /* 0x000fe20000000000 */
[----:B0-----:R-:W-:-:S03]  /*1f540*/  @P2 SHF.R.U32.HI R0, RZ, R6, R2 ;  /* 0x00000006ff002219 */ /* 0x001fc60000011602 */
[----:B------:R-:W-:-:S04]  /*1f550*/  IMAD.HI R23, R23, 0x66666667, RZ ;  /* 0x6666666717177827 */ /* 0x000fc800078e02ff */
[----:B------:R-:W-:Y:S01]  /*1f560*/  IMAD.IADD R0, R21, 0x1, R0 ;  /* 0x0000000115007824 */ /* 0x000fe200078e0200 */
[----:B------:R-:W-:-:S04]  /*1f570*/  SHF.R.U32.HI R2, RZ, 0x1f, R23 ;  /* 0x0000001fff027819 */ /* 0x000fc80000011617 */
[----:B------:R-:W-:Y:S02]  /*1f580*/  LEA.HI.SX32 R23, R23, R2, 0x1a ;  /* 0x0000000217177211 */ /* 0x000fe400078fd2ff */
[----:B------:R-:W0:Y:S02]  /*1f590*/  LDC.64 R2, c[0x0][0x9e0] ;  /* 0x00027800ff027b82 */ /* 0x000e240000000a00 */
[----:B0-----:R-:W-:Y:S01]  /*1f5a0*/  ISETP.GE.AND P3, PT, R3, 0x1, PT ;  /* 0x000000010300780c */ /* 0x001fe20003f66270 */
[----:B------:R-:W-:-:S12]  /*1f5b0*/  IMAD.IADD R2, R0, 0x1, R2 ;  /* 0x0000000100027824 */ /* 0x000fd800078e0202 */
[----:B------:R-:W-:Y:S05]  /*1f5c0*/  @!P3 BRA `(.L_x_1566) ;  /* 0x000000000048b947 */ /* 0x000fea0003800000 */
        /* <DEDUP_REMOVED lines=11> */
.L_x_1568:
[----:B------:R-:W-:-:S13]  /*1f680*/  ISETP.NE.AND P0, PT, R3, 0x1, PT ;  /* 0x000000010300780c */ /* 0x000fda0003f05270 */
[----:B------:R-:W0:Y:S02]  /*1f690*/  @P0 LDC.64 R6, c[0x0][0x9e8] ;  /* 0x00027a00ff060b82 */ /* 0x000e240000000a00 */
[----:B0-----:R-:W-:-:S05]  /*1f6a0*/  @P0 IMAD.HI.U32 R6, R8, R6, RZ ;  /* 0x0000000608060227 */ /* 0x001fca00078e00ff */
[----:B------:R-:W-:-:S07]  /*1f6b0*/  @P0 SHF.R.U32.HI R8, RZ, R7, R6 ;  /* 0x00000007ff080219 */ /* 0x000fce0000011606 */
.L_x_1569:
[----:B------:R-:W-:Y:S05]  /*1f6c0*/  BSYNC B0 ;  /* 0x0000000000007941 */ /* 0x000fea0003800000 */
.L_x_1567:
[----:B------:R-:W-:-:S05]  /*1f6d0*/  IMAD R8, R8, R3, R3 ;  /* 0x0000000308087224 */ /* 0x000fca00078e0203 */
[----:B------:R-:W-:-:S07]  /*1f6e0*/  VIMNMX R2, R2, R8, PT ;  /* 0x0000000802027248 */ /* 0x000fce0003fe0100 */
.L_x_1566:
[----:B------:R-:W0:Y:S01]  /*1f6f0*/  @P2 LDC R6, c[0x0][0x44c] ;  /* 0x00011300ff062b82 */ /* 0x000e220000000800 */
[----:B------:R-:W-:Y:S01]  /*1f700*/  VIADD R2, R2, 0x9f ;  /* 0x0000009f02027836 */ /* 0x000fe20000000000 */
[----:B------:R-:W-:Y:S01]  /*1f710*/  ULDC UR4, c[0x0][0x9dc] ;  /* 0x0002770000047ab9 */ /* 0x000fe20000000800 */
[----:B------:R-:W-:Y:S02]  /*1f720*/  IMAD.MOV.U32 R0, RZ, RZ, R25 ;  /* 0x000000ffff007224 */ /* 0x000fe400078e0019 */
[----:B------:R-:W-:-:S03]  /*1f730*/  IMAD.HI R2, R2, 0x66666667, RZ ;  /* 0x6666666702027827 */ /* 0x000fc600078e02ff */
[----:B------:R-:W2:Y:S01]  /*1f740*/  @P2 LDC R7, c[0x0][0x450] ;  /* 0x00011400ff072b82 */ /* 0x000ea20000000800 */
[----:B------:R-:W-:Y:S01]  /*1f750*/  IMAD.IADD R22, R19, 0x1, -R11 ;  /* 0x0000000113167824 */ /* 0x000fe200078e0a0b */
[----:B------:R-:W-:-:S04]  /*1f760*/  SHF.R.U32.HI R8, RZ, 0x1f, R2 ;  /* 0x0000001fff087819 */ /* 0x000fc80000011602 */
[----:B------:R-:W-:-:S04]  /*1f770*/  LEA.HI.SX32 R8, R2, R8, 0x1a ;  /* 0x0000000802087211 */ /* 0x000fc800078fd2ff */
[----:B------:R-:W-:Y:S01]  /*1f780*/  VIMNMX R8, R23, R8, PT ;  /* 0x0000000817087248 */ /* 0x000fe20003fe0100 */
[----:B0-----:R-:W-:-:S05]  /*1f790*/  @P2 IMAD.HI.U32 R6, R25, R6, RZ ;  /* 0x0000000619062227 */ /* 0x001fca00078e00ff */
[----:B--2---:R-:W-:-:S05]  /*1f7a0*/  @P2 SHF.R.U32.HI R0, RZ, R7, R6 ;  /* 0x00000007ff002219 */ /* 0x004fca0000011606 */
        /* <DEDUP_REMOVED lines=13> */
.L_x_1572:
[----:B------:R-:W-:-:S13]  /*1f880*/  ISETP.NE.AND P0, PT, R3, 0x1, PT ;  /* 0x000000010300780c */ /* 0x000fda0003f05270 */
[----:B------:R-:W0:Y:S02]  /*1f890*/  @P0 LDC.64 R6, c[0x0][0x9e8] ;  /* 0x00027a00ff060b82 */ /* 0x000e240000000a00 */
[----:B0-----:R-:W-:-:S05]  /*1f8a0*/  @P0 IMAD.HI.U32 R6, R2, R6, RZ ;  /* 0x0000000602060227 */ /* 0x001fca00078e00ff */
[----:B------:R-:W-:-:S07]  /*1f8b0*/  @P0 SHF.R.U32.HI R2, RZ, R7, R6 ;  /* 0x00000007ff020219 */ /* 0x000fce0000011606 */
.L_x_1573:
[----:B------:R-:W-:Y:S05]  /*1f8c0*/  BSYNC B0 ;  /* 0x0000000000007941 */ /* 0x000fea0003800000 */
.L_x_1571:
[----:B------:R-:W-:-:S05]  /*1f8d0*/  IMAD R2, R2, R3, RZ ;  /* 0x0000000302027224 */ /* 0x000fca00078e02ff */
[----:B------:R-:W-:-:S07]  /*1f8e0*/  VIMNMX R0, R0, R2, !PT ;  /* 0x0000000200007248 */ /* 0x000fce0007fe0100 */
.L_x_1570:
[----:B------:R-:W-:Y:S01]  /*1f8f0*/  IMAD.HI R0, R0, 0x66666667, RZ ;  /* 0x6666666700007827 */ /* 0x000fe200078e02ff */
[----:B------:R-:W-:Y:S01]  /*1f900*/  BSSY B0, `(.L_x_1574) ;  /* 0x0000027000007945 */ /* 0x000fe20003800000 */
[----:B------:R-:W-:-:S03]  /*1f910*/  LOP3.LUT R20, R10, 0xff, RZ, 0xc0, !PT ;  /* 0x000000ff0a147812 */ /* 0x000fc600078ec0ff */
[----:B------:R-:W-:-:S04]  /*1f920*/  SHF.R.U32.HI R2, RZ, 0x1f, R0 ;  /* 0x0000001fff027819 */ /* 0x000fc80000011600 */
[----:B------:R-:W-:Y:S02]  /*1f930*/  LEA.HI.SX32 R2, R0, R2, 0x1a ;  /* 0x0000000200027211 */ /* 0x000fe400078fd2ff */
[----:B------:R-:W-:Y:S02]  /*1f940*/  SHF.R.U32.HI R0, RZ, 0x10, R10 ;  /* 0x00000010ff007819 */ /* 0x000fe4000001160a */
[----:B------:R-:W-:Y:S01]  /*1f950*/  VIMNMX R6, RZ, R2, !PT ;  /* 0x00000002ff067248 */ /* 0x000fe20007fe0100 */
[----:B------:R-:W-:-:S03]  /*1f960*/  IMAD.MOV.U32 R2, RZ, RZ, RZ ;  /* 0x000000ffff027224 */ /* 0x000fc600078e00ff */
[----:B------:R-:W-:-:S13]  /*1f970*/  ISETP.GT.AND P0, PT, R8, R6, PT ;  /* 0x000000060800720c */ /* 0x000fda0003f04270 */
[----:B------:R-:W-:Y:S05]  /*1f980*/  @!P0 BRA `(.L_x_1575) ;  /* 0x0000000000788947 */ /* 0x000fea0003800000 */
[----:B------:R-:W-:Y:S01]  /*1f990*/  ISETP.NE.AND P0, PT, R0, RZ, PT ;  /* 0x000000ff0000720c */ /* 0x000fe20003f05270 */
[----:B------:R-:W-:-:S03]  /*1f9a0*/  ULDC UR4, c[0x0][0x9f0] ;  /* 0x00027c0000047ab9 */ /* 0x000fc60000000800 */
[----:B------:R-:W-:-:S04]  /*1f9b0*/  SEL R7, R0, UR4, P0 ;  /* 0x0000000400077c07 */ /* 0x000fc80008000000 */
[----:B------:R-:W-:Y:S02]  /*1f9c0*/  IABS R10, R7 ;  /* 0x00000007000a7213 */ /* 0x000fe40000000000 */
[----:B-1----:R-:W-:Y:S02]  /*1f9d0*/  IADD3 R11, R7, -0x1, R8 ;  /* 0xffffffff070b7810 */ /* 0x002fe40007ffe008 */
[----:B------:R-:W0:Y:S03]  /*1f9e0*/  I2F.RP R2, R10 ;  /* 0x0000000a00027306 */ /* 0x000e260000209400 */
[----:B------:R-:W-:-:S05]  /*1f9f0*/  IMAD.IADD R11, R11, 0x1, -R6 ;  /* 0x000000010b0b7824 */ /* 0x000fca00078e0a06 */
[----:B0-----:R-:W0:Y:S02]  /*1fa00*/  MUFU.RCP R2, R2 ;  /* 0x0000000200027308 */ /* 0x001e240000001000 */
[----:B0-----:R-:W-:-:S06]  /*1fa10*/  VIADD R2, R2, 0xffffffe ;  /* 0x0ffffffe02027836 */ /* 0x001fcc0000000000 */
        /* <DEDUP_REMOVED lines=20> */
[----:B------:R-:W-:-:S07]  /*1fb60*/  @!P2 LOP3.LUT R2, RZ, R7, RZ, 0x33, !PT ;  /* 0x00000007ff02a212 */ /* 0x000fce00078e33ff */
.L_x_1575:
[----:B------:R-:W-:Y:S05]  /*1fb70*/  BSYNC B0 ;  /* 0x0000000000007941 */ /* 0x000fea0003800000 */
.L_x_1574:
[-C--:B------:R-:W-:Y:S01]  /*1fb80*/  IMAD R6, R20, R2.reuse, R6 ;  /* 0x0000000214067224 */ /* 0x080fe200078e0206 */
[----:B------:R-:W-:Y:S04]  /*1fb90*/  BSSY B0, `(.L_x_1576) ;  /* 0x00000e3000007945 */ /* 0x000fe80003800000 */
[C---:B------:R-:W-:Y:S01]  /*1fba0*/  VIADDMNMX R2, R6.reuse, R2, R8, PT ;  /* 0x0000000206027246 */ /* 0x040fe20003800108 */
[----:B------:R-:W-:-:S04]  /*1fbb0*/  IMAD R6, R6, 0xa0, -R5 ;  /* 0x000000a006067824 */ /* 0x000fc800078e0a05 */
[----:B------:R-:W-:Y:S01]  /*1fbc0*/  IMAD R2, R2, 0xa0, -R5 ;  /* 0x000000a002027824 */ /* 0x000fe200078e0a05 */
[----:B------:R-:W-:-:S04]  /*1fbd0*/  VIMNMX R6, RZ, R6, !PT ;  /* 0x00000006ff067248 */ /* 0x000fc80007fe0100 */
[----:B------:R-:W-:Y:S01]  /*1fbe0*/  VIMNMX R9, R2, R9, PT ;  /* 0x0000000902097248 */ /* 0x000fe20003fe0100 */
[----:B------:R-:W-:-:S03]  /*1fbf0*/  IMAD.WIDE.U32 R2, R6, -0x33333333, RZ ;  /* 0xcccccccd06027825 */ /* 0x000fc600078e00ff */
[----:B------:R-:W-:Y:S02]  /*1fc00*/  ISETP.GT.AND P0, PT, R9, R6, PT ;  /* 0x000000060900720c */ /* 0x000fe40003f04270 */
[----:B------:R-:W-:-:S05]  /*1fc10*/  SHF.R.U32.HI R5, RZ, 0x7, R3 ;  /* 0x00000007ff057819 */ /* 0x000fca0000011603 */
[----:B------:R-:W-:-:S06]  /*1fc20*/  IMAD.MOV.U32 R3, RZ, RZ, R5 ;  /* 0x000000ffff037224 */ /* 0x000fcc00078e0005 */
[----:B------:R-:W-:-:S04]  /*1fc30*/  @P0 VIADD R2, R9, 0x9f ;  /* 0x0000009f09020836 */ /* 0x000fc80000000000 */
[----:B------:R-:W-:-:S05]  /*1fc40*/  @P0 IMAD.HI R2, R2, 0x66666667, RZ ;  /* 0x6666666702020827 */ /* 0x000fca00078e02ff */
        /* <DEDUP_REMOVED lines=12> */
.L_x_1740:
[----:B--2---:R-:W-:Y:S02]  /*1fd10*/  ISETP.NE.AND P0, PT, R14, RZ, PT ;  /* 0x000000ff0e00720c */ /* 0x004fe40003f05270 */
[----:B------:R-:W-:-:S11]  /*1fd20*/  PLOP3.LUT P6, PT, PT, PT, PT, 0x8, 0x0 ;  /* 0x000000000000781c */ /* 0x000fd60003fce170 */
[----:B------:R-:W-:Y:S05]  /*1fd30*/  @P0 BRA `(.L_x_1579) ;  /* 0x00000000000c0947 */ /* 0x000fea0003800000 */
[----:B------:R-:W-:-:S03]  /*1fd40*/  UMOV UR4, 0xffffffff ;  /* 0xffffffff00047882 */ /* 0x000fc60000000000 */
[----:B------:R-:W-:Y:S05]  /*1fd50*/  BRA.DIV UR4, `(.L_x_1580) ;  /* 0x0000007604107947 */ /* 0x000fea000b800000 */
[----:B------:R-:W-:-:S13]  /*1fd60*/  ELECT P6, URZ, PT ;  /* 0x00000000003f782f */ /* 0x000fda00038c0000 */
.L_x_1579:
[----:B0-----:R-:W2:Y:S01]  /*1fd70*/  LDL R6, [R1+0x58] ;  /* 0x0000580001067983 */ /* 0x001ea20000100800 */
[----:B------:R-:W-:Y:S01]  /*1fd80*/  BSSY B1, `(.L_x_1581) ;  /* 0x0000008000017945 */ /* 0x000fe20003800000 */
[----:B--2---:R-:W-:-:S05]  /*1fd90*/  VIADD R6, R6, 0x1 ;  /* 0x0000000106067836 */ /* 0x004fca0000000000 */
[----:B------:R-:W-:-:S04]  /*1fda0*/  LEA.HI R7, R6, R6, RZ, 0x1 ;  /* 0x0000000606077211 */ /* 0x000fc800078f08ff */
[----:B------:R-:W-:-:S05]  /*1fdb0*/  LOP3.LUT R7, R7, 0xfffffffe, RZ, 0xc0, !PT ;  /* 0xfffffffe07077812 */ /* 0x000fca00078ec0ff */
[----:B------:R-:W-:-:S05]  /*1fdc0*/  IMAD.IADD R6, R6, 0x1, -R7 ;  /* 0x0000000106067824 */ /* 0x000fca00078e0a07 */
[----:B------:R-:W-:-:S04]  /*1fdd0*/  SHF.L.U32 R6, R6, 0x1f, RZ ;  /* 0x0000001f06067819 */ /* 0x000fc800000006ff */
[----:B------:R-:W0:Y:S02]  /*1fde0*/  SYNCS.PHASECHK.TRANS64.TRYWAIT P0, [R18+URZ+0x13220], R6 ;  /* 0x01322006120075a7 */ /* 0x000e24000800017f */
[----:B0-----:R-:W-:Y:S05]  /*1fdf0*/  @!P0 BRA `(.L_x_1582) ;  /* 0x0000007400088947 */ /* 0x001fea0003800000 */
.L_x_1743:
[----:B------:R-:W-:Y:S05]  /*1fe00*/  BSYNC B1 ;  /* 0x0000000000017941 */ /* 0x000fea0003800000 */
.L_x_1581:
[----:B------:R-:W-:Y:S04]  /*1fe10*/  BSSY B1, `(.L_x_1583) ;  /* 0x0000050000017945 */ /* 0x000fe80003800000 */
[----:B------:R-:W-:Y:S05]  /*1fe20*/  @!P6 BRA `(.L_x_1584) ;  /* 0x000000040038e947 */ /* 0x000fea0003800000 */
[----:B------:R-:W0:Y:S04]  /*1fe30*/  LDL R9, [R1+0x8] ;  /* 0x0000080001097983 */ /* 0x000e280000100800 */
[----:B------:R-:W2:Y:S01]  /*1fe40*/  LDL R7, [R1+0x14] ;  /* 0x0000140001077983 */ /* 0x000ea20000100800 */
[----:B------:R-:W3:Y:S01]  /*1fe50*/  S2R R8, SR_TID.X ;  /* 0x0000000000087919 */ /* 0x000ee20000002100 */
[----:B------:R-:W-:Y:S01]  /*1fe60*/  BSSY B2, `(.L_x_1585) ;  /* 0x0000007000027945 */ /* 0x000fe20003800000 */
[----:B---3--:R-:W-:-:S04]  /*1fe70*/  LOP3.LUT R8, R8, 0x7f, RZ, 0xc0, !PT ;  /* 0x0000007f08087812 */ /* 0x008fc800078ec0ff */
[----:B------:R-:W-:Y:S01]  /*1fe80*/  ISETP.NE.AND P1, PT, R8, RZ, PT ;  /* 0x000000ff0800720c */ /* 0x000fe20003f25270 */
[----:B0-----:R-:W-:Y:S01]  /*1fe90*/  IMAD R6, R9, 0x8, R18 ;  /* 0x0000000809067824 */ /* 0x001fe200078e0212 */
[----:B--2---:R-:W-:-:S04]  /*1fea0*/  SHF.L.U32 R7, R7, 0x1f, RZ ;  /* 0x0000001f07077819 */ /* 0x004fc800000006ff */
[----:B------:R-:W0:Y:S02]  /*1feb0*/  SYNCS.PHASECHK.TRANS64.TRYWAIT P0, [R6+URZ+0x132a0], R7 ;  /* 0x0132a007060075a7 */ /* 0x000e24000800017f */
[----:B0-----:R-:W-:Y:S05]  /*1fec0*/  @!P0 BRA `(.L_x_1586) ;  /* 0x0000007000e88947 */ /* 0x001fea0003800000 */
.L_x_1744:
[----:B------:R-:W-:Y:S05]  /*1fed0*/  BSYNC B2 ;  /* 0x0000000000027941 */ /* 0x000fea0003800000 */
.L_x_1585:
[----:B------:R-:W-:Y:S04]  /*1fee0*/  BSSY B2, `(.L_x_1587) ;  /* 0x0000009000027945 */ /* 0x000fe80003800000 */
[----:B------:R-:W-:Y:S05]  /*1fef0*/  @P1 BRA `(.L_x_1588) ;  /* 0x00000000001c1947 */ /* 0x000fea0003800000 */
[----:B------:R-:W2:Y:S02]  /*1ff00*/  S2R R8, SR_TID.X ;  /* 0x0000000000087919 */ /* 0x000ea40000002100 */
[----:B--2---:R-:W-:Y:S01]  /*1ff10*/  LOP3.LUT R9, R8, 0x1f, RZ, 0xc0, !PT ;  /* 0x0000001f08097812 */ /* 0x004fe200078ec0ff */
[----:B------:R-:W-:-:S03]  /*1ff20*/  IMAD.MOV.U32 R8, RZ, RZ, 0x2800 ;  /* 0x00002800ff087424 */ /* 0x000fc600078e00ff */
[----:B------:R-:W-:Y:S01]  /*1ff30*/  ISETP.NE.AND P0, PT, R9, RZ, PT ;  /* 0x000000ff0900720c */ /* 0x000fe20003f05270 */
[----:B------:R2:W-:-:S12]  /*1ff40*/  SYNCS.ARRIVE.TRANS64 RZ, [R6+URZ+0x13290], R8 ;  /* 0x0132900806ff79a7 */ /* 0x0005d8000800003f */
[----:B--2---:R-:W-:Y:S05]  /*1ff50*/  @!P0 BRA `(.L_x_1588) ;  /* 0x0000000000048947 */ /* 0x004fea0003800000 */
[----:B------:R-:W-:Y:S01]  /*1ff60*/  BPT.TRAP 0x1 ;  /* 0x000000040000795c */ /* 0x000fe20000300000 */
.L_x_1588:
[----:B------:R-:W-:Y:S05]  /*1ff70*/  BSYNC B2 ;  /* 0x0000000000027941 */ /* 0x000fea0003800000 */
.L_x_1587:
[----:B------:R-:W2:Y:S01]  /*1ff80*/  LDL R8, [R1+0x8] ;  /* 0x0000080001087983 */ /* 0x000ea20000100800 */
[----:B------:R-:W-:Y:S01]  /*1ff90*/  IMAD.MOV.U32 R12, RZ, RZ, RZ ;  /* 0x000000ffff0c7224 */ /* 0x000fe200078e00ff */
[----:B------:R-:W-:Y:S01]  /*1ffa0*/  UIADD3 UR4, UP0, UR38, 0x570, URZ ;  /* 0x0000057026047890 */ /* 0x000fe2000ff1e03f */
[----:B------:R-:W-:Y:S01]  /*1ffb0*/  IMAD R9, R3, 0xa0, R4 ;  /* 0x000000a003097824 */ /* 0x000fe200078e0204 */
[----:B------:R-:W-:Y:S01]  /*1ffc0*/  PLOP3.LUT P0, PT, PT, PT, PT, 0x80, 0x0 ;  /* 0x000000000000781c */ /* 0x000fe20003f0f070 */
[----:B------:R-:W-:Y:S01]  /*1ffd0*/  VIADD R10, R6, 0x13290 ;  /* 0x00013290060a7836 */ /* 0x000fe20000000000 */
[----:B------:R-:W-:Y:S01]  /*1ffe0*/  R2UR UR10, R12 ;  /* 0x000000000c0a72ca */ /* 0x000fe200000e0000 */
[----:B------:R-:W-:Y:S01]  /*1fff0*/  VIADD R9, R9, 0xffffff60 ;  /* 0xffffff6009097836 */ /* 0x000fe20000000000 */
[----:B------:R-:W-:Y:S01]  /*20000*/  UIADD3.X UR5, URZ, UR39, URZ, UP0, !UPT ;  /* 0x000000273f057290 */ /* 0x000fe200087fe43f */
[----:B------:R-:W-:Y:S01]  /*20010*/  UMOV UR6, 0x0 ;  /* 0x0000000000067882 */ /* 0x000fe20000000000 */
[----:B------:R-:W-:Y:S01]  /*20020*/  UMOV UR7, 0x12f00000 ;  /* 0x12f0000000077882 */ /* 0x000fe20000000000 */
[----:B--2---:R-:W-:-:S04]  /*20030*/  IMAD R8, R8, 0x2800, R18 ;  /* 0x0000280008087824 */ /* 0x004fc800078e0212 */
[----:B-1----:R-:W-:-:S07]  /*20040*/  VIADD R11, R8, 0xe000 ;  /* 0x0000e000080b7836 */ /* 0x002fce0000000000 */
.L_x_1589:
        /* <DEDUP_REMOVED lines=13> */
.L_x_1745:
[----:B------:R-:W-:Y:S05]  /*20120*/  BSYNC B2 ;  /* 0x0000000000027941 */ /* 0x000fea0003800000 */
.L_x_1590:
        /* <DEDUP_REMOVED lines=11> */
.L_x_1593:
[----:B------:R-:W-:Y:S05]  /*201e0*/  BSYNC B2 ;  /* 0x0000000000027941 */ /* 0x000fea0003800000 */
.L_x_1592:
        /* <DEDUP_REMOVED lines=8> */
.L_x_1594:
        /* <DEDUP_REMOVED lines=10> */
.L_x_1584:
[----:B------:R-:W-:Y:S05]  /*20310*/  BSYNC B1 ;  /* 0x0000000000017941 */ /* 0x000fea0003800000 */
.L_x_1583:
[----:B------:R-:W0:Y:S04]  /*20320*/  LDL.LU R7, [R1+0x8] ;  /* 0x0000080001077983 */ /* 0x000e280000300800 */
[----:B------:R-:W2:Y:S01]  /*20330*/  LDL.LU R10, [R1+0x14] ;  /* 0x00001400010a7983 */ /* 0x000ea20000300800 */
[----:B------:R-:W-:Y:S01]  /*20340*/  VIADD R3, R3, 0xfffffffe ;  /* 0xfffffffe03037836 */ /* 0x000fe20000000000 */
[----:B------:R-:W-:-:S04]  /*20350*/  PLOP3.LUT P0, PT, PT, PT, PT, 0x8, 0x0 ;  /* 0x000000000000781c */ /* 0x000fc80003f0e170 */
[----:B------:R-:W-:Y:S01]  /*20360*/  ISETP.GE.AND P2, PT, R3, R5, PT ;  /* 0x000000050300720c */ /* 0x000fe20003f46270 */
[----:B0-----:R-:W-:-:S05]  /*20370*/  VIADD R6, R7, 0x1 ;  /* 0x0000000107067836 */ /* 0x001fca0000000000 */
[----:B------:R-:W-:-:S04]  /*20380*/  ISETP.NE.AND P1, PT, R6, 0x2, PT ;  /* 0x000000020600780c */ /* 0x000fc80003f25270 */
[----:B------:R-:W-:Y:S02]  /*20390*/  SEL R7, RZ, 0x1, P1 ;  /* 0x00000001ff077807 */ /* 0x000fe40000800000 */
[----:B------:R-:W-:Y:S02]  /*203a0*/  SEL R6, R6, RZ, P1 ;  /* 0x000000ff06067207 */ /* 0x000fe40000800000 */
[----:B--2---:R-:W-:-:S03]  /*203b0*/  LOP3.LUT R10, R10, R7, RZ, 0x3c, !PT ;  /* 0x000000070a0a7212 */ /* 0x004fc600078e3cff */
[----:B------:R0:W-:Y:S04]  /*203c0*/  STL [R1+0x8], R6 ;  /* 0x0000080601007387 */ /* 0x0001e80000100800 */
[----:B------:R0:W-:Y:S01]  /*203d0*/  STL [R1+0x14], R10 ;  /* 0x0000140a01007387 */ /* 0x0001e20000100800 */
[----:B------:R-:W-:Y:S05]  /*203e0*/  @!P2 BRA `(.L_x_1577) ;  /* 0x000000040074a947 */ /* 0x000fea0003800000 */
.L_x_1607:
        /* <DEDUP_REMOVED lines=13> */
.L_x_1746:
[----:B------:R-:W-:Y:S05]  /*204c0*/  BSYNC B2 ;  /* 0x0000000000027941 */ /* 0x000fea0003800000 */
.L_x_1597:
        /* <DEDUP_REMOVED lines=9> */
.L_x_1600:
[----:B------:R-:W-:Y:S05]  /*20560*/  BSYNC B2 ;  /* 0x0000000000027941 */ /* 0x000fea0003800000 */
.L_x_1599:
        /* <DEDUP_REMOVED lines=10> */
[----:B--2---:R-:W-:-:S04]  /*20610*/  IMAD R8, R8, 0x2800, R18 ;  /* 0x0000280008087824 */ /* 0x004fc800078e0212 */
[----:B-1----:R-:W-:-:S07]  /*20620*/  VIADD R11, R8, 0xe000 ;  /* 0x0000e000080b7836 */ /* 0x002fce0000000000 */
.L_x_1601:
        /* <DEDUP_REMOVED lines=13> */
.L_x_1747:
[----:B------:R-:W-:Y:S05]  /*20700*/  BSYNC B2 ;  /* 0x0000000000027941 */ /* 0x000fea0003800000 */
.L_x_1602:
        /* <DEDUP_REMOVED lines=11> */
.L_x_1605:
[----:B------:R-:W-:Y:S05]  /*207c0*/  BSYNC B2 ;  /* 0x0000000000027941 */ /* 0x000fea0003800000 */
.L_x_1604:
        /* <DEDUP_REMOVED lines=8> */
.L_x_1606:
        /* <DEDUP_REMOVED lines=10> */
.L_x_1596:
[----:B------:R-:W-:Y:S05]  /*208f0*/  BSYNC B1 ;  /* 0x0000000000017941 */ /* 0x000fea0003800000 */
.L_x_1595:
[----:B------:R-:W2:Y:S04]  /*20900*/  LDL.LU R7, [R1+0x8] ;  /* 0x0000080001077983 */ /* 0x000ea80000300800 */
[----:B0-----:R-:W3:Y:S01]  /*20910*/  LDL.LU R10, [R1+0x14] ;  /* 0x00001400010a7983 */ /* 0x001ee20000300800 */
[C---:B------:R-:W-:Y:S01]  /*20920*/  ISETP.GT.AND P2, PT, R3.reuse, R5, PT ;  /* 0x000000050300720c */ /* 0x040fe20003f44270 */
[----:B------:R-:W-:Y:S02]  /*20930*/  VIADD R3, R3, 0xffffffff ;  /* 0xffffffff03037836 */ /* 0x000fe40000000000 */
[----:B--2---:R-:W-:-:S05]  /*20940*/  VIADD R6, R7, 0x1 ;  /* 0x0000000107067836 */ /* 0x004fca0000000000 */
[----:B------:R-:W-:-:S04]  /*20950*/  ISETP.NE.AND P1, PT, R6, 0x2, PT ;  /* 0x000000020600780c */ /* 0x000fc80003f25270 */
[----:B------:R-:W-:Y:S02]  /*20960*/  SEL R7, RZ, 0x1, P1 ;  /* 0x00000001ff077807 */ /* 0x000fe40000800000 */
[----:B------:R-:W-:Y:S02]  /*20970*/  SEL R6, R6, RZ, P1 ;  /* 0x000000ff06067207 */ /* 0x000fe40000800000 */
[----:B---3--:R-:W-:-:S05]  /*20980*/  LOP3.LUT R10, R10, R7, RZ, 0x3c, !PT ;  /* 0x000000070a0a7212 */ /* 0x008fca00078e3cff */
[----:B------:R2:W-:Y:S04]  /*20990*/  STL [R1+0x14], R10 ;  /* 0x0000140a01007387 */ /* 0x0005e80000100800 */
[----:B------:R2:W-:Y:S01]  /*209a0*/  STL [R1+0x8], R6 ;  /* 0x0000080601007387 */ /* 0x0005e20000100800 */
[----:B------:R-:W-:Y:S05]  /*209b0*/  @P2 BRA `(.L_x_1607) ;  /* 0xfffffff8008c2947 */ /* 0x000fea000383ffff */
.L_x_1577:
[----:B------:R-:W-:Y:S05]  /*209c0*/  BSYNC B0 ;  /* 0x0000000000007941 */ /* 0x000fea0003800000 */
.L_x_1576:
[----:B------:R-:W3:Y:S01]  /*209d0*/  LDC R2, c[0x0][0x448] ;  /* 0x00011200ff027b82 */ /* 0x000ee20000000800 */
[----:B------:R-:W-:Y:S07]  /*209e0*/  @!P0 WARPSYNC.ALL ;  /* 0x0000000000008948 */ /* 0x000fee0003800000 */
[----:B------:R-:W-:Y:S01]  /*209f0*/  @!P0 BAR.SYNC.DEFER_BLOCKING 0xc, 0x200 ;  /* 0x0308000000008b1d */ /* 0x000fe20000010000 */
[----:B---3--:R-:W-:Y:S01]  /*20a00*/  ISETP.NE.AND P1, PT, R2, 0x1, PT ;  /* 0x000000010200780c */ /* 0x008fe20003f25270 */
[----:B------:R-:W-:-:S12]  /*20a10*/  VIADD R2, R25, 0xbf ;  /* 0x000000bf19027836 */ /* 0x000fd80000000000 */
[----:B------:R-:W3:Y:S08]  /*20a20*/  @P1 LDC R3, c[0x0][0x44c] ;  /* 0x00011300ff031b82 */ /* 0x000ef00000000800 */
[----:B------:R-:W4:Y:S01]  /*20a30*/  @P1 LDC R4, c[0x0][0x450] ;  /* 0x00011400ff041b82 */ /* 0x000f220000000800 */
[----:B---3--:R-:W-:-:S05]  /*20a40*/  @P1 IMAD.HI.U32 R3, R2, R3, RZ ;  /* 0x0000000302031227 */ /* 0x008fca00078e00ff */
[----:B----4-:R-:W-:-:S05]  /*20a50*/  @P1 SHF.R.U32.HI R2, RZ, R4, R3 ;  /* 0x00000004ff021219 */ /* 0x010fca0000011603 */
[----:B------:R-:W-:Y:S02]  /*20a60*/  IMAD.IADD R21, R21, 0x1, R2 ;  /* 0x0000000115157824 */ /* 0x000fe400078e0202 */
[----:B------:R-:W3:Y:S02]  /*20a70*/  LDC.64 R2, c[0x0][0x9e0] ;  /* 0x00027800ff027b82 */ /* 0x000ee40000000a00 */
[----:B---3--:R-:W-:Y:S01]  /*20a80*/  ISETP.GE.AND P2, PT, R3, 0x1, PT ;  /* 0x000000010300780c */ /* 0x008fe20003f46270 */
[----:B------:R-:W-:-:S12]  /*20a90*/  IMAD.IADD R2, R21, 0x1, R2 ;  /* 0x0000000115027824 */ /* 0x000fd800078e0202 */
[----:B------:R-:W-:Y:S05]  /*20aa0*/  @!P2 BRA `(.L_x_1608) ;  /* 0x000000000048a947 */ /* 0x000fea0003800000 */
[C---:B------:R-:W-:Y:S01]  /*20ab0*/  ISETP.GT.AND P0, PT, R21.reuse, RZ, PT ;  /* 0x000000ff1500720c */ /* 0x040fe20003f04270 */
[----:B------:R-:W-:Y:S01]  /*20ac0*/  BSSY B0, `(.L_x_1609) ;  /* 0x000000e000007945 */ /* 0x000fe20003800000 */
[----:B0-2---:R-:W-:-:S11]  /*20ad0*/  VIADD R6, R21, 0xffffffff ;  /* 0xffffffff15067836 */ /* 0x005fd60000000000 */
        /* <DEDUP_REMOVED lines=8> */
.L_x_1610:
[----:B------:R-:W-:-:S13]  /*20b60*/  ISETP.NE.AND P0, PT, R3, 0x1, PT ;  /* 0x000000010300780c */ /* 0x000fda0003f05270 */
[----:B------:R-:W0:Y:S02]  /*20b70*/  @P0 LDC.64 R4, c[0x0][0x9e8] ;  /* 0x00027a00ff040b82 */ /* 0x000e240000000a00 */
[----:B0-----:R-:W-:-:S05]  /*20b80*/  @P0 IMAD.HI.U32 R4, R6, R4, RZ ;  /* 0x0000000406040227 */ /* 0x001fca00078e00ff */
[----:B------:R-:W-:-:S07]  /*20b90*/  @P0 SHF.R.U32.HI R6, RZ, R5, R4 ;  /* 0x00000005ff060219 */ /* 0x000fce0000011604 */
.L_x_1611:
[----:B------:R-:W-:Y:S05]  /*20ba0*/  BSYNC B0 ;  /* 0x0000000000007941 */ /* 0x000fea0003800000 */
.L_x_1609:
[----:B------:R-:W-:-:S05]  /*20bb0*/  IMAD R6, R6, R3, R3 ;  /* 0x0000000306067224 */ /* 0x000fca00078e0203 */
[----:B------:R-:W-:-:S07]  /*20bc0*/  VIMNMX R2, R2, R6, PT ;  /* 0x0000000602027248 */ /* 0x000fce0003fe0100 */
.L_x_1608:
[----:B------:R-:W-:Y:S01]  /*20bd0*/  VIADD R2, R2, 0x9f ;  /* 0x0000009f02027836 */ /* 0x000fe20000000000 */
[----:B------:R-:W3:Y:S01]  /*20be0*/  @P1 LDC R5, c[0x0][0x450] ;  /* 0x00011400ff051b82 */ /* 0x000ee20000000800 */
[----:B------:R-:W-:Y:S02]  /*20bf0*/  ULDC UR4, c[0x0][0x9dc] ;  /* 0x0002770000047ab9 */ /* 0x000fe40000000800 */
[----:B------:R-:W-:-:S05]  /*20c00*/  IMAD.HI R2, R2, 0x66666667, RZ ;  /* 0x6666666702027827 */ /* 0x000fca00078e02ff */
[----:B------:R-:W-:-:S04]  /*20c10*/  SHF.R.U32.HI R4, RZ, 0x1f, R2 ;  /* 0x0000001fff047819 */ /* 0x000fc80000011602 */
[----:B------:R-:W-:Y:S02]  /*20c20*/  LEA.HI.SX32 R4, R2, R4, 0x1a ;  /* 0x0000000402047211 */ /* 0x000fe400078fd2ff */
[----:B------:R-:W4:Y:S02]  /*20c30*/  @P1 LDC R2, c[0x0][0x44c] ;  /* 0x00011300ff021b82 */ /* 0x000f240000000800 */
[----:B0-2---:R-:W-:Y:S01]  /*20c40*/  VIMNMX R6, R23, R4, PT ;  /* 0x0000000417067248 */ /* 0x005fe20003fe0100 */
[----:B------:R-:W-:Y:S02]  /*20c50*/  IMAD.MOV.U32 R4, RZ, RZ, R25 ;  /* 0x000000ffff047224 */ /* 0x000fe400078e0019 */
[----:B----4-:R-:W-:-:S05]  /*20c60*/  @P1 IMAD.HI.U32 R2, R25, R2, RZ ;  /* 0x0000000219021227 */ /* 0x010fca00078e00ff */
[----:B---3--:R-:W-:-:S05]  /*20c70*/  @P1 SHF.R.U32.HI R4, RZ, R5, R2 ;  /* 0x00000005ff041219 */ /* 0x008fca0000011602 */
        /* <DEDUP_REMOVED lines=13> */
.L_x_1614:
[----:B------:R-:W-:-:S13]  /*20d50*/  ISETP.NE.AND P0, PT, R3, 0x1, PT ;  /* 0x000000010300780c */ /* 0x000fda0003f05270 */
[----:B------:R-:W0:Y:S02]  /*20d60*/  @P0 LDC.64 R4, c[0x0][0x9e8] ;  /* 0x00027a00ff040b82 */ /* 0x000e240000000a00 */
[----:B0-----:R-:W-:-:S05]  /*20d70*/  @P0 IMAD.HI.U32 R4, R7, R4, RZ ;  /* 0x0000000407040227 */ /* 0x001fca00078e00ff */
[----:B------:R-:W-:-:S07]  /*20d80*/  @P0 SHF.R.U32.HI R7, RZ, R5, R4 ;  /* 0x00000005ff070219 */ /* 0x000fce0000011604 */
.L_x_1615:
[----:B------:R-:W-:Y:S05]  /*20d90*/  BSYNC B0 ;  /* 0x0000000000007941 */ /* 0x000fea0003800000 */
.L_x_1613:
[----:B------:R-:W-:-:S05]  /*20da0*/  IMAD R3, R7, R3, RZ ;  /* 0x0000000307037224 */ /* 0x000fca00078e02ff */
[----:B------:R-:W-:-:S07]  /*20db0*/  VIMNMX R2, R2, R3, !PT ;  /* 0x0000000302027248 */ /* 0x000fce0007fe0100 */
.L_x_1612:
[----:B------:R-:W-:Y:S01]  /*20dc0*/  ISETP.NE.AND P1, PT, R0, RZ, PT ;  /* 0x000000ff0000720c */ /* 0x000fe20003f25270 */
[----:B------:R-:W-:Y:S01]  /*20dd0*/  IMAD.HI R2, R2, 0x66666667, RZ ;  /* 0x6666666702027827 */ /* 0x000fe200078e02ff */
[----:B------:R-:W-:Y:S03]  /*20de0*/  BSSY B0, `(.L_x_1616) ;  /* 0x0000023000007945 */ /* 0x000fe60003800000 */
[----:B------:R-:W-:Y:S01]  /*20df0*/  IMAD.MOV.U32 R26, RZ, RZ, RZ ;  /* 0x000000ffff1a7224 */ /* 0x000fe200078e00ff */
[----:B------:R-:W-:-:S04]  /*20e00*/  SHF.R.U32.HI R3, RZ, 0x1f, R2 ;  /* 0x0000001fff037819 */ /* 0x000fc80000011602 */
[----:B------:R-:W-:-:S03]  /*20e10*/  LEA.HI.SX32 R3, R2, R3, 0x1a ;  /* 0x0000000302037211 */ /* 0x000fc600078fd2ff */
[----:B------:R-:W0:Y:S01]  /*20e20*/  @!P1 LDC R0, c[0x0][0x9f0] ;  /* 0x00027c00ff009b82 */ /* 0x000e220000000800 */
[----:B------:R-:W-:-:S04]  /*20e30*/  VIMNMX R4, RZ, R3, !PT ;  /* 0x00000003ff047248 */ /* 0x000fc80007fe0100 */
[----:B------:R-:W-:-:S13]  /*20e40*/  ISETP.GT.AND P0, PT, R6, R4, PT ;  /* 0x000000040600720c */ /* 0x000fda0003f04270 */
[----:B------:R-:W-:Y:S05]  /*20e50*/  @!P0 BRA `(.L_x_1617) ;  /* 0x00000000006c8947 */ /* 0x000fea0003800000 */
[-C--:B0-----:R-:W-:Y:S02]  /*20e60*/  IABS R5, R0.reuse ;  /* 0x0000000000057213 */ /* 0x081fe40000000000 */
[----:B------:R-:W-:Y:S02]  /*20e70*/  IABS R8, R0 ;  /* 0x0000000000087213 */ /* 0x000fe40000000000 */
[----:B------:R-:W0:Y:S03]  /*20e80*/  I2F.RP R2, R5 ;  /* 0x0000000500027306 */ /* 0x000e260000209400 */
[----:B------:R-:W-:-:S05]  /*20e90*/  IMAD.MOV R8, RZ, RZ, -R8 ;  /* 0x000000ffff087224 */ /* 0x000fca00078e0a08 */
[----:B0-----:R-:W0:Y:S02]  /*20ea0*/  MUFU.RCP R2, R2 ;  /* 0x0000000200027308 */ /* 0x001e240000001000 */
[----:B0-----:R-:W-:-:S06]  /*20eb0*/  VIADD R2, R2, 0xffffffe ;  /* 0x0ffffffe02027836 */ /* 0x001fcc0000000000 */
[----:B------:R-:W0:Y:S02]  /*20ec0*/  F2I.FTZ.U32.TRUNC.NTZ R3, R2 ;  /* 0x0000000200037305 */ /* 0x000e24000021f000 */
[----:B0-----:R-:W-:-:S04]  /*20ed0*/  IMAD.MOV R2, RZ, RZ, -R3 ;  /* 0x000000ffff027224 */ /* 0x001fc800078e0a03 */
[----:B------:R-:W-:Y:S02]  /*20ee0*/  IMAD R7, R2, R5, RZ ;  /* 0x0000000502077224 */ /* 0x000fe400078e02ff */
[----:B------:R-:W-:-:S04]  /*20ef0*/  IMAD.MOV.U32 R2, RZ, RZ, RZ ;  /* 0x000000ffff027224 */ /* 0x000fc800078e00ff */
[----:B------:R-:W-:Y:S01]  /*20f00*/  IMAD.HI.U32 R7, R3, R7, R2 ;  /* 0x0000000703077227 */ /* 0x000fe200078e0002 */
[----:B------:R-:W-:-:S05]  /*20f10*/  IADD3 R3, R0, -0x1, R6 ;  /* 0xffffffff00037810 */ /* 0x000fca0007ffe006 */
[----:B------:R-:W-:-:S05]  /*20f20*/  IMAD.IADD R3, R3, 0x1, -R4 ;  /* 0x0000000103037824 */ /* 0x000fca00078e0a04 */
[----:B------:R-:W-:Y:S02]  /*20f30*/  IABS R2, R3 ;  /* 0x0000000300027213 */ /* 0x000fe40000000000 */
[----:B------:R-:W-:-:S03]  /*20f40*/  LOP3.LUT R3, R3, R0, RZ, 0x3c, !PT ;  /* 0x0000000003037212 */ /* 0x000fc600078e3cff */
        /* <DEDUP_REMOVED lines=12> */
.L_x_1617:
[----:B------:R-:W-:Y:S05]  /*21010*/  BSYNC B0 ;  /* 0x0000000000007941 */ /* 0x000fea0003800000 */
.L_x_1616:
[----:B0-----:R-:W-:-:S05]  /*21020*/  IMAD R0, R20, R26, R4 ;  /* 0x0000001a14007224 */ /* 0x001fca00078e0204 */
[----:B------:R0:W-:Y:S01]  /*21030*/  STL [R1+0x24], R0 ;  /* 0x0000240001007387 */ /* 0x0001e20000100800 */
[----:B------:R-:W-:-:S04]  /*21040*/  VIADDMNMX R26, R0, R26, R6, PT ;  /* 0x0000001a001a7246 */ /* 0x000fc80003800106 */
[----:B------:R-:W-:-:S13]  /*21050*/  ISETP.GT.AND P0, PT, R26, R0, PT ;  /* 0x000000001a00720c */ /* 0x000fda0003f04270 */
[----:B0-----:R-:W-:Y:S05]  /*21060*/  @P0 BRA `(.L_x_1618) ;  /* 0x0000000000440947 */ /* 0x001fea0003800000 */
[----:B------:R-:W0:Y:S02]  /*21070*/  S2R R0, SR_TID.X ;  /* 0x0000000000007919 */ /* 0x000e240000002100 */
[----:B0-----:R-:W-:-:S04]  /*21080*/  LOP3.LUT R0, R0, 0x7f, RZ, 0xc0, !PT ;  /* 0x0000007f00007812 */ /* 0x001fc800078ec0ff */
[----:B------:R-:W-:-:S13]  /*21090*/  ISETP.NE.AND P0, PT, R0, RZ, PT ;  /* 0x000000ff0000720c */ /* 0x000fda0003f05270 */
        /* <DEDUP_REMOVED lines=12> */
[----:B0-----:R-:W-:Y:S01]  /*21160*/  IADD3 R24, R0, UR36, R7 ;  /* 0x0000002400187c10 */ /* 0x001fe2000fffe007 */
[----:B------:R-:W-:Y:S06]  /*21170*/  BRA `(.L_x_1619) ;  /* 0x0000003c00e47947 */ /* 0x000fec0003800000 */
.L_x_1618:
        /* <DEDUP_REMOVED lines=14> */
[----:B-1----:R-:W-:Y:S02]  /*21260*/  IMAD.U32 R11, RZ, RZ, UR5 ;  /* 0x00000005ff0b7e24 */ /* 0x002fe4000f8e00ff */
[----:B------:R-:W-:Y:S02]  /*21270*/  IMAD.MOV.U32 R8, RZ, RZ, 0x70 ;  /* 0x00000070ff087424 */ /* 0x000fe400078e00ff */
[----:B------:R-:W-:Y:S02]  /*21280*/  IMAD.MOV.U32 R12, RZ, RZ, 0x1 ;  /* 0x00000001ff0c7424 */ /* 0x000fe400078e00ff */
[----:B------:R-:W-:-:S07]  /*21290*/  IMAD.MOV.U32 R13, RZ, RZ, RZ ;  /* 0x000000ffff0d7224 */ /* 0x000fce00078e00ff */
[----:B------:R-:W-:-:S07]  /*212a0*/  LEPC R20, `(.L_x_1621) ;  /* 0x000000001014794e */ /* 0x000fce0000000000 */
[----:B0-----:R-:W-:Y:S05]  /*212b0*/  CALL.ABS.NOINC R2 ;  /* 0x0000000002007343 */ /* 0x001fea0003c00000 */
.L_x_1621:
[----:B------:R-:W-:Y:S05]  /*212c0*/  BSYNC B6 ;  /* 0x0000000000067941 */ /* 0x000fea0003800000 */
.L_x_1620:
        /* <DEDUP_REMOVED lines=22> */
.L_x_1623:
[----:B------:R-:W-:Y:S05]  /*21430*/  BSYNC B6 ;  /* 0x0000000000067941 */ /* 0x000fea0003800000 */
.L_x_1622:
        /* <DEDUP_REMOVED lines=20> */
.L_x_1625:
[----:B------:R-:W-:Y:S05]  /*21580*/  BSYNC B6 ;  /* 0x0000000000067941 */ /* 0x000fea0003800000 */
.L_x_1624:
        /* <DEDUP_REMOVED lines=19> */
.L_x_1627:
[----:B------:R-:W-:Y:S05]  /*216c0*/  BSYNC B6 ;  /* 0x0000000000067941 */ /* 0x000fea0003800000 */
.L_x_1626:
[----:B------:R-:W-:Y:S01]  /*216d0*/  ULDC.64 UR4, c[0x0][0x9f8] ;  /* 0x00027e0000047ab9 */ /* 0x000fe20000000a00 */
[----:B------:R-:W2:Y:S01]  /*216e0*/  LDL R21, [R1+0x1c] ;  /* 0x00001c0001157983 */ /* 0x000ea20000100800 */
[----:B------:R-:W-:Y:S01]  /*216f0*/  ISETP.NE.U32.AND P0, PT, RZ, UR4, PT ;  /* 0x00000004ff007c0c */ /* 0x000fe2000bf05070 */
[----:B------:R-:W-:Y:S01]  /*21700*/  IMAD.MOV.U32 R13, RZ, RZ, R27 ;  /* 0x000000ffff0d7224 */ /* 0x000fe200078e001b */
[----:B------:R-:W0:Y:S01]  /*21710*/  LDC R10, c[0x0][0x430] ;  /* 0x00010c00ff0a7b82 */ /* 0x000e220000000800 */
[----:B------:R-:W3:Y:S01]  /*21720*/  LDL R12, [R1+0x68] ;  /* 0x00006800010c7983 */ /* 0x000ee20000100800 */
[----:B------:R-:W-:Y:S01]  /*21730*/  ISETP.NE.AND.EX P0, PT, RZ, UR5, PT, P0 ;  /* 0x00000005ff007c0c */ /* 0x000fe2000bf05300 */
[----:B------:R-:W4:-:S12]  /*21740*/  S2R R20, SR_TID.X ;  /* 0x0000000000147919 */ /* 0x000f180000002100 */
[----:B------:R-:W1:Y:S01]  /*21750*/  @P0 LDC.64 R2, c[0x0][0x9f8] ;  /* 0x00027e00ff020b82 */ /* 0x000e620000000a00 */
[----:B------:R-:W-:Y:S01]  /*21760*/  IMAD.MOV.U32 R0, RZ, RZ, 0xa0 ;  /* 0x000000a0ff007424 */ /* 0x000fe200078e00ff */
[----:B0-----:R-:W-:Y:S02]  /*21770*/  ISETP.NE.AND P2, PT, R10, 0x1, PT ;  /* 0x000000010a00780c */ /* 0x001fe40003f45270 */
[----:B----4-:R-:W-:Y:S01]  /*21780*/  LOP3.LUT R22, R20, 0x7f, RZ, 0xc0, !PT ;  /* 0x0000007f14167812 */ /* 0x010fe200078ec0ff */
[----:B-1----:R-:W-:-:S10]  /*21790*/  @P0 IMAD.WIDE R2, R27, 0x4, R2 ;  /* 0x000000041b020825 */ /* 0x002fd400078e0202 */
[----:B------:R-:W0:Y:S01]  /*217a0*/  @P2 LDC R4, c[0x0][0x434] ;  /* 0x00010d00ff042b82 */ /* 0x000e220000000800 */
[----:B------:R-:W-:Y:S01]  /*217b0*/  SHF.R.U32.HI R22, RZ, 0x2, R22 ;  /* 0x00000002ff167819 */ /* 0x000fe20000011616 */
[----:B------:R1:W4:Y:S01]  /*217c0*/  @P0 LDG.E R13, desc[UR44][R2.64] ;  /* 0x0000002c020d0981 */ /* 0x000322000c1e1900 */
[----:B------:R-:W-:Y:S02]  /*217d0*/  IMAD.SHL.U32 R20, R20, 0x20, RZ ;  /* 0x0000002014147824 */ /* 0x000fe400078e00ff */
[----:B------:R-:W-:-:S03]  /*217e0*/  IMAD R0, R26, R0, -0xa0 ;  /* 0xffffff601a007424 */ /* 0x000fc600078e0200 */
[----:B------:R-:W0:Y:S01]  /*217f0*/  @P2 LDC R6, c[0x0][0x438] ;  /* 0x00010e00ff062b82 */ /* 0x000e220000000800 */
[----:B------:R-:W-:-:S05]  /*21800*/  LOP3.LUT R20, R22, 0x60, R20, 0xf8, !PT ;  /* 0x0000006016147812 */ /* 0x000fca00078ef814 */
[----:B------:R-:W-:Y:S02]  /*21810*/  IMAD.IADD R8, R20, 0x1, R0 ;  /* 0x0000000114087824 */ /* 0x000fe400078e0200 */
[----:B------:R-:W4:Y:S03]  /*21820*/  @P2 LDC R9, c[0x0][0x438] ;  /* 0x00010e00ff092b82 */ /* 0x000f260000000800 */
[----:B------:R-:W-:Y:S01]  /*21830*/  ISETP.GE.AND P0, PT, R8, R19, PT ;  /* 0x000000130800720c */ /* 0x000fe20003f06270 */
[----:B------:R-:W0:-:S12]  /*21840*/  S2R R20, SR_TID.X ;  /* 0x0000000000147919 */ /* 0x000e180000002100 */
[----:B-1----:R-:W1:Y:S01]  /*21850*/  @!P0 LDC.64 R2, c[0x0][0x428] ;  /* 0x00010a00ff028b82 */ /* 0x002e620000000a00 */
[C---:B0-----:R-:W-:Y:S01]  /*21860*/  LOP3.LUT R22, R20.reuse, 0x7f, RZ, 0xc0, !PT ;  /* 0x0000007f14167812 */ /* 0x041fe200078ec0ff */
[----:B------:R-:W-:-:S03]  /*21870*/  IMAD.SHL.U32 R20, R20, 0x20, RZ ;  /* 0x0000002014147824 */ /* 0x000fc600078e00ff */
[----:B------:R-:W-:-:S04]  /*21880*/  SHF.R.U32.HI R22, RZ, 0x2, R22 ;  /* 0x00000002ff167819 */ /* 0x000fc80000011616 */
[----:B------:R-:W-:-:S04]  /*21890*/  LOP3.LUT R20, R22, 0x60, R20, 0xf8, !PT ;  /* 0x0000006016147812 */ /* 0x000fc800078ef814 */
[----:B------:R-:W-:-:S05]  /*218a0*/  LOP3.LUT R20, R20, 0x80, RZ, 0xfc, !PT ;  /* 0x0000008014147812 */ /* 0x000fca00078efcff */
[----:B------:R-:W-:Y:S01]  /*218b0*/  IMAD.IADD R0, R20, 0x1, R0 ;  /* 0x0000000114007824 */ /* 0x000fe200078e0200 */
[----:B------:R-:W-:Y:S01]  /*218c0*/  LOP3.LUT R16, R16, 0xfffffffd, RZ, 0xc0, !PT ;  /* 0xfffffffd10107812 */ /* 0x000fe200078ec0ff */
[----:B------:R-:W-:Y:S01]  /*218d0*/  UMOV UR4, 0xffffffff ;  /* 0xffffffff00047882 */ /* 0x000fe20000000000 */
[----:B--2---:R-:W-:-:S04]  /*218e0*/  IMAD.IADD R8, R8, 0x1, R21 ;  /* 0x0000000108087824 */ /* 0x004fc800078e0215 */
[----:B------:R-:W-:-:S04]  /*218f0*/  @P2 IMAD.HI.U32 R4, R8, R4, RZ ;  /* 0x0000000408042227 */ /* 0x000fc800078e00ff */
[----:B------:R-:W-:Y:S01]  /*21900*/  IMAD.MOV.U32 R5, RZ, RZ, R8 ;  /* 0x000000ffff057224 */ /* 0x000fe200078e0008 */
[----:B------:R-:W-:-:S04]  /*21910*/  @P2 SHF.R.U32.HI R5, RZ, R6, R4 ;  /* 0x00000006ff052219 */ /* 0x000fc80000011604 */
[--C-:B------:R-:W-:Y:S01]  /*21920*/  @!P0 SHF.R.S32.HI R7, RZ, 0x1f, R5.reuse ;  /* 0x0000001fff078819 */ /* 0x100fe20000011405 */
[----:B------:R-:W-:Y:S01]  /*21930*/  @!P0 IMAD.MOV.U32 R6, RZ, RZ, R5 ;  /* 0x000000ffff068224 */ /* 0x000fe200078e0005 */
[----:B----4-:R-:W-:-:S03]  /*21940*/  SHF.R.S32.HI R14, RZ, 0x1f, R13 ;  /* 0x0000001fff0e7819 */ /* 0x010fc6000001140d */
[----:B-1----:R-:W-:-:S04]  /*21950*/  @!P0 IMAD.WIDE.U32 R6, R13, R2, R6 ;  /* 0x000000020d068225 */ /* 0x002fc800078e0006 */
[----:B------:R-:W-:-:S04]  /*21960*/  @!P0 IMAD R4, R14, R2, RZ ;  /* 0x000000020e048224 */ /* 0x000fc800078e02ff */
[----:B------:R-:W-:Y:S02]  /*21970*/  @!P0 IMAD R4, R13, R3, R4 ;  /* 0x000000030d048224 */ /* 0x000fe400078e0204 */
[----:B------:R-:W0:Y:S02]  /*21980*/  @!P0 LDC.64 R2, c[0x0][0x418] ;  /* 0x00010600ff028b82 */ /* 0x000e240000000a00 */
[----:B------:R-:W-:-:S06]  /*21990*/  @!P0 IMAD.IADD R4, R7, 0x1, R4 ;  /* 0x0000000107048824 */ /* 0x000fcc00078e0204 */
[----:B------:R-:W1:Y:S01]  /*219a0*/  @P2 LDC R7, c[0x0][0x434] ;  /* 0x00010d00ff072b82 */ /* 0x000e620000000800 */
[----:B0-----:R-:W-:-:S04]  /*219b0*/  @!P0 LEA R2, P1, R6, R2, 0x2 ;  /* 0x0000000206028211 */ /* 0x001fc800078210ff */
[----:B------:R-:W-:Y:S01]  /*219c0*/  @!P0 LEA.HI.X R3, R6, R3, R4, 0x2, P1 ;  /* 0x0000000306038211 */ /* 0x000fe200008f1404 */
[----:B------:R-:W-:Y:S02]  /*219d0*/  IMAD.MOV.U32 R4, RZ, RZ, RZ ;  /* 0x000000ffff047224 */ /* 0x000fe400078e00ff */
[----:B------:R-:W-:-:S04]  /*219e0*/  IMAD.IADD R6, R0, 0x1, R21 ;  /* 0x0000000100067824 */ /* 0x000fc800078e0215 */
[----:B------:R1:W5:Y:S01]  /*219f0*/  @!P0 LDG.E R4, desc[UR44][R2.64] ;  /* 0x0000002c02048981 */ /* 0x000362000c1e1900 */
[----:B------:R-:W-:-:S04]  /*21a00*/  ISETP.GE.AND P0, PT, R0, R19, PT ;  /* 0x000000130000720c */ /* 0x000fc80003f06270 */
[----:B------:R-:W-:Y:S01]  /*21a10*/  ISETP.GT.U32.OR P0, PT, R20, 0x9f, P0 ;  /* 0x0000009f1400780c */ /* 0x000fe20000704470 */
[----:B------:R-:W-:Y:S02]  /*21a20*/  IMAD.MOV.U32 R0, RZ, RZ, R6 ;  /* 0x000000ffff007224 */ /* 0x000fe400078e0006 */
[----:B-1----:R-:W-:-:S05]  /*21a30*/  @P2 IMAD.HI.U32 R2, R6, R7, RZ ;  /* 0x0000000706022227 */ /* 0x002fca00078e00ff */
[----:B------:R-:W-:Y:S01]  /*21a40*/  @P2 SHF.R.U32.HI R0, RZ, R9, R2 ;  /* 0x00000009ff002219 */ /* 0x000fe20000011602 */
[----:B------:R-:W-:-:S04]  /*21a50*/  IMAD.MOV R2, RZ, RZ, -R5 ;  /* 0x000000ffff027224 */ /* 0x000fc800078e0a05 */
[----:B------:R-:W-:Y:S02]  /*21a60*/  IMAD R8, R10, R2, R8 ;  /* 0x000000020a087224 */ /* 0x000fe400078e0208 */
[----:B------:R-:W0:Y:S01]  /*21a70*/  @!P0 LDC.64 R2, c[0x0][0x428] ;  /* 0x00010a00ff028b82 */ /* 0x000e220000000a00 */
[----:B------:R-:W-:-:S04]  /*21a80*/  IMAD.MOV R9, RZ, RZ, -R0 ;  /* 0x000000ffff097224 */ /* 0x000fc800078e0a00 */
[----:B------:R-:W-:-:S03]  /*21a90*/  IMAD R9, R10, R9, R6 ;  /* 0x000000090a097224 */ /* 0x000fc600078e0206 */
[----:B------:R-:W1:Y:S01]  /*21aa0*/  @!P0 LDC.64 R6, c[0x0][0x418] ;  /* 0x00010600ff068b82 */ /* 0x000e620000000a00 */
[--C-:B------:R-:W-:Y:S01]  /*21ab0*/  @!P0 SHF.R.S32.HI R11, RZ, 0x1f, R0.reuse ;  /* 0x0000001fff0b8819 */ /* 0x100fe20000011400 */
[----:B------:R-:W-:-:S04]  /*21ac0*/  @!P0 IMAD.MOV.U32 R10, RZ, RZ, R0 ;  /* 0x000000ffff0a8224 */ /* 0x000fc800078e0000 */
[----:B0-----:R-:W-:-:S04]  /*21ad0*/  @!P0 IMAD.WIDE.U32 R10, R13, R2, R10 ;  /* 0x000000020d0a8225 */ /* 0x001fc800078e000a */
[----:B------:R-:W-:-:S04]  /*21ae0*/  @!P0 IMAD R2, R14, R2, RZ ;  /* 0x000000020e028224 */ /* 0x000fc800078e02ff */
[----:B------:R-:W-:Y:S01]  /*21af0*/  @!P0 IMAD R3, R13, R3, R2 ;  /* 0x000000030d038224 */ /* 0x000fe200078e0202 */
[----:B-1----:R-:W-:-:S03]  /*21b00*/  @!P0 LEA R6, P1, R10, R6, 0x2 ;  /* 0x000000060a068211 */ /* 0x002fc600078210ff */
[----:B------:R-:W-:Y:S01]  /*21b10*/  @!P0 IMAD.IADD R3, R3, 0x1, R11 ;  /* 0x0000000103038824 */ /* 0x000fe200078e020b */
[----:B------:R0:W-:Y:S01]  /*21b20*/  STL [R1+0xc], R13 ;  /* 0x00000c0d01007387 */ /* 0x0001e20000100800 */
[----:B------:R-:W-:-:S03]  /*21b30*/  IMAD.MOV.U32 R5, RZ, RZ, RZ ;  /* 0x000000ffff057224 */ /* 0x000fc600078e00ff */
[----:B------:R-:W-:Y:S01]  /*21b40*/  @!P0 LEA.HI.X R7, R10, R7, R3, 0x2, P1 ;  /* 0x000000070a078211 */ /* 0x000fe200008f1403 */
[----:B------:R0:W-:Y:S01]  /*21b50*/  STL [R1+0x20], R14 ;  /* 0x0000200e01007387 */ /* 0x0001e20000100800 */
[----:B------:R-:W-:-:S03]  /*21b60*/  ISETP.GT.U32.AND P1, PT, R20, 0x9f, PT ;  /* 0x0000009f1400780c */ /* 0x000fc60003f24070 */
[----:B------:R0:W5:Y:S01]  /*21b70*/  @!P0 LDG.E R5, desc[UR44][R6.64] ;  /* 0x0000002c06058981 */ /* 0x000162000c1e1900 */
[----:B---3--:R-:W-:-:S09]  /*21b80*/  ISETP.NE.AND P0, PT, R12, 0x3, PT ;  /* 0x000000030c00780c */ /* 0x008fd20003f05270 */
[----:B------:R-:W-:-:S04]  /*21b90*/  @P1 LOP3.LUT R16, R16, 0x2, RZ, 0xfc, !PT ;  /* 0x0000000210101812 */ /* 0x000fc800078efcff */
[----:B------:R-:W-:-:S04]  /*21ba0*/  LOP3.LUT R16, R16, 0xfffffffb, RZ, 0xc0, !PT ;  /* 0xfffffffb10107812 */ /* 0x000fc800078ec0ff */
[----:B------:R-:W-:Y:S01]  /*21bb0*/  @P0 LOP3.LUT R16, R16, 0x4, RZ, 0xfc, !PT ;  /* 0x0000000410100812 */ /* 0x000fe200078efcff */
[----:B0-----:R-:W-:Y:S06]  /*21bc0*/  BRA.DIV UR4, `(.L_x_1628) ;  /* 0x0000005604f87947 */ /* 0x001fec000b800000 */
.L_x_1750:
[----:B------:R-:W-:Y:S01]  /*21bd0*/  VIADD R7, R26, 0xffffffff ;  /* 0xffffffff1a077836 */ /* 0x000fe20000000000 */
[----:B------:R-:W-:Y:S06]  /*21be0*/  @!P0 BRA `(.L_x_1629) ;  /* 0x0000000000048947 */ /* 0x000fec0003800000 */
[----:B------:R-:W-:Y:S01]  /*21bf0*/  BPT.TRAP 0x1 ;  /* 0x000000040000795c */ /* 0x000fe20000300000 */
.L_x_1629:
[----:B------:R-:W2:Y:S04]  /*21c00*/  LDL R2, [R1] ;  /* 0x0000000001027983 */ /* 0x000ea80000100800 */
[----:B------:R-:W3:Y:S01]  /*21c10*/  LDL R0, [R1+0x10] ;  /* 0x0000100001007983 */ /* 0x000ee20000100800 */
[----:B------:R-:W-:Y:S01]  /*21c20*/  BSSY B0, `(.L_x_1630) ;  /* 0x0000007000007945 */ /* 0x000fe20003800000 */
[----:B------:R-:W-:Y:S01]  /*21c30*/  SHF.R.S32.HI R28, RZ, 0x1f, R8 ;  /* 0x0000001fff1c7819 */ /* 0x000fe20000011408 */
[----:B--2---:R-:W-:Y:S01]  /*21c40*/  IMAD R6, R2, 0x8, R18 ;  /* 0x0000000802067824 */ /* 0x004fe200078e0212 */
[----:B---3--:R-:W-:-:S04]  /*21c50*/  SHF.L.U32 R0, R0, 0x1f, RZ ;  /* 0x0000001f00007819 */ /* 0x008fc800000006ff */
[----:B------:R-:W0:Y:S01]  /*21c60*/  SYNCS.PHASECHK.TRANS64.TRYWAIT P0, [R6+URZ+0x13280], R0 ;  /* 0x01328000060075a7 */ /* 0x000e22000800017f */
[----:B------:R1:W-:Y:S02]  /*21c70*/  STL [R1+0x44], R0 ;  /* 0x0000440001007387 */ /* 0x0003e40000100800 */
[----:B01----:R-:W-:Y:S05]  /*21c80*/  @!P0 BRA `(.L_x_1631) ;  /* 0x0000005400fc8947 */ /* 0x003fea0003800000 */
.L_x_1751:
[----:B------:R-:W-:Y:S05]  /*21c90*/  BSYNC B0 ;  /* 0x0000000000007941 */ /* 0x000fea0003800000 */
.L_x_1630:
[----:B-----5:R-:W-:Y:S01]  /*21ca0*/  SHF.R.S32.HI R13, RZ, 0x1f, R4 ;  /* 0x0000001fff0d7819 */ /* 0x020fe20000011404 */
[----:B------:R-:W1:Y:S01]  /*21cb0*/  S2R R21, SR_TID.X ;  /* 0x0000000000157919 */ /* 0x000e620000002100 */
[----:B------:R-:W2:Y:S01]  /*21cc0*/  LDC R11, c[0x0][0x2f4] ;  /* 0x0000bd00ff0b7b82 */ /* 0x000ea20000000800 */
[----:B------:R-:W-:Y:S01]  /*21cd0*/  ULDC.64 UR4, c[0x0][0x328] ;  /* 0x0000ca0000047ab9 */ /* 0x000fe20000000a00 */
[----:B------:R-:W-:Y:S01]  /*21ce0*/  ULDC.64 UR6, c[0x0][0x338] ;  /* 0x0000ce0000067ab9 */ /* 0x000fe20000000a00 */
[----:B------:R3:W-:Y:S01]  /*21cf0*/  STL [R1+0x4], R13 ;  /* 0x0000040d01007387 */ /* 0x0007e20000100800 */
[----:B0-----:R-:W-:Y:S02]  /*21d00*/  IMAD R0, R28, UR4, RZ ;  /* 0x000000041c007c24 */ /* 0x001fe4000f8e02ff */
[C---:B------:R-:W-:Y:S01]  /*21d10*/  IMAD.WIDE.U32 R2, R8.reuse, UR4, RZ ;  /* 0x0000000408027c25 */ /* 0x040fe2000f8e00ff */
[----:B------:R-:W4:Y:S03]  /*21d20*/  LDL R14, [R1] ;  /* 0x00000000010e7983 */ /* 0x000f260000100800 */
[----:B------:R-:W-:Y:S01]  /*21d30*/  IMAD R0, R8, UR5, R0 ;  /* 0x0000000508007c24 */ /* 0x000fe2000f8e0200 */
[----:B------:R-:W4:Y:S03]  /*21d40*/  LDL R15, [R1+0x2c] ;  /* 0x00002c00010f7983 */ /* 0x000f260000100800 */
[----:B------:R-:W-:-:S02]  /*21d50*/  IMAD.IADD R3, R3, 0x1, R0 ;  /* 0x0000000103037824 */ /* 0x000fc400078e0200 */
[----:B------:R-:W-:Y:S01]  /*21d60*/  IMAD R0, R13, UR6, RZ ;  /* 0x000000060d007c24 */ /* 0x000fe2000f8e02ff */
[----:B------:R-:W-:Y:S01]  /*21d70*/  SHF.R.S32.HI R29, RZ, 0x1f, R9 ;  /* 0x0000001fff1d7819 */ /* 0x000fe20000011409 */
[----:B------:R-:W-:-:S04]  /*21d80*/  IMAD.WIDE.U32 R2, R4, UR6, R2 ;  /* 0x0000000604027c25 */ /* 0x000fc8000f8e0002 */
[----:B------:R-:W-:-:S04]  /*21d90*/  IMAD R0, R4, UR7, R0 ;  /* 0x0000000704007c24 */ /* 0x000fc8000f8e0200 */
[----:B---3--:R-:W-:Y:S02]  /*21da0*/  IMAD.IADD R13, R3, 0x1, R0 ;  /* 0x00000001030d7824 */ /* 0x008fe400078e0200 */
[----:B-1----:R-:W-:Y:S02]  /*21db0*/  IMAD.SHL.U32 R20, R21, 0x10, RZ ;  /* 0x0000001015147824 */ /* 0x002fe400078e00ff */
[----:B------:R-:W-:-:S03]  /*21dc0*/  IMAD R0, R29, UR4, RZ ;  /* 0x000000041d007c24 */ /* 0x000fc6000f8e02ff */
[----:B------:R-:W-:Y:S01]  /*21dd0*/  LOP3.LUT R20, R20, 0x30, RZ, 0xc0, !PT ;  /* 0x0000003014147812 */ /* 0x000fe200078ec0ff */
[----:B------:R-:W-:Y:S02]  /*21de0*/  IMAD.MOV.U32 R12, RZ, RZ, R2 ;  /* 0x000000ffff0c7224 */ /* 0x000fe400078e0002 */
[C---:B------:R-:W-:Y:S01]  /*21df0*/  IMAD R0, R9.reuse, UR5, R0 ;  /* 0x0000000509007c24 */ /* 0x040fe2000f8e0200 */
[CC--:B--2---:R-:W-:Y:S01]  /*21e00*/  ISETP.GE.AND P1, PT, R20.reuse, R11.reuse, PT ;  /* 0x0000000b1400720c */ /* 0x0c4fe20003f26270 */
[----:B------:R-:W-:Y:S01]  /*21e10*/  IMAD.WIDE.U32 R2, R9, UR4, RZ ;  /* 0x0000000409027c25 */ /* 0x000fe2000f8e00ff */
[----:B------:R-:W-:Y:S01]  /*21e20*/  ISETP.GE.AND P0, PT, R20, R11, PT ;  /* 0x0000000b1400720c */ /* 0x000fe20003f06270 */
[----:B------:R-:W-:Y:S01]  /*21e30*/  ULDC.64 UR4, c[0x0][0x330] ;  /* 0x0000cc0000047ab9 */ /* 0x000fe20000000a00 */
[----:B------:R-:W-:Y:S01]  /*21e40*/  SHF.R.S32.HI R11, RZ, 0x1f, R5 ;  /* 0x0000001fff0b7819 */ /* 0x000fe20000011405 */
[----:B------:R-:W-:-:S04]  /*21e50*/  IMAD.IADD R3, R3, 0x1, R0 ;  /* 0x0000000103037824 */ /* 0x000fc800078e0200 */
[----:B------:R-:W-:Y:S02]  /*21e60*/  IMAD R0, R11, UR6, RZ ;  /* 0x000000060b007c24 */ /* 0x000fe4000f8e02ff */
[C---:B------:R-:W-:Y:S01]  /*21e70*/  IMAD.WIDE.U32 R2, R5.reuse, UR6, R2 ;  /* 0x0000000605027c25 */ /* 0x040fe2000f8e0002 */
[----:B------:R0:W-:Y:S03]  /*21e80*/  STL [R1+0x40], R11 ;  /* 0x0000400b01007387 */ /* 0x0001e60000100800 */
[----:B------:R-:W-:Y:S01]  /*21e90*/  IMAD R0, R5, UR7, R0 ;  /* 0x0000000705007c24 */ /* 0x000fe2000f8e0200 */
[----:B------:R-:W-:Y:S01]  /*21ea0*/  LOP3.LUT R16, R16, 0xfffffffe, RZ, 0xc0, !PT ;  /* 0xfffffffe10107812 */ /* 0x000fe200078ec0ff */
[----:B------:R-:W-:Y:S01]  /*21eb0*/  IMAD.MOV.U32 R10, RZ, RZ, R2 ;  /* 0x000000ffff0a7224 */ /* 0x000fe200078e0002 */
[----:B------:R-:W-:Y:S01]  /*21ec0*/  LOP3.LUT R21, R21, 0x7f, RZ, 0xc0, !PT ;  /* 0x0000007f15157812 */ /* 0x000fe200078ec0ff */
[----:B------:R-:W-:Y:S01]  /*21ed0*/  ULDC.64 UR6, c[0x0][0x318] ;  /* 0x0000c60000067ab9 */ /* 0x000fe20000000a00 */
[----:B0-----:R-:W-:-:S02]  /*21ee0*/  IMAD.IADD R11, R3, 0x1, R0 ;  /* 0x00000001030b7824 */ /* 0x001fc400078e0200 */
[----:B------:R-:W-:Y:S01]  /*21ef0*/  IMAD.WIDE.U32 R2, R17, UR4, R12 ;  /* 0x0000000411027c25 */ /* 0x000fe2000f8e000c */
[----:B------:R-:W-:-:S03]  /*21f00*/  @P1 LOP3.LUT R16, R16, 0x1, RZ, 0xfc, !PT ;  /* 0x0000000110101812 */ /* 0x000fc600078efcff */
[C---:B------:R-:W-:Y:S01]  /*21f10*/  IMAD R12, R17.reuse, UR5, RZ ;  /* 0x00000005110c7c24 */ /* 0x040fe2000f8e02ff */
[----:B------:R-:W-:Y:S01]  /*21f20*/  IADD3 R0, P1, R2, UR6, RZ ;  /* 0x0000000602007c10 */ /* 0x000fe2000ff3e0ff */
[----:B------:R-:W-:Y:S01]  /*21f30*/  IMAD.WIDE.U32 R10, R17, UR4, R10 ;  /* 0x00000004110a7c25 */ /* 0x000fe2000f8e000a */
[----:B------:R-:W-:Y:S02]  /*21f40*/  SHF.R.U32.HI R21, RZ, 0x2, R21 ;  /* 0x00000002ff157819 */ /* 0x000fe40000011615 */
[----:B------:R-:W-:Y:S01]  /*21f50*/  IADD3.X R2, R3, UR7, R12, P1, !PT ;  /* 0x0000000703027c10 */ /* 0x000fe20008ffe40c */
[----:B------:R-:W-:Y:S01]  /*21f60*/  IMAD R7, R7, -0xa0, R19 ;  /* 0xffffff6007077824 */ /* 0x000fe200078e0213 */
[----:B------:R-:W-:Y:S01]  /*21f70*/  IADD3 R23, P1, R10, UR6, RZ ;  /* 0x000000060a177c10 */ /* 0x000fe2000ff3e0ff */
[----:B------:R-:W-:Y:S02]  /*21f80*/  UMOV UR4, 0xffffffff ;  /* 0xffffffff00047882 */ /* 0x000fe40000000000 */
[----:B------:R-:W-:Y:S01]  /*21f90*/  IMAD.IADD R7, R7, 0x1, -R21 ;  /* 0x0000000107077824 */ /* 0x000fe200078e0a15 */
[----:B------:R-:W-:-:S04]  /*21fa0*/  IADD3.X R22, R12, UR7, R11, P1, !PT ;  /* 0x000000070c167c10 */ /* 0x000fc80008ffe40b */
[----:B------:R-:W-:Y:S01]  /*21fb0*/  ISETP.GE.AND P5, PT, R7, 0x1, PT ;  /* 0x000000010700780c */ /* 0x000fe20003fa6270 */
[----:B----4-:R-:W-:Y:S01]  /*21fc0*/  IMAD R19, R14, 0x2800, R15 ;  /* 0x000028000e137824 */ /* 0x010fe200078e020f */
[----:B------:R-:W-:Y:S11]  /*21fd0*/  BRA.DIV UR4, `(.L_x_1632) ;  /* 0x0000005604407947 */ /* 0x000ff6000b800000 */
[----:B------:R-:W0:Y:S01]  /*21fe0*/  S2R R11, SR_TID.X ;  /* 0x00000000000b7919 */ /* 0x000e220000002100 */
[C---:B------:R-:W-:Y:S02]  /*21ff0*/  ISETP.GE.AND P3, PT, R7.reuse, 0x81, PT ;  /* 0x000000810700780c */ /* 0x040fe40003f66270 */
[----:B------:R-:W-:Y:S01]  /*22000*/  LOP3.LUT R16, R16, 0xfffffff7, RZ, 0xc0, !PT ;  /* 0xfffffff710107812 */ /* 0x000fe200078ec0ff */
[----:B------:R-:W1:Y:S01]  /*22010*/  SHFL.IDX PT, R3, R0, RZ, 0x1c1f ;  /* 0x001c1fff00037589 */ /* 0x000e6200000e0000 */
[C---:B------:R-:W-:Y:S02]  /*22020*/  ISETP.GE.AND P4, PT, R7.reuse, 0x21, PT ;  /* 0x000000210700780c */ /* 0x040fe40003f86270 */
[----:B------:R-:W-:Y:S01]  /*22030*/  ISETP.GE.AND P2, PT, R7, 0x61, PT ;  /* 0x000000610700780c */ /* 0x000fe20003f46270 */
[----:B------:R-:W2:Y:S06]  /*22040*/  SHFL.IDX PT, R10, R2, RZ, 0x1c1f ;  /* 0x001c1fff020a7589 */ /* 0x000eac00000e0000 */
[----:B------:R-:W-:Y:S01]  /*22050*/  @P3 LOP3.LUT R16, R16, 0x8, RZ, 0xfc, !PT ;  /* 0x0000000810103812 */ /* 0x000fe200078efcff */
[----:B0-----:R-:W-:-:S05]  /*22060*/  IMAD.SHL.U32 R14, R11, 0x10, RZ ;  /* 0x000000100b0e7824 */ /* 0x001fca00078e00ff */
[----:B------:R-:W-:-:S04]  /*22070*/  LOP3.LUT R14, R14, 0x30, RZ, 0xc0, !PT ;  /* 0x000000300e0e7812 */ /* 0x000fc800078ec0ff */
[----:B-1----:R-:W-:Y:S01]  /*22080*/  IADD3 R12, P1, R14, R3, RZ ;  /* 0x000000030e0c7210 */ /* 0x002fe20007f3e0ff */
[----:B------:R-:W-:Y:S02]  /*22090*/  IMAD.IADD R3, R18, 0x1, R19 ;  /* 0x0000000112037824 */ /* 0x000fe400078e0213 */
[----:B------:R-:W-:Y:S02]  /*220a0*/  SHFL.IDX PT, R19, R2, 0x1, 0x1c1f ;  /* 0x003c1f0002137f89 */ /* 0x000fe400000e0000 */
[----:B--2---:R-:W-:Y:S01]  /*220b0*/  IMAD.X R13, RZ, RZ, R10, P1 ;  /* 0x000000ffff0d7224 */ /* 0x004fe200008e060a */
[----:B------:R-:W-:Y:S01]  /*220c0*/  ISETP.LT.OR P1, PT, R7, 0x1, P0 ;  /* 0x000000010700780c */ /* 0x000fe20000721670 */
[----:B------:R-:W0:-:S12]  /*220d0*/  SHFL.IDX PT, R10, R0, 0x1, 0x1c1f ;  /* 0x003c1f00000a7f89 */ /* 0x000e1800000e0000 */
[----:B------:R-:W-:Y:S01]  /*220e0*/  LDGSTS.E.BYPASS.LTC128B.128 [R3+0x6000], desc[UR44][R12.64], !P1 ;  /* 0x060000000c037fae */ /* 0x000fe2000c901d6c */
[----:B0-----:R-:W-:-:S05]  /*220f0*/  IADD3 R10, P1, R14, R10, RZ ;  /* 0x0000000a0e0a7210 */ /* 0x001fca0007f3e0ff */
[----:B------:R-:W-:Y:S01]  /*22100*/  IMAD.X R11, RZ, RZ, R19, P1 ;  /* 0x000000ffff0b7224 */ /* 0x000fe200008e0613 */
[----:B------:R-:W-:Y:S01]  /*22110*/  ISETP.LT.OR P1, PT, R7, 0x21, P0 ;  /* 0x000000210700780c */ /* 0x000fe20000721670 */
[----:B------:R-:W-:Y:S04]  /*22120*/  SHFL.IDX PT, R19, R2, 0x2, 0x1c1f ;  /* 0x005c1f0002137f89 */ /* 0x000fe800000e0000 */
[----:B------:R-:W-:Y:S08]  /*22130*/  SHFL.IDX PT, R2, R2, 0x3, 0x1c1f ;  /* 0x007c1f0002027f89 */ /* 0x000ff000000e0000 */
[----:B------:R0:W-:Y:S04]  /*22140*/  LDGSTS.E.BYPASS.LTC128B.128 [R3+0x6800], desc[UR44][R10.64], !P1 ;  /* 0x068000000a037fae */ /* 0x0001e8000c901d6c */
[----:B0-----:R-:W0:Y:S04]  /*22150*/  SHFL.IDX PT, R10, R0, 0x2, 0x1c1f ;  /* 0x005c1f00000a7f89 */ /* 0x001e2800000e0000 */
[----:B------:R-:W1:Y:S01]  /*22160*/  SHFL.IDX PT, R0, R0, 0x3, 0x1c1f ;  /* 0x007c1f0000007f89 */ /* 0x000e6200000e0000 */
[----:B0-----:R-:W-:-:S05]  /*22170*/  IADD3 R10, P1, R14, R10, RZ ;  /* 0x0000000a0e0a7210 */ /* 0x001fca0007f3e0ff */
[----:B------:R-:W-:Y:S01]  /*22180*/  IMAD.X R11, RZ, RZ, R19, P1 ;  /* 0x000000ffff0b7224 */ /* 0x000fe200008e0613 */
[----:B------:R-:W-:-:S13]  /*22190*/  ISETP.LT.OR P1, PT, R7, 0x41, P0 ;  /* 0x000000410700780c */ /* 0x000fda0000721670 */
[----:B------:R1:W-:Y:S02]  /*221a0*/  LDGSTS.E.BYPASS.LTC128B.128 [R3+0x7000], desc[UR44][R10.64], !P1 ;  /* 0x070000000a037fae */ /* 0x0003e4000c901d6c */
[----:B-1----:R-:W-:Y:S02]  /*221b0*/  IADD3 R10, P1, R14, R0, RZ ;  /* 0x000000000e0a7210 */ /* 0x002fe40007f3e0ff */
[----:B------:R0:W1:Y:S03]  /*221c0*/  SHFL.IDX PT, R0, R22, RZ, 0x1c1f ;  /* 0x001c1fff16007589 */ /* 0x00006600000e0000 */
[----:B------:R-:W-:Y:S01]  /*221d0*/  IMAD.X R11, RZ, RZ, R2, P1 ;  /* 0x000000ffff0b7224 */ /* 0x000fe200008e0602 */
[----:B------:R-:W-:-:S13]  /*221e0*/  ISETP.LT.OR P1, PT, R7, 0x61, P0 ;  /* 0x000000610700780c */ /* 0x000fda0000721670 */
[----:B------:R2:W-:Y:S01]  /*221f0*/  LDGSTS.E.BYPASS.LTC128B.128 [R3+0x7800], desc[UR44][R10.64], !P1 ;  /* 0x078000000a037fae */ /* 0x0005e2000c901d6c */
[----:B------:R-:W-:-:S03]  /*22200*/  ISETP.GE.AND P1, PT, R7, 0x41, PT ;  /* 0x000000410700780c */ /* 0x000fc60003f26270 */
[----:B-12---:R0:W2:Y:S10]  /*22210*/  SHFL.IDX PT, R10, R23, RZ, 0x1c1f ;  /* 0x001c1fff170a7589 */ /* 0x0060b400000e0000 */
.L_x_1763:
[----:B------:R-:W1:Y:S01]  /*22220*/  S2R R2, SR_TID.X ;  /* 0x0000000000027919 */ /* 0x000e620000002100 */
[----:B------:R-:W-:Y:S01]  /*22230*/  ISETP.LT.OR P0, PT, R7, 0x81, P0 ;  /* 0x000000810700780c */ /* 0x000fe20000701670 */
[----:B-1----:R-:W-:-:S05]  /*22240*/  IMAD.SHL.U32 R2, R2, 0x10, RZ ;  /* 0x0000001002027824 */ /* 0x002fca00078e00ff */
[----:B------:R-:W-:-:S04]  /*22250*/  LOP3.LUT R2, R2, 0x30, RZ, 0xc0, !PT ;  /* 0x0000003002027812 */ /* 0x000fc800078ec0ff */
[----:B--2---:R-:W-:-:S05]  /*22260*/  IADD3 R10, P3, R2, R10, RZ ;  /* 0x0000000a020a7210 */ /* 0x004fca0007f7e0ff */
[----:B------:R-:W-:-:S05]  /*22270*/  IMAD.X R11, RZ, RZ, R0, P3 ;  /* 0x000000ffff0b7224 */ /* 0x000fca00018e0600 */
[----:B------:R-:W-:Y:S01]  /*22280*/  @!PT LDS RZ, [RZ] ;  /* 0x00000000fffff984 */ /* 0x000fe20000000800 */
[----:B------:R-:W-:Y:S01]  /*22290*/  @!PT LDS RZ, [RZ] ;  /* 0x00000000fffff984 */ /* 0x000fe20000000800 */
[----:B------:R-:W-:Y:S01]  /*222a0*/  @!PT LDS RZ, [RZ] ;  /* 0x00000000fffff984 */ /* 0x000fe20000000800 */
[----:B------:R1:W-:Y:S01]  /*222b0*/  LDGSTS.E.BYPASS.LTC128B.128 [R3+0x8000], desc[UR44][R10.64], !P0 ;  /* 0x080000000a037fae */ /* 0x0003e2000c101d6c */
[----:B------:R-:W-:Y:S01]  /*222c0*/  PLOP3.LUT P0, PT, PT, PT, PT, 0x80, 0x0 ;  /* 0x000000000000781c */ /* 0x000fe20003f0f070 */
[----:B------:R-:W-:-:S12]  /*222d0*/  NOP ;  /* 0x0000000000007918 */ /* 0x000fd80000000000 */
.L_x_1633:
[----:B------:R-:W-:Y:S02]  /*222e0*/  PLOP3.LUT P3, PT, P3, P0, PT, 0xa2, 0x0 ;  /* 0x000000000000781c */ /* 0x000fe40001f61472 */
[----:B------:R-:W-:-:S08]  /*222f0*/  @P0 R2UR P3, UR4, R6 ;  /* 0x00000000060402ca */ /* 0x000fd00000060000 */
[----:B------:R-:W-:-:S05]  /*22300*/  @P0 PLOP3.LUT P0, PT, P3, PT, PT, 0x80, 0x0 ;  /* 0x000000000000081c */ /* 0x000fca0001f0f070 */
[----:B------:R-:W-:Y:S01]  /*22310*/  @!P3 SYNCS.ARRIVE.TRANS64.RED.A0T1 RZ, [UR4+0x13270], RZ ;  /* 0x013270ffffffb9a7 */ /* 0x000fe20008200404 */
[----:B------:R-:W-:Y:S07]  /*22320*/  @!P3 ARRIVES.LDGSTSBAR.64.TRANSCNT [UR4+0x13270] ;  /* 0x01327000ff00b9b0 */ /* 0x000fee0008000a84 */
[----:B------:R-:W-:Y:S05]  /*22330*/  @P0 BRA.U.ANY `(.L_x_1633) ;  /* 0xfffffffd00e80947 */ /* 0x000fea000393ffff */
[----:B------:R-:W-:Y:S01]  /*22340*/  NOP ;  /* 0x0000000000007918 */ /* 0x000fe20000000000 */
[----:B------:R-:W2:Y:S02]  /*22350*/  LDL R0, [R1+0x68] ;  /* 0x0000680001007983 */ /* 0x000ea40000100800 */
[----:B--2---:R-:W-:-:S13]  /*22360*/  ISETP.NE.AND P6, PT, R0, 0x3, PT ;  /* 0x000000030000780c */ /* 0x004fda0003fc5270 */
[----:B------:R-:W-:Y:S05]  /*22370*/  @!P6 BRA `(.L_x_1634) ;  /* 0x000000000004e947 */ /* 0x000fea0003800000 */
[----:B------:R-:W-:Y:S01]  /*22380*/  BPT.TRAP 0x1 ;  /* 0x000000040000795c */ /* 0x000fe20000300000 */
.L_x_1634:
[----:B------:R2:W-:Y:S01]  /*22390*/  SYNCS.ARRIVE.TRANS64.A1T0 RZ, [R6+URZ+0x13270], RZ ;  /* 0x013270ff06ff79a7 */ /* 0x0005e2000810003f */
[----:B------:R-:W-:Y:S05]  /*223a0*/  @!P6 BRA `(.L_x_1635) ;  /* 0x000000000004e947 */ /* 0x000fea0003800000 */
[----:B------:R-:W-:Y:S01]  /*223b0*/  BPT.TRAP 0x1 ;  /* 0x000000040000795c */ /* 0x000fe20000300000 */
.L_x_1635:
[----:B------:R-:W3:Y:S01]  /*223c0*/  LDL R0, [R1+0x44] ;  /* 0x0000440001007983 */ /* 0x000ee20000100800 */
[----:B------:R-:W-:Y:S01]  /*223d0*/  BSSY B0, `(.L_x_1636) ;  /* 0x0000003000007945 */ /* 0x000fe20003800000 */
[----:B---3--:R-:W3:Y:S03]  /*223e0*/  SYNCS.PHASECHK.TRANS64.TRYWAIT P0, [R6+URZ+0x13240], R0 ;  /* 0x01324000060075a7 */ /* 0x008ee6000800017f */
[----:B---3--:R-:W-:Y:S05]  /*223f0*/  @!P0 BRA `(.L_x_1637) ;  /* 0x0000005400e48947 */ /* 0x008fea0003800000 */
.L_x_1764:
[----:B------:R-:W-:Y:S05]  /*22400*/  BSYNC B0 ;  /* 0x0000000000007941 */ /* 0x000fea0003800000 */
.L_x_1636:
[----:B---3--:R-:W3:Y:S01]  /*22410*/  LDL.LU R0, [R1+0x4] ;  /* 0x0000040001007983 */ /* 0x008ee20000300800 */
[----:B------:R-:W-:Y:S01]  /*22420*/  ULDC.64 UR4, c[0x0][0x300] ;  /* 0x0000c00000047ab9 */ /* 0x000fe20000000a00 */
[----:B------:R-:W-:Y:S02]  /*22430*/  ULDC.64 UR6, c[0x0][0x310] ;  /* 0x0000c40000067ab9 */ /* 0x000fe40000000a00 */
[----:B------:R-:W4:Y:S01]  /*22440*/  LDL.LU R2, [R1+0x40] ;  /* 0x0000400001027983 */ /* 0x000f220000300800 */
[----:B------:R-:W-:Y:S02]  /*22450*/  IMAD R28, R28, UR4, RZ ;  /* 0x000000041c1c7c24 */ /* 0x000fe4000f8e02ff */
[----:B-1----:R-:W-:-:S04]  /*22460*/  IMAD.WIDE.U32 R10, R8, UR4, RZ ;  /* 0x00000004080a7c25 */ /* 0x002fc8000f8e00ff */
[----:B------:R-:W-:Y:S02]  /*22470*/  IMAD R28, R8, UR5, R28 ;  /* 0x00000005081c7c24 */ /* 0x000fe4000f8e021c */
[----:B------:R-:W-:Y:S02]  /*22480*/  IMAD R29, R29, UR4, RZ ;  /* 0x000000041d1d7c24 */ /* 0x000fe4000f8e02ff */
[----:B------:R-:W-:Y:S02]  /*22490*/  IMAD.IADD R11, R11, 0x1, R28 ;  /* 0x000000010b0b7824 */ /* 0x000fe400078e021c */
[C---:B------:R-:W-:Y:S02]  /*224a0*/  IMAD R29, R9.reuse, UR5, R29 ;  /* 0x00000005091d7c24 */ /* 0x040fe4000f8e021d */
[----:B------:R-:W-:Y:S01]  /*224b0*/  IMAD.WIDE.U32 R8, R9, UR4, RZ ;  /* 0x0000000409087c25 */ /* 0x000fe2000f8e00ff */
[----:B------:R-:W-:-:S03]  /*224c0*/  ULDC.64 UR4, c[0x0][0x308] ;  /* 0x0000c20000047ab9 */ /* 0x000fc60000000a00 */
[----:B------:R-:W-:-:S04]  /*224d0*/  IMAD.WIDE.U32 R10, R4, UR6, R10 ;  /* 0x00000006040a7c25 */ /* 0x000fc8000f8e000a */
[----:B------:R-:W-:Y:S02]  /*224e0*/  IMAD.IADD R9, R9, 0x1, R29 ;  /* 0x0000000109097824 */ /* 0x000fe400078e021d */
[----:B------:R-:W-:Y:S02]  /*224f0*/  IMAD R7, R17, UR5, RZ ;  /* 0x0000000511077c24 */ /* 0x000fe4000f8e02ff */
[----:B---3--:R-:W-:-:S04]  /*22500*/  IMAD R0, R0, UR6, RZ ;  /* 0x0000000600007c24 */ /* 0x008fc8000f8e02ff */
[----:B------:R-:W-:Y:S02]  /*22510*/  IMAD R4, R4, UR7, R0 ;  /* 0x0000000704047c24 */ /* 0x000fe4000f8e0200 */
[----:B----4-:R-:W-:Y:S02]  /*22520*/  IMAD R0, R2, UR6, RZ ;  /* 0x0000000602007c24 */ /* 0x010fe4000f8e02ff */
[----:B------:R-:W-:Y:S02]  /*22530*/  IMAD.IADD R11, R11, 0x1, R4 ;  /* 0x000000010b0b7824 */ /* 0x000fe400078e0204 */
[C---:B------:R-:W-:Y:S02]  /*22540*/  IMAD R12, R5.reuse, UR7, R0 ;  /* 0x00000007050c7c24 */ /* 0x040fe4000f8e0200 */
[----:B------:R-:W-:Y:S01]  /*22550*/  IMAD.WIDE.U32 R4, R5, UR6, R8 ;  /* 0x0000000605047c25 */ /* 0x000fe2000f8e0008 */
[----:B------:R-:W-:-:S03]  /*22560*/  ULDC.64 UR6, c[0x0][0x2e8] ;  /* 0x0000ba0000067ab9 */ /* 0x000fc60000000a00 */
[----:B------:R-:W-:-:S04]  /*22570*/  IMAD.WIDE.U32 R10, R17, UR4, R10 ;  /* 0x00000004110a7c25 */ /* 0x000fc8000f8e000a */
[----:B------:R-:W-:Y:S01]  /*22580*/  IMAD.IADD R5, R5, 0x1, R12 ;  /* 0x0000000105057824 */ /* 0x000fe200078e020c */
[----:B------:R-:W-:Y:S01]  /*22590*/  IADD3 R2, P0, R10, UR6, RZ ;  /* 0x000000060a027c10 */ /* 0x000fe2000ff1e0ff */
[----:B------:R-:W-:-:S03]  /*225a0*/  IMAD.WIDE.U32 R4, R17, UR4, R4 ;  /* 0x0000000411047c25 */ /* 0x000fc6000f8e0004 */
[----:B------:R-:W-:Y:S01]  /*225b0*/  IADD3.X R0, R11, UR7, R7, P0, !PT ;  /* 0x000000070b007c10 */ /* 0x000fe200087fe407 */
[----:B------:R-:W-:Y:S01]  /*225c0*/  UMOV UR4, 0xffffffff ;  /* 0xffffffff00047882 */ /* 0x000fe20000000000 */
[----:B------:R-:W-:-:S04]  /*225d0*/  IADD3 R8, P0, R4, UR6, RZ ;  /* 0x0000000604087c10 */ /* 0x000fc8000ff1e0ff */
[----:B------:R-:W-:Y:S01]  /*225e0*/  IADD3.X R7, R7, UR7, R5, P0, !PT ;  /* 0x0000000707077c10 */ /* 0x000fe200087fe405 */
[----:B------:R-:W-:Y:S08]  /*225f0*/  BRA.DIV UR4, `(.L_x_1638) ;  /* 0x00000056047c7947 */ /* 0x000ff0000b800000 */
[----:B------:R-:W1:Y:S01]  /*22600*/  S2R R5, SR_TID.X ;  /* 0x0000000000057919 */ /* 0x000e620000002100 */
[----:B------:R-:W3:Y:S01]  /*22610*/  LDC R10, c[0x0][0x2f4] ;  /* 0x0000bd00ff0a7b82 */ /* 0x000ee20000000800 */
[----:B------:R-:W-:Y:S01]  /*22620*/  SHFL.IDX PT, R4, R0, RZ, 0x1c1f ;  /* 0x001c1fff00047589 */ /* 0x000fe200000e0000 */
[----:B-1----:R-:W-:-:S03]  /*22630*/  IMAD.SHL.U32 R9, R5, 0x10, RZ ;  /* 0x0000001005097824 */ /* 0x002fc600078e00ff */
[----:B------:R-:W1:Y:S02]  /*22640*/  SHFL.IDX PT, R5, R2, RZ, 0x1c1f ;  /* 0x001c1fff02057589 */ /* 0x000e6400000e0000 */
[----:B------:R-:W-:-:S04]  /*22650*/  LOP3.LUT R9, R9, 0x30, RZ, 0xc0, !PT ;  /* 0x0000003009097812 */ /* 0x000fc800078ec0ff */
[C---:B---3--:R-:W-:Y:S02]  /*22660*/  ISETP.GE.AND P3, PT, R9.reuse, R10, PT ;  /* 0x0000000a0900720c */ /* 0x048fe40003f66270 */
[----:B-1----:R-:W-:-:S05]  /*22670*/  @P5 IADD3 R5, P0, R9, R5, RZ ;  /* 0x0000000509055210 */ /* 0x002fca0007f1e0ff */
[----:B------:R-:W-:-:S05]  /*22680*/  @P5 IMAD.X R4, RZ, RZ, R4, P0 ;  /* 0x000000ffff045224 */ /* 0x000fca00000e0604 */
[----:B------:R-:W-:-:S04]  /*22690*/  @P5 LOP3.LUT R5, R5, R4, RZ, 0x3c, !PT ;  /* 0x0000000405055212 */ /* 0x000fc800078e3cff */
[----:B------:R-:W-:-:S04]  /*226a0*/  @P5 LOP3.LUT R4, R5, R4, RZ, 0x3c, !PT ;  /* 0x0000000405045212 */ /* 0x000fc800078e3cff */
[----:B------:R-:W-:-:S05]  /*226b0*/  @P5 LOP3.LUT R5, R5, R4, RZ, 0x3c, !PT ;  /* 0x0000000405055212 */ /* 0x000fca00078e3cff */
[----:B------:R-:W-:Y:S01]  /*226c0*/  @!PT LDS RZ, [RZ] ;  /* 0x00000000fffff984 */ /* 0x000fe20000000800 */
[----:B------:R1:W-:Y:S04]  /*226d0*/  @P5 LDGSTS.E.BYPASS.LTC128B.128 [R3+0xe000], desc[UR44][R4.64], !P3 ;  /* 0x0e00000004035fae */ /* 0x0003e8000d901d6c */
[----:B-1----:R-:W1:Y:S04]  /*226e0*/  SHFL.IDX PT, R5, R2, 0x1, 0x1c1f ;  /* 0x003c1f0002057f89 */ /* 0x002e6800000e0000 */
[----:B------:R-:W3:Y:S01]  /*226f0*/  SHFL.IDX PT, R4, R0, 0x1, 0x1c1f ;  /* 0x003c1f0000047f89 */ /* 0x000ee200000e0000 */
[----:B-1----:R-:W-:-:S05]  /*22700*/  @P4 IADD3 R5, P0, R9, R5, RZ ;  /* 0x0000000509054210 */ /* 0x002fca0007f1e0ff */
[----:B---3--:R-:W-:-:S05]  /*22710*/  @P4 IMAD.X R4, RZ, RZ, R4, P0 ;  /* 0x000000ffff044224 */ /* 0x008fca00000e0604 */
[----:B------:R-:W-:-:S04]  /*22720*/  @P4 LOP3.LUT R5, R5, R4, RZ, 0x3c, !PT ;  /* 0x0000000405054212 */ /* 0x000fc800078e3cff */
[----:B------:R-:W-:-:S04]  /*22730*/  @P4 LOP3.LUT R4, R5, R4, RZ, 0x3c, !PT ;  /* 0x0000000405044212 */ /* 0x000fc800078e3cff */
[----:B------:R-:W-:-:S05]  /*22740*/  @P4 LOP3.LUT R5, R5, R4, RZ, 0x3c, !PT ;  /* 0x0000000405054212 */ /* 0x000fca00078e3cff */
[----:B------:R1:W-:Y:S04]  /*22750*/  @P4 LDGSTS.E.BYPASS.LTC128B.128 [R3+0xe800], desc[UR44][R4.64], !P3 ;  /* 0x0e80000004034fae */ /* 0x0003e8000d901d6c */
[----:B-1----:R-:W1:Y:S04]  /*22760*/  SHFL.IDX PT, R5, R2, 0x2, 0x1c1f ;  /* 0x005c1f0002057f89 */ /* 0x002e6800000e0000 */
[----:B------:R-:W3:Y:S04]  /*22770*/  SHFL.IDX PT, R4, R0, 0x2, 0x1c1f ;  /* 0x005c1f0000047f89 */ /* 0x000ee800000e0000 */
[----:B------:R-:W4:Y:S04]  /*22780*/  SHFL.IDX PT, R2, R2, 0x3, 0x1c1f ;  /* 0x007c1f0002027f89 */ /* 0x000f2800000e0000 */
[----:B------:R-:W5:Y:S01]  /*22790*/  SHFL.IDX PT, R0, R0, 0x3, 0x1c1f ;  /* 0x007c1f0000007f89 */ /* 0x000f6200000e0000 */
[----:B-1----:R-:W-:-:S05]  /*227a0*/  @P1 IADD3 R5, P0, R9, R5, RZ ;  /* 0x0000000509051210 */ /* 0x002fca0007f1e0ff */
[----:B---3--:R-:W-:Y:S01]  /*227b0*/  @P1 IMAD.X R4, RZ, RZ, R4, P0 ;  /* 0x000000ffff041224 */ /* 0x008fe200000e0604 */
[----:B----4-:R-:W-:-:S04]  /*227c0*/  @P2 IADD3 R2, P0, R9, R2, RZ ;  /* 0x0000000209022210 */ /* 0x010fc80007f1e0ff */
[----:B------:R-:W-:Y:S01]  /*227d0*/  @P1 LOP3.LUT R5, R5, R4, RZ, 0x3c, !PT ;  /* 0x0000000405051212 */ /* 0x000fe200078e3cff */
[----:B-----5:R-:W-:-:S03]  /*227e0*/  @P2 IMAD.X R0, RZ, RZ, R0, P0 ;  /* 0x000000ffff002224 */ /* 0x020fc600000e0600 */
[----:B------:R-:W-:-:S04]  /*227f0*/  @P1 LOP3.LUT R4, R5, R4, RZ, 0x3c, !PT ;  /* 0x0000000405041212 */ /* 0x000fc800078e3cff */
[----:B------:R-:W-:-:S05]  /*22800*/  @P1 LOP3.LUT R5, R5, R4, RZ, 0x3c, !PT ;  /* 0x0000000405051212 */ /* 0x000fca00078e3cff */
[----:B------:R1:W-:Y:S02]  /*22810*/  @P1 LDGSTS.E.BYPASS.LTC128B.128 [R3+0xf000], desc[UR44][R4.64], !P3 ;  /* 0x0f00000004031fae */ /* 0x0003e4000d901d6c */
[----:B-1----:R-:W-:Y:S02]  /*22820*/  @P2 IMAD.MOV.U32 R4, RZ, RZ, R2 ;  /* 0x000000ffff042224 */ /* 0x002fe400078e0002 */
[----:B------:R-:W-:Y:S02]  /*22830*/  @P2 IMAD.MOV.U32 R5, RZ, RZ, R0 ;  /* 0x000000ffff052224 */ /* 0x000fe400078e0000 */
[----:B------:R1:W3:Y:S04]  /*22840*/  SHFL.IDX PT, R0, R7, RZ, 0x1c1f ;  /* 0x001c1fff07007589 */ /* 0x0002e800000e0000 */
[----:B------:R4:W-:Y:S04]  /*22850*/  @P2 LDGSTS.E.BYPASS.LTC128B.128 [R3+0xf800], desc[UR44][R4.64], !P3 ;  /* 0x0f80000004032fae */ /* 0x0009e8000d901d6c */
[----:B----4-:R1:W4:Y:S02]  /*22860*/  SHFL.IDX PT, R4, R8, RZ, 0x1c1f ;  /* 0x001c1fff08047589 */ /* 0x01032400000e0000 */
.L_x_1776:
[----:B------:R-:W-:Y:S01]  /*22870*/  LOP3.LUT P0, RZ, R16, 0x8, RZ, 0xc0, !PT ;  /* 0x0000000810ff7812 */ /* 0x000fe2000780c0ff */
[----:B------:R-:W-:-:S12]  /*22880*/  BSSY B0, `(.L_x_1639) ;  /* 0x000000d000007945 */ /* 0x000fd80003800000 */
        /* <DEDUP_REMOVED lines=12> */
.L_x_1640:
[----:B------:R-:W-:Y:S05]  /*22950*/  BSYNC B0 ;  /* 0x0000000000007941 */ /* 0x000fea0003800000 */
.L_x_1639:
[----:B------:R-:W-:Y:S01]  /*22960*/  NOP ;  /* 0x0000000000007918 */ /* 0x000fe20000000000 */
[----:B------:R-:W-:-:S13]  /*22970*/  PLOP3.LUT P0, PT, PT, PT, PT, 0x80, 0x0 ;  /* 0x000000000000781c */ /* 0x000fda0003f0f070 */
.L_x_1641:
        /* <DEDUP_REMOVED lines=11> */
.L_x_1642:
[----:B0-----:R0:W5:Y:S01]  /*22a30*/  LDL.LU R3, [R1+0x4c] ;  /* 0x00004c0001037983 */ /* 0x0011620000300800 */
[----:B------:R-:W-:Y:S01]  /*22a40*/  VIADD R0, R18, 0xb000 ;  /* 0x0000b00012007836 */ /* 0x000fe20000000000 */
[----:B------:R0:W-:Y:S06]  /*22a50*/  SYNCS.ARRIVE.TRANS64.A1T0 RZ, [R6+URZ+0x13230], RZ ;  /* 0x013230ff06ff79a7 */ /* 0x0001ec000810003f */
[----:B------:R-:W-:Y:S05]  /*22a60*/  WARPSYNC.ALL ;  /* 0x0000000000007948 */ /* 0x000fea0003800000 */
[----:B------:R-:W-:Y:S01]  /*22a70*/  BAR.SYNC.DEFER_BLOCKING 0x8, 0x200 ;  /* 0x0208000000007b1d */ /* 0x000fe20000010000 */
[----:B------:R-:W-:Y:S02]  /*22a80*/  LOP3.LUT P1, RZ, R0, 0x1bf, RZ, 0xc0, !PT ;  /* 0x000001bf00ff7812 */ /* 0x000fe4000782c0ff */
[----:B------:R-:W-:-:S03]  /*22a90*/  SHF.R.S32.HI R29, RZ, 0x1f, R27 ;  /* 0x0000001fff1d7819 */ /* 0x000fc6000001141b */
[----:B------:R-:W-:Y:S01]  /*22aa0*/  ULDC.64 UR4, c[0x0][0x298] ;  /* 0x0000a60000047ab9 */ /* 0x000fe20000000a00 */
[----:B------:R-:W-:Y:S01]  /*22ab0*/  ULDC.64 UR6, c[0x0][0xa00] ;  /* 0x0002800000067ab9 */ /* 0x000fe20000000a00 */
[----:B------:R-:W-:Y:S01]  /*22ac0*/  BSSY B6, `(.L_x_1643) ;  /* 0x000001b000067945 */ /* 0x000fe20003800000 */
[----:B------:R-:W-:-:S04]  /*22ad0*/  ISETP.NE.U32.AND P0, PT, RZ, UR6, PT ;  /* 0x00000006ff007c0c */ /* 0x000fc8000bf05070 */
[----:B------:R-:W-:-:S04]  /*22ae0*/  ISETP.NE.AND.EX P0, PT, RZ, UR7, PT, P0 ;  /* 0x00000007ff007c0c */ /* 0x000fc8000bf05300 */
[----:B------:R-:W-:Y:S02]  /*22af0*/  SEL R29, R29, RZ, !P0 ;  /* 0x000000ff1d1d7207 */ /* 0x000fe40004000000 */
[----:B------:R-:W-:Y:S02]  /*22b00*/  SEL R19, R27, RZ, !P0 ;  /* 0x000000ff1b137207 */ /* 0x000fe40004000000 */
[----:B-----5:R-:W-:Y:S01]  /*22b10*/  SHF.R.S32.HI R2, RZ, 0x1f, R3 ;  /* 0x0000001fff027819 */ /* 0x020fe20000011403 */
[----:B------:R-:W-:-:S04]  /*22b20*/  IMAD.WIDE.U32 R22, R3, UR4, RZ ;  /* 0x0000000403167c25 */ /* 0x000fc8000f8e00ff */
[----:B------:R-:W-:-:S04]  /*22b30*/  IMAD R2, R2, UR4, RZ ;  /* 0x0000000402027c24 */ /* 0x000fc8000f8e02ff */
[----:B------:R-:W-:-:S04]  /*22b40*/  IMAD R28, R3, UR5, R2 ;  /* 0x00000005031c7c24 */ /* 0x000fc8000f8e0202 */
[----:B------:R-:W-:Y:S01]  /*22b50*/  IMAD.IADD R28, R23, 0x1, R28 ;  /* 0x00000001171c7824 */ /* 0x000fe200078e021c */
[----:B------:R-:W-:Y:S06]  /*22b60*/  @!P1 BRA `(.L_x_1644) ;  /* 0x0000000000409947 */ /* 0x000fec0003800000 */
[----:B------:R-:W-:Y:S01]  /*22b70*/  MOV R2, 0x0 ;  /* 0x0000000000027802 */ /* 0x000fe20000000f00 */
[----:B------:R-:W-:Y:S01]  /*22b80*/  ULDC.64 UR4, c[0x4][0x98] ;  /* 0x0100260000047ab9 */ /* 0x000fe20000000a00 */
[----:B------:R-:W-:Y:S01]  /*22b90*/  ULDC.64 UR6, c[0x4][0xa0] ;  /* 0x0100280000067ab9 */ /* 0x000fe20000000a00 */
[----:B------:R-:W-:Y:S01]  /*22ba0*/  ULDC.64 UR8, c[0x4][0x28] ;  /* 0x01000a0000087ab9 */ /* 0x000fe20000000a00 */
[----:B----4-:R-:W-:Y:S02]  /*22bb0*/  IMAD.U32 R4, RZ, RZ, UR4 ;  /* 0x00000004ff047e24 */ /* 0x010fe4000f8e00ff */
[----:B------:R-:W3:Y:S01]  /*22bc0*/  LDC.64 R2, c[0x4][R2] ;  /* 0x0100000002027b82 */ /* 0x000ee20000000a00 */
[----:B------:R-:W-:Y:S02]  /*22bd0*/  IMAD.U32 R5, RZ, RZ, UR5 ;  /* 0x00000005ff057e24 */ /* 0x000fe4000f8e00ff */
[----:B0-2---:R-:W-:Y:S02]  /*22be0*/  IMAD.U32 R6, RZ, RZ, UR6 ;  /* 0x00000006ff067e24 */ /* 0x005fe4000f8e00ff */
[----:B-1----:R-:W-:-:S02]  /*22bf0*/  IMAD.U32 R7, RZ, RZ, UR7 ;  /* 0x00000007ff077e24 */ /* 0x002fc4000f8e00ff */
[----:B------:R-:W-:Y:S02]  /*22c00*/  IMAD.U32 R10, RZ, RZ, UR8 ;  /* 0x00000008ff0a7e24 */ /* 0x000fe4000f8e00ff */
[----:B------:R-:W-:Y:S02]  /*22c10*/  IMAD.U32 R11, RZ, RZ, UR9 ;  /* 0x00000009ff0b7e24 */ /* 0x000fe4000f8e00ff */
[----:B------:R-:W-:Y:S02]  /*22c20*/  IMAD.MOV.U32 R8, RZ, RZ, 0x70 ;  /* 0x00000070ff087424 */ /* 0x000fe400078e00ff */
[----:B------:R-:W-:Y:S02]  /*22c30*/  IMAD.MOV.U32 R12, RZ, RZ, 0x1 ;  /* 0x00000001ff0c7424 */ /* 0x000fe400078e00ff */
[----:B------:R-:W-:-:S07]  /*22c40*/  IMAD.MOV.U32 R13, RZ, RZ, RZ ;  /* 0x000000ffff0d7224 */ /* 0x000fce00078e00ff */
[----:B------:R-:W-:-:S07]  /*22c50*/  LEPC R20, `(.L_x_1644) ;  /* 0x000000001014794e */ /* 0x000fce0000000000 */
[----:B---3--:R-:W-:Y:S05]  /*22c60*/  CALL.ABS.NOINC R2 ;  /* 0x0000000002007343 */ /* 0x008fea0003c00000 */
.L_x_1644:
[----:B------:R-:W-:Y:S05]  /*22c70*/  BSYNC B6 ;  /* 0x0000000000067941 */ /* 0x000fea0003800000 */
.L_x_1643:
[----:B------:R-:W3:Y:S01]  /*22c80*/  S2R R20, SR_TID.X ;  /* 0x0000000000147919 */ /* 0x000ee20000002100 */
[----:B------:R-:W0:Y:S01]  /*22c90*/  LDC R9, c[0x0][0x448] ;  /* 0x00011200ff097b82 */ /* 0x000e220000000800 */
        /* <DEDUP_REMOVED lines=12> */
[----:B------:R-:W-:-:S03]  /*22d60*/  ULDC.64 UR6, c[0x0][0x2c8] ;  /* 0x0000b20000067ab9 */ /* 0x000fc60000000a00 */
[----:B------:R-:W-:Y:S01]  /*22d70*/  IMAD.IADD R3, R3, 0x1, R29 ;  /* 0x0000000103037824 */ /* 0x000fe200078e021d */
[----:B0-----:R-:W-:Y:S02]  /*22d80*/  ISETP.NE.AND P1, PT, R9, 0x1, PT ;  /* 0x000000010900780c */ /* 0x001fe40003f25270 */
[C---:B---3--:R-:W-:Y:S01]  /*22d90*/  LOP3.LUT R21, R20.reuse, 0x7f, RZ, 0xc0, !PT ;  /* 0x0000007f14157812 */ /* 0x048fe200078ec0ff */
[----:B------:R-:W-:-:S03]  /*22da0*/  IMAD.SHL.U32 R20, R20, 0x20, RZ ;  /* 0x0000002014147824 */ /* 0x000fc600078e00ff */
[----:B------:R-:W-:-:S07]  /*22db0*/  SHF.R.U32.HI R21, RZ, 0x2, R21 ;  /* 0x00000002ff157819 */ /* 0x000fce0000011615 */
[----:B------:R-:W0:Y:S01]  /*22dc0*/  @P1 LDC R0, c[0x0][0x44c] ;  /* 0x00011300ff001b82 */ /* 0x000e220000000800 */
[----:B------:R-:W-:Y:S02]  /*22dd0*/  LOP3.LUT R20, R21, 0x60, R20, 0xf8, !PT ;  /* 0x0000006015147812 */ /* 0x000fe400078ef814 */
[----:B------:R3:W5:Y:S03]  /*22de0*/  LDL R21, [R1+0x48] ;  /* 0x0000480001157983 */ /* 0x0007660000100800 */
[----:B--2---:R-:W-:Y:S02]  /*22df0*/  IMAD.IADD R6, R20, 0x1, R25 ;  /* 0x0000000114067824 */ /* 0x004fe400078e0219 */
[----:B------:R-:W2:Y:S02]  /*22e00*/  @P1 LDC R5, c[0x0][0x450] ;  /* 0x00011400ff051b82 */ /* 0x000ea40000000800 */
[----:B----4-:R-:W-:-:S06]  /*22e10*/  IMAD.MOV.U32 R4, RZ, RZ, R6 ;  /* 0x000000ffff047224 */ /* 0x010fcc00078e0006 */
[----:B-1----:R-:W1:Y:S01]  /*22e20*/  @P1 LDC R8, c[0x0][0x450] ;  /* 0x00011400ff081b82 */ /* 0x002e620000000800 */
[----:B0-----:R-:W-:-:S05]  /*22e30*/  @P1 IMAD.HI.U32 R0, R6, R0, RZ ;  /* 0x0000000006001227 */ /* 0x001fca00078e00ff */
[----:B--2---:R-:W-:-:S04]  /*22e40*/  @P1 SHF.R.U32.HI R4, RZ, R5, R0 ;  /* 0x00000005ff041219 */ /* 0x004fc80000011600 */
        /* <DEDUP_REMOVED lines=15> */
[----:B------:R-:W2:Y:S03]  /*22f40*/  S2R R20, SR_TID.X ;  /* 0x0000000000147919 */ /* 0x000ea60000002100 */
[----:B------:R-:W-:Y:S02]  /*22f50*/  IMAD.MOV.U32 R6, RZ, RZ, R5 ;  /* 0x000000ffff067224 */ /* 0x000fe400078e0005 */
[----:B0-----:R-:W-:-:S05]  /*22f60*/  @P1 IMAD.HI.U32 R7, R5, R7, RZ ;  /* 0x0000000705071227 */ /* 0x001fca00078e00ff */
[----:B-1----:R-:W-:-:S05]  /*22f70*/  @P1 SHF.R.U32.HI R6, RZ, R8, R7 ;  /* 0x00000008ff061219 */ /* 0x002fca0000011607 */
[----:B------:R-:W-:-:S04]  /*22f80*/  IMAD.MOV R7, RZ, RZ, -R6 ;  /* 0x000000ffff077224 */ /* 0x000fc800078e0a06 */
[----:B------:R-:W-:Y:S01]  /*22f90*/  IMAD R5, R9, R7, R5 ;  /* 0x0000000709057224 */ /* 0x000fe200078e0205 */
[----:B------:R-:W-:Y:S01]  /*22fa0*/  SHF.R.S32.HI R7, RZ, 0x1f, R6 ;  /* 0x0000001fff077819 */ /* 0x000fe20000011406 */
[----:B------:R-:W-:-:S04]  /*22fb0*/  IMAD.WIDE.U32 R2, R6, UR4, R2 ;  /* 0x0000000406027c25 */ /* 0x000fc8000f8e0002 */
[----:B------:R-:W-:Y:S01]  /*22fc0*/  IMAD R7, R7, UR4, RZ ;  /* 0x0000000407077c24 */ /* 0x000fe2000f8e02ff */
[----:B------:R-:W-:-:S03]  /*22fd0*/  ULDC UR4, c[0x0][0x2b8] ;  /* 0x0000ae0000047ab9 */ /* 0x000fc60000000800 */
[----:B------:R-:W-:Y:S01]  /*22fe0*/  IMAD R7, R6, UR5, R7 ;  /* 0x0000000506077c24 */ /* 0x000fe2000f8e0207 */
[----:B------:R-:W-:Y:S01]  /*22ff0*/  SHF.R.S32.HI R6, RZ, 0x1f, R5 ;  /* 0x0000001fff067819 */ /* 0x000fe20000011405 */
[----:B--2---:R-:W-:Y:S02]  /*23000*/  IMAD.SHL.U32 R19, R20, 0x10, RZ ;  /* 0x0000001014137824 */ /* 0x004fe400078e00ff */
        /* <DEDUP_REMOVED lines=11> */
[----:B---3--:R-:W-:Y:S06]  /*230c0*/  BRA.DIV UR4, `(.L_x_1645) ;  /* 0x0000005204647947 */ /* 0x008fec000b800000 */
[----:B------:R-:W0:Y:S01]  /*230d0*/  SHFL.IDX PT, R6, R0, RZ, 0x1c1f ;  /* 0x001c1fff00067589 */ /* 0x000e2200000e0000 */
[----:B-----5:R-:W-:Y:S02]  /*230e0*/  IMAD R3, R21, R9, RZ ;  /* 0x0000000915037224 */ /* 0x020fe400078e02ff */
[----:B------:R-:W-:Y:S01]  /*230f0*/  IMAD.IADD R25, R20, 0x1, R25 ;  /* 0x0000000114197824 */ /* 0x000fe200078e0219 */
        /* <DEDUP_REMOVED lines=37> */
[----:B0-----:R-:W-:-:S05]  /*23350*/  @!P1 IADD3 R0, P3, R19, R0, RZ ;  /* 0x0000000013009210 */ /* 0x001fca0007f7e0ff */
[----:B--2---:R-:W-:Y:S02]  /*23360*/  @!P1 IMAD.MOV.U32 R6, RZ, RZ, R0 ;  /* 0x000000ffff069224 */ /* 0x004fe400078e0000 */
[----:B------:R0:W2:Y:S04]  /*23370*/  SHFL.IDX PT, R0, R2, 0x1, 0x1c1f ;  /* 0x003c1f0002007f89 */ /* 0x0000a800000e0000 */
[----:B------:R0:W3:Y:S01]  /*23380*/  SHFL.IDX PT, R2, R5, 0x1, 0x1c1f ;  /* 0x003c1f0005027f89 */ /* 0x0000e200000e0000 */
[----:B-1----:R-:W-:-:S04]  /*23390*/  @!P1 IMAD.X R4, RZ, RZ, R4, P3 ;  /* 0x000000ffff049224 */ /* 0x002fc800018e0604 */
[----:B------:R-:W-:-:S05]  /*233a0*/  @!P1 IMAD.MOV.U32 R7, RZ, RZ, R4 ;  /* 0x000000ffff079224 */ /* 0x000fca00078e0004 */
[----:B------:R0:W-:Y:S02]  /*233b0*/  @!P1 LDGSTS.E.BYPASS.LTC128B.128 [R10+0xd000], desc[UR44][R6.64], !P0 ;  /* 0x0d000000060a9fae */ /* 0x0001e4000c101d6c */
.L_x_1789:
        /* <DEDUP_REMOVED lines=10> */
.L_x_1646:
        /* <DEDUP_REMOVED lines=18> */
.L_x_1790:
[----:B------:R-:W-:Y:S05]  /*23580*/  BSYNC B0 ;  /* 0x0000000000007941 */ /* 0x000fea0003800000 */
.L_x_1647:
[----:B------:R-:W2:Y:S01]  /*23590*/  LDL R2, [R1+0x24] ;  /* 0x0000240001027983 */ /* 0x000ea20000100800 */
[----:B------:R-:W-:-:S05]  /*235a0*/  VIADD R26, R26, 0xfffffffe ;  /* 0xfffffffe1a1a7836 */ /* 0x000fca0000000000 */
[----:B--2---:R-:W-:-:S13]  /*235b0*/  ISETP.GE.AND P0, PT, R26, R2, PT ;  /* 0x000000021a00720c */ /* 0x004fda0003f06270 */
[----:B------:R-:W-:Y:S05]  /*235c0*/  @!P0 BRA `(.L_x_1649) ;  /* 0x0000001400308947 */ /* 0x000fea0003800000 */
[----:B------:R1:W-:Y:S04]  /*235d0*/  STL [R1+0x4], R26 ;  /* 0x0000041a01007387 */ /* 0x0003e80000100800 */
[----:B------:R1:W5:Y:S04]  /*235e0*/  LDL.LU R21, [R1] ;  /* 0x0000000001157983 */ /* 0x0003680000300800 */
[----:B------:R1:W5:Y:S02]  /*235f0*/  LDL.LU R22, [R1+0x10] ;  /* 0x0000100001167983 */ /* 0x0003640000300800 */
.L_x_1669:
[----:B0-2---:R-:W2:Y:S04]  /*23600*/  LDL R3, [R1+0x1c] ;  /* 0x00001c0001037983 */ /* 0x005ea80000100800 */
[----:B------:R-:W3:Y:S04]  /*23610*/  LDL R11, [R1+0x20] ;  /* 0x00002000010b7983 */ /* 0x000ee80000100800 */
[----:B------:R-:W4:Y:S04]  /*23620*/  LDL R9, [R1+0xc] ;  /* 0x00000c0001097983 */ /* 0x000f280000100800 */
[----:B------:R-:W2:Y:S01]  /*23630*/  LDL.LU R12, [R1+0x4] ;  /* 0x00000400010c7983 */ /* 0x000ea20000300800 */
        /* <DEDUP_REMOVED lines=30> */
[----:B------:R-:W-:-:S04]  /*23820*/  IMAD.IADD R3, R10, 0x1, R3 ;  /* 0x000000010a037824 */ /* 0x000fc800078e0203 */
[----:B-1----:R-:W-:-:S04]  /*23830*/  @P0 IMAD.HI.U32 R7, R3, R7, RZ ;  /* 0x0000000703070227 */ /* 0x002fc800078e00ff */
[----:B------:R-:W-:Y:S01]  /*23840*/  IMAD.MOV.U32 R5, RZ, RZ, R3 ;  /* 0x000000ffff057224 */ /* 0x000fe200078e0003 */
[----:B0-----:R-:W-:Y:S01]  /*23850*/  @P0 SHF.R.U32.HI R5, RZ, R4, R7 ;  /* 0x00000004ff050219 */ /* 0x001fe20000011607 */
[----:B------:R-:W-:-:S04]  /*23860*/  IMAD.MOV R7, RZ, RZ, -R2 ;  /* 0x000000ffff077224 */ /* 0x000fc800078e0a02 */
[----:B------:R-:W-:Y:S02]  /*23870*/  IMAD.MOV R4, RZ, RZ, -R5 ;  /* 0x000000ffff047224 */ /* 0x000fe400078e0a05 */
[C---:B------:R-:W-:Y:S02]  /*23880*/  IMAD R7, R0.reuse, R7, R6 ;  /* 0x0000000700077224 */ /* 0x040fe400078e0206 */
        /* <DEDUP_REMOVED lines=11> */
[----:B------:R-:W-:-:S04]  /*23940*/  @!P1 IMAD.WIDE.U32 R2, R9, UR4, R2 ;  /* 0x0000000409029c25 */ /* 0x000fc8000f8e0002 */
[----:B------:R-:W-:Y:S01]  /*23950*/  @!P1 IMAD.IADD R3, R4, 0x1, R3 ;  /* 0x0000000104039824 */ /* 0x000fe200078e0203 */
[----:B------:R-:W-:Y:S01]  /*23960*/  @!P1 LEA R4, P0, R2, UR6, 0x2 ;  /* 0x0000000602049c11 */ /* 0x000fe2000f8010ff */
[----:B------:R-:W-:-:S03]  /*23970*/  IMAD.MOV.U32 R9, RZ, RZ, RZ ;  /* 0x000000ffff097224 */ /* 0x000fc600078e00ff */
[----:B------:R-:W-:Y:S01]  /*23980*/  @!P1 LEA.HI.X R5, R2, UR7, R3, 0x2, P0 ;  /* 0x0000000702059c11 */ /* 0x000fe200080f1403 */
[----:B-----5:R-:W-:Y:S02]  /*23990*/  VIADD R3, R21, 0x1 ;  /* 0x0000000115037836 */ /* 0x020fe40000000000 */
[----:B------:R-:W-:Y:S02]  /*239a0*/  IMAD.MOV.U32 R2, RZ, RZ, R12 ;  /* 0x000000ffff027224 */ /* 0x000fe400078e000c */
[----:B------:R0:W5:Y:S01]  /*239b0*/  @!P1 LDG.E R9, desc[UR44][R4.64] ;  /* 0x0000002c04099981 */ /* 0x000162000c1e1900 */
[C---:B------:R-:W-:Y:S02]  /*239c0*/  ISETP.NE.AND P0, PT, R3.reuse, 0x2, PT ;  /* 0x000000020300780c */ /* 0x040fe40003f05270 */
[----:B------:R-:W-:Y:S02]  /*239d0*/  ISETP.GT.AND P1, PT, R2, R13, PT ;  /* 0x0000000d0200720c */ /* 0x000fe40003f24270 */
[----:B------:R-:W-:Y:S01]  /*239e0*/  SEL R2, RZ, 0x1, P0 ;  /* 0x00000001ff027807 */ /* 0x000fe20000000000 */
[----:B------:R-:W-:Y:S01]  /*239f0*/  VIADD R12, R12, 0xffffffff ;  /* 0xffffffff0c0c7836 */ /* 0x000fe20000000000 */
[----:B------:R-:W-:-:S02]  /*23a00*/  SEL R3, R3, RZ, P0 ;  /* 0x000000ff03037207 */ /* 0x000fc40000000000 */
[----:B------:R-:W-:Y:S02]  /*23a10*/  LOP3.LUT R2, R22, R2, RZ, 0x3c, !PT ;  /* 0x0000000216027212 */ /* 0x000fe400078e3cff */
[----:B------:R0:W-:Y:S04]  /*23a20*/  STL [R1+0x4], R12 ;  /* 0x0000040c01007387 */ /* 0x0001e80000100800 */
[----:B------:R0:W-:Y:S04]  /*23a30*/  STL [R1+0x10], R2 ;  /* 0x0000100201007387 */ /* 0x0001e80000100800 */
[----:B------:R0:W-:Y:S01]  /*23a40*/  STL [R1], R3 ;  /* 0x0000000301007387 */ /* 0x0001e20000100800 */
[----:B------:R-:W-:-:S02]  /*23a50*/  ISETP.NE.AND P2, PT, R8, 0x3, PT ;  /* 0x000000030800780c */ /* 0x000fc40003f45270 */
[----:B--2---:R-:W-:-:S11]  /*23a60*/  SHF.R.S32.HI R28, RZ, 0x1f, R10 ;  /* 0x0000001fff1c7819 */ /* 0x004fd6000001140a */
[----:B0-----:R-:W-:Y:S05]  /*23a70*/  @!P2 BRA `(.L_x_1650) ;  /* 0x000000000004a947 */ /* 0x001fea0003800000 */
[----:B------:R-:W-:Y:S01]  /*23a80*/  BPT.TRAP 0x1 ;  /* 0x000000040000795c */ /* 0x000fe20000300000 */
.L_x_1650:
[----:B------:R-:W-:Y:S01]  /*23a90*/  IMAD R6, R3, 0x8, R18 ;  /* 0x0000000803067824 */ /* 0x000fe200078e0212 */
[----:B------:R-:W-:Y:S01]  /*23aa0*/  SHF.L.U32 R29, R2, 0x1f, RZ ;  /* 0x0000001f021d7819 */ /* 0x000fe200000006ff */
[----:B------:R-:W-:Y:S01]  /*23ab0*/  BSSY B0, `(.L_x_1651) ;  /* 0x0000004000007945 */ /* 0x000fe20003800000 */
[----:B------:R-:W-:Y:S02]  /*23ac0*/  SHF.R.S32.HI R23, RZ, 0x1f, R7 ;  /* 0x0000001fff177819 */ /* 0x000fe40000011407 */
[----:B------:R-:W0:Y:S02]  /*23ad0*/  SYNCS.PHASECHK.TRANS64.TRYWAIT P0, [R6+URZ+0x13280], R29 ;  /* 0x0132801d060075a7 */ /* 0x000e24000800017f */
[----:B0-----:R-:W-:Y:S05]  /*23ae0*/  @!P0 BRA `(.L_x_1652) ;  /* 0x0000004c00c88947 */ /* 0x001fea0003800000 */
.L_x_1791:
[----:B------:R-:W-:Y:S05]  /*23af0*/  BSYNC B0 ;  /* 0x0000000000007941 */ /* 0x000fea0003800000 */
.L_x_1651:
[----:B------:R-:W2:Y:S01]  /*23b00*/  LDL R14, [R1+0x2c] ;  /* 0x00002c00010e7983 */ /* 0x000ea20000100800 */
[----:B------:R-:W-:Y:S01]  /*23b10*/  ULDC.64 UR4, c[0x0][0x328] ;  /* 0x0000ca0000047ab9 */ /* 0x000fe20000000a00 */
[----:B------:R-:W-:Y:S02]  /*23b20*/  ULDC.64 UR6, c[0x0][0x338] ;  /* 0x0000ce0000067ab9 */ /* 0x000fe40000000a00 */
[----:B------:R-:W2:Y:S01]  /*23b30*/  LDL R13, [R1] ;  /* 0x00000000010d7983 */ /* 0x000ea20000100800 */
[----:B------:R-:W-:Y:S01]  /*23b40*/  IMAD R4, R23, UR4, RZ ;  /* 0x0000000417047c24 */ /* 0x000fe2000f8e02ff */
[----:B------:R-:W-:Y:S01]  /*23b50*/  SHF.R.S32.HI R25, RZ, 0x1f, R0 ;  /* 0x0000001fff197819 */ /* 0x000fe20000011400 */
[C---:B------:R-:W-:Y:S01]  /*23b60*/  IMAD.WIDE.U32 R2, R7.reuse, UR4, RZ ;  /* 0x0000000407027c25 */ /* 0x040fe2000f8e00ff */
[----:B------:R-:W1:Y:S01]  /*23b70*/  S2R R11, SR_TID.X ;  /* 0x00000000000b7919 */ /* 0x000e620000002100 */
[----:B-----5:R-:W-:Y:S01]  /*23b80*/  SHF.R.S32.HI R26, RZ, 0x1f, R9 ;  /* 0x0000001fff1a7819 */ /* 0x020fe20000011409 */
[----:B------:R-:W3:Y:S01]  /*23b90*/  LDC R12, c[0x0][0x2f4] ;  /* 0x0000bd00ff0c7b82 */ /* 0x000ee20000000800 */
[----:B------:R-:W-:-:S02]  /*23ba0*/  IMAD R4, R7, UR5, R4 ;  /* 0x0000000507047c24 */ /* 0x000fc4000f8e0204 */
        /* <DEDUP_REMOVED lines=33> */
[----:B-1----:R-:W-:-:S03]  /*23dc0*/  IMAD.SHL.U32 R11, R3, 0x10, RZ ;  /* 0x00000010030b7824 */ /* 0x002fc600078e00ff */
[----:B------:R-:W1:Y:S02]  /*23dd0*/  SHFL.IDX PT, R3, R5, RZ, 0x1c1f ;  /* 0x001c1fff05037589 */ /* 0x000e6400000e0000 */
        /* <DEDUP_REMOVED lines=20> */
.L_x_1803:
[----:B------:R-:W3:Y:S02]  /*23f20*/  S2R R3, SR_TID.X ;  /* 0x0000000000037919 */ /* 0x000ee40000002100 */
[----:B---3--:R-:W-:-:S05]  /*23f30*/  IMAD.SHL.U32 R3, R3, 0x10, RZ ;  /* 0x0000001003037824 */ /* 0x008fca00078e00ff */
        /* <DEDUP_REMOVED lines=9> */
.L_x_1654:
        /* <DEDUP_REMOVED lines=11> */
.L_x_1655:
[----:B------:R2:W-:Y:S01]  /*24080*/  SYNCS.ARRIVE.TRANS64.A1T0 RZ, [R6+URZ+0x13270], RZ ;  /* 0x013270ff06ff79a7 */ /* 0x0005e2000810003f */
[----:B------:R-:W-:Y:S05]  /*24090*/  @!P3 BRA `(.L_x_1656) ;  /* 0x000000000004b947 */ /* 0x000fea0003800000 */
[----:B------:R-:W-:Y:S01]  /*240a0*/  BPT.TRAP 0x1 ;  /* 0x000000040000795c */ /* 0x000fe20000300000 */
.L_x_1656:
[----:B------:R-:W3:Y:S01]  /*240b0*/  SYNCS.PHASECHK.TRANS64.TRYWAIT P0, [R6+URZ+0x13240], R29 ;  /* 0x0132401d060075a7 */ /* 0x000ee2000800017f */
[----:B------:R-:W-:Y:S04]  /*240c0*/  BSSY B0, `(.L_x_1657) ;  /* 0x0000002000007945 */ /* 0x000fe80003800000 */
[----:B---3--:R-:W-:Y:S05]  /*240d0*/  @!P0 BRA `(.L_x_1658) ;  /* 0x0000004c00fc8947 */ /* 0x008fea0003800000 */
.L_x_1804:
[----:B------:R-:W-:Y:S05]  /*240e0*/  BSYNC B0 ;  /* 0x0000000000007941 */ /* 0x000fea0003800000 */
.L_x_1657:
        /* <DEDUP_REMOVED lines=16> */
[----:B----4-:R-:W-:Y:S02]  /*241f0*/  IMAD.SHL.U32 R19, R11, 0x10, RZ ;  /* 0x000000100b137824 */ /* 0x010fe400078e00ff */
[----:B------:R-:W-:Y:S01]  /*24200*/  IMAD.IADD R3, R3, 0x1, R7 ;  /* 0x0000000103037824 */ /* 0x000fe200078e0207 */
[----:B------:R-:W4:Y:S01]  /*24210*/  LDC R11, c[0x0][0x2f4] ;  /* 0x0000bd00ff0b7b82 */ /* 0x000f220000000800 */
[----:B------:R-:W-:Y:S01]  /*24220*/  IMAD R0, R26, UR6, RZ ;  /* 0x000000061a007c24 */ /* 0x000fe2000f8e02ff */
[----:B------:R-:W-:Y:S01]  /*24230*/  LOP3.LUT R19, R19, 0x30, RZ, 0xc0, !PT ;  /* 0x0000003013137812 */ /* 0x000fe200078ec0ff */
        /* <DEDUP_REMOVED lines=10> */
[----:B------:R-:W-:Y:S02]  /*242e0*/  IADD3 R7, P0, R2, UR6, RZ ;  /* 0x0000000602077c10 */ /* 0x000fe4000ff1e0ff */
[----:B----4-:R-:W-:-:S02]  /*242f0*/  ISETP.GE.AND P2, PT, R19, R11, PT ;  /* 0x0000000b1300720c */ /* 0x010fc40003f46270 */
[----:B------:R-:W-:Y:S01]  /*24300*/  IADD3.X R4, R9, UR7, R3, P0, !PT ;  /* 0x0000000709047c10 */ /* 0x000fe200087fe403 */
[----:B------:R-:W-:Y:S10]  /*24310*/  BRA.DIV UR4, `(.L_x_1659) ;  /* 0x0000004e04807947 */ /* 0x000ff4000b800000 */
        /* <DEDUP_REMOVED lines=22> */
.L_x_1816:
[----:B0-----:R-:W-:-:S05]  /*24480*/  IADD3 R2, P0, R19, R2, RZ ;  /* 0x0000000213027210 */ /* 0x001fca0007f1e0ff */
[----:B------:R-:W-:Y:S01]  /*24490*/  IMAD.X R3, RZ, RZ, R4, P0 ;  /* 0x000000ffff037224 */ /* 0x000fe200000e0604 */
[----:B------:R-:W-:-:S04]  /*244a0*/  PLOP3.LUT P0, PT, PT, PT, PT, 0x80, 0x0 ;  /* 0x000000000000781c */ /* 0x000fc80003f0f070 */
[----:B------:R-:W-:Y:S01]  /*244b0*/  @!PT LDS RZ, [RZ] ;  /* 0x00000000fffff984 */ /* 0x000fe20000000800 */
[----:B------:R-:W-:Y:S01]  /*244c0*/  @!PT LDS RZ, [RZ] ;  /* 0x00000000fffff984 */ /* 0x000fe20000000800 */
[----:B------:R-:W-:Y:S01]  /*244d0*/  @!PT LDS RZ, [RZ] ;  /* 0x00000000fffff984 */ /* 0x000fe20000000800 */
[----:B------:R0:W-:Y:S01]  /*244e0*/  LDGSTS.E.BYPASS.LTC128B.128 [R8+0x10000], desc[UR44][R2.64], !P2 ;  /* 0x1000000002087fae */ /* 0x0001e2000d101d6c */
[----:B------:R-:W-:-:S08]  /*244f0*/  NOP ;  /* 0x0000000000007918 */ /* 0x000fd00000000000 */
.L_x_1660:
        /* <DEDUP_REMOVED lines=11> */
.L_x_1661:
[----:B------:R-:W5:Y:S01]  /*245b0*/  LDL R0, [R1+0x50] ;  /* 0x0000500001007983 */ /* 0x000f620000100800 */
[----:B------:R0:W-:Y:S01]  /*245c0*/  SYNCS.ARRIVE.TRANS64.A1T0 RZ, [R6+URZ+0x13230], RZ ;  /* 0x013230ff06ff79a7 */ /* 0x0001e2000810003f */
[----:B-----5:R-:W-:-:S13]  /*245d0*/  ISETP.NE.AND P0, PT, R0, 0x3, PT ;  /* 0x000000030000780c */ /* 0x020fda0003f05270 */
[----:B0-----:R-:W-:Y:S05]  /*245e0*/  @!P0 BRA `(.L_x_1662) ;  /* 0x0000000000048947 */ /* 0x001fea0003800000 */
[----:B------:R-:W-:Y:S01]  /*245f0*/  BPT.TRAP 0x1 ;  /* 0x000000040000795c */ /* 0x000fe20000300000 */
.L_x_1662:
[----:B------:R-:W-:Y:S01]  /*24600*/  LOP3.LUT R0, R22, 0x1, RZ, 0x3c, !PT ;  /* 0x0000000116007812 */ /* 0x000fe200078e3cff */
[----:B------:R-:W-:Y:S01]  /*24610*/  IMAD R2, R21, 0x8, R18 ;  /* 0x0000000815027824 */ /* 0x000fe200078e0212 */
[----:B------:R-:W-:Y:S02]  /*24620*/  BSSY B0, `(.L_x_1663) ;  /* 0x0000004000007945 */ /* 0x000fe40003800000 */
[----:B------:R-:W-:-:S04]  /*24630*/  SHF.L.U32 R0, R0, 0x1f, RZ ;  /* 0x0000001f00007819 */ /* 0x000fc800000006ff */
[----:B------:R-:W0:Y:S02]  /*24640*/  SYNCS.PHASECHK.TRANS64.TRYWAIT P2, [R2+URZ+0x13270], R0 ;  /* 0x01327000020075a7 */ /* 0x000e24000804017f */
[----:B0-----:R-:W-:Y:S05]  /*24650*/  @!P2 BRA `(.L_x_1664) ;  /* 0x00000050000ca947 */ /* 0x001fea0003800000 */
.L_x_1817:
[----:B------:R-:W-:Y:S05]  /*24660*/  BSYNC B0 ;  /* 0x0000000000007941 */ /* 0x000fea0003800000 */
.L_x_1663:
[----:B------:R-:W5:Y:S02]  /*24670*/  LDL R3, [R1+0x68] ;  /* 0x0000680001037983 */ /* 0x000f640000100800 */
[----:B-----5:R-:W-:-:S13]  /*24680*/  ISETP.NE.AND P2, PT, R3, 0x3, PT ;  /* 0x000000030300780c */ /* 0x020fda0003f45270 */
[----:B------:R-:W-:Y:S05]  /*24690*/  @!P2 BRA `(.L_x_1665) ;  /* 0x000000000004a947 */ /* 0x000fea0003800000 */
[----:B------:R-:W-:Y:S01]  /*246a0*/  BPT.TRAP 0x1 ;  /* 0x000000040000795c */ /* 0x000fe20000300000 */
.L_x_1665:
[----:B------:R-:W-:Y:S01]  /*246b0*/  SHF.L.U32 R0, R22, 0x1f, RZ ;  /* 0x0000001f16007819 */ /* 0x000fe200000006ff */
[----:B------:R-:W-:-:S03]  /*246c0*/  IMAD R3, R21, 0x2800, RZ ;  /* 0x0000280015037824 */ /* 0x000fc600078e02ff */
[----:B------:R-:W0:Y:S02]  /*246d0*/  SYNCS.PHASECHK.TRANS64.TRYWAIT P2, [R2+URZ+0x13260], R0 ;  /* 0x01326000020075a7 */ /* 0x000e24000804017f */
[----:B0-----:R-:W-:Y:S05]  /*246e0*/  @!P2 BRA `(.L_x_1666) ;  /* 0x0000004c00fca947 */ /* 0x001fea0003800000 */
.L_x_1818:
        /* <DEDUP_REMOVED lines=47> */
.L_x_1667:
[----:B--2---:R2:W-:Y:S01]  /*249e0*/  SYNCS.ARRIVE.TRANS64.A1T0 RZ, [R2+URZ+0x13250], RZ ;  /* 0x013250ff02ff79a7 */ /* 0x0045e2000810003f */
[----:B------:R-:W-:Y:S06]  /*249f0*/  BAR.SYNC.DEFER_BLOCKING 0x2, 0x80 ;  /* 0x0082000000007b1d */ /* 0x000fec0000010000 */
[----:B------:R-:W-:Y:S05]  /*24a00*/  @!P0 BRA `(.L_x_1668) ;  /* 0x0000000000048947 */ /* 0x000fea0003800000 */
[----:B------:R-:W-:Y:S01]  /*24a10*/  BPT.TRAP 0x1 ;  /* 0x000000040000795c */ /* 0x000fe20000300000 */
.L_x_1668:
[----:B------:R-:W3:Y:S01]  /*24a20*/  LDL R0, [R1+0x28] ;  /* 0x0000280001007983 */ /* 0x000ee20000100800 */
[----:B--2---:R-:W-:-:S03]  /*24a30*/  VIADD R2, R2, 0x13280 ;  /* 0x0001328002027836 */ /* 0x004fc60000000000 */
[----:B------:R2:W5:Y:S04]  /*24a40*/  LDL R21, [R1] ;  /* 0x0000000001157983 */ /* 0x0005680000100800 */
[----:B------:R2:W5:Y:S01]  /*24a50*/  LDL R22, [R1+0x10] ;  /* 0x0000100001167983 */ /* 0x0005620000100800 */
[----:B---3--:R-:W-:-:S04]  /*24a60*/  PRMT R2, R0, 0x654, R2 ;  /* 0x0000065400027816 */ /* 0x008fc80000000002 */
[----:B------:R2:W-:Y:S01]  /*24a70*/  SYNCS.ARRIVE.TRANS64.RED.A1T0 RZ, [R2+URZ], RZ ;  /* 0x000000ff02ff79a7 */ /* 0x0005e2000810043f */
[----:B------:R-:W-:Y:S05]  /*24a80*/  @P1 BRA `(.L_x_1669) ;  /* 0xffffffe800dc1947 */ /* 0x000fea000383ffff */
.L_x_1649:
        /* <DEDUP_REMOVED lines=19> */
.L_x_1671:
[----:B------:R-:W-:Y:S05]  /*24bc0*/  BSYNC B0 ;  /* 0x0000000000007941 */ /* 0x000fea0003800000 */
.L_x_1670:
[----:B------:R-:W-:Y:S05]  /*24bd0*/  @!P0 BRA `(.L_x_1672) ;  /* 0x0000000000048947 */ /* 0x000fea0003800000 */
[----:B------:R-:W-:Y:S01]  /*24be0*/  BPT.TRAP 0x1 ;  /* 0x000000040000795c */ /* 0x000fe20000300000 */
.L_x_1672:
[----:B------:R-:W2:Y:S04]  /*24bf0*/  LDL R0, [R1+0x10] ;  /* 0x0000100001007983 */ /* 0x000ea80000100800 */
[----:B------:R-:W3:Y:S01]  /*24c00*/  LDL R2, [R1] ;  /* 0x0000000001027983 */ /* 0x000ee20000100800 */
[----:B------:R-:W-:Y:S01]  /*24c10*/  BSSY B0, `(.L_x_1673) ;  /* 0x0000006000007945 */ /* 0x000fe20003800000 */
[----:B--2---:R-:W-:-:S04]  /*24c20*/  LOP3.LUT R0, R0, 0x1, RZ, 0x3c, !PT ;  /* 0x0000000100007812 */ /* 0x004fc800078e3cff */
[----:B------:R-:W-:Y:S01]  /*24c30*/  SHF.L.U32 R0, R0, 0x1f, RZ ;  /* 0x0000001f00007819 */ /* 0x000fe200000006ff */
[----:B---3--:R-:W-:-:S04]  /*24c40*/  IMAD R3, R2, 0x8, R18 ;  /* 0x0000000802037824 */ /* 0x008fc800078e0212 */
[----:B------:R-:W0:Y:S02]  /*24c50*/  SYNCS.PHASECHK.TRANS64.TRYWAIT P1, [R3+URZ+0x13270], R0 ;  /* 0x01327000030075a7 */ /* 0x000e24000802017f */
[----:B0-----:R-:W-:Y:S05]  /*24c60*/  @!P1 BRA `(.L_x_1674) ;  /* 0x0000004800b09947 */ /* 0x001fea0003800000 */
.L_x_1819:
[----:B------:R-:W-:Y:S05]  /*24c70*/  BSYNC B0 ;  /* 0x0000000000007941 */ /* 0x000fea0003800000 */
.L_x_1673:
[----:B------:R-:W2:Y:S02]  /*24c80*/  LDL R2, [R1+0x68] ;  /* 0x0000680001027983 */ /* 0x000ea40000100800 */
[----:B--2---:R-:W-:-:S13]  /*24c90*/  ISETP.NE.AND P1, PT, R2, 0x3, PT ;  /* 0x000000030200780c */ /* 0x004fda0003f25270 */
[----:B------:R-:W-:Y:S05]  /*24ca0*/  @!P1 BRA `(.L_x_1675) ;  /* 0x0000000000049947 */ /* 0x000fea0003800000 */
[----:B------:R-:W-:Y:S01]  /*24cb0*/  BPT.TRAP 0x1 ;  /* 0x000000040000795c */ /* 0x000fe20000300000 */
.L_x_1675:
[----:B0-----:R-:W2:Y:S02]  /*24cc0*/  LDL R0, [R1+0x10] ;  /* 0x0000100001007983 */ /* 0x001ea40000100800 */
[----:B--2---:R-:W-:-:S04]  /*24cd0*/  SHF.L.U32 R0, R0, 0x1f, RZ ;  /* 0x0000001f00007819 */ /* 0x004fc800000006ff */
[----:B------:R-:W0:Y:S02]  /*24ce0*/  SYNCS.PHASECHK.TRANS64.TRYWAIT P1, [R3+URZ+0x13260], R0 ;  /* 0x01326000030075a7 */ /* 0x000e24000802017f */
[----:B0-----:R-:W-:Y:S05]  /*24cf0*/  @!P1 BRA `(.L_x_1676) ;  /* 0x0000004800a09947 */ /* 0x001fea0003800000 */
.L_x_1820:
[----:B------:R-:W2:Y:S04]  /*24d00*/  LDL R12, [R1] ;  /* 0x00000000010c7983 */ /* 0x000ea80000100800 */
[----:B------:R-:W3:Y:S04]  /*24d10*/  LDL R4, [R1+0x38] ;  /* 0x0000380001047983 */ /* 0x000ee80000100800 */
[----:B------:R-:W4:Y:S04]  /*24d20*/  LDL R10, [R1+0x34] ;  /* 0x00003400010a7983 */ /* 0x000f280000100800 */
[----:B------:R-:W4:Y:S01]  /*24d30*/  LDL R13, [R1+0x68] ;  /* 0x00006800010d7983 */ /* 0x000f220000100800 */
[----:B------:R-:W-:Y:S05]  /*24d40*/  WARPSYNC.ALL ;  /* 0x0000000000007948 */ /* 0x000fea0003800000 */
[----:B--2---:R-:W-:-:S05]  /*24d50*/  IMAD R2, R12, 0x2800, RZ ;  /* 0x000028000c027824 */ /* 0x004fca00078e02ff */
[----:B---3--:R-:W-:-:S05]  /*24d60*/  LOP3.LUT R5, R2, R4, RZ, 0xfc, !PT ;  /* 0x0000000402057212 */ /* 0x008fca00078efcff */
[----:B0-----:R-:W-:-:S05]  /*24d70*/  IMAD.IADD R0, R18, 0x1, R5 ;  /* 0x0000000112007824 */ /* 0x001fca00078e0205 */
[----:B------:R-:W0:Y:S01]  /*24d80*/  LDSM.16.MT88.4 R4, [R0+0x6000] ;  /* 0x006000000004783b */ /* 0x000e220000004200 */
[----:B----4-:R-:W-:-:S05]  /*24d90*/  LOP3.LUT R2, R2, R10, RZ, 0xfc, !PT ;  /* 0x0000000a02027212 */ /* 0x010fca00078efcff */
        /* <DEDUP_REMOVED lines=39> */
.L_x_1677:
[----:B--2---:R2:W-:Y:S01]  /*25010*/  SYNCS.ARRIVE.TRANS64.A1T0 RZ, [R3+URZ+0x13250], RZ ;  /* 0x013250ff03ff79a7 */ /* 0x0045e2000810003f */
[----:B------:R-:W-:Y:S06]  /*25020*/  BAR.SYNC.DEFER_BLOCKING 0x2, 0x80 ;  /* 0x0082000000007b1d */ /* 0x000fec0000010000 */
[----:B------:R-:W-:Y:S05]  /*25030*/  @!P0 BRA `(.L_x_1678) ;  /* 0x0000000000048947 */ /* 0x000fea0003800000 */
[----:B------:R-:W-:Y:S01]  /*25040*/  BPT.TRAP 0x1 ;  /* 0x000000040000795c */ /* 0x000fe20000300000 */
.L_x_1678:
[----:B------:R-:W3:Y:S04]  /*25050*/  LDL R0, [R1+0x28] ;  /* 0x0000280001007983 */ /* 0x000ee80000100800 */
[----:B------:R-:W4:Y:S01]  /*25060*/  LDL.LU R4, [R1+0x10] ;  /* 0x0000100001047983 */ /* 0x000f220000300800 */
[----:B--2---:R-:W-:-:S05]  /*25070*/  VIADD R3, R3, 0x13280 ;  /* 0x0001328003037836 */ /* 0x004fca0000000000 */
[----:B---3--:R-:W-:Y:S01]  /*25080*/  PRMT R3, R0, 0x654, R3 ;  /* 0x0000065400037816 */ /* 0x008fe20000000003 */
[----:B------:R-:W-:-:S03]  /*25090*/  VIADD R0, R12, 0x1 ;  /* 0x000000010c007836 */ /* 0x000fc60000000000 */
[----:B------:R2:W-:Y:S02]  /*250a0*/  SYNCS.ARRIVE.TRANS64.RED.A1T0 RZ, [R3+URZ], RZ ;  /* 0x000000ff03ff79a7 */ /* 0x0005e4000810043f */
[----:B------:R-:W-:-:S04]  /*250b0*/  ISETP.NE.AND P0, PT, R0, 0x2, PT ;  /* 0x000000020000780c */ /* 0x000fc80003f05270 */
[----:B0-----:R-:W-:Y:S02]  /*250c0*/  SEL R2, RZ, 0x1, P0 ;  /* 0x00000001ff027807 */ /* 0x001fe40000000000 */
[----:B------:R-:W-:Y:S02]  /*250d0*/  SEL R0, R0, RZ, P0 ;  /* 0x000000ff00007207 */ /* 0x000fe40000000000 */
[----:B----4-:R-:W-:-:S03]  /*250e0*/  LOP3.LUT R4, R4, R2, RZ, 0x3c, !PT ;  /* 0x0000000204047212 */ /* 0x010fc600078e3cff */
[----:B------:R2:W-:Y:S04]  /*250f0*/  STL [R1], R0 ;  /* 0x0000000001007387 */ /* 0x0005e80000100800 */
[----:B------:R2:W-:Y:S02]  /*25100*/  STL [R1+0x10], R4 ;  /* 0x0000100401007387 */ /* 0x0005e40000100800 */
.L_x_1619:
[----:B------:R-:W-:-:S13]  /*25110*/  LOP3.LUT P0, RZ, R16, 0x10, RZ, 0xc0, !PT ;  /* 0x0000001010ff7812 */ /* 0x000fda000780c0ff */
[----:B------:R-:W-:Y:S05]  /*25120*/  @!P0 BRA `(.L_x_1679) ;  /* 0x0000000000288947 */ /* 0x000fea0003800000 */
[----:B------:R-:W-:Y:S05]  /*25130*/  WARPSYNC.ALL ;  /* 0x0000000000007948 */ /* 0x000fea0003800000 */
[----:B------:R-:W2:Y:S08]  /*25140*/  S2UR UR4, SR_CgaCtaId ;  /* 0x00000000000479c3 */ /* 0x000eb00000008800 */
[----:B------:R-:W-:Y:S01]  /*25150*/  BAR.SYNC.DEFER_BLOCKING 0x5, 0x200 ;  /* 0x0148000000007b1d */ /* 0x000fe20000010000 */
[----:B------:R-:W-:Y:S01]  /*25160*/  MOV R18, 0x400 ;  /* 0x0000040000127802 */ /* 0x000fe20000000f00 */
[----:B--2---:R-:W-:-:S05]  /*25170*/  IMAD.U32 R0, RZ, RZ, UR4 ;  /* 0x00000004ff007e24 */ /* 0x004fca000f8e00ff */
[----:B------:R-:W-:Y:S01]  /*25180*/  LEA R18, R0, R18, 0x18 ;  /* 0x0000001200127211 */ /* 0x000fe200078ec0ff */
[----:B------:R0:W-:Y:S04]  /*25190*/  STL [R1+0x28], R0 ;  /* 0x0000280001007387 */ /* 0x0001e80000100800 */
[----:B------:R0:W2:Y:S01]  /*251a0*/  LDS.128 R24, [R18+0x132d0] ;  /* 0x0132d00012187984 */ /* 0x0000a20000000c00 */
[----:B------:R-:W-:Y:S06]  /*251b0*/  BAR.ARV 0x4, 0x200 ;  /* 0x0108000000007b1d */ /* 0x000fec0000002000 */
[----:B------:R-:W-:Y:S05]  /*251c0*/  BRA `(.L_x_1680) ;  /* 0x0000000c00e47947 */ /* 0x000fea0003800000 */
.L_x_1679:
[----:B--2---:R-:W0:Y:S01]  /*251d0*/  S2R R0, SR_TID.X ;  /* 0x0000000000007919 */ /* 0x004e220000002100 */
[----:B------:R-:W-:Y:S01]  /*251e0*/  UMOV UR4, 0xffffffff ;  /* 0xffffffff00047882 */ /* 0x000fe20000000000 */
[----:B0-----:R-:W-:-:S04]  /*251f0*/  LOP3.LUT R9, R0, 0x1f, RZ, 0xc0, !PT ;  /* 0x0000001f00097812 */ /* 0x001fc800078ec0ff */
[----:B------:R-:W-:Y:S01]  /*25200*/  ISETP.NE.AND P0, PT, R9, 0x1f, PT ;  /* 0x0000001f0900780c */ /* 0x000fe20003f05270 */
[----:B------:R-:W-:-:S12]  /*25210*/  BRA.DIV UR4, `(.L_x_1681) ;  /* 0x00000046046c7947 */ /* 0x000fd8000b800000 */
[----:B------:R-:W-:Y:S01]  /*25220*/  IMAD.IADD R0, R27, 0x1, R9 ;  /* 0x000000011b007824 */ /* 0x000fe200078e0209 */
[----:B------:R-:W-:-:S04]  /*25230*/  ULDC UR4, c[0x0][0xc3c] ;  /* 0x00030f0000047ab9 */ /* 0x000fc80000000800 */
[----:B------:R-:W-:-:S13]  /*25240*/  ISETP.GE.OR P1, PT, R0, UR4, !P0 ;  /* 0x0000000400007c0c */ /* 0x000fda000c726670 */
[----:B------:R-:W0:Y:S08]  /*25250*/  @!P1 LDC.64 R2, c[0x0][0xc80] ;  /* 0x00032000ff029b82 */ /* 0x000e300000000a00 */
[----:B------:R-:W2:Y:S01]  /*25260*/  @!P1 LDC.64 R4, c[0x0][0xc78] ;  /* 0x00031e00ff049b82 */ /* 0x000ea20000000a00 */
[----:B0-----:R-:W-:-:S05]  /*25270*/  @!P1 IMAD.WIDE R2, R0, 0x4, R2 ;  /* 0x0000000400029825 */ /* 0x001fca00078e0202 */
[----:B------:R2:W3:Y:S02]  /*25280*/  @!P1 LDG.E R7, desc[UR44][R2.64] ;  /* 0x0000002c02079981 */ /* 0x0004e4000c1e1900 */
[----:B--2---:R-:W-:-:S06]  /*25290*/  @!P1 IMAD.WIDE R2, R0, 0x4, R4 ;  /* 0x0000000400029825 */ /* 0x004fcc00078e0204 */
[----:B------:R-:W2:Y:S01]  /*252a0*/  @!P1 LDG.E R2, desc[UR44][R2.64] ;  /* 0x0000002c02029981 */ /* 0x000ea2000c1e1900 */
[----:B------:R-:W-:Y:S01]  /*252b0*/  IMAD.MOV.U32 R25, RZ, RZ, RZ ;  /* 0x000000ffff197224 */ /* 0x000fe200078e00ff */
[C---:B------:R-:W-:Y:S01]  /*252c0*/  ISETP.GE.U32.AND P2, PT, R9.reuse, 0x2, PT ;  /* 0x000000020900780c */ /* 0x040fe20003f46070 */
[----:B------:R-:W-:Y:S01]  /*252d0*/  IMAD.MOV.U32 R5, RZ, RZ, RZ ;  /* 0x000000ffff057224 */ /* 0x000fe200078e00ff */
[C---:B------:R-:W-:Y:S01]  /*252e0*/  ISETP.GE.U32.AND P3, PT, R9.reuse, 0x4, PT ;  /* 0x000000040900780c */ /* 0x040fe20003f66070 */
[----:B------:R-:W-:Y:S01]  /*252f0*/  SHFL.IDX PT, R0, R24, RZ, 0x1f ;  /* 0x00001fff18007589 */ /* 0x000fe200000e0000 */
[C---:B------:R-:W-:Y:S02]  /*25300*/  ISETP.GE.U32.AND P4, PT, R9.reuse, 0x8, PT ;  /* 0x000000080900780c */ /* 0x040fe40003f86070 */
[----:B------:R-:W-:Y:S01]  /*25310*/  ISETP.GE.U32.AND P5, PT, R9, 0x10, PT ;  /* 0x000000100900780c */ /* 0x000fe20003fa6070 */
[----:B------:R0:W-:Y:S02]  /*25320*/  SHFL.IDX PT, R6, R24, 0x1, 0x1f ;  /* 0x00201f0018067f89 */ /* 0x0001e400000e0000 */
[----:B0-----:R-:W-:-:S02]  /*25330*/  IMAD.MOV.U32 R24, RZ, RZ, RZ ;  /* 0x000000ffff187224 */ /* 0x001fc400078e00ff */
[----:B---3--:R-:W-:Y:S02]  /*25340*/  @!P1 IMAD.MOV.U32 R25, RZ, RZ, R7 ;  /* 0x000000ffff199224 */ /* 0x008fe400078e0007 */
[----:B--2---:R-:W-:Y:S01]  /*25350*/  @!P1 IMAD.MOV.U32 R5, RZ, RZ, R2 ;  /* 0x000000ffff059224 */ /* 0x004fe200078e0002 */
[----:B------:R-:W-:-:S03]  /*25360*/  ISETP.NE.AND P1, PT, R9, RZ, PT ;  /* 0x000000ff0900720c */ /* 0x000fc60003f25270 */
[----:B------:R-:W-:-:S05]  /*25370*/  IMAD R2, R5, R25, RZ ;  /* 0x0000001905027224 */ /* 0x000fca00078e02ff */
        /* <DEDUP_REMOVED lines=15> */
[----:B------:R0:W2:Y:S02]  /*25470*/  SHFL.IDX PT, R3, R2, 0x1f, 0x1f ;  /* 0x03e01f0002037f89 */ /* 0x0000a400000e0000 */
.L_x_1830:
[----:B------:R-:W-:Y:S02]  /*25480*/  ULDC UR4, c[0x0][0xc38] ;  /* 0x00030e0000047ab9 */ /* 0x000fe40000000800 */
[----:B------:R-:W-:-:S04]  /*25490*/  IMAD.U32 R7, RZ, RZ, UR4 ;  /* 0x00000004ff077e24 */ /* 0x000fc8000f8e00ff */
[----:B--2---:R-:W-:-:S04]  /*254a0*/  IMAD R3, R3, R7, RZ ;  /* 0x0000000703037224 */ /* 0x004fc800078e02ff */
[----:B------:R-:W-:-:S05]  /*254b0*/  IMAD.IADD R4, R6, 0x1, R3 ;  /* 0x0000000106047824 */ /* 0x000fca00078e0203 */
[----:B------:R-:W-:-:S13]  /*254c0*/  ISETP.GT.AND P6, PT, R4, R0, PT ;  /* 0x000000000400720c */ /* 0x000fda0003fc4270 */
[----:B------:R-:W-:Y:S05]  /*254d0*/  @P6 BRA `(.L_x_1682) ;  /* 0x0000000000a46947 */ /* 0x000fea0003800000 */
.L_x_1685:
        /* <DEDUP_REMOVED lines=11> */
[----:B------:R0:W2:Y:S02]  /*25590*/  @!P6 LDG.E R25, desc[UR44][R2.64] ;  /* 0x0000002c0219e981 */ /* 0x0000a4000c1e1900 */
[----:B0-----:R-:W0:Y:S02]  /*255a0*/  @!P6 LDC.64 R2, c[0x0][0xc78] ;  /* 0x00031e00ff02eb82 */ /* 0x001e240000000a00 */
[----:B0-----:R-:W-:-:S04]  /*255b0*/  @!P6 IMAD.WIDE R2, R5, 0x4, R2 ;  /* 0x000000040502e825 */ /* 0x001fc800078e0202 */
[----:B------:R-:W-:-:S06]  /*255c0*/  IMAD.MOV.U32 R5, RZ, RZ, RZ ;  /* 0x000000ffff057224 */ /* 0x000fcc00078e00ff */
        /* <DEDUP_REMOVED lines=20> */
.L_x_1838:
[----:B------:R-:W-:Y:S02]  /*25710*/  ULDC UR4, c[0x0][0xc38] ;  /* 0x00030e0000047ab9 */ /* 0x000fe40000000800 */
[----:B------:R-:W-:-:S04]  /*25720*/  IMAD.U32 R7, RZ, RZ, UR4 ;  /* 0x00000004ff077e24 */ /* 0x000fc8000f8e00ff */
[----:B--2---:R-:W-:-:S04]  /*25730*/  IMAD R3, R3, R7, RZ ;  /* 0x0000000703037224 */ /* 0x004fc800078e02ff */
[----:B------:R-:W-:-:S05]  /*25740*/  IMAD.IADD R4, R3, 0x1, R4 ;  /* 0x0000000103047824 */ /* 0x000fca00078e0204 */
[----:B------:R-:W-:-:S13]  /*25750*/  ISETP.GT.AND P6, PT, R4, R0, PT ;  /* 0x000000000400720c */ /* 0x000fda0003fc4270 */
[----:B------:R-:W-:Y:S05]  /*25760*/  @!P6 BRA `(.L_x_1685) ;  /* 0xfffffffc005ce947 */ /* 0x000fea000383ffff */
.L_x_1682:
[----:B------:R-:W-:Y:S01]  /*25770*/  IMAD.IADD R4, R4, 0x1, -R3 ;  /* 0x0000000104047824 */ /* 0x000fe200078e0a03 */
[----:B------:R-:W-:-:S03]  /*25780*/  UMOV UR4, 0xffffffff ;  /* 0xffffffff00047882 */ /* 0x000fc60000000000 */
[----:B------:R-:W-:-:S05]  /*25790*/  IMAD R3, R2, R7, R4 ;  /* 0x0000000702037224 */ /* 0x000fca00078e0204 */
[----:B------:R-:W-:Y:S01]  /*257a0*/  ISETP.GT.AND P6, PT, R3, R0, PT ;  /* 0x000000000300720c */ /* 0x000fe20003fc4270 */
[----:B------:R-:W-:-:S12]  /*257b0*/  BRA.DIV UR4, `(.L_x_1686) ;  /* 0x0000004a04307947 */ /* 0x000fd8000b800000 */
[----:B------:R-:W-:-:S04]  /*257c0*/  VOTE.ANY R3, PT, !P6 ;  /* 0x0000000000037806 */ /* 0x000fc800070e0100 */
[----:B------:R-:W2:Y:S02]  /*257d0*/  POPC R6, R3 ;  /* 0x0000000300067309 */ /* 0x000ea40000000000 */
[----:B--2---:R2:W3:Y:S01]  /*257e0*/  SHFL.IDX PT, R25, R25, R6, 0x1f ;  /* 0x00001f0619197589 */ /* 0x0044e200000e0000 */
[----:B------:R-:W-:-:S03]  /*257f0*/  IMAD.IADD R27, R6, 0x1, R27 ;  /* 0x00000001061b7824 */ /* 0x000fc600078e021b */
[----:B------:R2:W4:Y:S04]  /*25800*/  SHFL.IDX PT, R5, R5, R6, 0x1f ;  /* 0x00001f0605057589 */ /* 0x00052800000e0000 */
.L_x_1843:
[----:B------:R-:W-:-:S13]  /*25810*/  ISETP.NE.AND P0, PT, R3, RZ, PT ;  /* 0x000000ff0300720c */ /* 0x000fda0003f05270 */
[----:B------:R-:W-:Y:S05]  /*25820*/  @!P0 BRA `(.L_x_1687) ;  /* 0x0000000000108947 */ /* 0x000fea0003800000 */
[----:B------:R-:W-:Y:S01]  /*25830*/  UMOV UR4, 0xffffffff ;  /* 0xffffffff00047882 */ /* 0x000fe20000000000 */
[----:B--2---:R-:W-:Y:S02]  /*25840*/  VIADD R6, R6, 0xffffffff ;  /* 0xffffffff06067836 */ /* 0x004fe40000000000 */
[----:B------:R-:W-:Y:S05]  /*25850*/  BRA.DIV UR4, `(.L_x_1688) ;  /* 0x0000004a04687947 */ /* 0x000fea000b800000 */
[----:B------:R2:W0:Y:S02]  /*25860*/  SHFL.IDX PT, R24, R2, R6, 0x1f ;  /* 0x00001f0602187589 */ /* 0x00042400000e0000 */
.L_x_1687:
[----:B----4-:R-:W-:Y:S01]  /*25870*/  ISETP.NE.AND P0, PT, R5, 0x1, PT ;  /* 0x000000010500780c */ /* 0x010fe20003f05270 */
[----:B0-----:R-:W-:-:S04]  /*25880*/  IMAD R24, R24, R7, R4 ;  /* 0x0000000718187224 */ /* 0x001fc800078e0204 */
[----:B------:R-:W-:-:S08]  /*25890*/  IMAD.IADD R0, R0, 0x1, -R24 ;  /* 0x0000000100007824 */ /* 0x000fd000078e0a18 */
[----:B------:R-:W-:Y:S05]  /*258a0*/  @!P0 BRA `(.L_x_1689) ;  /* 0x0000000000e08947 */ /* 0x000fea0003800000 */
[----:B---3--:R-:W-:-:S04]  /*258b0*/  IABS R4, R25 ;  /* 0x0000001900047213 */ /* 0x008fc80000000000 */
[----:B--2---:R-:W0:Y:S08]  /*258c0*/  I2F.RP R6, R4 ;  /* 0x0000000400067306 */ /* 0x004e300000209400 */
        /* <DEDUP_REMOVED lines=17> */
[----:B------:R-:W-:-:S04]  /*259e0*/  IABS R4, R5 ;  /* 0x0000000500047213 */ /* 0x000fc80000000000 */
        /* <DEDUP_REMOVED lines=9> */
[----:B------:R-:W-:-:S03]  /*25a80*/  LOP3.LUT R2, R0, R25, RZ, 0x3c, !PT ;  /* 0x0000001900027212 */ /* 0x000fc600078e3cff */
[----:B------:R-:W-:Y:S01]  /*25a90*/  IMAD.MOV.U32 R3, RZ, RZ, R7 ;  /* 0x000000ffff037224 */ /* 0x000fe200078e0007 */
[----:B------:R-:W-:Y:S02]  /*25aa0*/  ISETP.GE.AND P2, PT, R2, RZ, PT ;  /* 0x000000ff0200720c */ /* 0x000fe40003f46270 */
[----:B------:R-:W-:-:S05]  /*25ab0*/  IABS R7, R5 ;  /* 0x0000000500077213 */ /* 0x000fca0000000000 */
[----:B------:R-:W-:-:S06]  /*25ac0*/  IMAD.MOV R7, RZ, RZ, -R7 ;  /* 0x000000ffff077224 */ /* 0x000fcc00078e0a07 */
[----:B------:R-:W-:Y:S01]  /*25ad0*/  @!P2 IMAD.MOV R3, RZ, RZ, -R3 ;  /* 0x000000ffff03a224 */ /* 0x000fe200078e0a03 */
[----:B------:R-:W-:-:S04]  /*25ae0*/  @!P1 LOP3.LUT R3, RZ, R25, RZ, 0x33, !PT ;  /* 0x00000019ff039212 */ /* 0x000fc800078e33ff */
[----:B------:R-:W-:-:S05]  /*25af0*/  IABS R2, R3 ;  /* 0x0000000300027213 */ /* 0x000fca0000000000 */
[----:B------:R-:W-:-:S04]  /*25b00*/  IMAD.HI.U32 R6, R6, R2, RZ ;  /* 0x0000000206067227 */ /* 0x000fc800078e00ff */
[----:B------:R-:W-:-:S05]  /*25b10*/  IMAD R2, R6, R7, R2 ;  /* 0x0000000706027224 */ /* 0x000fca00078e0202 */
[----:B------:R-:W-:-:S13]  /*25b20*/  ISETP.GT.U32.AND P1, PT, R4, R2, PT ;  /* 0x000000020400720c */ /* 0x000fda0003f24070 */
[----:B------:R-:W-:Y:S02]  /*25b30*/  @!P1 IMAD.IADD R2, R2, 0x1, -R4 ;  /* 0x0000000102029824 */ /* 0x000fe400078e0a04 */
[----:B------:R-:W-:Y:S01]  /*25b40*/  @!P1 VIADD R6, R6, 0x1 ;  /* 0x0000000106069836 */ /* 0x000fe20000000000 */
[----:B------:R-:W-:Y:S02]  /*25b50*/  ISETP.NE.AND P1, PT, R5, RZ, PT ;  /* 0x000000ff0500720c */ /* 0x000fe40003f25270 */
[----:B------:R-:W-:Y:S01]  /*25b60*/  ISETP.GE.U32.AND P0, PT, R2, R4, PT ;  /* 0x000000040200720c */ /* 0x000fe20003f06070 */
[----:B------:R-:W-:-:S04]  /*25b70*/  IMAD.MOV R2, RZ, RZ, -R3 ;  /* 0x000000ffff027224 */ /* 0x000fc800078e0a03 */
[----:B------:R-:W-:Y:S01]  /*25b80*/  IMAD R0, R25, R2, R0 ;  /* 0x0000000219007224 */ /* 0x000fe200078e0200 */
[----:B------:R-:W-:-:S04]  /*25b90*/  LOP3.LUT R2, R3, R5, RZ, 0x3c, !PT ;  /* 0x0000000503027212 */ /* 0x000fc800078e3cff */
[----:B------:R-:W-:-:S03]  /*25ba0*/  ISETP.GE.AND P2, PT, R2, RZ, PT ;  /* 0x000000ff0200720c */ /* 0x000fc60003f46270 */
[----:B------:R-:W-:-:S10]  /*25bb0*/  @P0 VIADD R6, R6, 0x1 ;  /* 0x0000000106060836 */ /* 0x000fd40000000000 */
[----:B------:R-:W-:Y:S01]  /*25bc0*/  @!P2 IMAD.MOV R6, RZ, RZ, -R6 ;  /* 0x000000ffff06a224 */ /* 0x000fe200078e0a06 */
[----:B------:R-:W-:-:S05]  /*25bd0*/  @!P1 LOP3.LUT R6, RZ, R5, RZ, 0x33, !PT ;  /* 0x00000005ff069212 */ /* 0x000fca00078e33ff */
[----:B------:R-:W-:-:S04]  /*25be0*/  IMAD.MOV R2, RZ, RZ, -R6 ;  /* 0x000000ffff027224 */ /* 0x000fc800078e0a06 */
[C---:B------:R-:W-:Y:S02]  /*25bf0*/  IMAD R2, R5.reuse, R2, R3 ;  /* 0x0000000205027224 */ /* 0x040fe400078e0203 */
[----:B------:R-:W-:-:S04]  /*25c00*/  IMAD R5, R5, 0x1000000, R6 ;  /* 0x0100000005057824 */ /* 0x000fc800078e0206 */
[----:B------:R-:W-:Y:S01]  /*25c10*/  IMAD R26, R2, 0x10000, R5 ;  /* 0x00010000021a7824 */ /* 0x000fe200078e0205 */
[----:B------:R-:W-:Y:S06]  /*25c20*/  BRA `(.L_x_1690) ;  /* 0x0000000000f47947 */ /* 0x000fec0003800000 */
.L_x_1689:
[----:B--2---:R-:W0:Y:S02]  /*25c30*/  LDC.64 R2, c[0x0][0xc90] ;  /* 0x00032400ff027b82 */ /* 0x004e240000000a00 */
[----:B0-----:R-:W-:-:S05]  /*25c40*/  IMAD.WIDE R2, R27, 0x4, R2 ;  /* 0x000000041b027825 */ /* 0x001fca00078e0202 */
[----:B------:R-:W3:Y:S02]  /*25c50*/  LDG.E R5, desc[UR44][R2.64] ;  /* 0x0000002c02057981 */ /* 0x000ee4000c1e1900 */
[----:B---3--:R-:W-:-:S05]  /*25c60*/  IMAD R4, R25, R5, RZ ;  /* 0x0000000519047224 */ /* 0x008fca00078e02ff */
[----:B------:R-:W-:-:S04]  /*25c70*/  IABS R6, R4 ;  /* 0x0000000400067213 */ /* 0x000fc80000000000 */
[----:B------:R-:W0:Y:S08]  /*25c80*/  I2F.RP R2, R6 ;  /* 0x0000000600027306 */ /* 0x000e300000209400 */
        /* <DEDUP_REMOVED lines=26> */
[----:B------:R-:W-:-:S04]  /*25e30*/  VIADDMNMX R5, R3, R7, R5, PT ;  /* 0x0000000703057246 */ /* 0x000fc80003800105 */
        /* <DEDUP_REMOVED lines=26> */
[----:B------:R-:W-:Y:S02]  /*25fe0*/  IMAD R26, R2, R5, R3 ;  /* 0x00000005021a7224 */ /* 0x000fe400078e0203 */
[----:B------:R-:W-:-:S07]  /*25ff0*/  IMAD.MOV.U32 R0, RZ, RZ, R2 ;  /* 0x000000ffff007224 */ /* 0x000fce00078e0002 */
.L_x_1690:
[----:B------:R-:W-:-:S05]  /*26000*/  LOP3.LUT R0, RZ, R0, RZ, 0x33, !PT ;  /* 0x00000000ff007212 */ /* 0x000fca00078e33ff */
[----:B------:R-:W-:Y:S01]  /*26010*/  IMAD.IADD R25, R25, 0x1, R0 ;  /* 0x0000000119197824 */ /* 0x000fe200078e0200 */
[----:B------:R-:W-:Y:S06]  /*26020*/  BRA `(.L_x_1691) ;  /* 0x00000000001c7947 */ /* 0x000fec0003800000 */
.L_x_1683:
[----:B------:R-:W-:Y:S01]  /*26030*/  UMOV UR4, URZ ;  /* 0x0000003f00047c82 */ /* 0x000fe20008000000 */
[----:B------:R-:W-:Y:S01]  /*26040*/  UMOV UR5, URZ ;  /* 0x0000003f00057c82 */ /* 0x000fe20008000000 */
[----:B------:R-:W-:Y:S01]  /*26050*/  ULDC UR6, c[0x0][0xc3c] ;  /* 0x00030f0000067ab9 */ /* 0x000fe20000000800 */
[----:B------:R-:W-:Y:S02]  /*26060*/  IMAD.MOV.U32 R24, RZ, RZ, R0 ;  /* 0x000000ffff187224 */ /* 0x000fe400078e0000 */
[----:B------:R-:W-:Y:S02]  /*26070*/  IMAD.U32 R25, RZ, RZ, UR4 ;  /* 0x00000004ff197e24 */ /* 0x000fe4000f8e00ff */
[----:B------:R-:W-:Y:S02]  /*26080*/  IMAD.U32 R26, RZ, RZ, UR5 ;  /* 0x00000005ff1a7e24 */ /* 0x000fe4000f8e00ff */
[----:B------:R-:W-:-:S07]  /*26090*/  IMAD.U32 R27, RZ, RZ, UR6 ;  /* 0x00000006ff1b7e24 */ /* 0x000fce000f8e00ff */
.L_x_1691:
[----:B------:R3:W2:Y:S01]  /*260a0*/  LDL R2, [R1+0x28] ;  /* 0x0000280001027983 */ /* 0x0006a20000100800 */
[----:B------:R-:W0:Y:S01]  /*260b0*/  S2R R0, SR_TID.X ;  /* 0x0000000000007919 */ /* 0x000e220000002100 */
[----:B------:R-:W-:Y:S05]  /*260c0*/  WARPSYNC.ALL ;  /* 0x0000000000007948 */ /* 0x000fea0003800000 */
[----:B0-----:R-:W-:Y:S01]  /*260d0*/  LOP3.LUT R0, R0, 0x1f, RZ, 0xc0, !PT ;  /* 0x0000001f00007812 */ /* 0x001fe200078ec0ff */
[----:B------:R-:W-:Y:S03]  /*260e0*/  BAR.SYNC.DEFER_BLOCKING 0x4, 0x200 ;  /* 0x0108000000007b1d */ /* 0x000fe60000010000 */
[----:B------:R-:W-:-:S13]  /*260f0*/  ISETP.NE.AND P0, PT, R0, RZ, PT ;  /* 0x000000ff0000720c */ /* 0x000fda0003f05270 */
[----:B------:R-:W-:Y:S01]  /*26100*/  @!P0 MOV R0, 0x400 ;  /* 0x0000040000008802 */ /* 0x000fe20000000f00 */
[----:B--2---:R-:W0:Y:S03]  /*26110*/  @!P0 S2R R2, SR_CgaCtaId ;  /* 0x0000000000028919 */ /* 0x004e260000008800 */
[----:B0-----:R-:W-:Y:S01]  /*26120*/  @!P0 LEA R18, R2, R0, 0x18 ;  /* 0x0000000002128211 */ /* 0x001fe200078ec0ff */
[----:B------:R3:W-:Y:S04]  /*26130*/  @!P0 STL [R1+0x28], R2 ;  /* 0x0000280201008387 */ /* 0x0007e80000100800 */
[----:B------:R3:W-:Y:S01]  /*26140*/  @!P0 STS.128 [R18+0x132d0], R24 ;  /* 0x0132d01812008388 */ /* 0x0007e20000000c00 */
[----:B------:R-:W-:Y:S06]  /*26150*/  BAR.ARV 0x5, 0x200 ;  /* 0x0148000000007b1d */ /* 0x000fec0000002000 */
.L_x_1680:
[----:B------:R-:W-:Y:S02]  /*26160*/  ULDC UR4, c[0x0][0xc3c] ;  /* 0x00030f0000047ab9 */ /* 0x000fe40000000800 */
[----:B--2---:R-:W-:-:S13]  /*26170*/  ISETP.GE.AND P0, PT, R27, UR4, PT ;  /* 0x000000041b007c0c */ /* 0x004fda000bf06270 */
[----:B------:R-:W-:Y:S05]  /*26180*/  @!P0 BRA `(.L_x_1692) ;  /* 0xffffff8c00948947 */ /* 0x000fea000383ffff */
[----:B------:R-:W-:Y:S05]  /*26190*/  BSYNC B7 ;  /* 0x0000000000077941 */ /* 0x000fea0003800000 */
.L_x_1562:
[----:B0-----:R-:W2:Y:S01]  /*261a0*/  LDL.LU R0, [R1+0x58] ;  /* 0x0000580001007983 */ /* 0x001ea20000300800 */
[----:B------:R-:W-:Y:S01]  /*261b0*/  BSSY B0, `(.L_x_1693) ;  /* 0x000000b000007945 */ /* 0x000fe20003800000 */
[----:B------:R-:W0:Y:S01]  /*261c0*/  S2R R5, SR_CgaCtaId ;  /* 0x0000000000057919 */ /* 0x000e220000008800 */
[----:B--2---:R-:W-:-:S05]  /*261d0*/  VIADD R0, R0, 0x1 ;  /* 0x0000000100007836 */ /* 0x004fca0000000000 */
[----:B---3--:R-:W-:-:S04]  /*261e0*/  LEA.HI R2, R0, R0, RZ, 0x1 ;  /* 0x0000000000027211 */ /* 0x008fc800078f08ff */
[----:B------:R-:W-:Y:S02]  /*261f0*/  LOP3.LUT R3, R2, 0xfffffffe, RZ, 0xc0, !PT ;  /* 0xfffffffe02037812 */ /* 0x000fe400078ec0ff */
[----:B------:R-:W-:-:S03]  /*26200*/  MOV R2, 0x400 ;  /* 0x0000040000027802 */ /* 0x000fc60000000f00 */
[----:B------:R-:W-:Y:S01]  /*26210*/  IMAD.IADD R0, R0, 0x1, -R3 ;  /* 0x0000000100007824 */ /* 0x000fe200078e0a03 */
[----:B0-----:R-:W-:-:S04]  /*26220*/  LEA R5, R5, R2, 0x18 ;  /* 0x0000000205057211 */ /* 0x001fc800078ec0ff */
[----:B------:R-:W-:-:S04]  /*26230*/  SHF.L.U32 R0, R0, 0x1f, RZ ;  /* 0x0000001f00007819 */ /* 0x000fc800000006ff */
[----:B------:R-:W0:Y:S02]  /*26240*/  SYNCS.PHASECHK.TRANS64.TRYWAIT P0, [R5+URZ+0x13220], R0 ;  /* 0x01322000050075a7 */ /* 0x000e24000800017f */
[----:B0-----:R-:W-:Y:S05]  /*26250*/  @!P0 BRA `(.L_x_1694) ;  /* 0x0000004000148947 */ /* 0x001fea0003800000 */
.L_x_1846:
[----:B------:R-:W-:Y:S05]  /*26260*/  BSYNC B0 ;  /* 0x0000000000007941 */ /* 0x000fea0003800000 */
.L_x_1693:
[----:B------:R-:W-:-:S03]  /*26270*/  UMOV UR4, 0xffffffff ;  /* 0xffffffff00047882 */ /* 0x000fc60000000000 */
[----:B------:R-:W-:Y:S05]  /*26280*/  BRA.DIV UR4, `(.L_x_1695) ;  /* 0x00000042041c7947 */ /* 0x000fea000b800000 */
[----:B0-----:R-:W0:Y:S02]  /*26290*/  S2R R0, SR_TID.X ;  /* 0x0000000000007919 */ /* 0x001e240000002100 */
[----:B0-----:R-:W-:-:S04]  /*262a0*/  SHF.R.U32.HI R0, RZ, 0x5, R0 ;  /* 0x00000005ff007819 */ /* 0x001fc80000011600 */
[----:B------:R-:W-:-:S05]  /*262b0*/  LOP3.LUT R0, R0, 0x3, RZ, 0xc0, !PT ;  /* 0x0000000300007812 */ /* 0x000fca00078ec0ff */
[----:B------:R0:W2:Y:S02]  /*262c0*/  SHFL.IDX PT, R14, R0, RZ, 0x1f ;  /* 0x00001fff000e7589 */ /* 0x0000a400000e0000 */
.L_x_1849:
[----:B--2---:R-:W-:-:S13]  /*262d0*/  ISETP.NE.AND P0, PT, R14, RZ, PT ;  /* 0x000000ff0e00720c */ /* 0x004fda0003f05270 */
[----:B------:R-:W-:Y:S05]  /*262e0*/  @P0 BRA `(.L_x_1364) ;  /* 0x0000000000b40947 */ /* 0x000fea0003800000 */
[----:B------:R-:W-:-:S03]  /*262f0*/  UMOV UR4, 0xffffffff ;  /* 0xffffffff00047882 */ /* 0x000fc60000000000 */
[----:B------:R-:W-:Y:S05]  /*26300*/  BRA.DIV UR4, `(.L_x_1696) ;  /* 0x0000004204307947 */ /* 0x000fea000b800000 */
[----:B------:R-:W-:-:S13]  /*26310*/  ELECT P6, URZ, PT ;  /* 0x00000000003f782f */ /* 0x000fda00038c0000 */
.L_x_1852:
[----:B------:R-:W-:Y:S05]  /*26320*/  @!P6 BRA `(.L_x_1364) ;  /* 0x0000000000a4e947 */ /* 0x000fea0003800000 */
[----:B0-----:R-:W2:Y:S02]  /*26330*/  LDL.LU R0, [R1+0x30] ;  /* 0x0000300001007983 */ /* 0x001ea40000300800 */
[----:B--2---:R-:W-:-:S04]  /*26340*/  LOP3.LUT R0, R0, 0x2, RZ, 0xfc, !PT ;  /* 0x0000000200007812 */ /* 0x004fc800078efcff */
[----:B------:R-:W-:-:S13]  /*26350*/  ISETP.NE.AND P0, PT, R0, 0x3, PT ;  /* 0x000000030000780c */ /* 0x000fda0003f05270 */
[----:B------:R-:W-:Y:S05]  /*26360*/  @!P0 BRA `(.L_x_1697) ;  /* 0x0000000000048947 */ /* 0x000fea0003800000 */
[----:B------:R-:W-:Y:S01]  /*26370*/  BPT.TRAP 0x1 ;  /* 0x000000040000795c */ /* 0x000fe20000300000 */
.L_x_1697:
[----:B------:R-:W2:Y:S04]  /*26380*/  LDL R2, [R1+0x10] ;  /* 0x0000100001027983 */ /* 0x000ea80000100800 */
[----:B------:R-:W3:Y:S01]  /*26390*/  LDL.LU R0, [R1] ;  /* 0x0000000001007983 */ /* 0x000ee20000300800 */
[----:B--2---:R-:W-:Y:S01]  /*263a0*/  SHF.L.U32 R3, R2, 0x1f, RZ ;  /* 0x0000001f02037819 */ /* 0x004fe200000006ff */
[C---:B---3--:R-:W-:Y:S02]  /*263b0*/  IMAD R4, R0.reuse, 0x8, R5 ;  /* 0x0000000800047824 */ /* 0x048fe400078e0205 */
[----:B------:R-:W-:Y:S02]  /*263c0*/  VIADD R0, R0, 0x1 ;  /* 0x0000000100007836 */ /* 0x000fe40000000000 */
[----:B------:R-:W0:Y:S03]  /*263d0*/  SYNCS.PHASECHK.TRANS64.TRYWAIT P1, [R4+URZ+0x13240], R3 ;  /* 0x01324003040075a7 */ /* 0x000e26000802017f */
[----:B------:R-:W-:-:S04]  /*263e0*/  ISETP.NE.AND P2, PT, R0, 0x2, PT ;  /* 0x000000020000780c */ /* 0x000fc80003f45270 */
[----:B------:R-:W-:Y:S01]  /*263f0*/  SEL R2, RZ, 0x1, P2 ;  /* 0x00000001ff027807 */ /* 0x000fe20001000000 */
[----:B0-----:R-:W-:Y:S08]  /*26400*/  @!P1 BRA `(.L_x_1698) ;  /* 0x0000004000109947 */ /* 0x001ff00003800000 */
.L_x_1853:
[----:B------:R-:W2:Y:S01]  /*26410*/  LDL.LU R6, [R1+0x10] ;  /* 0x0000100001067983 */ /* 0x000ea20000300800 */
[----:B------:R-:W-:Y:S02]  /*26420*/  SEL R0, R0, RZ, P2 ;  /* 0x000000ff00007207 */ /* 0x000fe40001000000 */
[----:B--2---:R-:W-:Y:S01]  /*26430*/  LOP3.LUT R2, R6, R2, RZ, 0x3c, !PT ;  /* 0x0000000206027212 */ /* 0x004fe200078e3cff */
[----:B------:R-:W-:Y:S06]  /*26440*/  @!P0 BRA `(.L_x_1699) ;  /* 0x0000000000048947 */ /* 0x000fec0003800000 */
[----:B------:R-:W-:Y:S01]  /*26450*/  BPT.TRAP 0x1 ;  /* 0x000000040000795c */ /* 0x000fe20000300000 */
.L_x_1699:
[----:B------:R-:W-:Y:S01]  /*26460*/  IMAD R5, R0, 0x8, R5 ;  /* 0x0000000800057824 */ /* 0x000fe200078e0205 */
[----:B------:R-:W-:-:S04]  /*26470*/  SHF.L.U32 R0, R2, 0x1f, RZ ;  /* 0x0000001f02007819 */ /* 0x000fc800000006ff */
[----:B------:R-:W2:Y:S02]  /*26480*/  SYNCS.PHASECHK.TRANS64.TRYWAIT P1, [R5+URZ+0x13240], R0 ;  /* 0x01324000050075a7 */ /* 0x000ea4000802017f */
[----:B--2---:R-:W-:Y:S05]  /*26490*/  @!P1 BRA `(.L_x_1700) ;  /* 0x0000004000009947 */ /* 0x004fea0003800000 */
.L_x_1854:
[----:B------:R-:W-:Y:S05]  /*264a0*/  @!P0 BRA `(.L_x_1701) ;  /* 0x0000000000048947 */ /* 0x000fea0003800000 */
[----:B------:R-:W-:Y:S01]  /*264b0*/  BPT.TRAP 0x1 ;  /* 0x000000040000795c */ /* 0x000fe20000300000 */
.L_x_1701:
[----:B------:R-:W3:Y:S02]  /*264c0*/  SYNCS.PHASECHK.TRANS64.TRYWAIT P1, [R4+URZ+0x13260], R3 ;  /* 0x01326003040075a7 */ /* 0x000ee4000802017f */
[----:B---3--:R-:W-:Y:S05]  /*264d0*/  @!P1 BRA `(.L_x_1702) ;  /* 0x0000004000049947 */ /* 0x008fea0003800000 */
.L_x_1855:
[----:B------:R-:W-:Y:S05]  /*264e0*/  @!P0 BRA `(.L_x_1703) ;  /* 0x0000000000048947 */ /* 0x000fea0003800000 */
[----:B------:R-:W-:Y:S01]  /*264f0*/  BPT.TRAP 0x1 ;  /* 0x000000040000795c */ /* 0x000fe20000300000 */
.L_x_1703:
[----:B------:R-:W4:Y:S02]  /*26500*/  SYNCS.PHASECHK.TRANS64.TRYWAIT P1, [R5+URZ+0x13260], R0 ;  /* 0x01326000050075a7 */ /* 0x000f24000802017f */
[----:B----4-:R-:W-:Y:S05]  /*26510*/  @!P1 BRA `(.L_x_1704) ;  /* 0x0000004000089947 */ /* 0x010fea0003800000 */
.L_x_1856:
[----:B------:R-:W-:Y:S05]  /*26520*/  @!P0 BRA `(.L_x_1705) ;  /* 0x0000000000048947 */ /* 0x000fea0003800000 */
[----:B------:R-:W-:Y:S01]  /*26530*/  BPT.TRAP 0x1 ;  /* 0x000000040000795c */ /* 0x000fe20000300000 */
.L_x_1705:
[----:B------:R-:W0:Y:S02]  /*26540*/  SYNCS.PHASECHK.TRANS64.TRYWAIT P1, [R4+URZ+0x13280], R3 ;  /* 0x01328003040075a7 */ /* 0x000e24000802017f */
[----:B0-----:R-:W-:Y:S05]  /*26550*/  @!P1 BRA `(.L_x_1706) ;  /* 0x00000040000c9947 */ /* 0x001fea0003800000 */
.L_x_1857:
[----:B------:R-:W-:Y:S05]  /*26560*/  @!P0 BRA `(.L_x_1707) ;  /* 0x0000000000048947 */ /* 0x000fea0003800000 */
[----:B------:R-:W-:Y:S01]  /*26570*/  BPT.TRAP 0x1 ;  /* 0x000000040000795c */ /* 0x000fe20000300000 */
.L_x_1707:
[----:B------:R0:W0:Y:S02]  /*26580*/  SYNCS.PHASECHK.TRANS64.TRYWAIT P0, [R5+URZ+0x13280], R0 ;  /* 0x01328000050075a7 */ /* 0x000024000800017f */
[----:B0-----:R-:W-:Y:S05]  /*26590*/  @!P0 NANOSLEEP.SYNCS 0x989680 ;  /* 0x009896800000895d */ /* 0x001fea0003900000 */
[----:B------:R-:W0:Y:S02]  /*265a0*/  @!P0 SYNCS.PHASECHK.TRANS64 P0, [R5+URZ+0x13280], R0 ;  /* 0x01328000050085a7 */ /* 0x000e24000800007f */
[----:B0-----:R-:W-:Y:S05]  /*265b0*/  @!P0 BRA `(.L_x_1707) ;  /* 0xfffffffc00f08947 */ /* 0x001fea000383ffff */
.L_x_1364:
[----:B------:R-:W-:Y:S05]  /*265c0*/  BSYNC B8 ;  /* 0x0000000000087941 */ /* 0x000fea0003800000 */
.L_x_1361:
[----:B------:R-:W-:Y:S05]  /*265d0*/  EXIT ;  /* 0x000000000000794d */ /* 0x000fea0003800000 */
.L_x_1390:
[----:B-1----:R1:W2:Y:S02]  /*265e0*/  SYNCS.PHASECHK.TRANS64.TRYWAIT P5, [R50+URZ+0x13290], R75 ;  /* 0x0132904b320075a7 */ /* 0x0022a400080a017f */
[----:B--2---:R-:W-:Y:S05]  /*265f0*/  @!P5 NANOSLEEP.SYNCS 0x989680 ;  /* 0x009896800000d95d */ /* 0x004fea0003900000 */
[----:B------:R-:W2:Y:S02]  /*26600*/  @!P5 SYNCS.PHASECHK.TRANS64 P5, [R50+URZ+0x13290], R75 ;  /* 0x0132904b3200d5a7 */ /* 0x000ea400080a007f */
[----:B--2---:R-:W-:Y:S05]  /*26610*/  @!P5 BRA `(.L_x_1390) ;  /* 0xfffffffc00f0d947 */ /* 0x004fea000383ffff */
[----:B------:R-:W-:Y:S05]  /*26620*/  BRA `(.L_x_1708) ;  /* 0xfffffdc400747947 */ /* 0x000fea000383ffff */
.L_x_1391:
[----:B------:R-:W-:Y:S01]  /*26630*/  BSSY B1, `(.L_x_1709) ;  /* 0x0000007000017945 */ /* 0x000fe20003800000 */
[----:B------:R-:W-:Y:S02]  /*26640*/  IMAD.MOV.U32 R12, RZ, RZ, RZ ;  /* 0x000000ffff0c7224 */ /* 0x000fe400078e00ff */
[----:B------:R-:W-:Y:S02]  /*26650*/  IMAD.MOV.U32 R11, RZ, RZ, 0x1e1f ;  /* 0x00001e1fff0b7424 */ /* 0x000fe400078e00ff */
[----:B------:R-:W-:-:S07]  /*26660*/  IMAD.MOV.U32 R15, RZ, RZ, -0x1 ;  /* 0xffffffffff0f7424 */ /* 0x000fce00078e00ff */
[----:B01----:R-:W-:Y:S05]  /*26670*/  WARPSYNC.COLLECTIVE R15, `(.L_x_1710) ;  /* 0x000000000f087348 */ /* 0x003fea0003c00000 */
[----:B------:R2:W3:Y:S02]  /*26680*/  SHFL.IDX P6, R14, R13, R12, R11 ;  /* 0x0000000c0d0e7389 */ /* 0x0004e400000c000b */
[----:B0123--:R-:W-:Y:S01]  /*26690*/  ENDCOLLECTIVE ;  /* 0x000000000000791b */ /* 0x00ffe20003800000 */
.L_x_1710:
[----:B------:R-:W-:Y:S05]  /*266a0*/  BSYNC B1 ;  /* 0x0000000000017941 */ /* 0x000fea0003800000 */
.L_x_1709:
        /* <DEDUP_REMOVED lines=8> */
.L_x_1711:
[----:B------:R-:W-:Y:S05]  /*26730*/  BRA `(.L_x_1712) ;  /* 0xfffffdc400447947 */ /* 0x000fea000383ffff */
.L_x_1401:
[----:B0-----:R0:W1:Y:S02]  /*26740*/  SYNCS.PHASECHK.TRANS64.TRYWAIT P6, [R50+URZ+0x13290], R75 ;  /* 0x0132904b320075a7 */ /* 0x00106400080c017f */
[----:B-1----:R-:W-:Y:S05]  /*26750*/  @!P6 NANOSLEEP.SYNCS 0x989680 ;  /* 0x009896800000e95d */ /* 0x002fea0003900000 */
[----:B------:R-:W1:Y:S02]  /*26760*/  @!P6 SYNCS.PHASECHK.TRANS64 P6, [R50+URZ+0x13290], R75 ;  /* 0x0132904b3200e5a7 */ /* 0x000e6400080c007f */
[----:B-1----:R-:W-:Y:S05]  /*26770*/  @!P6 BRA `(.L_x_1401) ;  /* 0xfffffffc00f0e947 */ /* 0x002fea000383ffff */
[----:B------:R-:W-:Y:S05]  /*26780*/  BRA `(.L_x_1713) ;  /* 0xfffffdd400787947 */ /* 0x000fea000383ffff */
.L_x_1402:
[----:B------:R-:W-:Y:S01]  /*26790*/  BSSY B1, `(.L_x_1714) ;  /* 0x0000007000017945 */ /* 0x000fe20003800000 */
[----:B------:R-:W-:Y:S02]  /*267a0*/  IMAD.MOV.U32 R12, RZ, RZ, RZ ;  /* 0x000000ffff0c7224 */ /* 0x000fe400078e00ff */
[----:B------:R-:W-:Y:S02]  /*267b0*/  IMAD.MOV.U32 R11, RZ, RZ, 0x1e1f ;  /* 0x00001e1fff0b7424 */ /* 0x000fe400078e00ff */
[----:B------:R-:W-:-:S07]  /*267c0*/  IMAD.MOV.U32 R15, RZ, RZ, -0x1 ;  /* 0xffffffffff0f7424 */ /* 0x000fce00078e00ff */
[----:B0-----:R-:W-:Y:S05]  /*267d0*/  WARPSYNC.COLLECTIVE R15, `(.L_x_1715) ;  /* 0x000000000f087348 */ /* 0x001fea0003c00000 */
[----:B------:R1:W2:Y:S02]  /*267e0*/  SHFL.IDX P6, R14, R13, R12, R11 ;  /* 0x0000000c0d0e7389 */ /* 0x0002a400000c000b */
[----:B012---:R-:W-:Y:S01]  /*267f0*/  ENDCOLLECTIVE ;  /* 0x000000000000791b */ /* 0x007fe20003800000 */
.L_x_1715:
[----:B------:R-:W-:Y:S05]  /*26800*/  BSYNC B1 ;  /* 0x0000000000017941 */ /* 0x000fea0003800000 */
.L_x_1714:
        /* <DEDUP_REMOVED lines=8> */
.L_x_1716:
[----:B------:R-:W-:Y:S05]  /*26890*/  BRA `(.L_x_1717) ;  /* 0xfffffdd400487947 */ /* 0x000fea000383ffff */
.L_x_1407:
[----:B0-----:R0:W1:Y:S02]  /*268a0*/  SYNCS.PHASECHK.TRANS64.TRYWAIT P3, [R50+URZ+0x13290], R75 ;  /* 0x0132904b320075a7 */ /* 0x001064000806017f */
[----:B-1----:R-:W-:Y:S05]  /*268b0*/  @!P3 NANOSLEEP.SYNCS 0x989680 ;  /* 0x009896800000b95d */ /* 0x002fea0003900000 */
[----:B------:R-:W1:Y:S02]  /*268c0*/  @!P3 SYNCS.PHASECHK.TRANS64 P3, [R50+URZ+0x13290], R75 ;  /* 0x0132904b3200b5a7 */ /* 0x000e64000806007f */
[----:B-1----:R-:W-:Y:S05]  /*268d0*/  @!P3 BRA `(.L_x_1407) ;  /* 0xfffffffc00f0b947 */ /* 0x002fea000383ffff */
[----:B------:R-:W-:Y:S05]  /*268e0*/  BRA `(.L_x_1718) ;  /* 0xfffffde400187947 */ /* 0x000fea000383ffff */
.L_x_1408:
[----:B------:R-:W-:Y:S01]  /*268f0*/  BSSY B1, `(.L_x_1719) ;  /* 0x0000007000017945 */ /* 0x000fe20003800000 */
[----:B------:R-:W-:Y:S02]  /*26900*/  IMAD.MOV.U32 R12, RZ, RZ, RZ ;  /* 0x000000ffff0c7224 */ /* 0x000fe400078e00ff */
[----:B------:R-:W-:Y:S02]  /*26910*/  IMAD.MOV.U32 R11, RZ, RZ, 0x1e1f ;  /* 0x00001e1fff0b7424 */ /* 0x000fe400078e00ff */
[----:B------:R-:W-:-:S07]  /*26920*/  IMAD.MOV.U32 R15, RZ, RZ, -0x1 ;  /* 0xffffffffff0f7424 */ /* 0x000fce00078e00ff */
[----:B0-----:R-:W-:Y:S05]  /*26930*/  WARPSYNC.COLLECTIVE R15, `(.L_x_1720) ;  /* 0x000000000f087348 */ /* 0x001fea0003c00000 */
[----:B------:R1:W2:Y:S02]  /*26940*/  SHFL.IDX P6, R14, R13, R12, R11 ;  /* 0x0000000c0d0e7389 */ /* 0x0002a400000c000b */
[----:B012---:R-:W-:Y:S01]  /*26950*/  ENDCOLLECTIVE ;  /* 0x000000000000791b */ /* 0x007fe20003800000 */
.L_x_1720:
[----:B------:R-:W-:Y:S05]  /*26960*/  BSYNC B1 ;  /* 0x0000000000017941 */ /* 0x000fea0003800000 */
.L_x_1719:
        /* <DEDUP_REMOVED lines=8> */
.L_x_1721:
[----:B------:R-:W-:Y:S05]  /*269f0*/  BRA `(.L_x_1722) ;  /* 0xfffffde400507947 */ /* 0x000fea000383ffff */
.L_x_1412:
[----:B-1----:R1:W0:Y:S02]  /*26a00*/  SYNCS.PHASECHK.TRANS64.TRYWAIT P4, [R50+URZ+0x132b0], R75 ;  /* 0x0132b04b320075a7 */ /* 0x002224000808017f */
[----:B0-----:R-:W-:Y:S05]  /*26a10*/  @!P4 NANOSLEEP.SYNCS 0x989680 ;  /* 0x009896800000c95d */ /* 0x001fea0003900000 */
[----:B------:R-:W0:Y:S02]  /*26a20*/  @!P4 SYNCS.PHASECHK.TRANS64 P4, [R50+URZ+0x132b0], R75 ;  /* 0x0132b04b3200c5a7 */ /* 0x000e24000808007f */
[----:B0-----:R-:W-:Y:S05]  /*26a30*/  @!P4 BRA `(.L_x_1412) ;  /* 0xfffffffc00f0c947 */ /* 0x001fea000383ffff */
[----:B------:R-:W-:Y:S05]  /*26a40*/  BRA `(.L_x_1723) ;  /* 0xfffffde400c87947 */ /* 0x000fea000383ffff */
.L_x_1440:
[----:B------:R-:W-:Y:S01]  /*26a50*/  BSSY B1, `(.L_x_1724) ;  /* 0x0000007000017945 */ /* 0x000fe20003800000 */
[----:B------:R-:W-:Y:S02]  /*26a60*/  IMAD.MOV.U32 R12, RZ, RZ, RZ ;  /* 0x000000ffff0c7224 */ /* 0x000fe400078e00ff */
[----:B------:R-:W-:Y:S02]  /*26a70*/  IMAD.MOV.U32 R11, RZ, RZ, 0x1e1f ;  /* 0x00001e1fff0b7424 */ /* 0x000fe400078e00ff */
[----:B------:R-:W-:-:S07]  /*26a80*/  IMAD.MOV.U32 R15, RZ, RZ, -0x1 ;  /* 0xffffffffff0f7424 */ /* 0x000fce00078e00ff */
[----:B------:R-:W-:Y:S05]  /*26a90*/  WARPSYNC.COLLECTIVE R15, `(.L_x_1725) ;  /* 0x000000000f087348 */ /* 0x000fea0003c00000 */
[----:B------:R0:W1:Y:S02]  /*26aa0*/  SHFL.IDX P6, R14, R13, R12, R11 ;  /* 0x0000000c0d0e7389 */ /* 0x00006400000c000b */
[----:B01----:R-:W-:Y:S01]  /*26ab0*/  ENDCOLLECTIVE ;  /* 0x000000000000791b */ /* 0x003fe20003800000 */
.L_x_1725:
[----:B------:R-:W-:Y:S05]  /*26ac0*/  BSYNC B1 ;  /* 0x0000000000017941 */ /* 0x000fea0003800000 */
.L_x_1724:
        /* <DEDUP_REMOVED lines=8> */
.L_x_1726:
[----:B------:R-:W-:Y:S02]  /*26b50*/  IMAD.MOV.U32 R13, RZ, RZ, R4 ;  /* 0x000000ffff0d7224 */ /* 0x000fe400078e0004 */
[----:B------:R-:W-:-:S07]  /*26b60*/  IMAD.MOV.U32 R3, RZ, RZ, R14 ;  /* 0x000000ffff037224 */ /* 0x000fce00078e000e */
[----:B------:R-:W-:Y:S05]  /*26b70*/  WARPSYNC.COLLECTIVE R15, `(.L_x_1727) ;  /* 0x000000000f087348 */ /* 0x000fea0003c00000 */
[----:B------:R0:W1:Y:S02]  /*26b80*/  SHFL.IDX P6, R14, R13, R12, R11 ;  /* 0x0000000c0d0e7389 */ /* 0x00006400000c000b */
[----:B01----:R-:W-:Y:S01]  /*26b90*/  ENDCOLLECTIVE ;  /* 0x000000000000791b */ /* 0x003fe20003800000 */
.L_x_1727:
[----:B------:R-:W-:Y:S02]  /*26ba0*/  IMAD.MOV.U32 R13, RZ, RZ, R5 ;  /* 0x000000ffff0d7224 */ /* 0x000fe400078e0005 */
[----:B------:R-:W-:-:S07]  /*26bb0*/  IMAD.MOV.U32 R4, RZ, RZ, R14 ;  /* 0x000000ffff047224 */ /* 0x000fce00078e000e */
[----:B------:R-:W-:Y:S05]  /*26bc0*/  WARPSYNC.COLLECTIVE R15, `(.L_x_1728) ;  /* 0x000000000f087348 */ /* 0x000fea0003c00000 */
[----:B------:R0:W1:Y:S02]  /*26bd0*/  SHFL.IDX P6, R14, R13, R12, R11 ;  /* 0x0000000c0d0e7389 */ /* 0x00006400000c000b */
[----:B01----:R-:W-:Y:S01]  /*26be0*/  ENDCOLLECTIVE ;  /* 0x000000000000791b */ /* 0x003fe20003800000 */
.L_x_1728:
[----:B------:R-:W-:Y:S05]  /*26bf0*/  BRA `(.L_x_1729) ;  /* 0xfffffdfc002c7947 */ /* 0x000fea000383ffff */
.L_x_1444:
[----:B-1----:R1:W2:Y:S02]  /*26c00*/  SYNCS.PHASECHK.TRANS64.TRYWAIT P0, [R22+URZ+0x13200], R5 ;  /* 0x01320005160075a7 */ /* 0x0022a4000800017f */
[----:B--2---:R-:W-:Y:S05]  /*26c10*/  @!P0 NANOSLEEP.SYNCS 0x989680 ;  /* 0x009896800000895d */ /* 0x004fea0003900000 */
[----:B------:R-:W2:Y:S02]  /*26c20*/  @!P0 SYNCS.PHASECHK.TRANS64 P0, [R22+URZ+0x13200], R5 ;  /* 0x01320005160085a7 */ /* 0x000ea4000800007f */
[----:B--2---:R-:W-:Y:S05]  /*26c30*/  @!P0 BRA `(.L_x_1444) ;  /* 0xfffffffc00f08947 */ /* 0x004fea000383ffff */
[----:B------:R-:W-:Y:S05]  /*26c40*/  BRA `(.L_x_1730) ;  /* 0xfffffdfc00c47947 */ /* 0x000fea000383ffff */
.L_x_1448:
[----:B------:R-:W-:Y:S01]  /*26c50*/  BSSY B1, `(.L_x_1731) ;  /* 0x0000007000017945 */ /* 0x000fe20003800000 */
[----:B------:R-:W-:Y:S02]  /*26c60*/  IMAD.MOV.U32 R12, RZ, RZ, RZ ;  /* 0x000000ffff0c7224 */ /* 0x000fe400078e00ff */
[----:B------:R-:W-:Y:S02]  /*26c70*/  IMAD.MOV.U32 R11, RZ, RZ, 0x1e1f ;  /* 0x00001e1fff0b7424 */ /* 0x000fe400078e00ff */
[----:B------:R-:W-:-:S07]  /*26c80*/  IMAD.MOV.U32 R15, RZ, RZ, -0x1 ;  /* 0xffffffffff0f7424 */ /* 0x000fce00078e00ff */
[----:B------:R-:W-:Y:S05]  /*26c90*/  WARPSYNC.COLLECTIVE R15, `(.L_x_1732) ;  /* 0x000000000f087348 */ /* 0x000fea0003c00000 */
[----:B------:R0:W1:Y:S02]  /*26ca0*/  SHFL.IDX P6, R14, R13, R12, R11 ;  /* 0x0000000c0d0e7389 */ /* 0x00006400000c000b */
[----:B01----:R-:W-:Y:S01]  /*26cb0*/  ENDCOLLECTIVE ;  /* 0x000000000000791b */ /* 0x003fe20003800000 */
.L_x_1732:
[----:B------:R-:W-:Y:S05]  /*26cc0*/  BSYNC B1 ;  /* 0x0000000000017941 */ /* 0x000fea0003800000 */
.L_x_1731:
        /* <DEDUP_REMOVED lines=8> */
.L_x_1733:
[----:B------:R-:W-:Y:S02]  /*26d50*/  IMAD.MOV.U32 R13, RZ, RZ, R7 ;  /* 0x000000ffff0d7224 */ /* 0x000fe400078e0007 */
[----:B------:R-:W-:-:S07]  /*26d60*/  IMAD.MOV.U32 R5, RZ, RZ, R14 ;  /* 0x000000ffff057224 */ /* 0x000fce00078e000e */
[----:B------:R-:W-:Y:S05]  /*26d70*/  WARPSYNC.COLLECTIVE R15, `(.L_x_1734) ;  /* 0x000000000f087348 */ /* 0x000fea0003c00000 */
[----:B------:R0:W1:Y:S02]  /*26d80*/  SHFL.IDX P6, R14, R13, R12, R11 ;  /* 0x0000000c0d0e7389 */ /* 0x00006400000c000b */
[----:B01----:R-:W-:Y:S01]  /*26d90*/  ENDCOLLECTIVE ;  /* 0x000000000000791b */ /* 0x003fe20003800000 */
.L_x_1734:
[----:B------:R-:W-:Y:S02]  /*26da0*/  IMAD.MOV.U32 R13, RZ, RZ, R0 ;  /* 0x000000ffff0d7224 */ /* 0x000fe400078e0000 */
[----:B------:R-:W-:-:S07]  /*26db0*/  IMAD.MOV.U32 R7, RZ, RZ, R14 ;  /* 0x000000ffff077224 */ /* 0x000fce00078e000e */
[----:B------:R-:W-:Y:S05]  /*26dc0*/  WARPSYNC.COLLECTIVE R15, `(.L_x_1735) ;  /* 0x000000000f087348 */ /* 0x000fea0003c00000 */
[----:B------:R0:W1:Y:S02]  /*26dd0*/  SHFL.IDX P6, R14, R13, R12, R11 ;  /* 0x0000000c0d0e7389 */ /* 0x00006400000c000b */
[----:B01----:R-:W-:Y:S01]  /*26de0*/  ENDCOLLECTIVE ;  /* 0x000000000000791b */ /* 0x003fe20003800000 */
.L_x_1735:
[----:B------:R-:W-:Y:S05]  /*26df0*/  BRA `(.L_x_1736) ;  /* 0xfffffe0c00d87947 */ /* 0x000fea000383ffff */
.L_x_1452:
[----:B0-----:R0:W1:Y:S02]  /*26e00*/  SYNCS.PHASECHK.TRANS64.TRYWAIT P1, [R22+URZ+0x13200], R13 ;  /* 0x0132000d160075a7 */ /* 0x001064000802017f */
[----:B-1----:R-:W-:Y:S05]  /*26e10*/  @!P1 NANOSLEEP.SYNCS 0x989680 ;  /* 0x009896800000995d */ /* 0x002fea0003900000 */
[----:B------:R-:W1:Y:S02]  /*26e20*/  @!P1 SYNCS.PHASECHK.TRANS64 P1, [R22+URZ+0x13200], R13 ;  /* 0x0132000d160095a7 */ /* 0x000e64000802007f */
[----:B-1----:R-:W-:Y:S05]  /*26e30*/  @!P1 BRA `(.L_x_1452) ;  /* 0xfffffffc00f09947 */ /* 0x002fea000383ffff */
[----:B------:R-:W-:Y:S05]  /*26e40*/  BRA `(.L_x_1737) ;  /* 0xfffffe1000607947 */ /* 0x000fea000383ffff */
.L_x_1456:
[----:B-1----:R1:W3:Y:S02]  /*26e50*/  SYNCS.PHASECHK.TRANS64.TRYWAIT P1, [R12+URZ+0x13230], R3 ;  /* 0x013230030c0075a7 */ /* 0x0022e4000802017f */
[----:B---3--:R-:W-:Y:S05]  /*26e60*/  @!P1 NANOSLEEP.SYNCS 0x989680 ;  /* 0x009896800000995d */ /* 0x008fea0003900000 */
[----:B------:R-:W3:Y:S02]  /*26e70*/  @!P1 SYNCS.PHASECHK.TRANS64 P1, [R12+URZ+0x13230], R3 ;  /* 0x013230030c0095a7 */ /* 0x000ee4000802007f */
[----:B---3--:R-:W-:Y:S05]  /*26e80*/  @!P1 BRA `(.L_x_1456) ;  /* 0xfffffffc00f09947 */ /* 0x008fea000383ffff */
[----:B------:R-:W-:Y:S05]  /*26e90*/  BRA `(.L_x_1455) ;  /* 0xfffffe2000b47947 */ /* 0x000fea000383ffff */
.L_x_1477:
[----:B0-----:R0:W2:Y:S02]  /*26ea0*/  SYNCS.PHASECHK.TRANS64.TRYWAIT P1, [R0+URZ+0x13230], R13 ;  /* 0x0132300d000075a7 */ /* 0x0010a4000802017f */
[----:B--2---:R-:W-:Y:S05]  /*26eb0*/  @!P1 NANOSLEEP.SYNCS 0x989680 ;  /* 0x009896800000995d */ /* 0x004fea0003900000 */
[----:B------:R-:W2:Y:S02]  /*26ec0*/  @!P1 SYNCS.PHASECHK.TRANS64 P1, [R0+URZ+0x13230], R13 ;  /* 0x0132300d000095a7 */ /* 0x000ea4000802007f */
[----:B--2---:R-:W-:Y:S05]  /*26ed0*/  @!P1 BRA `(.L_x_1477) ;  /* 0xfffffffc00f09947 */ /* 0x004fea000383ffff */
[----:B------:R-:W-:Y:S05]  /*26ee0*/  BRA `(.L_x_1476) ;  /* 0xfffffe6c00447947 */ /* 0x000fea000383ffff */
.L_x_1482:
[----:B-1----:R1:W2:Y:S02]  /*26ef0*/  SYNCS.PHASECHK.TRANS64.TRYWAIT P1, [R20+URZ+0x13250], R12 ;  /* 0x0132500c140075a7 */ /* 0x0022a4000802017f */
[----:B--2---:R-:W-:Y:S05]  /*26f00*/  @!P1 NANOSLEEP.SYNCS 0x989680 ;  /* 0x009896800000995d */ /* 0x004fea0003900000 */
[----:B------:R-:W2:Y:S02]  /*26f10*/  @!P1 SYNCS.PHASECHK.TRANS64 P1, [R20+URZ+0x13250], R12 ;  /* 0x0132500c140095a7 */ /* 0x000ea4000802007f */
[----:B--2---:R-:W-:Y:S05]  /*26f20*/  @!P1 BRA `(.L_x_1482) ;  /* 0xfffffffc00f09947 */ /* 0x004fea000383ffff */
[----:B------:R-:W-:Y:S05]  /*26f30*/  BRA `(.L_x_1481) ;  /* 0xfffffe7000b47947 */ /* 0x000fea000383ffff */
.L_x_1504:
[----:B-1----:R1:W2:Y:S02]  /*26f40*/  SYNCS.PHASECHK.TRANS64.TRYWAIT P1, [R0+URZ+0x13230], R3 ;  /* 0x01323003000075a7 */ /* 0x0022a4000802017f */
[----:B--2---:R-:W-:Y:S05]  /*26f50*/  @!P1 NANOSLEEP.SYNCS 0x989680 ;  /* 0x009896800000995d */ /* 0x004fea0003900000 */
[----:B------:R-:W2:Y:S02]  /*26f60*/  @!P1 SYNCS.PHASECHK.TRANS64 P1, [R0+URZ+0x13230], R3 ;  /* 0x01323003000095a7 */ /* 0x000ea4000802007f */
[----:B--2---:R-:W-:Y:S05]  /*26f70*/  @!P1 BRA `(.L_x_1504) ;  /* 0xfffffffc00f09947 */ /* 0x004fea000383ffff */
[----:B------:R-:W-:Y:S05]  /*26f80*/  BRA `(.L_x_1503) ;  /* 0xfffffebc00447947 */ /* 0x000fea000383ffff */
.L_x_1509:
[----:B-1----:R1:W2:Y:S02]  /*26f90*/  SYNCS.PHASECHK.TRANS64.TRYWAIT P1, [R15+URZ+0x13250], R3 ;  /* 0x013250030f0075a7 */ /* 0x0022a4000802017f */
[----:B--2---:R-:W-:Y:S05]  /*26fa0*/  @!P1 NANOSLEEP.SYNCS 0x989680 ;  /* 0x009896800000995d */ /* 0x004fea0003900000 */
[----:B------:R-:W2:Y:S02]  /*26fb0*/  @!P1 SYNCS.PHASECHK.TRANS64 P1, [R15+URZ+0x13250], R3 ;  /* 0x013250030f0095a7 */ /* 0x000ea4000802007f */
[----:B--2---:R-:W-:Y:S05]  /*26fc0*/  @!P1 BRA `(.L_x_1509) ;  /* 0xfffffffc00f09947 */ /* 0x004fea000383ffff */
[----:B------:R-:W-:Y:S05]  /*26fd0*/  BRA `(.L_x_1508) ;  /* 0xfffffec000b47947 */ /* 0x000fea000383ffff */
.L_x_1520:
[----:B--2---:R2:W3:Y:S02]  /*26fe0*/  SYNCS.PHASECHK.TRANS64.TRYWAIT P1, [R11+URZ+0x13230], R10 ;  /* 0x0132300a0b0075a7 */ /* 0x0044e4000802017f */
[----:B---3--:R-:W-:Y:S05]  /*26ff0*/  @!P1 NANOSLEEP.SYNCS 0x989680 ;  /* 0x009896800000995d */ /* 0x008fea0003900000 */
[----:B------:R-:W3:Y:S02]  /*27000*/  @!P1 SYNCS.PHASECHK.TRANS64 P1, [R11+URZ+0x13230], R10 ;  /* 0x0132300a0b0095a7 */ /* 0x000ee4000802007f */
[----:B---3--:R-:W-:Y:S05]  /*27010*/  @!P1 BRA `(.L_x_1520) ;  /* 0xfffffffc00f09947 */ /* 0x008fea000383ffff */
[----:B------:R-:W-:Y:S05]  /*27020*/  BRA `(.L_x_1519) ;  /* 0xfffffeec000c7947 */ /* 0x000fea000383ffff */
.L_x_1525:
[----:B--2---:R2:W3:Y:S02]  /*27030*/  SYNCS.PHASECHK.TRANS64.TRYWAIT P1, [R20+URZ+0x13250], R0 ;  /* 0x01325000140075a7 */ /* 0x0044e4000802017f */
[----:B---3--:R-:W-:Y:S05]  /*27040*/  @!P1 NANOSLEEP.SYNCS 0x989680 ;  /* 0x009896800000995d */ /* 0x008fea0003900000 */
[----:B------:R-:W3:Y:S02]  /*27050*/  @!P1 SYNCS.PHASECHK.TRANS64 P1, [R20+URZ+0x13250], R0 ;  /* 0x01325000140095a7 */ /* 0x000ee4000802007f */
[----:B---3--:R-:W-:Y:S05]  /*27060*/  @!P1 BRA `(.L_x_1525) ;  /* 0xfffffffc00f09947 */ /* 0x008fea000383ffff */
[----:B------:R-:W-:Y:S05]  /*27070*/  BRA `(.L_x_1524) ;  /* 0xfffffef0007c7947 */ /* 0x000fea000383ffff */
.L_x_1541:
[----:B---3--:R3:W4:Y:S02]  /*27080*/  SYNCS.PHASECHK.TRANS64.TRYWAIT P1, [R2+URZ+0x13250], R5 ;  /* 0x01325005020075a7 */ /* 0x008724000802017f */
[----:B----4-:R-:W-:Y:S05]  /*27090*/  @!P1 NANOSLEEP.SYNCS 0x989680 ;  /* 0x009896800000995d */ /* 0x010fea0003900000 */
[----:B------:R-:W4:Y:S02]  /*270a0*/  @!P1 SYNCS.PHASECHK.TRANS64 P1, [R2+URZ+0x13250], R5 ;  /* 0x01325005020095a7 */ /* 0x000f24000802007f */
[----:B----4-:R-:W-:Y:S05]  /*270b0*/  @!P1 BRA `(.L_x_1541) ;  /* 0xfffffffc00f09947 */ /* 0x010fea000383ffff */
[----:B------:R-:W-:Y:S05]  /*270c0*/  BRA `(.L_x_1540) ;  /* 0xffffff3800187947 */ /* 0x000fea000383ffff */
.L_x_1578:
[----:B------:R-:W0:Y:S01]  /*270d0*/  S2R R7, SR_TID.X ;  /* 0x0000000000077919 */ /* 0x000e220000002100 */
[----:B------:R-:W-:Y:S01]  /*270e0*/  BSSY B1, `(.L_x_1738) ;  /* 0x000000a000017945 */ /* 0x000fe20003800000 */
[----:B------:R-:W-:Y:S02]  /*270f0*/  IMAD.MOV.U32 R12, RZ, RZ, RZ ;  /* 0x000000ffff0c7224 */ /* 0x000fe400078e00ff */
[----:B-1----:R-:W-:Y:S02]  /*27100*/  IMAD.MOV.U32 R11, RZ, RZ, 0x1f ;  /* 0x0000001fff0b7424 */ /* 0x002fe400078e00ff */
[----:B------:R-:W-:Y:S01]  /*27110*/  IMAD.MOV.U32 R15, RZ, RZ, -0x1 ;  /* 0xffffffffff0f7424 */ /* 0x000fe200078e00ff */
[----:B0-----:R-:W-:-:S04]  /*27120*/  SHF.R.U32.HI R7, RZ, 0x5, R7 ;  /* 0x00000005ff077819 */ /* 0x001fc80000011607 */
[----:B------:R-:W-:-:S05]  /*27130*/  LOP3.LUT R7, R7, 0x3, RZ, 0xc0, !PT ;  /* 0x0000000307077812 */ /* 0x000fca00078ec0ff */
[----:B------:R-:W-:-:S07]  /*27140*/  IMAD.MOV.U32 R13, RZ, RZ, R7 ;  /* 0x000000ffff0d7224 */ /* 0x000fce00078e0007 */
[----:B------:R-:W-:Y:S05]  /*27150*/  WARPSYNC.COLLECTIVE R15, `(.L_x_1739) ;  /* 0x000000000f087348 */ /* 0x000fea0003c00000 */
[----:B------:R0:W1:Y:S02]  /*27160*/  SHFL.IDX P6, R14, R13, R12, R11 ;  /* 0x0000000c0d0e7389 */ /* 0x00006400000c000b */
[----:B01----:R-:W-:Y:S01]  /*27170*/  ENDCOLLECTIVE ;  /* 0x000000000000791b */ /* 0x003fe20003800000 */
.L_x_1739:
[----:B------:R-:W-:Y:S05]  /*27180*/  BSYNC B1 ;  /* 0x0000000000017941 */ /* 0x000fea0003800000 */
.L_x_1738:
[----:B------:R-:W-:Y:S05]  /*27190*/  BRA `(.L_x_1740) ;  /* 0xffffff8800dc7947 */ /* 0x000fea000383ffff */
.L_x_1580:
[----:B------:R-:W-:Y:S01]  /*271a0*/  BSSY B1, `(.L_x_1741) ;  /* 0x0000006000017945 */ /* 0x000fe20003800000 */
[----:B------:R-:W-:-:S07]  /*271b0*/  IMAD.MOV.U32 R15, RZ, RZ, -0x1 ;  /* 0xffffffffff0f7424 */ /* 0x000fce00078e00ff */
[----:B01----:R-:W-:Y:S05]  /*271c0*/  WARPSYNC.COLLECTIVE R15, `(.L_x_1742) ;  /* 0x000000000f0c7348 */ /* 0x003fea0003c00000 */
[----:B------:R-:W-:Y:S02]  /*271d0*/  ELECT P6, UR62, PT ;  /* 0x00000000003e782f */ /* 0x000fe400038c0000 */
[----:B------:R-:W-:Y:S01]  /*271e0*/  MOV R14, UR62 ;  /* 0x0000003e000e7c02 */ /* 0x000fe20008000f00 */
[----:B01----:R-:W-:Y:S10]  /*271f0*/  ENDCOLLECTIVE ;  /* 0x000000000000791b */ /* 0x003ff40003800000 */
.L_x_1742:
[----:B------:R-:W-:Y:S05]  /*27200*/  BSYNC B1 ;  /* 0x0000000000017941 */ /* 0x000fea0003800000 */
.L_x_1741:
[----:B------:R-:W-:Y:S05]  /*27210*/  BRA `(.L_x_1579) ;  /* 0xffffff8800d47947 */ /* 0x000fea000383ffff */
.L_x_1582:
[----:B0-----:R0:W2:Y:S02]  /*27220*/  SYNCS.PHASECHK.TRANS64.TRYWAIT P0, [R18+URZ+0x13220], R6 ;  /* 0x01322006120075a7 */ /* 0x0010a4000800017f */
[----:B--2---:R-:W-:Y:S05]  /*27230*/  @!P0 NANOSLEEP.SYNCS 0x989680 ;  /* 0x009896800000895d */ /* 0x004fea0003900000 */
[----:B------:R-:W2:Y:S02]  /*27240*/  @!P0 SYNCS.PHASECHK.TRANS64 P0, [R18+URZ+0x13220], R6 ;  /* 0x01322006120085a7 */ /* 0x000ea4000800007f */
[----:B--2---:R-:W-:Y:S05]  /*27250*/  @!P0 BRA `(.L_x_1582) ;  /* 0xfffffffc00f08947 */ /* 0x004fea000383ffff */
[----:B------:R-:W-:Y:S05]  /*27260*/  BRA `(.L_x_1743) ;  /* 0xffffff8800e47947 */ /* 0x000fea000383ffff */
.L_x_1586:
[----:B0-----:R0:W2:Y:S02]  /*27270*/  SYNCS.PHASECHK.TRANS64.TRYWAIT P0, [R6+URZ+0x132a0], R7 ;  /* 0x0132a007060075a7 */ /* 0x0010a4000800017f */
[----:B--2---:R-:W-:Y:S05]  /*27280*/  @!P0 NANOSLEEP.SYNCS 0x989680 ;  /* 0x009896800000895d */ /* 0x004fea0003900000 */
[----:B------:R-:W2:Y:S02]  /*27290*/  @!P0 SYNCS.PHASECHK.TRANS64 P0, [R6+URZ+0x132a0], R7 ;  /* 0x0132a007060085a7 */ /* 0x000ea4000800007f */
[----:B--2---:R-:W-:Y:S05]  /*272a0*/  @!P0 BRA `(.L_x_1586) ;  /* 0xfffffffc00f08947 */ /* 0x004fea000383ffff */
[----:B------:R-:W-:Y:S05]  /*272b0*/  BRA `(.L_x_1744) ;  /* 0xffffff8c00047947 */ /* 0x000fea000383ffff */
.L_x_1591:
[----:B-1----:R1:W2:Y:S02]  /*272c0*/  SYNCS.PHASECHK.TRANS64.TRYWAIT P0, [R6+URZ+0x132c0], R7 ;  /* 0x0132c007060075a7 */ /* 0x0022a4000800017f */
[----:B--2---:R-:W-:Y:S05]  /*272d0*/  @!P0 NANOSLEEP.SYNCS 0x989680 ;  /* 0x009896800000895d */ /* 0x004fea0003900000 */
[----:B------:R-:W2:Y:S02]  /*272e0*/  @!P0 SYNCS.PHASECHK.TRANS64 P0, [R6+URZ+0x132c0], R7 ;  /* 0x0132c007060085a7 */ /* 0x000ea4000800007f */
[----:B--2---:R-:W-:Y:S05]  /*272f0*/  @!P0 BRA `(.L_x_1591) ;  /* 0xfffffffc00f08947 */ /* 0x004fea000383ffff */
[----:B------:R-:W-:Y:S05]  /*27300*/  BRA `(.L_x_1745) ;  /* 0xffffff8c00847947 */ /* 0x000fea000383ffff */
.L_x_1598:
[----:B0-----:R0:W2:Y:S02]  /*27310*/  SYNCS.PHASECHK.TRANS64.TRYWAIT P1, [R6+URZ+0x132a0], R7 ;  /* 0x0132a007060075a7 */ /* 0x0010a4000802017f */
[----:B--2---:R-:W-:Y:S05]  /*27320*/  @!P1 NANOSLEEP.SYNCS 0x989680 ;  /* 0x009896800000995d */ /* 0x004fea0003900000 */
[----:B------:R-:W2:Y:S02]  /*27330*/  @!P1 SYNCS.PHASECHK.TRANS64 P1, [R6+URZ+0x132a0], R7 ;  /* 0x0132a007060095a7 */ /* 0x000ea4000802007f */
[----:B--2---:R-:W-:Y:S05]  /*27340*/  @!P1 BRA `(.L_x_1598) ;  /* 0xfffffffc00f09947 */ /* 0x004fea000383ffff */
[----:B------:R-:W-:Y:S05]  /*27350*/  BRA `(.L_x_1746) ;  /* 0xffffff9000587947 */ /* 0x000fea000383ffff */
.L_x_1603:
[----:B-1----:R1:W2:Y:S02]  /*27360*/  SYNCS.PHASECHK.TRANS64.TRYWAIT P1, [R6+URZ+0x132c0], R7 ;  /* 0x0132c007060075a7 */ /* 0x0022a4000802017f */
[----:B--2---:R-:W-:Y:S05]  /*27370*/  @!P1 NANOSLEEP.SYNCS 0x989680 ;  /* 0x009896800000995d */ /* 0x004fea0003900000 */
[----:B------:R-:W2:Y:S02]  /*27380*/  @!P1 SYNCS.PHASECHK.TRANS64 P1, [R6+URZ+0x132c0], R7 ;  /* 0x0132c007060095a7 */ /* 0x000ea4000802007f */
[----:B--2---:R-:W-:Y:S05]  /*27390*/  @!P1 BRA `(.L_x_1603) ;  /* 0xfffffffc00f09947 */ /* 0x004fea000383ffff */
[----:B------:R-:W-:Y:S05]  /*273a0*/  BRA `(.L_x_1747) ;  /* 0xffffff9000d47947 */ /* 0x000fea000383ffff */
.L_x_1628:
[----:B------:R-:W0:Y:S01]  /*273b0*/  S2R R20, SR_TID.X ;  /* 0x0000000000147919 */ /* 0x000e220000002100 */
[----:B------:R-:W-:Y:S01]  /*273c0*/  BSSY B0, `(.L_x_1748) ;  /* 0x000000a000007945 */ /* 0x000fe20003800000 */
[----:B------:R-:W-:Y:S02]  /*273d0*/  IMAD.MOV.U32 R11, RZ, RZ, 0x1f ;  /* 0x0000001fff0b7424 */ /* 0x000fe400078e00ff */
[----:B------:R-:W-:Y:S01]  /*273e0*/  IMAD.MOV.U32 R15, RZ, RZ, -0x1 ;  /* 0xffffffffff0f7424 */ /* 0x000fe200078e00ff */
[----:B0-----:R-:W-:-:S04]  /*273f0*/  SHF.R.U32.HI R12, RZ, 0x5, R20 ;  /* 0x00000005ff0c7819 */ /* 0x001fc80000011614 */
[----:B------:R-:W-:-:S05]  /*27400*/  LOP3.LUT R12, R12, 0x3, RZ, 0xc0, !PT ;  /* 0x000000030c0c7812 */ /* 0x000fca00078ec0ff */
[----:B------:R-:W-:Y:S02]  /*27410*/  IMAD.MOV.U32 R13, RZ, RZ, R12 ;  /* 0x000000ffff0d7224 */ /* 0x000fe400078e000c */
[----:B------:R-:W-:-:S07]  /*27420*/  IMAD.MOV.U32 R12, RZ, RZ, RZ ;  /* 0x000000ffff0c7224 */ /* 0x000fce00078e00ff */
[----:B-----5:R-:W-:Y:S05]  /*27430*/  WARPSYNC.COLLECTIVE R15, `(.L_x_1749) ;  /* 0x000000000f087348 */ /* 0x020fea0003c00000 */
[----:B------:R0:W1:Y:S02]  /*27440*/  SHFL.IDX P6, R14, R13, R12, R11 ;  /* 0x0000000c0d0e7389 */ /* 0x00006400000c000b */
[----:B01---5:R-:W-:Y:S01]  /*27450*/  ENDCOLLECTIVE ;  /* 0x000000000000791b */ /* 0x023fe20003800000 */
.L_x_1749:
[----:B------:R-:W-:Y:S05]  /*27460*/  BSYNC B0 ;  /* 0x0000000000007941 */ /* 0x000fea0003800000 */
.L_x_1748:
[----:B------:R-:W-:Y:S05]  /*27470*/  BRA `(.L_x_1750) ;  /* 0xffffffa400d47947 */ /* 0x000fea000383ffff */
.L_x_1631:
[----:B0-----:R-:W2:Y:S02]  /*27480*/  LDL R0, [R1+0x44] ;  /* 0x0000440001007983 */ /* 0x001ea40000100800 */
[----:B--2---:R0:W1:Y:S02]  /*27490*/  SYNCS.PHASECHK.TRANS64.TRYWAIT P0, [R6+URZ+0x13280], R0 ;  /* 0x01328000060075a7 */ /* 0x004064000800017f */
[----:B-1----:R-:W-:Y:S05]  /*274a0*/  @!P0 NANOSLEEP.SYNCS 0x989680 ;  /* 0x009896800000895d */ /* 0x002fea0003900000 */
[----:B------:R-:W1:Y:S02]  /*274b0*/  @!P0 SYNCS.PHASECHK.TRANS64 P0, [R6+URZ+0x13280], R0 ;  /* 0x01328000060085a7 */ /* 0x000e64000800007f */
[----:B-1----:R-:W-:Y:S05]  /*274c0*/  @!P0 BRA `(.L_x_1631) ;  /* 0xfffffffc00ec8947 */ /* 0x002fea000383ffff */
[----:B------:R-:W-:Y:S05]  /*274d0*/  BRA `(.L_x_1751) ;  /* 0xffffffa400ec7947 */ /* 0x000fea000383ffff */
.L_x_1632:
        /* <DEDUP_REMOVED lines=8> */
.L_x_1753:
[----:B------:R-:W-:Y:S05]  /*27560*/  BSYNC B0 ;  /* 0x0000000000007941 */ /* 0x000fea0003800000 */
.L_x_1752:
        /* <DEDUP_REMOVED lines=12> */
.L_x_1754:
[----:B------:R-:W-:Y:S01]  /*27630*/  @P3 LOP3.LUT R16, R16, 0x8, RZ, 0xfc, !PT ;  /* 0x0000000810103812 */ /* 0x000fe200078efcff */
[----:B------:R-:W-:Y:S02]  /*27640*/  IMAD.MOV.U32 R13, RZ, RZ, R2 ;  /* 0x000000ffff0d7224 */ /* 0x000fe400078e0002 */
[----:B------:R-:W-:Y:S02]  /*27650*/  IMAD.MOV.U32 R12, RZ, RZ, 0x1 ;  /* 0x00000001ff0c7424 */ /* 0x000fe400078e00ff */
[----:B------:R-:W-:-:S07]  /*27660*/  IMAD.MOV.U32 R3, RZ, RZ, R14 ;  /* 0x000000ffff037224 */ /* 0x000fce00078e000e */
[----:B------:R-:W-:Y:S05]  /*27670*/  WARPSYNC.COLLECTIVE R15, `(.L_x_1755) ;  /* 0x000000000f087348 */ /* 0x000fea0003c00000 */
[----:B------:R0:W1:Y:S02]  /*27680*/  SHFL.IDX P6, R14, R13, R12, R11 ;  /* 0x0000000c0d0e7389 */ /* 0x00006400000c000b */
[----:B01----:R-:W-:Y:S01]  /*27690*/  ENDCOLLECTIVE ;  /* 0x000000000000791b */ /* 0x003fe20003800000 */
.L_x_1755:
        /* <DEDUP_REMOVED lines=14> */
.L_x_1756:
[----:B------:R-:W-:Y:S02]  /*27780*/  IMAD.MOV.U32 R13, RZ, RZ, R2 ;  /* 0x000000ffff0d7224 */ /* 0x000fe400078e0002 */
[----:B------:R-:W-:Y:S02]  /*27790*/  IMAD.MOV.U32 R12, RZ, RZ, 0x2 ;  /* 0x00000002ff0c7424 */ /* 0x000fe400078e00ff */
[----:B------:R-:W-:-:S05]  /*277a0*/  IMAD.SHL.U32 R21, R10, 0x10, RZ ;  /* 0x000000100a157824 */ /* 0x000fca00078e00ff */
[----:B------:R-:W-:Y:S01]  /*277b0*/  LOP3.LUT R21, R21, 0x30, RZ, 0xc0, !PT ;  /* 0x0000003015157812 */ /* 0x000fe200078ec0ff */
[----:B------:R-:W-:-:S07]  /*277c0*/  IMAD.MOV.U32 R10, RZ, RZ, R14 ;  /* 0x000000ffff0a7224 */ /* 0x000fce00078e000e */
[----:B------:R-:W-:Y:S05]  /*277d0*/  WARPSYNC.COLLECTIVE R15, `(.L_x_1757) ;  /* 0x000000000f087348 */ /* 0x000fea0003c00000 */
[----:B------:R0:W1:Y:S02]  /*277e0*/  SHFL.IDX P6, R14, R13, R12, R11 ;  /* 0x0000000c0d0e7389 */ /* 0x00006400000c000b */
[----:B01----:R-:W-:Y:S01]  /*277f0*/  ENDCOLLECTIVE ;  /* 0x000000000000791b */ /* 0x003fe20003800000 */
.L_x_1757:
        /* <DEDUP_REMOVED lines=13> */
.L_x_1758:
[----:B------:R-:W-:Y:S02]  /*278d0*/  IMAD.SHL.U32 R21, R10, 0x10, RZ ;  /* 0x000000100a157824 */ /* 0x000fe400078e00ff */
[----:B------:R-:W-:Y:S02]  /*278e0*/  IMAD.MOV.U32 R13, RZ, RZ, R2 ;  /* 0x000000ffff0d7224 */ /* 0x000fe400078e0002 */
[----:B------:R-:W-:Y:S01]  /*278f0*/  IMAD.MOV.U32 R12, RZ, RZ, 0x3 ;  /* 0x00000003ff0c7424 */ /* 0x000fe200078e00ff */
[----:B------:R-:W-:Y:S01]  /*27900*/  LOP3.LUT R21, R21, 0x30, RZ, 0xc0, !PT ;  /* 0x0000003015157812 */ /* 0x000fe200078ec0ff */
[----:B------:R-:W-:-:S07]  /*27910*/  IMAD.MOV.U32 R10, RZ, RZ, R14 ;  /* 0x000000ffff0a7224 */ /* 0x000fce00078e000e */
[----:B------:R-:W-:Y:S05]  /*27920*/  WARPSYNC.COLLECTIVE R15, `(.L_x_1759) ;  /* 0x000000000f087348 */ /* 0x000fea0003c00000 */
[----:B------:R0:W1:Y:S02]  /*27930*/  SHFL.IDX P6, R14, R13, R12, R11 ;  /* 0x0000000c0d0e7389 */ /* 0x00006400000c000b */
[----:B01----:R-:W-:Y:S01]  /*27940*/  ENDCOLLECTIVE ;  /* 0x000000000000791b */ /* 0x003fe20003800000 */
.L_x_1759:
        /* <DEDUP_REMOVED lines=13> */
.L_x_1760:
[----:B------:R-:W-:Y:S02]  /*27a20*/  IMAD.SHL.U32 R10, R10, 0x10, RZ ;  /* 0x000000100a0a7824 */ /* 0x000fe400078e00ff */
[----:B------:R-:W-:Y:S02]  /*27a30*/  IMAD.MOV.U32 R13, RZ, RZ, R22 ;  /* 0x000000ffff0d7224 */ /* 0x000fe400078e0016 */
[----:B------:R-:W-:Y:S01]  /*27a40*/  IMAD.MOV.U32 R12, RZ, RZ, RZ ;  /* 0x000000ffff0c7224 */ /* 0x000fe200078e00ff */
[----:B------:R-:W-:Y:S01]  /*27a50*/  LOP3.LUT R10, R10, 0x30, RZ, 0xc0, !PT ;  /* 0x000000300a0a7812 */ /* 0x000fe200078ec0ff */
[----:B------:R-:W-:-:S07]  /*27a60*/  IMAD.MOV.U32 R0, RZ, RZ, R14 ;  /* 0x000000ffff007224 */ /* 0x000fce00078e000e */
[----:B------:R-:W-:Y:S05]  /*27a70*/  WARPSYNC.COLLECTIVE R15, `(.L_x_1761) ;  /* 0x000000000f087348 */ /* 0x000fea0003c00000 */
[----:B------:R0:W1:Y:S02]  /*27a80*/  SHFL.IDX P6, R14, R13, R12, R11 ;  /* 0x0000000c0d0e7389 */ /* 0x00006400000c000b */
[----:B01----:R-:W-:Y:S01]  /*27a90*/  ENDCOLLECTIVE ;  /* 0x000000000000791b */ /* 0x003fe20003800000 */
.L_x_1761:
        /* <DEDUP_REMOVED lines=13> */
.L_x_1762:
[----:B------:R-:W-:Y:S01]  /*27b70*/  IMAD.MOV.U32 R10, RZ, RZ, R14 ;  /* 0x000000ffff0a7224 */ /* 0x000fe200078e000e */
[----:B------:R-:W-:Y:S06]  /*27b80*/  BRA `(.L_x_1763) ;  /* 0xffffffa400a47947 */ /* 0x000fec000383ffff */
.L_x_1637:
[----:B---3--:R-:W3:Y:S02]  /*27b90*/  LDL R0, [R1+0x44] ;  /* 0x0000440001007983 */ /* 0x008ee40000100800 */
[----:B---3--:R3:W4:Y:S02]  /*27ba0*/  SYNCS.PHASECHK.TRANS64.TRYWAIT P0, [R6+URZ+0x13240], R0 ;  /* 0x01324000060075a7 */ /* 0x008724000800017f */
[----:B----4-:R-:W-:Y:S05]  /*27bb0*/  @!P0 NANOSLEEP.SYNCS 0x989680 ;  /* 0x009896800000895d */ /* 0x010fea0003900000 */
[----:B------:R-:W4:Y:S02]  /*27bc0*/  @!P0 SYNCS.PHASECHK.TRANS64 P0, [R6+URZ+0x13240], R0 ;  /* 0x01324000060085a7 */ /* 0x000f24000800007f */
[----:B----4-:R-:W-:Y:S05]  /*27bd0*/  @!P0 BRA `(.L_x_1637) ;  /* 0xfffffffc00ec8947 */ /* 0x010fea000383ffff */
[----:B------:R-:W-:Y:S05]  /*27be0*/  BRA `(.L_x_1764) ;  /* 0xffffffa800047947 */ /* 0x000fea000383ffff */
.L_x_1638:
[----:B------:R-:W-:Y:S01]  /*27bf0*/  BSSY B0, `(.L_x_1765) ;  /* 0x0000008000007945 */ /* 0x000fe20003800000 */
[----:B------:R-:W-:Y:S02]  /*27c00*/  IMAD.MOV.U32 R13, RZ, RZ, R0 ;  /* 0x000000ffff0d7224 */ /* 0x000fe400078e0000 */
[----:B------:R-:W-:Y:S02]  /*27c10*/  IMAD.MOV.U32 R12, RZ, RZ, RZ ;  /* 0x000000ffff0c7224 */ /* 0x000fe400078e00ff */
[----:B------:R-:W-:Y:S02]  /*27c20*/  IMAD.MOV.U32 R11, RZ, RZ, 0x1c1f ;  /* 0x00001c1fff0b7424 */ /* 0x000fe400078e00ff */
[----:B------:R-:W-:-:S07]  /*27c30*/  IMAD.MOV.U32 R15, RZ, RZ, -0x1 ;  /* 0xffffffffff0f7424 */ /* 0x000fce00078e00ff */
[----:B0-2---:R-:W-:Y:S05]  /*27c40*/  WARPSYNC.COLLECTIVE R15, `(.L_x_1766) ;  /* 0x000000000f087348 */ /* 0x005fea0003c00000 */
[----:B------:R1:W3:Y:S02]  /*27c50*/  SHFL.IDX P6, R14, R13, R12, R11 ;  /* 0x0000000c0d0e7389 */ /* 0x0002e400000c000b */
[----:B0123--:R-:W-:Y:S01]  /*27c60*/  ENDCOLLECTIVE ;  /* 0x000000000000791b */ /* 0x00ffe20003800000 */
.L_x_1766:
[----:B------:R-:W-:Y:S05]  /*27c70*/  BSYNC B0 ;  /* 0x0000000000007941 */ /* 0x000fea0003800000 */
.L_x_1765:
        /* <DEDUP_REMOVED lines=10> */
.L_x_1767:
        /* <DEDUP_REMOVED lines=8> */
.L_x_1768:
        /* <DEDUP_REMOVED lines=15> */
.L_x_1769:
[----:B------:R-:W-:Y:S02]  /*27e90*/  IMAD.MOV.U32 R13, RZ, RZ, R0 ;  /* 0x000000ffff0d7224 */ /* 0x000fe400078e0000 */
[----:B------:R-:W-:Y:S02]  /*27ea0*/  IMAD.MOV.U32 R12, RZ, RZ, 0x2 ;  /* 0x00000002ff0c7424 */ /* 0x000fe400078e00ff */
[----:B------:R-:W-:-:S07]  /*27eb0*/  IMAD.MOV.U32 R5, RZ, RZ, R14 ;  /* 0x000000ffff057224 */ /* 0x000fce00078e000e */
[----:B------:R-:W-:Y:S05]  /*27ec0*/  WARPSYNC.COLLECTIVE R15, `(.L_x_1770) ;  /* 0x000000000f087348 */ /* 0x000fea0003c00000 */
[----:B------:R0:W1:Y:S02]  /*27ed0*/  SHFL.IDX P6, R14, R13, R12, R11 ;  /* 0x0000000c0d0e7389 */ /* 0x00006400000c000b */
[----:B01----:R-:W-:Y:S01]  /*27ee0*/  ENDCOLLECTIVE ;  /* 0x000000000000791b */ /* 0x003fe20003800000 */
.L_x_1770:
        /* <DEDUP_REMOVED lines=14> */
.L_x_1771:
[----:B------:R-:W-:Y:S02]  /*27fd0*/  IMAD.MOV.U32 R13, RZ, RZ, R0 ;  /* 0x000000ffff0d7224 */ /* 0x000fe400078e0000 */
[----:B------:R-:W-:Y:S02]  /*27fe0*/  IMAD.MOV.U32 R12, RZ, RZ, 0x3 ;  /* 0x00000003ff0c7424 */ /* 0x000fe400078e00ff */
[----:B------:R-:W-:-:S07]  /*27ff0*/  IMAD.MOV.U32 R5, RZ, RZ, R14 ;  /* 0x000000ffff057224 */ /* 0x000fce00078e000e */
[----:B------:R-:W-:Y:S05]  /*28000*/  WARPSYNC.COLLECTIVE R15, `(.L_x_1772) ;  /* 0x000000000f087348 */ /* 0x000fea0003c00000 */
[----:B------:R0:W1:Y:S02]  /*28010*/  SHFL.IDX P6, R14, R13, R12, R11 ;  /* 0x0000000c0d0e7389 */ /* 0x00006400000c000b */
[----:B01----:R-:W-:Y:S01]  /*28020*/  ENDCOLLECTIVE ;  /* 0x000000000000791b */ /* 0x003fe20003800000 */
.L_x_1772:
        /* <DEDUP_REMOVED lines=10> */
.L_x_1773:
        /* <DEDUP_REMOVED lines=10> */
.L_x_1774:
[----:B------:R-:W-:-:S05]  /*28170*/  @P2 IADD3 R2, P0, R19, R2, RZ ;  /* 0x0000000213022210 */ /* 0x000fca0007f1e0ff */
[----:B------:R-:W-:Y:S02]  /*28180*/  @P2 IMAD.X R0, RZ, RZ, R0, P0 ;  /* 0x000000ffff002224 */ /* 0x000fe400000e0600 */
[----:B------:R-:W-:Y:S02]  /*28190*/  @P2 IMAD.MOV.U32 R4, RZ, RZ, R2 ;  /* 0x000000ffff042224 */ /* 0x000fe400078e0002 */
        /* <DEDUP_REMOVED lines=10> */
.L_x_1775:
[----:B------:R-:W-:Y:S01]  /*28240*/  IMAD.MOV.U32 R4, RZ, RZ, R14 ;  /* 0x000000ffff047224 */ /* 0x000fe200078e000e */
[----:B------:R-:W-:Y:S06]  /*28250*/  BRA `(.L_x_1776) ;  /* 0xffffffa400847947 */ /* 0x000fec000383ffff */
.L_x_1645:
[----:B------:R-:W-:Y:S02]  /*28260*/  IMAD.MOV.U32 R13, RZ, RZ, R4 ;  /* 0x000000ffff0d7224 */ /* 0x000fe400078e0004 */
[----:B------:R-:W-:Y:S02]  /*28270*/  IMAD.MOV.U32 R12, RZ, RZ, RZ ;  /* 0x000000ffff0c7224 */ /* 0x000fe400078e00ff */
[----:B------:R-:W-:Y:S02]  /*28280*/  IMAD.MOV.U32 R11, RZ, RZ, 0x1c1f ;  /* 0x00001c1fff0b7424 */ /* 0x000fe400078e00ff */
[----:B------:R-:W-:Y:S02]  /*28290*/  IMAD.MOV.U32 R15, RZ, RZ, -0x1 ;  /* 0xffffffffff0f7424 */ /* 0x000fe400078e00ff */
[----:B-----5:R-:W-:Y:S02]  /*282a0*/  IMAD R3, R21, R9, RZ ;  /* 0x0000000915037224 */ /* 0x020fe400078e02ff */
[----:B------:R-:W-:-:S07]  /*282b0*/  IMAD.IADD R25, R20, 0x1, R25 ;  /* 0x0000000114197824 */ /* 0x000fce00078e0219 */
[----:B------:R-:W-:Y:S05]  /*282c0*/  WARPSYNC.COLLECTIVE R15, `(.L_x_1777) ;  /* 0x000000000f087348 */ /* 0x000fea0003c00000 */
[----:B------:R0:W1:Y:S02]  /*282d0*/  SHFL.IDX P6, R14, R13, R12, R11 ;  /* 0x0000000c0d0e7389 */ /* 0x00006400000c000b */
[----:B01----:R-:W-:Y:S01]  /*282e0*/  ENDCOLLECTIVE ;  /* 0x000000000000791b */ /* 0x003fe20003800000 */
.L_x_1777:
[C---:B------:R-:W-:Y:S01]  /*282f0*/  VIADD R8, R25.reuse, 0x20 ;  /* 0x0000002019087836 */ /* 0x040fe20000000000 */
[----:B------:R-:W-:Y:S01]  /*28300*/  ISETP.GE.AND P2, PT, R25, R3, PT ;  /* 0x000000031900720c */ /* 0x000fe20003f46270 */
[----:B------:R-:W-:Y:S02]  /*28310*/  IMAD.MOV.U32 R13, RZ, RZ, R0 ;  /* 0x000000ffff0d7224 */ /* 0x000fe400078e0000 */
[----:B------:R-:W-:-:S10]  /*28320*/  IMAD.MOV.U32 R7, RZ, RZ, R14 ;  /* 0x000000ffff077224 */ /* 0x000fd400078e000e */
[----:B------:R-:W-:Y:S05]  /*28330*/  WARPSYNC.COLLECTIVE R15, `(.L_x_1778) ;  /* 0x000000000f087348 */ /* 0x000fea0003c00000 */
[----:B------:R0:W1:Y:S02]  /*28340*/  SHFL.IDX P6, R14, R13, R12, R11 ;  /* 0x0000000c0d0e7389 */ /* 0x00006400000c000b */
[----:B01----:R-:W-:Y:S01]  /*28350*/  ENDCOLLECTIVE ;  /* 0x000000000000791b */ /* 0x003fe20003800000 */
.L_x_1778:
[----:B------:R-:W-:Y:S02]  /*28360*/  IMAD.MOV.U32 R13, RZ, RZ, R4 ;  /* 0x000000ffff0d7224 */ /* 0x000fe400078e0004 */
[----:B------:R-:W-:Y:S02]  /*28370*/  IMAD.MOV.U32 R12, RZ, RZ, 0x1 ;  /* 0x00000001ff0c7424 */ /* 0x000fe400078e00ff */
[----:B------:R-:W-:-:S07]  /*28380*/  IMAD.MOV.U32 R6, RZ, RZ, R14 ;  /* 0x000000ffff067224 */ /* 0x000fce00078e000e */
[----:B------:R-:W-:Y:S05]  /*28390*/  WARPSYNC.COLLECTIVE R15, `(.L_x_1779) ;  /* 0x000000000f087348 */ /* 0x000fea0003c00000 */
[----:B------:R0:W1:Y:S02]  /*283a0*/  SHFL.IDX P6, R14, R13, R12, R11 ;  /* 0x0000000c0d0e7389 */ /* 0x00006400000c000b */
[----:B01----:R-:W-:Y:S01]  /*283b0*/  ENDCOLLECTIVE ;  /* 0x000000000000791b */ /* 0x003fe20003800000 */
.L_x_1779:
[----:B------:R-:W-:-:S05]  /*283c0*/  @!P2 IADD3 R6, P1, R19, R6, RZ ;  /* 0x000000061306a210 */ /* 0x000fca0007f3e0ff */
[----:B------:R-:W-:Y:S01]  /*283d0*/  @!P2 IMAD.X R7, RZ, RZ, R7, P1 ;  /* 0x000000ffff07a224 */ /* 0x000fe200008e0607 */
[----:B------:R-:W-:-:S04]  /*283e0*/  ISETP.GE.AND P1, PT, R8, R3, PT ;  /* 0x000000030800720c */ /* 0x000fc80003f26270 */
[----:B------:R-:W-:Y:S01]  /*283f0*/  @!PT LDS RZ, [RZ] ;  /* 0x00000000fffff984 */ /* 0x000fe20000000800 */
[----:B------:R-:W-:Y:S01]  /*28400*/  @!PT LDS RZ, [RZ] ;  /* 0x00000000fffff984 */ /* 0x000fe20000000800 */
[----:B------:R-:W-:Y:S01]  /*28410*/  @!PT LDS RZ, [RZ] ;  /* 0x00000000fffff984 */ /* 0x000fe20000000800 */
[----:B------:R0:W-:Y:S01]  /*28420*/  @!P2 LDGSTS.E.BYPASS.LTC128B.128 [R10+0xb000], desc[UR44][R6.64], !P0 ;  /* 0x0b000000060aafae */ /* 0x0001e2000c101d6c */
[----:B------:R-:W-:Y:S02]  /*28430*/  IMAD.MOV.U32 R13, RZ, RZ, R0 ;  /* 0x000000ffff0d7224 */ /* 0x000fe400078e0000 */
[----:B0-----:R-:W-:-:S07]  /*28440*/  IMAD.MOV.U32 R6, RZ, RZ, R14 ;  /* 0x000000ffff067224 */ /* 0x001fce00078e000e */
[----:B------:R-:W-:Y:S05]  /*28450*/  WARPSYNC.COLLECTIVE R15, `(.L_x_1780) ;  /* 0x000000000f087348 */ /* 0x000fea0003c00000 */
[----:B------:R0:W1:Y:S02]  /*28460*/  SHFL.IDX P6, R14, R13, R12, R11 ;  /* 0x0000000c0d0e7389 */ /* 0x00006400000c000b */
[----:B01----:R-:W-:Y:S01]  /*28470*/  ENDCOLLECTIVE ;  /* 0x000000000000791b */ /* 0x003fe20003800000 */
.L_x_1780:
[----:B------:R-:W-:Y:S02]  /*28480*/  IMAD.MOV.U32 R13, RZ, RZ, R4 ;  /* 0x000000ffff0d7224 */ /* 0x000fe400078e0004 */
[----:B------:R-:W-:Y:S02]  /*28490*/  IMAD.MOV.U32 R12, RZ, RZ, 0x2 ;  /* 0x00000002ff0c7424 */ /* 0x000fe400078e00ff */
[----:B------:R-:W-:-:S07]  /*284a0*/  IMAD.MOV.U32 R7, RZ, RZ, R14 ;  /* 0x000000ffff077224 */ /* 0x000fce00078e000e */
[----:B------:R-:W-:Y:S05]  /*284b0*/  WARPSYNC.COLLECTIVE R15, `(.L_x_1781) ;  /* 0x000000000f087348 */ /* 0x000fea0003c00000 */
[----:B------:R0:W1:Y:S02]  /*284c0*/  SHFL.IDX P6, R14, R13, R12, R11 ;  /* 0x0000000c0d0e7389 */ /* 0x00006400000c000b */
[----:B01----:R-:W-:Y:S01]  /*284d0*/  ENDCOLLECTIVE ;  /* 0x000000000000791b */ /* 0x003fe20003800000 */
.L_x_1781:
        /* <DEDUP_REMOVED lines=16> */
.L_x_1782:
[----:B------:R-:W-:Y:S02]  /*285e0*/  IMAD.MOV.U32 R13, RZ, RZ, R4 ;  /* 0x000000ffff0d7224 */ /* 0x000fe400078e0004 */
[----:B------:R-:W-:Y:S02]  /*285f0*/  IMAD.MOV.U32 R12, RZ, RZ, 0x3 ;  /* 0x00000003ff0c7424 */ /* 0x000fe400078e00ff */
[----:B------:R-:W-:-:S07]  /*28600*/  IMAD.MOV.U32 R7, RZ, RZ, R14 ;  /* 0x000000ffff077224 */ /* 0x000fce00078e000e */
[----:B------:R-:W-:Y:S05]  /*28610*/  WARPSYNC.COLLECTIVE R15, `(.L_x_1783) ;  /* 0x000000000f087348 */ /* 0x000fea0003c00000 */
[----:B------:R0:W1:Y:S02]  /*28620*/  SHFL.IDX P6, R14, R13, R12, R11 ;  /* 0x0000000c0d0e7389 */ /* 0x00006400000c000b */
[----:B01----:R-:W-:Y:S01]  /*28630*/  ENDCOLLECTIVE ;  /* 0x000000000000791b */ /* 0x003fe20003800000 */
.L_x_1783:
        /* <DEDUP_REMOVED lines=11> */
.L_x_1784:
[----:B------:R-:W-:Y:S01]  /*286f0*/  @!PT LDS RZ, [RZ] ;  /* 0x00000000fffff984 */ /* 0x000fe20000000800 */
[----:B------:R-:W-:Y:S01]  /*28700*/  @!PT LDS RZ, [RZ] ;  /* 0x00000000fffff984 */ /* 0x000fe20000000800 */
[----:B------:R-:W-:Y:S01]  /*28710*/  @!PT LDS RZ, [RZ] ;  /* 0x00000000fffff984 */ /* 0x000fe20000000800 */
[----:B------:R0:W-:Y:S01]  /*28720*/  @!P1 LDGSTS.E.BYPASS.LTC128B.128 [R10+0xc000], desc[UR44][R6.64], !P0 ;  /* 0x0c000000060a9fae */ /* 0x0001e2000c101d6c */
[----:B------:R-:W-:Y:S01]  /*28730*/  ISETP.GE.AND P1, PT, R0, R3, PT ;  /* 0x000000030000720c */ /* 0x000fe20003f26270 */
[----:B------:R-:W-:Y:S02]  /*28740*/  IMAD.MOV.U32 R13, RZ, RZ, R2 ;  /* 0x000000ffff0d7224 */ /* 0x000fe400078e0002 */
[----:B------:R-:W-:Y:S02]  /*28750*/  IMAD.MOV.U32 R12, RZ, RZ, RZ ;  /* 0x000000ffff0c7224 */ /* 0x000fe400078e00ff */
[----:B0-----:R-:W-:-:S08]  /*28760*/  IMAD.MOV.U32 R6, RZ, RZ, R14 ;  /* 0x000000ffff067224 */ /* 0x001fd000078e000e */
[----:B------:R-:W-:Y:S05]  /*28770*/  WARPSYNC.COLLECTIVE R15, `(.L_x_1785) ;  /* 0x000000000f087348 */ /* 0x000fea0003c00000 */
[----:B------:R0:W1:Y:S02]  /*28780*/  SHFL.IDX P6, R14, R13, R12, R11 ;  /* 0x0000000c0d0e7389 */ /* 0x00006400000c000b */
[----:B01----:R-:W-:Y:S01]  /*28790*/  ENDCOLLECTIVE ;  /* 0x000000000000791b */ /* 0x003fe20003800000 */
.L_x_1785:
        /* <DEDUP_REMOVED lines=11> */
.L_x_1786:
        /* <DEDUP_REMOVED lines=8> */
.L_x_1787:
        /* <DEDUP_REMOVED lines=13> */
.L_x_1788:
[----:B------:R-:W-:Y:S01]  /*289a0*/  IMAD.MOV.U32 R2, RZ, RZ, R14 ;  /* 0x000000ffff027224 */ /* 0x000fe200078e000e */
[----:B------:R-:W-:Y:S06]  /*289b0*/  BRA `(.L_x_1789) ;  /* 0xffffffa800807947 */ /* 0x000fec000383ffff */
.L_x_1648:
[----:B0-----:R0:W1:Y:S02]  /*289c0*/  SYNCS.PHASECHK.TRANS64.TRYWAIT P0, [R18+URZ+0x13220], R0 ;  /* 0x01322000120075a7 */ /* 0x001064000800017f */
[----:B-1----:R-:W-:Y:S05]  /*289d0*/  @!P0 NANOSLEEP.SYNCS 0x989680 ;  /* 0x009896800000895d */ /* 0x002fea0003900000 */
[----:B------:R-:W1:Y:S02]  /*289e0*/  @!P0 SYNCS.PHASECHK.TRANS64 P0, [R18+URZ+0x13220], R0 ;  /* 0x01322000120085a7 */ /* 0x000e64000800007f */
[----:B-1----:R-:W-:Y:S05]  /*289f0*/  @!P0 BRA `(.L_x_1648) ;  /* 0xfffffffc00f08947 */ /* 0x002fea000383ffff */
[----:B------:R-:W-:Y:S05]  /*28a00*/  BRA `(.L_x_1790) ;  /* 0xffffffa800dc7947 */ /* 0x000fea000383ffff */
.L_x_1652:
[----:B0-----:R0:W1:Y:S02]  /*28a10*/  SYNCS.PHASECHK.TRANS64.TRYWAIT P0, [R6+URZ+0x13280], R29 ;  /* 0x0132801d060075a7 */ /* 0x001064000800017f */
[----:B-1----:R-:W-:Y:S05]  /*28a20*/  @!P0 NANOSLEEP.SYNCS 0x989680 ;  /* 0x009896800000895d */ /* 0x002fea0003900000 */
[----:B------:R-:W1:Y:S02]  /*28a30*/  @!P0 SYNCS.PHASECHK.TRANS64 P0, [R6+URZ+0x13280], R29 ;  /* 0x0132801d060085a7 */ /* 0x000e64000800007f */
[----:B-1----:R-:W-:Y:S05]  /*28a40*/  @!P0 BRA `(.L_x_1652) ;  /* 0xfffffffc00f08947 */ /* 0x002fea000383ffff */
[----:B------:R-:W-:Y:S05]  /*28a50*/  BRA `(.L_x_1791) ;  /* 0xffffffb000247947 */ /* 0x000fea000383ffff */
.L_x_1653:
        /* <DEDUP_REMOVED lines=8> */
.L_x_1793:
[----:B------:R-:W-:Y:S05]  /*28ae0*/  BSYNC B0 ;  /* 0x0000000000007941 */ /* 0x000fea0003800000 */
.L_x_1792:
        /* <DEDUP_REMOVED lines=10> */
.L_x_1794:
        /* <DEDUP_REMOVED lines=11> */
.L_x_1795:
        /* <DEDUP_REMOVED lines=10> */
.L_x_1796:
        /* <DEDUP_REMOVED lines=11> */
.L_x_1797:
        /* <DEDUP_REMOVED lines=10> */
.L_x_1798:
        /* <DEDUP_REMOVED lines=11> */
.L_x_1799:
        /* <DEDUP_REMOVED lines=10> */
.L_x_1800:
[----:B------:R-:W-:Y:S02]  /*28f80*/  IMAD.MOV.U32 R13, RZ, RZ, R19 ;  /* 0x000000ffff0d7224 */ /* 0x000fe400078e0013 */
[----:B------:R-:W-:Y:S02]  /*28f90*/  IMAD.MOV.U32 R12, RZ, RZ, RZ ;  /* 0x000000ffff0c7224 */ /* 0x000fe400078e00ff */
[----:B------:R-:W-:Y:S02]  /*28fa0*/  IMAD.SHL.U32 R3, R3, 0x10, RZ ;  /* 0x0000001003037824 */ /* 0x000fe400078e00ff */
[----:B------:R-:W-:-:S07]  /*28fb0*/  IMAD.MOV.U32 R2, RZ, RZ, R14 ;  /* 0x000000ffff027224 */ /* 0x000fce00078e000e */
[----:B------:R-:W-:Y:S05]  /*28fc0*/  WARPSYNC.COLLECTIVE R15, `(.L_x_1801) ;  /* 0x000000000f087348 */ /* 0x000fea0003c00000 */
[----:B------:R0:W1:Y:S02]  /*28fd0*/  SHFL.IDX P6, R14, R13, R12, R11 ;  /* 0x0000000c0d0e7389 */ /* 0x00006400000c000b */
[----:B01----:R-:W-:Y:S01]  /*28fe0*/  ENDCOLLECTIVE ;  /* 0x000000000000791b */ /* 0x003fe20003800000 */
.L_x_1801:
        /* <DEDUP_REMOVED lines=12> */
.L_x_1802:
[----:B------:R-:W-:Y:S01]  /*290b0*/  IMAD.MOV.U32 R2, RZ, RZ, R14 ;  /* 0x000000ffff027224 */ /* 0x000fe200078e000e */
[----:B------:R-:W-:Y:S06]  /*290c0*/  BRA `(.L_x_1803) ;  /* 0xffffffac00947947 */ /* 0x000fec000383ffff */
.L_x_1658:
[----:B---3--:R3:W4:Y:S02]  /*290d0*/  SYNCS.PHASECHK.TRANS64.TRYWAIT P0, [R6+URZ+0x13240], R29 ;  /* 0x0132401d060075a7 */ /* 0x008724000800017f */
[----:B----4-:R-:W-:Y:S05]  /*290e0*/  @!P0 NANOSLEEP.SYNCS 0x989680 ;  /* 0x009896800000895d */ /* 0x010fea0003900000 */
[----:B------:R-:W4:Y:S02]  /*290f0*/  @!P0 SYNCS.PHASECHK.TRANS64 P0, [R6+URZ+0x13240], R29 ;  /* 0x0132401d060085a7 */ /* 0x000f24000800007f */
[----:B----4-:R-:W-:Y:S05]  /*29100*/  @!P0 BRA `(.L_x_1658) ;  /* 0xfffffffc00f08947 */ /* 0x010fea000383ffff */
[----:B------:R-:W-:Y:S05]  /*29110*/  BRA `(.L_x_1804) ;  /* 0xffffffac00f07947 */ /* 0x000fea000383ffff */
.L_x_1659:
        /* <DEDUP_REMOVED lines=8> */
.L_x_1806:
[----:B------:R-:W-:Y:S05]  /*291a0*/  BSYNC B0 ;  /* 0x0000000000007941 */ /* 0x000fea0003800000 */
.L_x_1805:
        /* <DEDUP_REMOVED lines=8> */
.L_x_1807:
[----:B------:R-:W-:Y:S02]  /*29230*/  IMAD.MOV.U32 R13, RZ, RZ, R5 ;  /* 0x000000ffff0d7224 */ /* 0x000fe400078e0005 */
[----:B------:R-:W-:Y:S02]  /*29240*/  IMAD.MOV.U32 R12, RZ, RZ, 0x1 ;  /* 0x00000001ff0c7424 */ /* 0x000fe400078e00ff */
[----:B------:R-:W-:-:S07]  /*29250*/  IMAD.MOV.U32 R2, RZ, RZ, R14 ;  /* 0x000000ffff027224 */ /* 0x000fce00078e000e */
[----:B------:R-:W-:Y:S05]  /*29260*/  WARPSYNC.COLLECTIVE R15, `(.L_x_1808) ;  /* 0x000000000f087348 */ /* 0x000fea0003c00000 */
[----:B------:R0:W1:Y:S02]  /*29270*/  SHFL.IDX P6, R14, R13, R12, R11 ;  /* 0x0000000c0d0e7389 */ /* 0x00006400000c000b */
[----:B01----:R-:W-:Y:S01]  /*29280*/  ENDCOLLECTIVE ;  /* 0x000000000000791b */ /* 0x003fe20003800000 */
.L_x_1808:
        /* <DEDUP_REMOVED lines=11> */
.L_x_1809:
[----:B------:R-:W-:Y:S02]  /*29340*/  IMAD.MOV.U32 R13, RZ, RZ, R5 ;  /* 0x000000ffff0d7224 */ /* 0x000fe400078e0005 */
[----:B------:R-:W-:Y:S02]  /*29350*/  IMAD.MOV.U32 R12, RZ, RZ, 0x2 ;  /* 0x00000002ff0c7424 */ /* 0x000fe400078e00ff */
[----:B------:R-:W-:-:S07]  /*29360*/  IMAD.MOV.U32 R2, RZ, RZ, R14 ;  /* 0x000000ffff027224 */ /* 0x000fce00078e000e */
[----:B------:R-:W-:Y:S05]  /*29370*/  WARPSYNC.COLLECTIVE R15, `(.L_x_1810) ;  /* 0x000000000f087348 */ /* 0x000fea0003c00000 */
[----:B------:R0:W1:Y:S02]  /*29380*/  SHFL.IDX P6, R14, R13, R12, R11 ;  /* 0x0000000c0d0e7389 */ /* 0x00006400000c000b */
[----:B01----:R-:W-:Y:S01]  /*29390*/  ENDCOLLECTIVE ;  /* 0x000000000000791b */ /* 0x003fe20003800000 */
.L_x_1810:
        /* <DEDUP_REMOVED lines=11> */
.L_x_1811:
[----:B------:R-:W-:Y:S02]  /*29450*/  IMAD.MOV.U32 R13, RZ, RZ, R5 ;  /* 0x000000ffff0d7224 */ /* 0x000fe400078e0005 */
[----:B------:R-:W-:Y:S02]  /*29460*/  IMAD.MOV.U32 R12, RZ, RZ, 0x3 ;  /* 0x00000003ff0c7424 */ /* 0x000fe400078e00ff */
[----:B------:R-:W-:-:S07]  /*29470*/  IMAD.MOV.U32 R2, RZ, RZ, R14 ;  /* 0x000000ffff027224 */ /* 0x000fce00078e000e */
[----:B------:R-:W-:Y:S05]  /*29480*/  WARPSYNC.COLLECTIVE R15, `(.L_x_1812) ;  /* 0x000000000f087348 */ /* 0x000fea0003c00000 */
[----:B------:R0:W1:Y:S02]  /*29490*/  SHFL.IDX P6, R14, R13, R12, R11 ;  /* 0x0000000c0d0e7389 */ /* 0x00006400000c000b */
[----:B01----:R-:W-:Y:S01]  /*294a0*/  ENDCOLLECTIVE ;  /* 0x000000000000791b */ /* 0x003fe20003800000 */
.L_x_1812:
        /* <DEDUP_REMOVED lines=11> */
.L_x_1813:
[----:B------:R-:W-:Y:S02]  /*29560*/  IMAD.MOV.U32 R13, RZ, RZ, R4 ;  /* 0x000000ffff0d7224 */ /* 0x000fe400078e0004 */
[----:B------:R-:W-:Y:S02]  /*29570*/  IMAD.MOV.U32 R12, RZ, RZ, RZ ;  /* 0x000000ffff0c7224 */ /* 0x000fe400078e00ff */
[----:B------:R-:W-:-:S07]  /*29580*/  IMAD.MOV.U32 R2, RZ, RZ, R14 ;  /* 0x000000ffff027224 */ /* 0x000fce00078e000e */
[----:B------:R-:W-:Y:S05]  /*29590*/  WARPSYNC.COLLECTIVE R15, `(.L_x_1814) ;  /* 0x000000000f087348 */ /* 0x000fea0003c00000 */
[----:B------:R0:W1:Y:S02]  /*295a0*/  SHFL.IDX P6, R14, R13, R12, R11 ;  /* 0x0000000c0d0e7389 */ /* 0x00006400000c000b */
[----:B01----:R-:W-:Y:S01]  /*295b0*/  ENDCOLLECTIVE ;  /* 0x000000000000791b */ /* 0x003fe20003800000 */
.L_x_1814:
        /* <DEDUP_REMOVED lines=11> */
.L_x_1815:
[----:B------:R-:W-:Y:S01]  /*29670*/  IMAD.MOV.U32 R2, RZ, RZ, R14 ;  /* 0x000000ffff027224 */ /* 0x000fe200078e000e */
[----:B------:R-:W-:Y:S06]  /*29680*/  BRA `(.L_x_1816) ;  /* 0xffffffac007c7947 */ /* 0x000fec000383ffff */
.L_x_1664:
[----:B------:R0:W0:Y:S02]  /*29690*/  SYNCS.PHASECHK.TRANS64.TRYWAIT P2, [R2+URZ+0x13270], R0 ;  /* 0x01327000020075a7 */ /* 0x000024000804017f */
[----:B0-----:R-:W-:Y:S05]  /*296a0*/  @!P2 NANOSLEEP.SYNCS 0x989680 ;  /* 0x009896800000a95d */ /* 0x001fea0003900000 */
[----:B------:R-:W0:Y:S02]  /*296b0*/  @!P2 SYNCS.PHASECHK.TRANS64 P2, [R2+URZ+0x13270], R0 ;  /* 0x013270000200a5a7 */ /* 0x000e24000804007f */
[----:B0-----:R-:W-:Y:S05]  /*296c0*/  @!P2 BRA `(.L_x_1664) ;  /* 0xfffffffc00f0a947 */ /* 0x001fea000383ffff */
[----:B------:R-:W-:Y:S05]  /*296d0*/  BRA `(.L_x_1817) ;  /* 0xffffffac00e07947 */ /* 0x000fea000383ffff */
.L_x_1666:
[----:B------:R0:W0:Y:S02]  /*296e0*/  SYNCS.PHASECHK.TRANS64.TRYWAIT P2, [R2+URZ+0x13260], R0 ;  /* 0x01326000020075a7 */ /* 0x000024000804017f */
[----:B0-----:R-:W-:Y:S05]  /*296f0*/  @!P2 NANOSLEEP.SYNCS 0x989680 ;  /* 0x009896800000a95d */ /* 0x001fea0003900000 */
[----:B------:R-:W0:Y:S02]  /*29700*/  @!P2 SYNCS.PHASECHK.TRANS64 P2, [R2+URZ+0x13260], R0 ;  /* 0x013260000200a5a7 */ /* 0x000e24000804007f */
[----:B0-----:R-:W-:Y:S05]  /*29710*/  @!P2 BRA `(.L_x_1666) ;  /* 0xfffffffc00f0a947 */ /* 0x001fea000383ffff */
[----:B------:R-:W-:Y:S05]  /*29720*/  BRA `(.L_x_1818) ;  /* 0xffffffac00f07947 */ /* 0x000fea000383ffff */
.L_x_1674:
[----:B0-----:R0:W2:Y:S02]  /*29730*/  SYNCS.PHASECHK.TRANS64.TRYWAIT P1, [R3+URZ+0x13270], R0 ;  /* 0x01327000030075a7 */ /* 0x0010a4000802017f */
[----:B--2---:R-:W-:Y:S05]  /*29740*/  @!P1 NANOSLEEP.SYNCS 0x989680 ;  /* 0x009896800000995d */ /* 0x004fea0003900000 */
[----:B------:R-:W2:Y:S02]  /*29750*/  @!P1 SYNCS.PHASECHK.TRANS64 P1, [R3+URZ+0x13270], R0 ;  /* 0x01327000030095a7 */ /* 0x000ea4000802007f */
[----:B--2---:R-:W-:Y:S05]  /*29760*/  @!P1 BRA `(.L_x_1674) ;  /* 0xfffffffc00f09947 */ /* 0x004fea000383ffff */
[----:B------:R-:W-:Y:S05]  /*29770*/  BRA `(.L_x_1819) ;  /* 0xffffffb4003c7947 */ /* 0x000fea000383ffff */
.L_x_1676:
[----:B0-----:R0:W2:Y:S02]  /*29780*/  SYNCS.PHASECHK.TRANS64.TRYWAIT P1, [R3+URZ+0x13260], R0 ;  /* 0x01326000030075a7 */ /* 0x0010a4000802017f */
[----:B--2---:R-:W-:Y:S05]  /*29790*/  @!P1 NANOSLEEP.SYNCS 0x989680 ;  /* 0x009896800000995d */ /* 0x004fea0003900000 */
[----:B------:R-:W2:Y:S02]  /*297a0*/  @!P1 SYNCS.PHASECHK.TRANS64 P1, [R3+URZ+0x13260], R0 ;  /* 0x01326000030095a7 */ /* 0x000ea4000802007f */
[----:B--2---:R-:W-:Y:S05]  /*297b0*/  @!P1 BRA `(.L_x_1676) ;  /* 0xfffffffc00f09947 */ /* 0x004fea000383ffff */
[----:B------:R-:W-:Y:S05]  /*297c0*/  BRA `(.L_x_1820) ;  /* 0xffffffb4004c7947 */ /* 0x000fea000383ffff */
.L_x_1681:
[----:B------:R-:W-:Y:S01]  /*297d0*/  BSSY B0, `(.L_x_1821) ;  /* 0x0000008000007945 */ /* 0x000fe20003800000 */
[----:B------:R-:W-:Y:S02]  /*297e0*/  IMAD.MOV.U32 R13, RZ, RZ, R24 ;  /* 0x000000ffff0d7224 */ /* 0x000fe400078e0018 */
[----:B------:R-:W-:Y:S02]  /*297f0*/  IMAD.MOV.U32 R12, RZ, RZ, RZ ;  /* 0x000000ffff0c7224 */ /* 0x000fe400078e00ff */
[----:B-1----:R-:W-:Y:S02]  /*29800*/  IMAD.MOV.U32 R11, RZ, RZ, 0x1f ;  /* 0x0000001fff0b7424 */ /* 0x002fe400078e00ff */
[----:B------:R-:W-:-:S07]  /*29810*/  IMAD.MOV.U32 R15, RZ, RZ, -0x1 ;  /* 0xffffffffff0f7424 */ /* 0x000fce00078e00ff */
[----:B-----5:R-:W-:Y:S05]  /*29820*/  WARPSYNC.COLLECTIVE R15, `(.L_x_1822) ;  /* 0x000000000f087348 */ /* 0x020fea0003c00000 */
[----:B------:R0:W1:Y:S02]  /*29830*/  SHFL.IDX P6, R14, R13, R12, R11 ;  /* 0x0000000c0d0e7389 */ /* 0x00006400000c000b */
[----:B01---5:R-:W-:Y:S01]  /*29840*/  ENDCOLLECTIVE ;  /* 0x000000000000791b */ /* 0x023fe20003800000 */
.L_x_1822:
[----:B------:R-:W-:Y:S05]  /*29850*/  BSYNC B0 ;  /* 0x0000000000007941 */ /* 0x000fea0003800000 */
.L_x_1821:
[----:B------:R-:W-:Y:S02]  /*29860*/  IMAD.MOV.U32 R13, RZ, RZ, R24 ;  /* 0x000000ffff0d7224 */ /* 0x000fe400078e0018 */
[----:B------:R-:W-:Y:S02]  /*29870*/  IMAD.MOV.U32 R12, RZ, RZ, 0x1 ;  /* 0x00000001ff0c7424 */ /* 0x000fe400078e00ff */
[----:B------:R-:W-:Y:S02]  /*29880*/  IMAD.MOV.U32 R11, RZ, RZ, 0x1f ;  /* 0x0000001fff0b7424 */ /* 0x000fe400078e00ff */
[----:B------:R-:W-:Y:S02]  /*29890*/  IMAD.MOV.U32 R15, RZ, RZ, -0x1 ;  /* 0xffffffffff0f7424 */ /* 0x000fe400078e00ff */
[----:B------:R-:W-:Y:S02]  /*298a0*/  IMAD.IADD R8, R27, 0x1, R9 ;  /* 0x000000011b087824 */ /* 0x000fe400078e0209 */
[----:B------:R-:W-:-:S07]  /*298b0*/  IMAD.MOV.U32 R0, RZ, RZ, R14 ;  /* 0x000000ffff007224 */ /* 0x000fce00078e000e */
[----:B------:R-:W-:Y:S05]  /*298c0*/  WARPSYNC.COLLECTIVE R15, `(.L_x_1823) ;  /* 0x000000000f087348 */ /* 0x000fea0003c00000 */
[----:B------:R0:W1:Y:S02]  /*298d0*/  SHFL.IDX P6, R14, R13, R12, R11 ;  /* 0x0000000c0d0e7389 */ /* 0x00006400000c000b */
[----:B01----:R-:W-:Y:S01]  /*298e0*/  ENDCOLLECTIVE ;  /* 0x000000000000791b */ /* 0x003fe20003800000 */
.L_x_1823:
[----:B------:R-:W-:Y:S02]  /*298f0*/  ULDC UR4, c[0x0][0xc3c] ;  /* 0x00030f0000047ab9 */ /* 0x000fe40000000800 */
[----:B------:R-:W-:-:S13]  /*29900*/  ISETP.GE.OR P1, PT, R8, UR4, !P0 ;  /* 0x0000000408007c0c */ /* 0x000fda000c726670 */
[----:B------:R-:W0:Y:S08]  /*29910*/  @!P1 LDC.64 R2, c[0x0][0xc80] ;  /* 0x00032000ff029b82 */ /* 0x000e300000000a00 */
[----:B------:R-:W1:Y:S01]  /*29920*/  @!P1 LDC.64 R4, c[0x0][0xc78] ;  /* 0x00031e00ff049b82 */ /* 0x000e620000000a00 */
[----:B------:R-:W-:Y:S01]  /*29930*/  CS2R R24, SRZ ;  /* 0x0000000000187805 */ /* 0x000fe2000001ff00 */
[----:B------:R-:W-:-:S02]  /*29940*/  IMAD.MOV.U32 R11, RZ, RZ, RZ ;  /* 0x000000ffff0b7224 */ /* 0x000fc400078e00ff */
[----:B------:R-:W-:Y:S02]  /*29950*/  IMAD.MOV.U32 R6, RZ, RZ, R14 ;  /* 0x000000ffff067224 */ /* 0x000fe400078e000e */
[----:B0-----:R-:W-:-:S05]  /*29960*/  @!P1 IMAD.WIDE R2, R8, 0x4, R2 ;  /* 0x0000000408029825 */ /* 0x001fca00078e0202 */
[----:B------:R1:W2:Y:S02]  /*29970*/  @!P1 LDG.E R7, desc[UR44][R2.64] ;  /* 0x0000002c02079981 */ /* 0x0002a4000c1e1900 */
[----:B-1----:R-:W-:-:S06]  /*29980*/  @!P1 IMAD.WIDE R2, R8, 0x4, R4 ;  /* 0x0000000408029825 */ /* 0x002fcc00078e0204 */
[----:B------:R-:W3:Y:S01]  /*29990*/  @!P1 LDG.E R2, desc[UR44][R2.64] ;  /* 0x0000002c02029981 */ /* 0x000ee2000c1e1900 */
[----:B------:R-:W-:Y:S01]  /*299a0*/  IMAD.MOV.U32 R5, RZ, RZ, RZ ;  /* 0x000000ffff057224 */ /* 0x000fe200078e00ff */
[C---:B------:R-:W-:Y:S02]  /*299b0*/  ISETP.GE.U32.AND P2, PT, R9.reuse, 0x2, PT ;  /* 0x000000020900780c */ /* 0x040fe40003f46070 */
[C---:B------:R-:W-:Y:S02]  /*299c0*/  ISETP.GE.U32.AND P3, PT, R9.reuse, 0x4, PT ;  /* 0x000000040900780c */ /* 0x040fe40003f66070 */
[C---:B------:R-:W-:Y:S02]  /*299d0*/  ISETP.GE.U32.AND P4, PT, R9.reuse, 0x8, PT ;  /* 0x000000080900780c */ /* 0x040fe40003f86070 */
[C---:B------:R-:W-:Y:S01]  /*299e0*/  ISETP.GE.U32.AND P5, PT, R9.reuse, 0x10, PT ;  /* 0x000000100900780c */ /* 0x040fe20003fa6070 */
[----:B--2---:R-:W-:Y:S02]  /*299f0*/  @!P1 IMAD.MOV.U32 R25, RZ, RZ, R7 ;  /* 0x000000ffff199224 */ /* 0x004fe400078e0007 */
[----:B---3--:R-:W-:Y:S01]  /*29a00*/  @!P1 IMAD.MOV.U32 R5, RZ, RZ, R2 ;  /* 0x000000ffff059224 */ /* 0x008fe200078e0002 */
[----:B------:R-:W-:-:S03]  /*29a10*/  ISETP.NE.AND P1, PT, R9, RZ, PT ;  /* 0x000000ff0900720c */ /* 0x000fc60003f25270 */
[----:B------:R-:W-:-:S04]  /*29a20*/  IMAD R2, R5, R25, RZ ;  /* 0x0000001905027224 */ /* 0x000fc800078e02ff */
[----:B------:R-:W-:-:S07]  /*29a30*/  IMAD.MOV.U32 R13, RZ, RZ, R2 ;  /* 0x000000ffff0d7224 */ /* 0x000fce00078e0002 */
[----:B------:R-:W-:Y:S05]  /*29a40*/  WARPSYNC.COLLECTIVE R15, `(.L_x_1824) ;  /* 0x000000000f087348 */ /* 0x000fea0003c00000 */
[----:B------:R0:W1:Y:S02]  /*29a50*/  SHFL.UP P6, R14, R13, R12, R11 ;  /* 0x0400000c0d0e7389 */ /* 0x00006400000c000b */
[----:B01----:R-:W-:Y:S01]  /*29a60*/  ENDCOLLECTIVE ;  /* 0x000000000000791b */ /* 0x003fe20003800000 */
.L_x_1824:
        /* <DEDUP_REMOVED lines=8> */
.L_x_1825:
        /* <DEDUP_REMOVED lines=8> */
.L_x_1826:
        /* <DEDUP_REMOVED lines=8> */
.L_x_1827:
        /* <DEDUP_REMOVED lines=8> */
.L_x_1828:
[----:B------:R-:W-:Y:S02]  /*29c70*/  IMAD.MOV.U32 R12, RZ, RZ, 0x1f ;  /* 0x0000001fff0c7424 */ /* 0x000fe400078e00ff */
[----:B------:R-:W-:Y:S02]  /*29c80*/  IMAD.MOV.U32 R11, RZ, RZ, 0x1f ;  /* 0x0000001fff0b7424 */ /* 0x000fe400078e00ff */
[----:B------:R-:W-:-:S05]  /*29c90*/  IMAD.MOV.U32 R3, RZ, RZ, R14 ;  /* 0x000000ffff037224 */ /* 0x000fca00078e000e */
[----:B------:R-:W-:-:S05]  /*29ca0*/  SEL R3, R3, RZ, P5 ;  /* 0x000000ff03037207 */ /* 0x000fca0002800000 */
[----:B------:R-:W-:-:S04]  /*29cb0*/  IMAD.IADD R2, R2, 0x1, R3 ;  /* 0x0000000102027824 */ /* 0x000fc800078e0203 */
[----:B------:R-:W-:-:S07]  /*29cc0*/  IMAD.MOV.U32 R13, RZ, RZ, R2 ;  /* 0x000000ffff0d7224 */ /* 0x000fce00078e0002 */
[----:B------:R-:W-:Y:S05]  /*29cd0*/  WARPSYNC.COLLECTIVE R15, `(.L_x_1829) ;  /* 0x000000000f087348 */ /* 0x000fea0003c00000 */
[----:B------:R0:W1:Y:S02]  /*29ce0*/  SHFL.IDX P6, R14, R13, R12, R11 ;  /* 0x0000000c0d0e7389 */ /* 0x00006400000c000b */
[----:B01----:R-:W-:Y:S01]  /*29cf0*/  ENDCOLLECTIVE ;  /* 0x000000000000791b */ /* 0x003fe20003800000 */
.L_x_1829:
[----:B------:R-:W-:Y:S01]  /*29d00*/  IMAD.MOV.U32 R3, RZ, RZ, R14 ;  /* 0x000000ffff037224 */ /* 0x000fe200078e000e */
[----:B------:R-:W-:Y:S06]  /*29d10*/  BRA `(.L_x_1830) ;  /* 0xffffffb400d87947 */ /* 0x000fec000383ffff */
.L_x_1684:
[----:B------:R-:W-:Y:S01]  /*29d20*/  BSSY B0, `(.L_x_1831) ;  /* 0x0000008000007945 */ /* 0x000fe20003800000 */
[----:B------:R-:W-:Y:S02]  /*29d30*/  IMAD.MOV.U32 R13, RZ, RZ, R2 ;  /* 0x000000ffff0d7224 */ /* 0x000fe400078e0002 */
[----:B------:R-:W-:Y:S02]  /*29d40*/  IMAD.MOV.U32 R12, RZ, RZ, 0x1 ;  /* 0x00000001ff0c7424 */ /* 0x000fe400078e00ff */
[----:B-1----:R-:W-:Y:S02]  /*29d50*/  IMAD.MOV.U32 R11, RZ, RZ, RZ ;  /* 0x000000ffff0b7224 */ /* 0x002fe400078e00ff */
[----:B------:R-:W-:-:S07]  /*29d60*/  IMAD.MOV.U32 R15, RZ, RZ, -0x1 ;  /* 0xffffffffff0f7424 */ /* 0x000fce00078e00ff */
[----:B-----5:R-:W-:Y:S05]  /*29d70*/  WARPSYNC.COLLECTIVE R15, `(.L_x_1832) ;  /* 0x000000000f087348 */ /* 0x020fea0003c00000 */
[----:B------:R0:W1:Y:S02]  /*29d80*/  SHFL.UP P6, R14, R13, R12, R11 ;  /* 0x0400000c0d0e7389 */ /* 0x00006400000c000b */
[----:B01---5:R-:W-:Y:S01]  /*29d90*/  ENDCOLLECTIVE ;  /* 0x000000000000791b */ /* 0x023fe20003800000 */
.L_x_1832:
[----:B------:R-:W-:Y:S05]  /*29da0*/  BSYNC B0 ;  /* 0x0000000000007941 */ /* 0x000fea0003800000 */
.L_x_1831:
[----:B------:R-:W-:Y:S02]  /*29db0*/  IMAD.MOV.U32 R3, RZ, RZ, R14 ;  /* 0x000000ffff037224 */ /* 0x000fe400078e000e */
[----:B------:R-:W-:Y:S02]  /*29dc0*/  IMAD.MOV.U32 R12, RZ, RZ, 0x2 ;  /* 0x00000002ff0c7424 */ /* 0x000fe400078e00ff */
[----:B------:R-:W-:Y:S01]  /*29dd0*/  IMAD.MOV.U32 R11, RZ, RZ, RZ ;  /* 0x000000ffff0b7224 */ /* 0x000fe200078e00ff */
[----:B------:R-:W-:Y:S01]  /*29de0*/  SEL R3, R3, RZ, P1 ;  /* 0x000000ff03037207 */ /* 0x000fe20000800000 */
[----:B------:R-:W-:-:S04]  /*29df0*/  IMAD.MOV.U32 R15, RZ, RZ, -0x1 ;  /* 0xffffffffff0f7424 */ /* 0x000fc800078e00ff */
[----:B------:R-:W-:-:S04]  /*29e00*/  IMAD.IADD R2, R2, 0x1, R3 ;  /* 0x0000000102027824 */ /* 0x000fc800078e0203 */
[----:B------:R-:W-:-:S07]  /*29e10*/  IMAD.MOV.U32 R13, RZ, RZ, R2 ;  /* 0x000000ffff0d7224 */ /* 0x000fce00078e0002 */
[----:B------:R-:W-:Y:S05]  /*29e20*/  WARPSYNC.COLLECTIVE R15, `(.L_x_1833) ;  /* 0x000000000f087348 */ /* 0x000fea0003c00000 */
[----:B------:R0:W1:Y:S02]  /*29e30*/  SHFL.UP P6, R14, R13, R12, R11 ;  /* 0x0400000c0d0e7389 */ /* 0x00006400000c000b */
[----:B01----:R-:W-:Y:S01]  /*29e40*/  ENDCOLLECTIVE ;  /* 0x000000000000791b */ /* 0x003fe20003800000 */
.L_x_1833:
        /* <DEDUP_REMOVED lines=8> */
.L_x_1834:
        /* <DEDUP_REMOVED lines=8> */
.L_x_1835:
        /* <DEDUP_REMOVED lines=8> */
.L_x_1836:
        /* <DEDUP_REMOVED lines=9> */
.L_x_1837:
[----:B------:R-:W-:Y:S01]  /*2a060*/  IMAD.MOV.U32 R3, RZ, RZ, R14 ;  /* 0x000000ffff037224 */ /* 0x000fe200078e000e */
[----:B------:R-:W-:Y:S06]  /*2a070*/  BRA `(.L_x_1838) ;  /* 0xffffffb400a47947 */ /* 0x000fec000383ffff */
.L_x_1686:
[----:B------:R-:W-:Y:S01]  /*2a080*/  BSSY B0, `(.L_x_1839) ;  /* 0x0000006000007945 */ /* 0x000fe20003800000 */
[----:B------:R-:W-:Y:S01]  /*2a090*/  PLOP3.LUT P6, PT, P6, PT, PT, 0x8, 0x0 ;  /* 0x000000000000781c */ /* 0x000fe200037ce170 */
[----:B------:R-:W-:-:S12]  /*2a0a0*/  IMAD.MOV.U32 R15, RZ, RZ, -0x1 ;  /* 0xffffffffff0f7424 */ /* 0x000fd800078e00ff */
[----:B01---5:R-:W-:Y:S05]  /*2a0b0*/  WARPSYNC.COLLECTIVE R15, `(.L_x_1840) ;  /* 0x000000000f087348 */ /* 0x023fea0003c00000 */
[----:B------:R-:W-:Y:S01]  /*2a0c0*/  VOTE.ANY R14, PT, P6 ;  /* 0x00000000000e7806 */ /* 0x000fe200030e0100 */
[----:B01---5:R-:W-:Y:S06]  /*2a0d0*/  ENDCOLLECTIVE ;  /* 0x000000000000791b */ /* 0x023fec0003800000 */
.L_x_1840:
[----:B------:R-:W-:Y:S05]  /*2a0e0*/  BSYNC B0 ;  /* 0x0000000000007941 */ /* 0x000fea0003800000 */
.L_x_1839:
[----:B------:R-:W-:Y:S02]  /*2a0f0*/  IMAD.MOV.U32 R3, RZ, RZ, R14 ;  /* 0x000000ffff037224 */ /* 0x000fe400078e000e */
[----:B------:R-:W-:Y:S02]  /*2a100*/  IMAD.MOV.U32 R13, RZ, RZ, R25 ;  /* 0x000000ffff0d7224 */ /* 0x000fe400078e0019 */
[----:B------:R-:W0:Y:S01]  /*2a110*/  POPC R6, R3 ;  /* 0x0000000300067309 */ /* 0x000e220000000000 */
[----:B------:R-:W-:Y:S02]  /*2a120*/  IMAD.MOV.U32 R11, RZ, RZ, 0x1f ;  /* 0x0000001fff0b7424 */ /* 0x000fe400078e00ff */
[----:B------:R-:W-:Y:S02]  /*2a130*/  IMAD.MOV.U32 R15, RZ, RZ, -0x1 ;  /* 0xffffffffff0f7424 */ /* 0x000fe400078e00ff */
[----:B0-----:R-:W-:Y:S02]  /*2a140*/  IMAD.MOV.U32 R12, RZ, RZ, R6 ;  /* 0x000000ffff0c7224 */ /* 0x001fe400078e0006 */
[----:B------:R-:W-:-:S07]  /*2a150*/  IMAD.IADD R27, R6, 0x1, R27 ;  /* 0x00000001061b7824 */ /* 0x000fce00078e021b */
[----:B------:R-:W-:Y:S05]  /*2a160*/  WARPSYNC.COLLECTIVE R15, `(.L_x_1841) ;  /* 0x000000000f087348 */ /* 0x000fea0003c00000 */
[----:B------:R0:W1:Y:S02]  /*2a170*/  SHFL.IDX P6, R14, R13, R12, R11 ;  /* 0x0000000c0d0e7389 */ /* 0x00006400000c000b */
[----:B01----:R-:W-:Y:S01]  /*2a180*/  ENDCOLLECTIVE ;  /* 0x000000000000791b */ /* 0x003fe20003800000 */
.L_x_1841:
[----:B------:R-:W-:Y:S02]  /*2a190*/  IMAD.MOV.U32 R13, RZ, RZ, R5 ;  /* 0x000000ffff0d7224 */ /* 0x000fe400078e0005 */
[----:B------:R-:W-:-:S07]  /*2a1a0*/  IMAD.MOV.U32 R25, RZ, RZ, R14 ;  /* 0x000000ffff197224 */ /* 0x000fce00078e000e */
[----:B------:R-:W-:Y:S05]  /*2a1b0*/  WARPSYNC.COLLECTIVE R15, `(.L_x_1842) ;  /* 0x000000000f087348 */ /* 0x000fea0003c00000 */
[----:B------:R0:W1:Y:S02]  /*2a1c0*/  SHFL.IDX P6, R14, R13, R12, R11 ;  /* 0x0000000c0d0e7389 */ /* 0x00006400000c000b */
[----:B01----:R-:W-:Y:S01]  /*2a1d0*/  ENDCOLLECTIVE ;  /* 0x000000000000791b */ /* 0x003fe20003800000 */
.L_x_1842:
[----:B------:R-:W-:Y:S01]  /*2a1e0*/  IMAD.MOV.U32 R5, RZ, RZ, R14 ;  /* 0x000000ffff057224 */ /* 0x000fe200078e000e */
[----:B------:R-:W-:Y:S06]  /*2a1f0*/  BRA `(.L_x_1843) ;  /* 0xffffffb400847947 */ /* 0x000fec000383ffff */
.L_x_1688:
[----:B------:R-:W-:Y:S01]  /*2a200*/  BSSY B0, `(.L_x_1844) ;  /* 0x0000008000007945 */ /* 0x000fe20003800000 */
[----:B------:R-:W-:Y:S02]  /*2a210*/  IMAD.MOV.U32 R13, RZ, RZ, R2 ;  /* 0x000000ffff0d7224 */ /* 0x000fe400078e0002 */
[----:B------:R-:W-:Y:S02]  /*2a220*/  IMAD.MOV.U32 R12, RZ, RZ, R6 ;  /* 0x000000ffff0c7224 */ /* 0x000fe400078e0006 */
[----:B-1----:R-:W-:Y:S02]  /*2a230*/  IMAD.MOV.U32 R11, RZ, RZ, 0x1f ;  /* 0x0000001fff0b7424 */ /* 0x002fe400078e00ff */
[----:B------:R-:W-:-:S07]  /*2a240*/  IMAD.MOV.U32 R15, RZ, RZ, -0x1 ;  /* 0xffffffffff0f7424 */ /* 0x000fce00078e00ff */
[----:B0--345:R-:W-:Y:S05]  /*2a250*/  WARPSYNC.COLLECTIVE R15, `(.L_x_1845) ;  /* 0x000000000f087348 */ /* 0x039fea0003c00000 */
[----:B------:R1:W2:Y:S02]  /*2a260*/  SHFL.IDX P6, R14, R13, R12, R11 ;  /* 0x0000000c0d0e7389 */ /* 0x0002a400000c000b */
[----:B012345:R-:W-:Y:S01]  /*2a270*/  ENDCOLLECTIVE ;  /* 0x000000000000791b */ /* 0x03ffe20003800000 */
.L_x_1845:
[----:B------:R-:W-:Y:S05]  /*2a280*/  BSYNC B0 ;  /* 0x0000000000007941 */ /* 0x000fea0003800000 */
.L_x_1844:
[----:B------:R-:W-:Y:S01]  /*2a290*/  IMAD.MOV.U32 R24, RZ, RZ, R14 ;  /* 0x000000ffff187224 */ /* 0x000fe200078e000e */
[----:B------:R-:W-:Y:S06]  /*2a2a0*/  BRA `(.L_x_1687) ;  /* 0xffffffb400707947 */ /* 0x000fec000383ffff */
.L_x_1694:
[----:B0-----:R0:W2:Y:S02]  /*2a2b0*/  SYNCS.PHASECHK.TRANS64.TRYWAIT P0, [R5+URZ+0x13220], R0 ;  /* 0x01322000050075a7 */ /* 0x0010a4000800017f */
[----:B--2---:R-:W-:Y:S05]  /*2a2c0*/  @!P0 NANOSLEEP.SYNCS 0x989680 ;  /* 0x009896800000895d */ /* 0x004fea0003900000 */
[----:B------:R-:W2:Y:S02]  /*2a2d0*/  @!P0 SYNCS.PHASECHK.TRANS64 P0, [R5+URZ+0x13220], R0 ;  /* 0x01322000050085a7 */ /* 0x000ea4000800007f */
[----:B--2---:R-:W-:Y:S05]  /*2a2e0*/  @!P0 BRA `(.L_x_1694) ;  /* 0xfffffffc00f08947 */ /* 0x004fea000383ffff */
[----:B------:R-:W-:Y:S05]  /*2a2f0*/  BRA `(.L_x_1846) ;  /* 0xffffffbc00d87947 */ /* 0x000fea000383ffff */
.L_x_1695:
[----:B------:R-:W2:Y:S01]  /*2a300*/  S2R R2, SR_TID.X ;  /* 0x0000000000027919 */ /* 0x000ea20000002100 */
[----:B------:R-:W-:Y:S01]  /*2a310*/  BSSY B0, `(.L_x_1847) ;  /* 0x000000a000007945 */ /* 0x000fe20003800000 */
[----:B------:R-:W-:Y:S02]  /*2a320*/  IMAD.MOV.U32 R12, RZ, RZ, RZ ;  /* 0x000000ffff0c7224 */ /* 0x000fe400078e00ff */
[----:B-1----:R-:W-:Y:S02]  /*2a330*/  IMAD.MOV.U32 R11, RZ, RZ, 0x1f ;  /* 0x0000001fff0b7424 */ /* 0x002fe400078e00ff */
[----:B------:R-:W-:Y:S01]  /*2a340*/  IMAD.MOV.U32 R15, RZ, RZ, -0x1 ;  /* 0xffffffffff0f7424 */ /* 0x000fe200078e00ff */
[----:B--2---:R-:W-:-:S04]  /*2a350*/  SHF.R.U32.HI R2, RZ, 0x5, R2 ;  /* 0x00000005ff027819 */ /* 0x004fc80000011602 */
[----:B------:R-:W-:-:S05]  /*2a360*/  LOP3.LUT R2, R2, 0x3, RZ, 0xc0, !PT ;  /* 0x0000000302027812 */ /* 0x000fca00078ec0ff */
[----:B------:R-:W-:-:S07]  /*2a370*/  IMAD.MOV.U32 R13, RZ, RZ, R2 ;  /* 0x000000ffff0d7224 */ /* 0x000fce00078e0002 */
[----:B0----5:R-:W-:Y:S05]  /*2a380*/  WARPSYNC.COLLECTIVE R15, `(.L_x_1848) ;  /* 0x000000000f087348 */ /* 0x021fea0003c00000 */
[----:B------:R1:W2:Y:S02]  /*2a390*/  SHFL.IDX P6, R14, R13, R12, R11 ;  /* 0x0000000c0d0e7389 */ /* 0x0002a400000c000b */
[----:B012--5:R-:W-:Y:S01]  /*2a3a0*/  ENDCOLLECTIVE ;  /* 0x000000000000791b */ /* 0x027fe20003800000 */
.L_x_1848:
[----:B------:R-:W-:Y:S05]  /*2a3b0*/  BSYNC B0 ;  /* 0x0000000000007941 */ /* 0x000fea0003800000 */
.L_x_1847:
[----:B------:R-:W-:Y:S05]  /*2a3c0*/  BRA `(.L_x_1849) ;  /* 0xffffffbc00c07947 */ /* 0x000fea000383ffff */
.L_x_1696:
[----:B------:R-:W-:Y:S01]  /*2a3d0*/  BSSY B0, `(.L_x_1850) ;  /* 0x0000006000007945 */ /* 0x000fe20003800000 */
[----:B------:R-:W-:-:S07]  /*2a3e0*/  IMAD.MOV.U32 R15, RZ, RZ, -0x1 ;  /* 0xffffffffff0f7424 */ /* 0x000fce00078e00ff */
[----:B01---5:R-:W-:Y:S05]  /*2a3f0*/  WARPSYNC.COLLECTIVE R15, `(.L_x_1851) ;  /* 0x000000000f0c7348 */ /* 0x023fea0003c00000 */
[----:B------:R-:W-:Y:S02]  /*2a400*/  ELECT P6, UR62, PT ;  /* 0x00000000003e782f */ /* 0x000fe400038c0000 */
[----:B------:R-:W-:Y:S01]  /*2a410*/  MOV R14, UR62 ;  /* 0x0000003e000e7c02 */ /* 0x000fe20008000f00 */
[----:B01---5:R-:W-:Y:S10]  /*2a420*/  ENDCOLLECTIVE ;  /* 0x000000000000791b */ /* 0x023ff40003800000 */
.L_x_1851:
[----:B------:R-:W-:Y:S05]  /*2a430*/  BSYNC B0 ;  /* 0x0000000000007941 */ /* 0x000fea0003800000 */
.L_x_1850:
[----:B------:R-:W-:Y:S05]  /*2a440*/  BRA `(.L_x_1852) ;  /* 0xffffffbc00b47947 */ /* 0x000fea000383ffff */
.L_x_1698:
[----:B0-----:R0:W2:Y:S02]  /*2a450*/  SYNCS.PHASECHK.TRANS64.TRYWAIT P1, [R4+URZ+0x13240], R3 ;  /* 0x01324003040075a7 */ /* 0x0010a4000802017f */
[----:B--2---:R-:W-:Y:S05]  /*2a460*/  @!P1 NANOSLEEP.SYNCS 0x989680 ;  /* 0x009896800000995d */ /* 0x004fea0003900000 */
[----:B------:R-:W2:Y:S02]  /*2a470*/  @!P1 SYNCS.PHASECHK.TRANS64 P1, [R4+URZ+0x13240], R3 ;  /* 0x01324003040095a7 */ /* 0x000ea4000802007f */
[----:B--2---:R-:W-:Y:S05]  /*2a480*/  @!P1 BRA `(.L_x_1698) ;  /* 0xfffffffc00f09947 */ /* 0x004fea000383ffff */
[----:B------:R-:W-:Y:S05]  /*2a490*/  BRA `(.L_x_1853) ;  /* 0xffffffbc00dc7947 */ /* 0x000fea000383ffff */
.L_x_1700:
[----:B--2---:R2:W3:Y:S02]  /*2a4a0*/  SYNCS.PHASECHK.TRANS64.TRYWAIT P1, [R5+URZ+0x13240], R0 ;  /* 0x01324000050075a7 */ /* 0x0044e4000802017f */
[----:B---3--:R-:W-:Y:S05]  /*2a4b0*/  @!P1 NANOSLEEP.SYNCS 0x989680 ;  /* 0x009896800000995d */ /* 0x008fea0003900000 */
[----:B------:R-:W3:Y:S02]  /*2a4c0*/  @!P1 SYNCS.PHASECHK.TRANS64 P1, [R5+URZ+0x13240], R0 ;  /* 0x01324000050095a7 */ /* 0x000ee4000802007f */
[----:B---3--:R-:W-:Y:S05]  /*2a4d0*/  @!P1 BRA `(.L_x_1700) ;  /* 0xfffffffc00f09947 */ /* 0x008fea000383ffff */
[----:B------:R-:W-:Y:S05]  /*2a4e0*/  BRA `(.L_x_1854) ;  /* 0xffffffbc00ec7947 */ /* 0x000fea000383ffff */
.L_x_1702:
[----:B---3--:R3:W4:Y:S02]  /*2a4f0*/  SYNCS.PHASECHK.TRANS64.TRYWAIT P1, [R4+URZ+0x13260], R3 ;  /* 0x01326003040075a7 */ /* 0x008724000802017f */
[----:B----4-:R-:W-:Y:S05]  /*2a500*/  @!P1 NANOSLEEP.SYNCS 0x989680 ;  /* 0x009896800000995d */ /* 0x010fea0003900000 */
[----:B------:R-:W4:Y:S02]  /*2a510*/  @!P1 SYNCS.PHASECHK.TRANS64 P1, [R4+URZ+0x13260], R3 ;  /* 0x01326003040095a7 */ /* 0x000f24000802007f */
[----:B----4-:R-:W-:Y:S05]  /*2a520*/  @!P1 BRA `(.L_x_1702) ;  /* 0xfffffffc00f09947 */ /* 0x010fea000383ffff */
[----:B------:R-:W-:Y:S05]  /*2a530*/  BRA `(.L_x_1855) ;  /* 0xffffffbc00e87947 */ /* 0x000fea000383ffff */
.L_x_1704:
[----:B----4-:R4:W0:Y:S02]  /*2a540*/  SYNCS.PHASECHK.TRANS64.TRYWAIT P1, [R5+URZ+0x13260], R0 ;  /* 0x01326000050075a7 */ /* 0x010824000802017f */
[----:B0-----:R-:W-:Y:S05]  /*2a550*/  @!P1 NANOSLEEP.SYNCS 0x989680 ;  /* 0x009896800000995d */ /* 0x001fea0003900000 */
[----:B------:R-:W0:Y:S02]  /*2a560*/  @!P1 SYNCS.PHASECHK.TRANS64 P1, [R5+URZ+0x13260], R0 ;  /* 0x01326000050095a7 */ /* 0x000e24000802007f */
[----:B0-----:R-:W-:Y:S05]  /*2a570*/  @!P1 BRA `(.L_x_1704) ;  /* 0xfffffffc00f09947 */ /* 0x001fea000383ffff */
[----:B------:R-:W-:Y:S05]  /*2a580*/  BRA `(.L_x_1856) ;  /* 0xffffffbc00e47947 */ /* 0x000fea000383ffff */
.L_x_1706:
[----:B------:R0:W0:Y:S02]  /*2a590*/  SYNCS.PHASECHK.TRANS64.TRYWAIT P1, [R4+URZ+0x13280], R3 ;  /* 0x01328003040075a7 */ /* 0x000024000802017f */
[----:B0-----:R-:W-:Y:S05]  /*2a5a0*/  @!P1 NANOSLEEP.SYNCS 0x989680 ;  /* 0x009896800000995d */ /* 0x001fea0003900000 */
[----:B------:R-:W0:Y:S02]  /*2a5b0*/  @!P1 SYNCS.PHASECHK.TRANS64 P1, [R4+URZ+0x13280], R3 ;  /* 0x01328003040095a7 */ /* 0x000e24000802007f */
[----:B0-----:R-:W-:Y:S05]  /*2a5c0*/  @!P1 BRA `(.L_x_1706) ;  /* 0xfffffffc00f09947 */ /* 0x001fea000383ffff */
[----:B------:R-:W-:Y:S05]  /*2a5d0*/  BRA `(.L_x_1857) ;  /* 0xffffffbc00e07947 */ /* 0x000fea000383ffff */
.L_x_1858:
        /* <DEDUP_REMOVED lines=10> */
.L_x_2724:


//--------------------- .text._ZN7cutlass13device_kernelIN5flash11enable_sm90INS1_16FlashAttnFwdSm90INS1_25CollectiveMainloopFwdSm90ILi2EN4cute5tupleIJNS5_1CILi1EEES8_S8_EEENS6_IJNS7_ILi192EEENS7_ILi160EEENS7_ILi64EEEEEELi64ENS_12float_e4m3_tEfNS_4arch4Sm90ELb1ELb0ELb1ELb0ELb1ELb0ELb0ELb1ELb1ELb1ELb1ELb0EEENS1_21CollectiveEpilogueFwdINS6_IJSA_SC_SB_EEES9_NS_10bfloat16_tESG_Li384ELb0ELb1ELb1ELb1EEENS1_19SingleTileSchedulerILb0ELb1ELb1ELi192EEEEEEEEEvNT_6ParamsE --------------------------
	.section	.text._ZN7cutlass13device_kernelIN5flash11enable_sm90INS1_16FlashAttnFwdSm90INS1_25CollectiveMainloopFwdSm90ILi2EN4cute5tupleIJNS5_1CILi1EEES8_S8_EEENS6_IJNS7_ILi192EEENS7_ILi160EEENS7_ILi64EEEEEELi64ENS_12float_e4m3_tEfNS_4arch4Sm90ELb1ELb0ELb1ELb0ELb1ELb0ELb0ELb1ELb1ELb1ELb1ELb0EEENS1_21CollectiveEpilogueFwdINS6_IJSA_SC_SB_EEES9_NS_10bfloat16_tESG_Li384ELb0ELb1ELb1ELb1EEENS1_19SingleTileSchedulerILb0ELb1ELb1ELi192EEEEEEEEEvNT_6ParamsE,"ax",@progbits
	.align	128
.text._ZN7cutlass13device_kernelIN5flash11enable_sm90INS1_16FlashAttnFwdSm90INS1_25CollectiveMainloopFwdSm90ILi2EN4cute5tupleIJNS5_1CILi1EEES8_S8_EEENS6_IJNS7_ILi192EEENS7_ILi160EEENS7_ILi64EEEEEELi64ENS_12float_e4m3_tEfNS_4arch4Sm90ELb1ELb0ELb1ELb0ELb1ELb0ELb0ELb1ELb1ELb1ELb1ELb0EEENS1_21CollectiveEpilogueFwdINS6_IJSA_SC_SB_EEES9_NS_10bfloat16_tESG_Li384ELb0ELb1ELb1ELb1EEENS1_19SingleTileSchedulerILb0ELb1ELb1ELi192EEEEEEEEEvNT_6ParamsE:
        .type           _ZN7cutlass13device_kernelIN5flash11enable_sm90INS1_16FlashAttnFwdSm90INS1_25CollectiveMainloopFwdSm90ILi2EN4cute5tupleIJNS5_1CILi1EEES8_S8_EEENS6_IJNS7_ILi192EEENS7_ILi160EEENS7_ILi64EEEEEELi64ENS_12float_e4m3_tEfNS_4arch4Sm90ELb1ELb0ELb1ELb0ELb1ELb0ELb0ELb1ELb1ELb1ELb1ELb0EEENS1_21CollectiveEpilogueFwdINS6_IJSA_SC_SB_EEES9_NS_10bfloat16_tESG_Li384ELb0ELb1ELb1ELb1EEENS1_19SingleTileSchedulerILb0ELb1ELb1ELi192EEEEEEEEEvNT_6ParamsE,@function
        .size           _ZN7cutlass13device_kernelIN5flash11enable_sm90INS1_16FlashAttnFwdSm90INS1_25CollectiveMainloopFwdSm90ILi2EN4cute5tupleIJNS5_1CILi1EEES8_S8_EEENS6_IJNS7_ILi192EEENS7_ILi160EEENS7_ILi64EEEEEELi64ENS_12float_e4m3_tEfNS_4arch4Sm90ELb1ELb0ELb1ELb0ELb1ELb0ELb0ELb1ELb1ELb1ELb1ELb0EEENS1_21CollectiveEpilogueFwdINS6_IJSA_SC_SB_EEES9_NS_10bfloat16_tESG_Li384ELb0ELb1ELb1ELb1EEENS1_19SingleTileSchedulerILb0ELb1ELb1ELi192EEEEEEEEEvNT_6ParamsE,(.L_x_2725 - _ZN7cutlass13device_kernelIN5flash11enable_sm90INS1_16FlashAttnFwdSm90INS1_25CollectiveMainloopFwdSm90ILi2EN4cute5tupleIJNS5_1CILi1EEES8_S8_EEENS6_IJNS7_ILi192EEENS7_ILi160EEENS7_ILi64EEEEEELi64ENS_12float_e4m3_tEfNS_4arch4Sm90ELb1ELb0ELb1ELb0ELb1ELb0ELb0ELb1ELb1ELb1ELb1ELb0EEENS1_21CollectiveEpilogueFwdINS6_IJSA_SC_SB_EEES9_NS_10bfloat16_tESG_Li384ELb0ELb1ELb1ELb1EEENS1_19SingleTileSchedulerILb0ELb1ELb1ELi192EEEEEEEEEvNT_6ParamsE)
        .other          _ZN7cutlass13device_kernelIN5flash11enable_sm90INS1_16FlashAttnFwdSm90INS1_25CollectiveMainloopFwdSm90ILi2EN4cute5tupleIJNS5_1CILi1EEES8_S8_EEENS6_IJNS7_ILi192EEENS7_ILi160EEENS7_ILi64EEEEEELi64ENS_12float_e4m3_tEfNS_4arch4Sm90ELb1ELb0ELb1ELb0ELb1ELb0ELb0ELb1ELb1ELb1ELb1ELb0EEENS1_21CollectiveEpilogueFwdINS6_IJSA_SC_SB_EEES9_NS_10bfloat16_tESG_Li384ELb0ELb1ELb1ELb1EEENS1_19SingleTileSchedulerILb0ELb1ELb1ELi192EEEEEEEEEvNT_6ParamsE,@"STO_CUDA_ENTRY STV_DEFAULT"
_ZN7cutlass13device_kernelIN5flash11enable_sm90INS1_16FlashAttnFwdSm90INS1_25CollectiveMainloopFwdSm90ILi2EN4cute5tupleIJNS5_1CILi1EEES8_S8_EEENS6_IJNS7_ILi192EEENS7_ILi160EEENS7_ILi64EEEEEELi64ENS_12float_e4m3_tEfNS_4arch4Sm90ELb1ELb0ELb1ELb0ELb1ELb0ELb0ELb1ELb1ELb1ELb1ELb0EEENS1_21CollectiveEpilogueFwdINS6_IJSA_SC_SB_EEES9_NS_10bfloat16_tESG_Li384ELb0ELb1ELb1ELb1EEENS1_19SingleTileSchedulerILb0ELb1ELb1ELi192EEEEEEEEEvNT_6ParamsE:
        /* <DEDUP_REMOVED lines=45> */
.L_x_1859:
        /* <DEDUP_REMOVED lines=22> */
.L_x_1860:
        /* <DEDUP_REMOVED lines=18> */
.L_x_1861:
        /* <DEDUP_REMOVED lines=22> */
.L_x_1862:
        /* <DEDUP_REMOVED lines=23> */
.L_x_1863:
        /* <DEDUP_REMOVED lines=9> */
.L_x_1866:
        /* <DEDUP_REMOVED lines=18> */
[----:B------:R-:W0:Y:S01]  /*09d0*/  S2UR UR38, SR_CTAID.X ;  /* 0x00000000002679c3 */ /* 0x000e220000002500 */
[----:B------:R-:W-:Y:S01]  /*09e0*/  ULDC UR4, c[0x0][0x448] ;  /* 0x0001120000047ab9 */ /* 0x000fe20000000800 */
[----:B------:R-:W-:Y:S01]  /*09f0*/  ULDC UR42, c[0x0][0x424] ;  /* 0x00010900002a7ab9 */ /* 0x000fe20000000800 */
[----:B------:R-:W-:Y:S01]  /*0a00*/  UISETP.NE.AND UP1, UPT, UR4, 0x1, UPT ;  /* 0x000000010400788c */ /* 0x000fe2000bf25270 */
[----:B------:R-:W-:Y:S02]  /*0a10*/  ULDC UR7, c[0x0][0x288] ;  /* 0x0000a20000077ab9 */ /* 0x000fe40000000800 */
[----:B------:R-:W-:Y:S01]  /*0a20*/  ULDC.64 UR4, c[0x0][0x418] ;  /* 0x0001060000047ab9 */ /* 0x000fe20000000a00 */
[----:B------:R-:W-:Y:S02]  /*0a30*/  UIADD3 UR7, -UR7, 0xa0, URZ ;  /* 0x000000a007077890 */ /* 0x000fe4000fffe13f */
[----:B------:R-:W-:Y:S01]  /*0a40*/  UISETP.NE.U32.AND UP0, UPT, UR4, URZ, UPT ;  /* 0x0000003f0400728c */ /* 0x000fe2000bf05070 */
[----:B------:R-:W-:Y:S01]  /*0a50*/  ULDC UR49, c[0x0][0x2f0] ;  /* 0x0000bc0000317ab9 */ /* 0x000fe20000000800 */
[----:B------:R-:W-:-:S02]  /*0a60*/  UP2UR UR47, UPR, URZ, 0x2 ;  /* 0x000000023f2f7883 */ /* 0x000fc40008000000 */
[----:B------:R-:W-:Y:S01]  /*0a70*/  UISETP.NE.AND.EX UP0, UPT, UR5, URZ, UPT, UP0 ;  /* 0x0000003f0500728c */ /* 0x000fe2000bf05300 */
[----:B------:R-:W-:Y:S02]  /*0a80*/  @UP1 ULDC UR8, c[0x0][0x450] ;  /* 0x0001140000081ab9 */ /* 0x000fe40000000800 */
[----:B------:R-:W-:Y:S01]  /*0a90*/  @UP1 ULDC UR5, c[0x0][0x44c] ;  /* 0x0001130000051ab9 */ /* 0x000fe20000000800 */
[----:B------:R-:W-:Y:S02]  /*0aa0*/  USEL UR42, UR42, 0x1, UP0 ;  /* 0x000000012a2a7887 */ /* 0x000fe40008000000 */
[----:B------:R-:W-:Y:S02]  /*0ab0*/  USHF.R.U32.HI UR10, URZ, 0x10, UR41 ;  /* 0x000000103f0a7899 */ /* 0x000fe40008011629 */
[----:B------:R-:W-:Y:S02]  /*0ac0*/  UIMAD UR7, UR42, UR49, UR7 ;  /* 0x000000312a0772a4 */ /* 0x000fe4000f8e0207 */
[----:B0-----:R-:W-:-:S02]  /*0ad0*/  UIMAD UR38, UR38, 0xc0, URZ ;  /* 0x000000c0262678a4 */ /* 0x001fc4000f8e023f */
[----:B------:R-:W-:Y:S02]  /*0ae0*/  ULOP3.LUT UR41, UR41, 0xffff, URZ, 0xc0, !UPT ;  /* 0x0000ffff29297892 */ /* 0x000fe4000f8ec03f */
[----:B------:R-:W-:Y:S02]  /*0af0*/  @UP1 UIADD3 UR4, UR38, 0xbf, URZ ;  /* 0x000000bf26041890 */ /* 0x000fe4000fffe03f */
[----:B------:R-:W-:Y:S02]  /*0b00*/  UIADD3 UR6, UR38, 0xbf, URZ ;  /* 0x000000bf26067890 */ /* 0x000fe4000fffe03f */
[----:B------:R-:W-:Y:S02]  /*0b10*/  UIMAD.WIDE.U32 UR4, UR4, UR5, URZ ;  /* 0x00000005040472a5 */ /* 0x000fe4000f8e003f */
[----:B------:R-:W-:Y:S02]  /*0b20*/  UIMAD UR4, UR42, UR49, 0x9f ;  /* 0x0000009f2a0474a4 */ /* 0x000fe4000f8e0231 */
[----:B------:R-:W-:-:S02]  /*0b30*/  @UP1 USHF.R.U32.HI UR6, URZ, UR8, UR5 ;  /* 0x000000083f061299 */ /* 0x000fc40008011605 */
[----:B------:R-:W-:Y:S02]  /*0b40*/  UIMAD.WIDE UR4, UR4, 0x66666667, URZ ;  /* 0x66666667040478a5 */ /* 0x000fe4000f8e023f */
[----:B------:R-:W-:Y:S02]  /*0b50*/  UIADD3 UR6, UR7, UR6, URZ ;  /* 0x0000000607067290 */ /* 0x000fe4000fffe03f */
[----:B------:R-:W-:Y:S02]  /*0b60*/  USHF.R.U32.HI UR4, URZ, 0x1f, UR5 ;  /* 0x0000001f3f047899 */ /* 0x000fe40008011605 */
[----:B------:R-:W-:Y:S02]  /*0b70*/  UIMAD.WIDE UR6, UR6, 0x66666667, URZ ;  /* 0x66666667060678a5 */ /* 0x000fe4000f8e023f */
[----:B------:R-:W-:Y:S02]  /*0b80*/  ULEA.HI.SX32 UR4, UR5, UR4, 0x1a ;  /* 0x0000000405047291 */ /* 0x000fe4000f8fd23f */
[----:B------:R-:W-:-:S04]  /*0b90*/  USHF.R.U32.HI UR6, URZ, 0x1f, UR7 ;  /* 0x0000001f3f067899 */ /* 0x000fc80008011607 */
[----:B------:R-:W-:-:S04]  /*0ba0*/  ULEA.HI.SX32 UR6, UR7, UR6, 0x1a ;  /* 0x0000000607067291 */ /* 0x000fc8000f8fd23f */
[----:B------:R-:W-:-:S04]  /*0bb0*/  UISETP.LT.AND UP0, UPT, UR4, UR6, UPT ;  /* 0x000000060400728c */ /* 0x000fc8000bf01270 */
[----:B------:R-:W-:Y:S02]  /*0bc0*/  USEL UR9, UR4, UR6, UP0 ;  /* 0x0000000604097287 */ /* 0x000fe40008000000 */
[----:B------:R-:W-:Y:S02]  /*0bd0*/  UISETP.NE.AND UP0, UPT, UR10, URZ, UPT ;  /* 0x0000003f0a00728c */ /* 0x000fe4000bf05270 */
[----:B------:R-:W-:Y:S01]  /*0be0*/  UISETP.GE.AND UP1, UPT, UR9, 0x1, UPT ;  /* 0x000000010900788c */ /* 0x000fe2000bf26270 */
[----:B------:R-:W-:-:S05]  /*0bf0*/  UMOV UR4, URZ ;  /* 0x0000003f00047c82 */ /* 0x000fca0008000000 */
[----:B------:R-:W-:-:S03]  /*0c00*/  PLOP3.LUT P0, PT, PT, PT, UP1, 0x80, 0x0 ;  /* 0x000000000000781c */ /* 0x000fc60003f0f018 */
[----:B------:R-:W-:-:S10]  /*0c10*/  @!UP0 ULDC UR10, c[0x0][0x9f0] ;  /* 0x00027c00000a8ab9 */ /* 0x000fd40000000800 */
[----:B------:R-:W-:Y:S05]  /*0c20*/  @!P0 BRA `(.L_x_1868) ;  /* 0x0000000000848947 */ /* 0x000fea0003800000 */
[----:B------:R-:W-:Y:S01]  /*0c30*/  IMAD.U32 R3, RZ, RZ, UR10 ;  /* 0x0000000aff037e24 */ /* 0x000fe2000f8e00ff */
[----:B------:R-:W-:Y:S01]  /*0c40*/  UIADD3 UR6, UR10, -0x1, UR9 ;  /* 0xffffffff0a067890 */ /* 0x000fe2000fffe009 */
[----:B------:R-:W-:-:S03]  /*0c50*/  UMOV UR4, URZ ;  /* 0x0000003f00047c82 */ /* 0x000fc60008000000 */
[-C--:B------:R-:W-:Y:S02]  /*0c60*/  IABS R0, R3.reuse ;  /* 0x0000000300007213 */ /* 0x080fe40000000000 */
[----:B------:R-:W-:Y:S01]  /*0c70*/  IMAD.U32 R4, RZ, RZ, UR6 ;  /* 0x00000006ff047e24 */ /* 0x000fe2000f8e00ff */
[----:B------:R-:W-:Y:S01]  /*0c80*/  IABS R5, R3 ;  /* 0x0000000300057213 */ /* 0x000fe20000000000 */
[----:B------:R-:W-:Y:S01]  /*0c90*/  ULOP3.LUT UR6, UR6, UR10, URZ, 0x3c, !UPT ;  /* 0x0000000a06067292 */ /* 0x000fe2000f8e3c3f */
[----:B------:R-:W-:Y:S02]  /*0ca0*/  R2UR UR11, R0 ;  /* 0x00000000000b72ca */ /* 0x000fe400000e0000 */
[----:B------:R-:W-:-:S04]  /*0cb0*/  IABS R4, R4 ;  /* 0x0000000400047213 */ /* 0x000fc80000000000 */
[----:B------:R-:W-:-:S04]  /*0cc0*/  MOV R3, R4 ;  /* 0x0000000400037202 */ /* 0x000fc80000000f00 */
[----:B------:R-:W-:-:S03]  /*0cd0*/  R2UR UR8, R3 ;  /* 0x00000000030872ca */ /* 0x000fc600000e0000 */
        /* <DEDUP_REMOVED lines=22> */
.L_x_1868:
[----:B------:R-:W-:Y:S01]  /*0e40*/  UIMAD UR41, UR41, UR4, URZ ;  /* 0x00000004292972a4 */ /* 0x000fe2000f8e023f */
[----:B------:R-:W-:Y:S01]  /*0e50*/  IMAD.U32 R0, RZ, RZ, UR9 ;  /* 0x00000009ff007e24 */ /* 0x000fe2000f8e00ff */
[----:B------:R-:W-:Y:S01]  /*0e60*/  USHF.R.S32.HI UR40, URZ, 0x1f, UR44 ;  /* 0x0000001f3f287899 */ /* 0x000fe2000801142c */
[----:B------:R-:W-:Y:S01]  /*0e70*/  IMAD.U32 R3, RZ, RZ, UR4 ;  /* 0x00000004ff037e24 */ /* 0x000fe2000f8e00ff */
[----:B------:R-:W-:Y:S01]  /*0e80*/  UIMAD UR49, UR42, UR49, URZ ;  /* 0x000000312a3172a4 */ /* 0x000fe2000f8e023f */
[----:B------:R-:W-:Y:S01]  /*0e90*/  VIADD R104, R17, 0xffffff80 ;  /* 0xffffff8011687836 */ /* 0x000fe20000000000 */
[----:B------:R-:W-:Y:S02]  /*0ea0*/  PLOP3.LUT P0, PT, PT, PT, PT, 0x80, 0x0 ;  /* 0x000000000000781c */ /* 0x000fe40003f0f070 */
[----:B------:R-:W-:Y:S02]  /*0eb0*/  CS2R R28, SRZ ;  /* 0x00000000001c7805 */ /* 0x000fe4000001ff00 */
[----:B------:R-:W-:Y:S01]  /*0ec0*/  VIADDMNMX R0, R3, UR41, R0, PT ;  /* 0x0000002903007c46 */ /* 0x000fe2000b800100 */
[----:B------:R-:W-:Y:S01]  /*0ed0*/  IMAD.MOV.U32 R4, RZ, RZ, RZ ;  /* 0x000000ffff047224 */ /* 0x000fe200078e00ff */
[----:B------:R-:W-:-:S02]  /*0ee0*/  CS2R R24, SRZ ;  /* 0x0000000000187805 */ /* 0x000fc4000001ff00 */
[----:B------:R-:W-:Y:S02]  /*0ef0*/  CS2R R30, SRZ ;  /* 0x00000000001e7805 */ /* 0x000fe4000001ff00 */
[----:B------:R-:W-:Y:S02]  /*0f00*/  R2UR UR39, R0 ;  /* 0x00000000002772ca */ /* 0x000fe400000e0000 */
[----:B------:R-:W-:Y:S02]  /*0f10*/  CS2R R26, SRZ ;  /* 0x00000000001a7805 */ /* 0x000fe4000001ff00 */
[----:B------:R-:W-:Y:S02]  /*0f20*/  MOV R0, RZ ;  /* 0x000000ff00007202 */ /* 0x000fe40000000f00 */
        /* <DEDUP_REMOVED lines=10> */
[----:B------:R-:W-:Y:S01]  /*0fd0*/  UISETP.GT.AND UP0, UPT, UR39, UR41, UPT ;  /* 0x000000292700728c */ /* 0x000fe2000bf04270 */
[----:B------:R-:W-:Y:S02]  /*0fe0*/  CS2R R54, SRZ ;  /* 0x0000000000367805 */ /* 0x000fe4000001ff00 */
[----:B------:R-:W-:-:S03]  /*0ff0*/  CS2R R50, SRZ ;  /* 0x0000000000327805 */ /* 0x000fc6000001ff00 */
[----:B------:R-:W-:-:S13]  /*1000*/  PLOP3.LUT P1, PT, PT, PT, UP0, 0x80, 0x0 ;  /* 0x000000000000781c */ /* 0x000fda0003f2f008 */
[----:B------:R-:W-:Y:S05]  /*1010*/  @!P1 BRA `(.L_x_1869) ;  /* 0x000000a800609947 */ /* 0x000fea0003800000 */
        /* <DEDUP_REMOVED lines=35> */
[----:B-1----:R-:W-:Y:S05]  /*1250*/  CALL.ABS.NOINC R2 ;  /* 0x0000000002007343 */ /* 0x002fea0003c00000 */
.L_x_1870:
        /* <DEDUP_REMOVED lines=10> */
[----:B------:R-:W-:Y:S02]  /*1300*/  @UP0 ULDC.64 UR16, c[0x0][0x9a8] ;  /* 0x00026a0000100ab9 */ /* 0x000fe40000000a00 */
[----:B------:R-:W-:Y:S01]  /*1310*/  @UP1 ULDC.64 UR14, c[0x0][0x9b8] ;  /* 0x00026e00000e1ab9 */ /* 0x000fe20000000a00 */
[----:B------:R-:W-:Y:S02]  /*1320*/  @UP0 UIMAD UR8, UR40, UR16, URZ ;  /* 0x00000010280802a4 */ /* 0x000fe4000f8e023f */
[----:B------:R-:W-:Y:S02]  /*1330*/  @UP1 UIMAD UR10, UR40, UR14, URZ ;  /* 0x0000000e280a12a4 */ /* 0x000fe4000f8e023f */
[----:B------:R-:W-:Y:S02]  /*1340*/  @UP0 UIMAD.WIDE.U32 UR12, UR44, UR16, URZ ;  /* 0x000000102c0c02a5 */ /* 0x000fe4000f8e003f */
[----:B------:R-:W-:Y:S02]  /*1350*/  @UP0 UIMAD UR17, UR44, UR17, UR8 ;  /* 0x000000112c1102a4 */ /* 0x000fe4000f8e0208 */
[----:B------:R-:W-:-:S02]  /*1360*/  @UP0 USHF.R.S32.HI UR16, URZ, 0x1f, UR43 ;  /* 0x0000001f3f100899 */ /* 0x000fc4000801142b */
[----:B------:R-:W-:Y:S02]  /*1370*/  @UP1 USHF.R.S32.HI UR19, URZ, 0x1f, UR43 ;  /* 0x0000001f3f131899 */ /* 0x000fe4000801142b */
[----:B------:R-:W-:Y:S02]  /*1380*/  @UP1 UIMAD.WIDE.U32 UR8, UR44, UR14, URZ ;  /* 0x0000000e2c0812a5 */ /* 0x000fe4000f8e003f */
[----:B------:R-:W-:Y:S02]  /*1390*/  @UP1 UIMAD UR18, UR44, UR15, UR10 ;  /* 0x0000000f2c1212a4 */ /* 0x000fe4000f8e020a */
[----:B------:R-:W-:Y:S01]  /*13a0*/  @UP0 UIADD3 UR13, UR13, UR17, URZ ;  /* 0x000000110d0d0290 */ /* 0x000fe2000fffe03f */
[----:B------:R-:W-:Y:S01]  /*13b0*/  @UP0 ULDC.64 UR14, c[0x0][0x9b0] ;  /* 0x00026c00000e0ab9 */ /* 0x000fe20000000a00 */
[----:B------:R-:W-:Y:S01]  /*13c0*/  @UP1 ULDC.64 UR10, c[0x0][0x9c0] ;  /* 0x00027000000a1ab9 */ /* 0x000fe20000000a00 */
        /* <DEDUP_REMOVED lines=14> */
[----:B------:R-:W-:Y:S01]  /*14b0*/  MOV R4, UR4 ;  /* 0x0000000400047c02 */ /* 0x000fe20008000f00 */
[----:B------:R-:W-:Y:S01]  /*14c0*/  ULDC UR4, c[0x0][0x9d8] ;  /* 0x0002760000047ab9 */ /* 0x000fe20000000800 */
[----:B------:R-:W-:-:S02]  /*14d0*/  IMAD.U32 R3, RZ, RZ, UR7 ;  /* 0x00000007ff037e24 */ /* 0x000fc4000f8e00ff */
[----:B------:R-:W-:-:S03]  /*14e0*/  IMAD.U32 R5, RZ, RZ, UR5 ;  /* 0x00000005ff057e24 */ /* 0x000fc6000f8e00ff */
[----:B------:R-:W2:Y:S04]  /*14f0*/  @P0 LDG.E R7, desc[UR50][R2.64] ;  /* 0x0000003202070981 */ /* 0x000ea8000c1e1900 */
[----:B------:R-:W2:Y:S01]  /*1500*/  @P1 LDG.E R0, desc[UR50][R4.64] ;  /* 0x0000003204001981 */ /* 0x000ea2000c1e1900 */
[----:B------:R-:W-:-:S04]  /*1510*/  SHF.L.U32 R6, RZ, 0x1f, RZ ;  /* 0x0000001fff067819 */ /* 0x000fc800000006ff */
[----:B------:R-:W0:Y:S01]  /*1520*/  SYNCS.PHASECHK.TRANS64.TRYWAIT P0, [UR46+0x12400], R6 ;  /* 0x01240006ff0075a7 */ /* 0x000e22000800016e */
[----:B--2---:R-:W-:-:S04]  /*1530*/  FMUL.FTZ R0, R7, R0 ;  /* 0x0000000007007220 */ /* 0x004fc80000410000 */
[----:B------:R-:W-:Y:S01]  /*1540*/  FMUL.FTZ R0, R0, UR4 ;  /* 0x0000000400007c20 */ /* 0x000fe20008410000 */
[----:B0-----:R-:W-:Y:S06]  /*1550*/  @!P0 BRA `(.L_x_1871) ;  /* 0x0000010400088947 */ /* 0x001fec0003800000 */
.L_x_1967:
[----:B------:R-:W-:-:S06]  /*1560*/  ULOP3.LUT UR4, UR45, 0x1, URZ, 0xfc, !UPT ;  /* 0x000000012d047892 */ /* 0x000fcc000f8efc3f */
[----:B------:R-:W-:-:S05]  /*1570*/  IMAD.U32 R2, RZ, RZ, UR4 ;  /* 0x00000004ff027e24 */ /* 0x000fca000f8e00ff */
[----:B------:R-:W-:-:S13]  /*1580*/  ISETP.NE.AND P0, PT, R2, 0x3, PT ;  /* 0x000000030200780c */ /* 0x000fda0003f05270 */
[----:B------:R-:W-:Y:S05]  /*1590*/  @!P0 BRA `(.L_x_1872) ;  /* 0x0000000000048947 */ /* 0x000fea0003800000 */
[----:B------:R-:W-:Y:S01]  /*15a0*/  BPT.TRAP 0x1 ;  /* 0x000000040000795c */ /* 0x000fe20000300000 */
.L_x_1872:
[----:B------:R1:W2:Y:S01]  /*15b0*/  SYNCS.PHASECHK.TRANS64.TRYWAIT P1, [UR46+0x12430], R6 ;  /* 0x01243006ff0075a7 */ /* 0x0002a2000802016e */
[----:B------:R-:W-:Y:S05]  /*15c0*/  @!P0 BRA `(.L_x_1873) ;  /* 0x0000000000048947 */ /* 0x000fea0003800000 */
[----:B------:R-:W-:Y:S01]  /*15d0*/  BPT.TRAP 0x1 ;  /* 0x000000040000795c */ /* 0x000fe20000300000 */
.L_x_1873:
[----:B--2---:R-:W-:Y:S05]  /*15e0*/  @P1 BRA `(.L_x_1874) ;  /* 0x0000000000081947 */ /* 0x004fea0003800000 */
[----:B------:R-:W2:Y:S02]  /*15f0*/  SYNCS.PHASECHK.TRANS64.TRYWAIT P1, [UR46+0x12430], R6 ;  /* 0x01243006ff0075a7 */ /* 0x000ea4000802016e */
[----:B--2---:R-:W-:Y:S05]  /*1600*/  @!P1 BRA `(.L_x_1875) ;  /* 0x0000010000f49947 */ /* 0x004fea0003800000 */
.L_x_1874:
[----:B------:R-:W-:Y:S05]  /*1610*/  WARPSYNC.ALL ;  /* 0x0000000000007948 */ /* 0x000fea0003800000 */
[----:B------:R-:W-:Y:S01]  /*1620*/  UIADD3 UR4, UR46, 0xd200, URZ ;  /* 0x0000d2002e047890 */ /* 0x000fe2000fffe03f */
[----:B------:R-:W-:Y:S01]  /*1630*/  WARPGROUP.ARRIVE ;  /* 0x00000000000079c5 */ /* 0x000fe20000000000 */
[----:B------:R-:W-:Y:S01]  /*1640*/  UMOV UR5, UR37 ;  /* 0x0000002500057c82 */ /* 0x000fe20008000000 */
[----:B------:R-:W-:Y:S01]  /*1650*/  UMOV UR7, 0x80000020 ;  /* 0x8000002000077882 */ /* 0x000fe20000000000 */
[----:B------:R-:W-:Y:S01]  /*1660*/  USHF.R.U32.HI UR4, URZ, 0x4, UR4 ;  /* 0x000000043f047899 */ /* 0x000fe20008011604 */
[----:B------:R-:W-:Y:S01]  /*1670*/  UMOV UR8, UR36 ;  /* 0x0000002400087c82 */ /* 0x000fe20008000000 */
[----:B------:R-:W-:-:S02]  /*1680*/  UMOV UR9, UR37 ;  /* 0x0000002500097c82 */ /* 0x000fc40008000000 */
[----:B------:R-:W-:Y:S01]  /*1690*/  ULOP3.LUT UR4, UR4, 0x3fff, URZ, 0xc0, !UPT ;  /* 0x00003fff04047892 */ /* 0x000fe2000f8ec03f */
[----:B------:R-:W-:Y:S01]  /*16a0*/  UMOV UR11, 0x80000020 ;  /* 0x80000020000b7882 */ /* 0x000fe20000000000 */
[----:B------:R-:W-:Y:S02]  /*16b0*/  UMOV UR12, UR36 ;  /* 0x00000024000c7c82 */ /* 0x000fe40008000000 */
[----:B------:R-:W-:Y:S01]  /*16c0*/  ULOP3.LUT UR16, UR4, 0x10000, URZ, 0xfc, !UPT ;  /* 0x0001000004107892 */ /* 0x000fe2000f8efc3f */
[----:B------:R-:W-:Y:S02]  /*16d0*/  UMOV UR13, UR37 ;  /* 0x00000025000d7c82 */ /* 0x000fe40008000000 */
[----:B------:R-:W-:Y:S01]  /*16e0*/  UMOV UR4, UR36 ;  /* 0x0000002400047c82 */ /* 0x000fe20008000000 */
        /* <DEDUP_REMOVED lines=12> */
[----:B------:R-:W-:Y:S02]  /*17b0*/  UIADD3 UR8, UR16, 0x200, URZ ;  /* 0x0000020010087890 */ /* 0x000fe4000fffe03f */
        /* <DEDUP_REMOVED lines=32> */
[----:B------:R-:W-:Y:S01]  /*19c0*/  QGMMA.64x32x32.F32.E4M3.E4M3 R72, gdesc[UR8], R72, gsb0 ;  /* 0x00600000084879f3 */ /* 0x000fe20008000848 */
[----:B------:R-:W-:Y:S02]  /*19d0*/  UIADD3 UR8, UR16, 0x202, URZ ;  /* 0x0000020210087890 */ /* 0x000fe4000fffe03f */
        /* <DEDUP_REMOVED lines=14> */
.L_x_1876:
[----:B------:R-:W-:Y:S01]  /*1ac0*/  LOP3.LUT R7, R106, 0xffffff80, RZ, 0xc0, !PT ;  /* 0xffffff806a077812 */ /* 0x000fe200078ec0ff */
[C---:B------:R-:W-:Y:S01]  /*1ad0*/  FMUL.FTZ R14, R0.reuse, R73 ;  /* 0x00000049000e7220 */ /* 0x040fe20000410000 */
[C---:B------:R-:W-:Y:S01]  /*1ae0*/  FMUL.FTZ R73, R0.reuse, R75 ;  /* 0x0000004b00497220 */ /* 0x040fe20000410000 */
[----:B------:R-:W-:Y:S01]  /*1af0*/  LEA.HI R107, R107, R104, RZ, 0x2 ;  /* 0x000000686b6b7211 */ /* 0x000fe200078f10ff */
[----:B------:R-:W-:Y:S01]  /*1b00*/  FMUL.FTZ R16, R0, R77 ;  /* 0x0000004d00107220 */ /* 0x000fe20000410000 */
[----:B------:R-:W-:Y:S02]  /*1b10*/  IMAD.IADD R7, R104, 0x1, -R7 ;  /* 0x0000000168077824 */ /* 0x000fe400078e0a07 */
[C---:B------:R-:W-:Y:S01]  /*1b20*/  FMUL.FTZ R22, R0.reuse, R56 ;  /* 0x0000003800167220 */ /* 0x040fe20000410000 */
[C---:B------:R-:W-:Y:S01]  /*1b30*/  FMUL.FTZ R77, R0.reuse, R82 ;  /* 0x00000052004d7220 */ /* 0x040fe20000410000 */
[C---:B------:R-:W-:Y:S01]  /*1b40*/  FMUL.FTZ R56, R0.reuse, R61 ;  /* 0x0000003d00387220 */ /* 0x040fe20000410000 */
[C---:B------:R-:W-:Y:S01]  /*1b50*/  FMUL.FTZ R82, R0.reuse, R58 ;  /* 0x0000003a00527220 */ /* 0x040fe20000410000 */
[----:B01----:R-:W-:Y:S01]  /*1b60*/  SHF.R.S32.HI R6, RZ, 0x1f, R7 ;  /* 0x0000001fff067819 */ /* 0x003fe20000011407 */
[C---:B------:R-:W-:Y:S01]  /*1b70*/  FMUL.FTZ R61, R0.reuse, R62 ;  /* 0x0000003e003d7220 */ /* 0x040fe20000410000 */
[C---:B------:R-:W-:Y:S01]  /*1b80*/  FMUL.FTZ R62, R0.reuse, R63 ;  /* 0x0000003f003e7220 */ /* 0x040fe20000410000 */
[----:B------:R-:W-:Y:S01]  /*1b90*/  LOP3.LUT R107, R107, 0xfffffffc, RZ, 0xc0, !PT ;  /* 0xfffffffc6b6b7812 */ /* 0x000fe200078ec0ff */
[----:B------:R-:W-:Y:S01]  /*1ba0*/  FMUL.FTZ R20, R0, R84 ;  /* 0x0000005400147220 */ /* 0x000fe20000410000 */
[----:B------:R-:W-:Y:S01]  /*1bb0*/  LEA.HI R75, R6, R7, RZ, 0x2 ;  /* 0x00000007064b7211 */ /* 0x000fe200078f10ff */
[----:B------:R-:W-:Y:S01]  /*1bc0*/  FMUL.FTZ R84, R0, R59 ;  /* 0x0000003b00547220 */ /* 0x000fe20000410000 */
[----:B------:R-:W-:Y:S01]  /*1bd0*/  LEA.HI R58, R6, R7, RZ, 0x5 ;  /* 0x00000007063a7211 */ /* 0x000fe200078f28ff */
[----:B------:R-:W-:Y:S01]  /*1be0*/  FMUL.FTZ R23, R0, R60 ;  /* 0x0000003c00177220 */ /* 0x000fe20000410000 */
[--C-:B------:R-:W-:Y:S01]  /*1bf0*/  SHF.R.S32.HI R6, RZ, 0x2, R75.reuse ;  /* 0x00000002ff067819 */ /* 0x100fe2000001144b */
[----:B------:R-:W-:Y:S01]  /*1c00*/  IMAD.HI R60, R105, 0x55555556, RZ ;  /* 0x55555556693c7827 */ /* 0x000fe200078e02ff */
[----:B------:R-:W-:-:S03]  /*1c10*/  SHF.R.S32.HI R63, RZ, 0x1f, R75 ;  /* 0x0000001fff3f7819 */ /* 0x000fc6000001144b */
[----:B------:R-:W-:Y:S01]  /*1c20*/  FMUL.FTZ R21, R0, R57 ;  /* 0x0000003900157220 */ /* 0x000fe20000410000 */
[----:B------:R-:W-:Y:S01]  /*1c30*/  SHF.R.S32.HI R59, RZ, 0x5, R58 ;  /* 0x00000005ff3b7819 */ /* 0x000fe2000001143a */
[----:B------:R-:W-:Y:S01]  /*1c40*/  IMAD.IADD R107, R104, 0x1, -R107 ;  /* 0x00000001686b7824 */ /* 0x000fe200078e0a6b */
[----:B------:R-:W-:Y:S01]  /*1c50*/  LEA.HI R63, R63, R6, RZ, 0x3 ;  /* 0x000000063f3f7211 */ /* 0x000fe200078f18ff */
[----:B------:R-:W-:Y:S01]  /*1c60*/  UISETP.NE.AND UP0, UPT, UR47, URZ, UPT ;  /* 0x0000003f2f00728c */ /* 0x000fe2000bf05270 */
[C---:B------:R-:W-:Y:S01]  /*1c70*/  FMUL.FTZ R57, R0.reuse, R64 ;  /* 0x0000004000397220 */ /* 0x040fe20000410000 */
[----:B------:R-:W-:Y:S01]  /*1c80*/  LEA R64, R59, UR38, 0x4 ;  /* 0x000000263b407c11 */ /* 0x000fe2000f8e20ff */
[----:B------:R-:W-:Y:S01]  /*1c90*/  FMUL.FTZ R58, R0, R65 ;  /* 0x00000041003a7220 */ /* 0x000fe20000410000 */
[----:B------:R-:W-:Y:S01]  /*1ca0*/  LOP3.LUT R63, R63, 0xfffffff8, RZ, 0xc0, !PT ;  /* 0xfffffff83f3f7812 */ /* 0x000fe200078ec0ff */
[----:B------:R-:W-:Y:S01]  /*1cb0*/  UMOV UR7, 0xffffff60 ;  /* 0xffffff6000077882 */ /* 0x000fe20000000000 */
[----:B------:R-:W-:Y:S01]  /*1cc0*/  LEA.HI R60, R60, R60, RZ, 0x1 ;  /* 0x0000003c3c3c7211 */ /* 0x000fe200078f08ff */
[----:B------:R-:W-:Y:S01]  /*1cd0*/  UIMAD UR7, UR39, UR7, 0xa1 ;  /* 0x000000a1270774a4 */ /* 0x000fe2000f8e0207 */
[----:B------:R-:W-:Y:S01]  /*1ce0*/  LEA.HI R59, R107, R107, RZ, 0x1 ;  /* 0x0000006b6b3b7211 */ /* 0x000fe200078f08ff */
[----:B------:R-:W-:Y:S01]  /*1cf0*/  FMUL.FTZ R13, R0, R72 ;  /* 0x00000048000d7220 */ /* 0x000fe20000410000 */
[----:B------:R-:W-:Y:S01]  /*1d00*/  IADD3 R65, R64, R6, -R63 ;  /* 0x0000000640417210 */ /* 0x000fe20007ffe83f */
[----:B------:R-:W-:Y:S01]  /*1d10*/  IMAD R60, R60, -0x3, R105 ;  /* 0xfffffffd3c3c7824 */ /* 0x000fe200078e0269 */
[----:B------:R-:W-:Y:S01]  /*1d20*/  LOP3.LUT R6, R59, 0x1ffffffe, RZ, 0xc0, !PT ;  /* 0x1ffffffe3b067812 */ /* 0x000fe200078ec0ff */
[----:B------:R-:W-:Y:S01]  /*1d30*/  @UP0 ULDC UR6, c[0x0][0x44c] ;  /* 0x0001130000060ab9 */ /* 0x000fe20000000800 */
[----:B------:R-:W-:Y:S01]  /*1d40*/  PLOP3.LUT P1, PT, PT, PT, UP0, 0x80, 0x0 ;  /* 0x000000000000781c */ /* 0x000fe20003f2f008 */
[----:B------:R-:W-:Y:S01]  /*1d50*/  IMAD R65, R60, 0x40, R65 ;  /* 0x000000403c417824 */ /* 0x000fe200078e0241 */
[----:B------:R-:W-:Y:S01]  /*1d60*/  IADD3 R6, R107, -R6, RZ ;  /* 0x800000066b067210 */ /* 0x000fe20007ffe0ff */
[C---:B------:R-:W-:Y:S01]  /*1d70*/  FMUL.FTZ R63, R0.reuse, R66 ;  /* 0x00000042003f7220 */ /* 0x040fe20000410000 */
[----:B------:R-:W-:Y:S01]  /*1d80*/  PLOP3.LUT P2, PT, PT, PT, UP0, 0x80, 0x0 ;  /* 0x000000000000781c */ /* 0x000fe20003f4f008 */
[----:B------:R-:W-:Y:S01]  /*1d90*/  FMUL.FTZ R60, R0, R68 ;  /* 0x00000044003c7220 */ /* 0x000fe20000410000 */
[----:B------:R-:W-:Y:S01]  /*1da0*/  LOP3.LUT R68, R75, 0x7ffffffc, RZ, 0xc0, !PT ;  /* 0x7ffffffc4b447812 */ /* 0x000fe200078ec0ff */
[----:B------:R-:W-:-:S02]  /*1db0*/  IMAD R6, R6, 0x8, R65 ;  /* 0x0000000806067824 */ /* 0x000fc400078e0241 */
        /* <DEDUP_REMOVED lines=9> */
[----:B------:R-:W-:Y:S01]  /*1e50*/  MOV R86, UR7 ;  /* 0x0000000700567c02 */ /* 0x000fe20008000f00 */
[----:B------:R-:W-:Y:S01]  /*1e60*/  IMAD.IADD R7, R7, 0x1, -R68 ;  /* 0x0000000107077824 */ /* 0x000fe200078e0a44 */
[----:B------:R-:W-:Y:S01]  /*1e70*/  @P2 SHF.R.U32.HI R66, RZ, UR6, R59 ;  /* 0x00000006ff422c19 */ /* 0x000fe2000801163b */
[----:B------:R-:W-:Y:S01]  /*1e80*/  UIMAD UR6, UR39, -0xa0, UR49 ;  /* 0xffffff60270678a4 */ /* 0x000fe2000f8e0231 */
[C---:B------:R-:W-:Y:S01]  /*1e90*/  FMUL.FTZ R4, R0.reuse, R89 ;  /* 0x0000005900047220 */ /* 0x040fe20000410000 */
[----:B------:R-:W-:Y:S01]  /*1ea0*/  FMUL.FTZ R89, R0, R94 ;  /* 0x0000005e00597220 */ /* 0x000fe20000410000 */
[----:B------:R-:W-:Y:S01]  /*1eb0*/  IMAD R75, R7, -0x2, R86 ;  /* 0xfffffffe074b7824 */ /* 0x000fe200078e0256 */
[----:B------:R-:W0:Y:S01]  /*1ec0*/  SHFL.IDX PT, R65, R66, 0x1, 0x1c1f ;  /* 0x003c1f0042417f89 */ /* 0x000e2200000e0000 */
[----:B------:R-:W-:Y:S01]  /*1ed0*/  UIADD3 UR6, UR6, 0xa0, URZ ;  /* 0x000000a006067890 */ /* 0x000fe2000fffe03f */
[----:B------:R-:W1:Y:S01]  /*1ee0*/  MUFU.TANH R3, R3 ;  /* 0x0000000300037308 */ /* 0x000e620000002400 */
[----:B------:R-:W-:-:S02]  /*1ef0*/  IMAD.U32 R86, RZ, RZ, UR49 ;  /* 0x00000031ff567e24 */ /* 0x000fc4000f8e00ff */
[C---:B------:R-:W-:Y:S01]  /*1f00*/  FMUL.FTZ R90, R0.reuse, R95 ;  /* 0x0000005f005a7220 */ /* 0x040fe20000410000 */
[----:B------:R-:W-:Y:S01]  /*1f10*/  ULDC UR11, c[0x0][0x288] ;  /* 0x0000a200000b7ab9 */ /* 0x000fe20000000800 */
[C---:B------:R-:W-:Y:S01]  /*1f20*/  FMUL.FTZ R91, R0.reuse, R98 ;  /* 0x00000062005b7220 */ /* 0x040fe20000410000 */
[----:B------:R-:W-:Y:S01]  /*1f30*/  IMAD.U32 R68, RZ, RZ, UR6 ;  /* 0x00000006ff447e24 */ /* 0x000fe2000f8e00ff */
[----:B------:R-:W-:Y:S01]  /*1f40*/  IADD3 R75, R75, -UR11, R86 ;  /* 0x8000000b4b4b7c10 */ /* 0x000fe2000fffe056 */
[C---:B------:R-:W-:Y:S01]  /*1f50*/  FMUL.FTZ R9, R0.reuse, R92 ;  /* 0x0000005c00097220 */ /* 0x040fe20000410000 */
[----:B------:R-:W2:Y:S01]  /*1f60*/  MUFU.TANH R88, R88 ;  /* 0x0000005800587308 */ /* 0x000ea20000002400 */
[----:B------:R-:W-:Y:S02]  /*1f70*/  IMAD R68, R7, -0x2, R68 ;  /* 0xfffffffe07447824 */ /* 0x000fe400078e0244 */
        /* <DEDUP_REMOVED lines=12> */
[----:B0-----:R-:W-:Y:S01]  /*2040*/  VIADDMNMX R65, R65, R75, R68, PT ;  /* 0x0000004b41417246 */ /* 0x001fe20003800144 */
[C---:B------:R-:W-:Y:S01]  /*2050*/  FMUL.FTZ R19, R0.reuse, R85 ;  /* 0x0000005500137220 */ /* 0x040fe20000410000 */
[----:B------:R-:W0:Y:S01]  /*2060*/  MUFU.TANH R90, R90 ;  /* 0x0000005a005a7308 */ /* 0x000e220000002400 */
[C---:B------:R-:W-:Y:S01]  /*2070*/  FMUL.FTZ R18, R0.reuse, R81 ;  /* 0x0000005100127220 */ /* 0x040fe20000410000 */
[C---:B------:R-:W-:Y:S01]  /*2080*/  ISETP.GT.AND P1, PT, R65.reuse, RZ, PT ;  /* 0x000000ff4100720c */ /* 0x040fe20003f24270 */
[C---:B------:R-:W-:Y:S01]  /*2090*/  FMUL.FTZ R71, R0.reuse, R71 ;  /* 0x0000004700477220 */ /* 0x040fe20000410000 */
[C---:B------:R-:W-:Y:S01]  /*20a0*/  ISETP.GT.AND P2, PT, R65.reuse, 0x1, PT ;  /* 0x000000014100780c */ /* 0x040fe20003f44270 */
[C---:B------:R-:W-:Y:S01]  /*20b0*/  FMUL.FTZ R10, R0.reuse, R96 ;  /* 0x00000060000a7220 */ /* 0x040fe20000410000 */
[----:B------:R-:W-:Y:S01]  /*20c0*/  ISETP.GT.AND P3, PT, R65, 0x8, PT ;  /* 0x000000084100780c */ /* 0x000fe20003f64270 */
[C---:B------:R-:W-:Y:S01]  /*20d0*/  FMUL.FTZ R59, R0.reuse, R69 ;  /* 0x00000045003b7220 */ /* 0x040fe20000410000 */
[----:B------:R-:W4:Y:S01]  /*20e0*/  MUFU.TANH R91, R91 ;  /* 0x0000005b005b7308 */ /* 0x000f220000002400 */
[----:B-1----:R-:W-:Y:S01]  /*20f0*/  FSEL R97, R3, -INF , P1 ;  /* 0xff80000003617808 */ /* 0x002fe20000800000 */
[----:B------:R-:W-:Y:S01]  /*2100*/  FMUL.FTZ R64, R0, R67 ;  /* 0x0000004300407220 */ /* 0x000fe20000410000 */
[----:B--2---:R-:W-:Y:S01]  /*2110*/  FSEL R95, R88, -INF , P2 ;  /* 0xff800000585f7808 */ /* 0x004fe20001000000 */
[C---:B------:R-:W-:Y:S01]  /*2120*/  FMUL.FTZ R42, R0.reuse, R42 ;  /* 0x0000002a002a7220 */ /* 0x040fe20000410000 */
[----:B------:R-:W-:Y:S01]  /*2130*/  ISETP.GT.AND P1, PT, R65, 0x9, PT ;  /* 0x000000094100780c */ /* 0x000fe20003f24270 */
[C---:B------:R-:W-:Y:S01]  /*2140*/  FMUL.FTZ R70, R0.reuse, R70 ;  /* 0x0000004600467220 */ /* 0x040fe20000410000 */
[----:B---3--:R-:W-:Y:S01]  /*2150*/  FSEL R89, R89, -INF , P3 ;  /* 0xff80000059597808 */ /* 0x008fe20001800000 */
[----:B------:R-:W1:Y:S01]  /*2160*/  MUFU.TANH R92, R92 ;  /* 0x0000005c005c7308 */ /* 0x000e620000002400 */
[----:B------:R-:W-:Y:S01]  /*2170*/  FMNMX.FTZ R86, R97, R95, !PT ;  /* 0x0000005f61567209 */ /* 0x000fe20007810000 */
[C---:B------:R-:W-:Y:S01]  /*2180*/  FMUL.FTZ R43, R0.reuse, R43 ;  /* 0x0000002b002b7220 */ /* 0x040fe20000410000 */
[----:B------:R-:W-:Y:S01]  /*2190*/  ISETP.GT.AND P2, PT, R65, 0x10, PT ;  /* 0x000000104100780c */ /* 0x000fe20003f44270 */
[----:B------:R-:W-:Y:S01]  /*21a0*/  FMUL.FTZ R50, R0, R50 ;  /* 0x0000003200327220 */ /* 0x000fe20000410000 */
[----:B0-----:R-:W-:Y:S01]  /*21b0*/  FSEL R99, R90, -INF , P1 ;  /* 0xff8000005a637808 */ /* 0x001fe20000800000 */
[C---:B------:R-:W-:Y:S01]  /*21c0*/  FMUL.FTZ R46, R0.reuse, R46 ;  /* 0x0000002e002e7220 */ /* 0x040fe20000410000 */
[----:B------:R-:W-:Y:S01]  /*21d0*/  FMNMX.FTZ R86, R89, R86, !PT ;  /* 0x0000005659567209 */ /* 0x000fe20007810000 */
[----:B------:R-:W0:Y:S01]  /*21e0*/  MUFU.TANH R93, R93 ;  /* 0x0000005d005d7308 */ /* 0x000e220000002400 */
[----:B------:R-:W-:Y:S01]  /*21f0*/  ISETP.GT.AND P1, PT, R65, 0x11, PT ;  /* 0x000000114100780c */ /* 0x000fe20003f24270 */
[C---:B------:R-:W-:Y:S01]  /*2200*/  FMUL.FTZ R47, R0.reuse, R47 ;  /* 0x0000002f002f7220 */ /* 0x040fe20000410000 */
[----:B----4-:R-:W-:Y:S01]  /*2210*/  FSEL R101, R91, -INF , P2 ;  /* 0xff8000005b657808 */ /* 0x010fe20001000000 */
[C---:B------:R-:W-:Y:S01]  /*2220*/  FMUL.FTZ R51, R0.reuse, R51 ;  /* 0x0000003300337220 */ /* 0x040fe20000410000 */
[----:B------:R-:W-:Y:S01]  /*2230*/  FMNMX.FTZ R86, R99, R86, !PT ;  /* 0x0000005663567209 */ /* 0x000fe20007810000 */
[----:B------:R-:W-:Y:S01]  /*2240*/  FMUL.FTZ R54, R0, R54 ;  /* 0x0000003600367220 */ /* 0x000fe20000410000 */
[----:B------:R-:W-:Y:S01]  /*2250*/  ISETP.GT.AND P2, PT, R65, 0x18, PT ;  /* 0x000000184100780c */ /* 0x000fe20003f44270 */
[----:B------:R-:W2:Y:S01]  /*2260*/  MUFU.TANH R94, R94 ;  /* 0x0000005e005e7308 */ /* 0x000ea20000002400 */
[----:B-1----:R-:W-:Y:S01]  /*2270*/  FSEL R91, R92, -INF , P1 ;  /* 0xff8000005c5b7808 */ /* 0x002fe20000800000 */
[C---:B------:R-:W-:Y:S01]  /*2280*/  FMUL.FTZ R55, R0.reuse, R55 ;  /* 0x0000003700377220 */ /* 0x040fe20000410000 */
[----:B------:R-:W-:Y:S01]  /*2290*/  FMNMX.FTZ R86, R101, R86, !PT ;  /* 0x0000005665567209 */ /* 0x000fe20007810000 */
[----:B------:R-:W-:Y:S01]  /*22a0*/  ULDC UR17, c[0x0][0x988] ;  /* 0x0002620000117ab9 */ /* 0x000fe20000000800 */
[----:B------:R-:W-:Y:S01]  /*22b0*/  ISETP.GT.AND P1, PT, R65, 0x19, PT ;  /* 0x000000194100780c */ /* 0x000fe20003f24270 */
[C---:B------:R-:W-:Y:S01]  /*22c0*/  FMUL.FTZ R12, R0.reuse, R100 ;  /* 0x00000064000c7220 */ /* 0x040fe20000410000 */
[----:B------:R-:W-:Y:S01]  /*22d0*/  FMNMX.FTZ R86, R91, R86, !PT ;  /* 0x000000565b567209 */ /* 0x000fe20007810000 */
[----:B------:R-:W1:Y:S01]  /*22e0*/  MUFU.TANH R72, R72 ;  /* 0x0000004800487308 */ /* 0x000e620000002400 */
[----:B0-----:R-:W-:Y:S01]  /*22f0*/  FSEL R93, R93, -INF , P2 ;  /* 0xff8000005d5d7808 */ /* 0x001fe20001000000 */
[C---:B------:R-:W-:Y:S01]  /*2300*/  FMUL.FTZ R40, R0.reuse, R40 ;  /* 0x0000002800287220 */ /* 0x040fe20000410000 */
[----:B------:R-:W-:Y:S01]  /*2310*/  ISETP.GT.AND P2, PT, R65, 0x20, PT ;  /* 0x000000204100780c */ /* 0x000fe20003f44270 */
[C---:B------:R-:W-:Y:S01]  /*2320*/  FMUL.FTZ R41, R0.reuse, R41 ;  /* 0x0000002900297220 */ /* 0x040fe20000410000 */
[----:B------:R-:W-:Y:S01]  /*2330*/  FMNMX.FTZ R86, R93, R86, !PT ;  /* 0x000000565d567209 */ /* 0x000fe20007810000 */
[----:B------:R-:W-:Y:S01]  /*2340*/  FMUL.FTZ R53, R0, R53 ;  /* 0x0000003500357220 */ /* 0x000fe20000410000 */
[----:B------:R-:W-:Y:S01]  /*2350*/  @UP0 ULDC UR6, c[0x0][0x44c] ;  /* 0x0001130000060ab9 */ /* 0x000fe20000000800 */
[----:B------:R-:W0:Y:S01]  /*2360*/  MUFU.TANH R73, R73 ;  /* 0x0000004900497308 */ /* 0x000e220000002400 */
[----:B--2---:R-:W-:Y:S01]  /*2370*/  FSEL R87, R94, -INF , P1 ;  /* 0xff8000005e577808 */ /* 0x004fe20000800000 */
[----:B------:R-:W-:Y:S01]  /*2380*/  FMUL.FTZ R94, R0, R36 ;  /* 0x00000024005e7220 */ /* 0x000fe20000410000 */
[----:B------:R-:W-:Y:S01]  /*2390*/  ISETP.GT.AND P1, PT, R65, 0x21, PT ;  /* 0x000000214100780c */ /* 0x000fe20003f24270 */
[----:B------:R-:W-:Y:S01]  /*23a0*/  UIMAD.WIDE.U32 UR6, UR38, UR6, URZ ;  /* 0x00000006260672a5 */ /* 0x000fe2000f8e003f */
[----:B------:R-:W-:Y:S01]  /*23b0*/  FMNMX.FTZ R86, R87, R86, !PT ;  /* 0x0000005657567209 */ /* 0x000fe20007810000 */
[----:B------:R-:W-:Y:S01]  /*23c0*/  @UP0 ULDC UR12, c[0x0][0x450] ;  /* 0x00011400000c0ab9 */ /* 0x000fe20000000800 */
[----:B------:R-:W-:Y:S01]  /*23d0*/  UIADD3 UR8, UR39, -0x2, URZ ;  /* 0xfffffffe27087890 */ /* 0x000fe2000fffe03f */
[----:B------:R-:W2:Y:S01]  /*23e0*/  MUFU.TANH R74, R74 ;  /* 0x0000004a004a7308 */ /* 0x000ea20000002400 */
[----:B-1----:R-:W-:Y:S01]  /*23f0*/  FSEL R85, R72, -INF , P2 ;  /* 0xff80000048557808 */ /* 0x002fe20001000000 */
[----:B------:R-:W-:Y:S01]  /*2400*/  @UP0 USHF.R.U32.HI UR38, URZ, UR12, UR7 ;  /* 0x0000000c3f260299 */ /* 0x000fe20008011607 */
[----:B------:R-:W-:Y:S01]  /*2410*/  ISETP.GT.AND P2, PT, R65, 0x28, PT ;  /* 0x000000284100780c */ /* 0x000fe20003f44270 */
[----:B------:R-:W-:Y:S01]  /*2420*/  UIADD3 UR10, UR46, 0x12440, URZ ;  /* 0x000124402e0a7890 */ /* 0x000fe2000fffe03f */
[----:B------:R-:W-:Y:S01]  /*2430*/  FMNMX.FTZ R86, R85, R86, !PT ;  /* 0x0000005655567209 */ /* 0x000fe20007810000 */
[----:B------:R-:W-:Y:S01]  /*2440*/  UIADD3 UR6, UR38, -UR11, UR49 ;  /* 0x8000000b26067290 */ /* 0x000fe2000fffe031 */
[----:B------:R-:W1:Y:S01]  /*2450*/  S2UR UR9, SR_CgaCtaId ;  /* 0x00000000000979c3 */ /* 0x000e620000008800 */
[----:B------:R-:W3:Y:S01]  /*2460*/  MUFU.TANH R79, R79 ;  /* 0x0000004f004f7308 */ /* 0x000ee20000002400 */
[----:B0-----:R-:W-:Y:S01]  /*2470*/  FSEL R83, R73, -INF , P1 ;  /* 0xff80000049537808 */ /* 0x001fe20000800000 */
[----:B------:R-:W-:Y:S01]  /*2480*/  UIMAD.WIDE UR6, UR6, 0x66666667, URZ ;  /* 0x66666667060678a5 */ /* 0x000fe2000f8e023f */
[----:B------:R-:W-:Y:S01]  /*2490*/  ISETP.GT.AND P1, PT, R65, 0x29, PT ;  /* 0x000000294100780c */ /* 0x000fe20003f24270 */
[----:B------:R-:W-:Y:S01]  /*24a0*/  UPRMT UR10, UR48, 0x654, UR10 ;  /* 0x00000654300a7896 */ /* 0x000fe2000800000a */
[----:B------:R-:W-:Y:S01]  /*24b0*/  FMNMX.FTZ R86, R83, R86, !PT ;  /* 0x0000005653567209 */ /* 0x000fe20007810000 */
[----:B------:R-:W-:-:S02]  /*24c0*/  USHF.R.U32.HI UR6, URZ, 0x1f, UR7 ;  /* 0x0000001f3f067899 */ /* 0x000fc40008011607 */
[----:B------:R-:W0:Y:S01]  /*24d0*/  MUFU.TANH R77, R77 ;  /* 0x0000004d004d7308 */ /* 0x000e220000002400 */
[----:B--2---:R-:W-:Y:S01]  /*24e0*/  FSEL R81, R74, -INF , P2 ;  /* 0xff8000004a517808 */ /* 0x004fe20001000000 */
[----:B------:R-:W-:Y:S01]  /*24f0*/  ULEA.HI.SX32 UR6, UR7, UR6, 0x1a ;  /* 0x0000000607067291 */ /* 0x000fe2000f8fd23f */
[----:B------:R-:W-:Y:S01]  /*2500*/  ISETP.GT.AND P2, PT, R65, 0x30, PT ;  /* 0x000000304100780c */ /* 0x000fe20003f44270 */
[----:B------:R-:W-:Y:S01]  /*2510*/  UMOV UR11, URZ ;  /* 0x0000003f000b7c82 */ /* 0x000fe20008000000 */
[----:B------:R-:W-:Y:S01]  /*2520*/  FMNMX.FTZ R86, R81, R86, !PT ;  /* 0x0000005651567209 */ /* 0x000fe20007810000 */
[----:B------:R-:W-:Y:S01]  /*2530*/  UISETP.LT.AND UP0, UPT, UR41, UR6, UPT ;  /* 0x000000062900728c */ /* 0x000fe2000bf01270 */
[----:B------:R-:W-:Y:S01]  /*2540*/  SYNCS.ARRIVE.TRANS64.RED.A1T0 RZ, [UR10], RZ ;  /* 0x000000ffffff79a7 */ /* 0x000fe2000810040a */
[----:B------:R-:W2:Y:S01]  /*2550*/  MUFU.TANH R76, R76 ;  /* 0x0000004c004c7308 */ /* 0x000ea20000002400 */
[----:B---3--:R-:W-:Y:S01]  /*2560*/  FSEL R79, R79, -INF , P1 ;  /* 0xff8000004f4f7808 */ /* 0x008fe20000800000 */
[----:B------:R-:W-:Y:S01]  /*2570*/  USEL UR21, UR41, UR6, !UP0 ;  /* 0x0000000629157287 */ /* 0x000fe2000c000000 */
[----:B------:R-:W-:Y:S01]  /*2580*/  ISETP.GT.AND P1, PT, R65, 0x31, PT ;  /* 0x000000314100780c */ /* 0x000fe20003f24270 */
[----:B------:R-:W-:Y:S01]  /*2590*/  UMOV UR10, URZ ;  /* 0x0000003f000a7c82 */ /* 0x000fe20008000000 */
[----:B------:R-:W-:Y:S01]  /*25a0*/  FMNMX.FTZ R86, R79, R86, !PT ;  /* 0x000000564f567209 */ /* 0x000fe20007810000 */
[----:B------:R-:W-:-:S02]  /*25b0*/  UISETP.GE.AND UP0, UPT, UR8, UR21, UPT ;  /* 0x000000150800728c */ /* 0x000fc4000bf06270 */
[----:B------:R-:W-:Y:S01]  /*25c0*/  MUFU.TANH R78, R78 ;  /* 0x0000004e004e7308 */ /* 0x000fe20000002400 */
[----:B0-----:R-:W-:Y:S02]  /*25d0*/  FSEL R77, R77, -INF , P2 ;  /* 0xff8000004d4d7808 */ /* 0x001fe40001000000 */
[----:B------:R-:W-:Y:S02]  /*25e0*/  ISETP.GT.AND P2, PT, R65, 0x38, PT ;  /* 0x000000384100780c */ /* 0x000fe40003f44270 */
[----:B------:R-:W-:-:S03]  /*25f0*/  FMNMX.FTZ R86, R77, R86, !PT ;  /* 0x000000564d567209 */ /* 0x000fc60007810000 */
[----:B------:R-:W0:Y:S01]  /*2600*/  MUFU.TANH R80, R80 ;  /* 0x0000005000507308 */ /* 0x000e220000002400 */
[----:B--2---:R-:W-:Y:S02]  /*2610*/  FSEL R73, R76, -INF , P1 ;  /* 0xff8000004c497808 */ /* 0x004fe40000800000 */
[----:B------:R-:W-:Y:S02]  /*2620*/  ISETP.GT.AND P1, PT, R65, 0x39, PT ;  /* 0x000000394100780c */ /* 0x000fe40003f24270 */
[----:B------:R-:W-:-:S03]  /*2630*/  FMNMX.FTZ R86, R73, R86, !PT ;  /* 0x0000005649567209 */ /* 0x000fc60007810000 */
[----:B------:R-:W2:Y:S08]  /*2640*/  MUFU.TANH R82, R82 ;  /* 0x0000005200527308 */ /* 0x000eb00000002400 */
[----:B------:R-:W3:Y:S01]  /*2650*/  MUFU.TANH R84, R84 ;  /* 0x0000005400547308 */ /* 0x000ee20000002400 */
[----:B0-----:R-:W-:Y:S02]  /*2660*/  FSEL R69, R80, -INF , P1 ;  /* 0xff80000050457808 */ /* 0x001fe40000800000 */
[----:B------:R-:W-:-:S05]  /*2670*/  ISETP.GT.AND P1, PT, R65, 0x41, PT ;  /* 0x000000414100780c */ /* 0x000fca0003f24270 */
[----:B------:R-:W0:Y:S08]  /*2680*/  MUFU.TANH R61, R61 ;  /* 0x0000003d003d7308 */ /* 0x000e300000002400 */
[----:B------:R4:W-:Y:S08]  /*2690*/  MUFU.TANH R96, R71 ;  /* 0x0000004700607308 */ /* 0x0009f00000002400 */
[----:B------:R-:W-:Y:S01]  /*26a0*/  MUFU.TANH R62, R62 ;  /* 0x0000003e003e7308 */ /* 0x000fe20000002400 */
[----:B----4-:R-:W-:-:S02]  /*26b0*/  FSEL R71, R78, -INF , P2 ;  /* 0xff8000004e477808 */ /* 0x010fc40001000000 */
[----:B------:R-:W-:Y:S02]  /*26c0*/  ISETP.GT.AND P2, PT, R65, 0x40, PT ;  /* 0x000000404100780c */ /* 0x000fe40003f44270 */
[----:B------:R-:W-:Y:S02]  /*26d0*/  FMNMX.FTZ R86, R71, R86, !PT ;  /* 0x0000005647567209 */ /* 0x000fe40007810000 */
[----:B--2---:R-:W-:Y:S01]  /*26e0*/  FSEL R67, R82, -INF , P2 ;  /* 0xff80000052437808 */ /* 0x004fe20001000000 */
[----:B------:R-:W2:Y:S01]  /*26f0*/  MUFU.TANH R63, R63 ;  /* 0x0000003f003f7308 */ /* 0x000ea20000002400 */
[----:B------:R-:W-:Y:S02]  /*2700*/  FMNMX.FTZ R86, R69, R86, !PT ;  /* 0x0000005645567209 */ /* 0x000fe40007810000 */
[----:B------:R-:W-:Y:S02]  /*2710*/  ISETP.GT.AND P2, PT, R65, 0x48, PT ;  /* 0x000000484100780c */ /* 0x000fe40003f44270 */
[----:B------:R-:W-:-:S03]  /*2720*/  FMNMX.FTZ R3, R67, R86, !PT ;  /* 0x0000005643037209 */ /* 0x000fc60007810000 */
[----:B------:R-:W-:Y:S08]  /*2730*/  MUFU.TANH R64, R64 ;  /* 0x0000004000407308 */ /* 0x000ff00000002400 */
[----:B------:R3:W-:Y:S08]  /*2740*/  MUFU.TANH R88, R42 ;  /* 0x0000002a00587308 */ /* 0x0007f00000002400 */
[----:B------:R-:W4:Y:S01]  /*2750*/  MUFU.TANH R70, R70 ;  /* 0x0000004600467308 */ /* 0x000f220000002400 */
[----:B---3--:R-:W-:-:S02]  /*2760*/  FSEL R42, R84, -INF , P1 ;  /* 0xff800000542a7808 */ /* 0x008fc40000800000 */
[----:B------:R-:W-:-:S05]  /*2770*/  ISETP.GT.AND P1, PT, R65, 0x49, PT ;  /* 0x000000494100780c */ /* 0x000fca0003f24270 */
[----:B------:R0:W3:Y:S08]  /*2780*/  MUFU.TANH R90, R43 ;  /* 0x0000002b005a7308 */ /* 0x0000f00000002400 */
[----:B------:R5:W-:Y:S01]  /*2790*/  MUFU.TANH R92, R50 ;  /* 0x00000032005c7308 */ /* 0x000be20000002400 */
[----:B0-----:R-:W-:Y:S01]  /*27a0*/  FSEL R43, R61, -INF , P2 ;  /* 0xff8000003d2b7808 */ /* 0x001fe20001000000 */
[----:B------:R-:W-:Y:S01]  /*27b0*/  FMUL.FTZ R61, R0, R31 ;  /* 0x0000001f003d7220 */ /* 0x000fe20000410000 */
[----:B------:R-:W-:-:S05]  /*27c0*/  ISETP.GT.AND P2, PT, R65, 0x50, PT ;  /* 0x000000504100780c */ /* 0x000fca0003f44270 */
[----:B------:R0:W-:Y:S01]  /*27d0*/  MUFU.TANH R72, R46 ;  /* 0x0000002e00487308 */ /* 0x0001e20000002400 */
[----:B-----5:R-:W-:Y:S01]  /*27e0*/  FMNMX.FTZ R50, R42, R3, !PT ;  /* 0x000000032a327209 */ /* 0x020fe20007810000 */
[C---:B------:R-:W-:Y:S01]  /*27f0*/  FMUL.FTZ R3, R0.reuse, R26 ;  /* 0x0000001a00037220 */ /* 0x040fe20000410000 */
[----:B--2---:R-:W-:Y:S01]  /*2800*/  FSEL R26, R63, -INF , P2 ;  /* 0xff8000003f1a7808 */ /* 0x004fe20001000000 */
[----:B------:R-:W-:Y:S01]  /*2810*/  FMUL.FTZ R63, R0, R35 ;  /* 0x00000023003f7220 */ /* 0x000fe20000410000 */
[----:B------:R-:W-:-:S03]  /*2820*/  ISETP.GT.AND P2, PT, R65, 0x58, PT ;  /* 0x000000584100780c */ /* 0x000fc60003f44270 */
[----:B------:R2:W5:Y:S01]  /*2830*/  MUFU.TANH R74, R47 ;  /* 0x0000002f004a7308 */ /* 0x0005620000002400 */
[----:B0-----:R-:W-:Y:S02]  /*2840*/  FSEL R46, R62, -INF , P1 ;  /* 0xff8000003e2e7808 */ /* 0x001fe40000800000 */
[----:B------:R-:W-:-:S05]  /*2850*/  ISETP.GT.AND P1, PT, R65, 0x51, PT ;  /* 0x000000514100780c */ /* 0x000fca0003f24270 */
[----:B------:R0:W1:Y:S01]  /*2860*/  MUFU.TANH R76, R51 ;  /* 0x00000033004c7308 */ /* 0x0000620000002400 */
[----:B--2---:R-:W-:Y:S02]  /*2870*/  FMNMX.FTZ R47, R43, R50, !PT ;  /* 0x000000322b2f7209 */ /* 0x004fe40007810000 */
[----:B----4-:R-:W-:Y:S02]  /*2880*/  FSEL R50, R70, -INF , P2 ;  /* 0xff80000046327808 */ /* 0x010fe40001000000 */
[----:B------:R-:W-:-:S03]  /*2890*/  ISETP.GT.AND P2, PT, R65, 0x60, PT ;  /* 0x000000604100780c */ /* 0x000fc60003f44270 */
[----:B------:R2:W4:Y:S01]  /*28a0*/  MUFU.TANH R78, R54 ;  /* 0x00000036004e7308 */ /* 0x0005220000002400 */
[----:B0-----:R-:W-:Y:S02]  /*28b0*/  FMNMX.FTZ R51, R46, R47, !PT ;  /* 0x0000002f2e337209 */ /* 0x001fe40007810000 */
[----:B------:R-:W-:Y:S02]  /*28c0*/  FSEL R47, R64, -INF , P1 ;  /* 0xff800000402f7808 */ /* 0x000fe40000800000 */
[----:B------:R-:W-:Y:S02]  /*28d0*/  FMNMX.FTZ R62, R26, R51, !PT ;  /* 0x000000331a3e7209 */ /* 0x000fe40007810000 */
[----:B------:R-:W-:Y:S01]  /*28e0*/  ISETP.GT.AND P1, PT, R65, 0x59, PT ;  /* 0x000000594100780c */ /* 0x000fe20003f24270 */
[----:B------:R0:W-:Y:S01]  /*28f0*/  MUFU.TANH R82, R3 ;  /* 0x0000000300527308 */ /* 0x0001e20000002400 */
[----:B------:R-:W-:Y:S01]  /*2900*/  FMNMX.FTZ R51, R47, R62, !PT ;  /* 0x0000003e2f337209 */ /* 0x000fe20007810000 */
[----:B--2---:R-:W-:Y:S01]  /*2910*/  FMUL.FTZ R54, R0, R27 ;  /* 0x0000001b00367220 */ /* 0x004fe20000410000 */
[----:B------:R-:W-:-:S02]  /*2920*/  FSEL R27, R96, -INF , P1 ;  /* 0xff800000601b7808 */ /* 0x000fc40000800000 */
[----:B------:R-:W-:Y:S02]  /*2930*/  FMNMX.FTZ R62, R50, R51, !PT ;  /* 0x00000033323e7209 */ /* 0x000fe40007810000 */
[C---:B------:R-:W-:Y:S01]  /*2940*/  ISETP.GT.AND P1, PT, R65.reuse, 0x61, PT ;  /* 0x000000614100780c */ /* 0x040fe20003f24270 */
[----:B------:R2:W4:Y:S01]  /*2950*/  MUFU.TANH R80, R55 ;  /* 0x0000003700507308 */ /* 0x0005220000002400 */
[----:B0-----:R-:W-:Y:S01]  /*2960*/  FMUL.FTZ R3, R0, R30 ;  /* 0x0000001e00037220 */ /* 0x001fe20000410000 */
[----:B------:R-:W-:Y:S02]  /*2970*/  FSEL R30, R88, -INF , P2 ;  /* 0xff800000581e7808 */ /* 0x000fe40001000000 */
[----:B------:R-:W-:Y:S02]  /*2980*/  ISETP.GT.AND P2, PT, R65, 0x68, PT ;  /* 0x000000684100780c */ /* 0x000fe40003f44270 */
[----:B---3--:R-:W-:Y:S01]  /*2990*/  FSEL R51, R90, -INF , P1 ;  /* 0xff8000005a337808 */ /* 0x008fe20000800000 */
[----:B------:R-:W-:Y:S01]  /*29a0*/  FMUL.FTZ R90, R0, R33 ;  /* 0x00000021005a7220 */ /* 0x000fe20000410000 */
[----:B------:R0:W3:Y:S01]  /*29b0*/  MUFU.TANH R70, R54 ;  /* 0x0000003600467308 */ /* 0x0000e20000002400 */
[----:B--2---:R-:W-:Y:S01]  /*29c0*/  FMNMX.FTZ R55, R27, R62, !PT ;  /* 0x0000003e1b377209 */ /* 0x004fe20007810000 */
[----:B------:R-:W-:Y:S01]  /*29d0*/  SHFL.IDX PT, R33, R66, RZ, 0x1c1f ;  /* 0x001c1fff42217589 */ /* 0x000fe200000e0000 */
[----:B------:R-:W-:-:S02]  /*29e0*/  ISETP.GT.AND P1, PT, R65, 0x69, PT ;  /* 0x000000694100780c */ /* 0x000fc40003f24270 */
[----:B------:R-:W-:Y:S02]  /*29f0*/  FMNMX.FTZ R62, R30, R55, !PT ;  /* 0x000000371e3e7209 */ /* 0x000fe40007810000 */
[----:B-----5:R-:W-:Y:S01]  /*2a00*/  FSEL R31, R74, -INF , P1 ;  /* 0xff8000004a1f7808 */ /* 0x020fe20000800000 */
[----:B------:R2:W5:Y:S01]  /*2a10*/  MUFU.TANH R84, R3 ;  /* 0x0000000300547308 */ /* 0x0005620000002400 */
[----:B0-----:R-:W-:Y:S01]  /*2a20*/  FSEL R54, R72, -INF , P2 ;  /* 0xff80000048367808 */ /* 0x001fe20001000000 */
[----:B------:R-:W-:Y:S01]  /*2a30*/  FMUL.FTZ R72, R0, R39 ;  /* 0x0000002700487220 */ /* 0x000fe20000410000 */
[----:B------:R-:W-:Y:S02]  /*2a40*/  FMNMX.FTZ R55, R51, R62, !PT ;  /* 0x0000003e33377209 */ /* 0x000fe40007810000 */
[C---:B------:R-:W-:Y:S02]  /*2a50*/  ISETP.GT.AND P2, PT, R65.reuse, 0x70, PT ;  /* 0x000000704100780c */ /* 0x040fe40003f44270 */
[----:B------:R-:W-:Y:S01]  /*2a60*/  FMNMX.FTZ R62, R54, R55, !PT ;  /* 0x00000037363e7209 */ /* 0x000fe20007810000 */
[----:B------:R4:W0:Y:S01]  /*2a70*/  MUFU.TANH R86, R61 ;  /* 0x0000003d00567308 */ /* 0x0008220000002400 */
[----:B------:R-:W-:Y:S01]  /*2a80*/  ISETP.GT.AND P1, PT, R65, 0x71, PT ;  /* 0x000000714100780c */ /* 0x000fe20003f24270 */
[----:B--2---:R-:W-:Y:S01]  /*2a90*/  FMUL.FTZ R3, R0, R34 ;  /* 0x0000002200037220 */ /* 0x004fe20000410000 */
[----:B------:R-:W-:Y:S01]  /*2aa0*/  FSEL R55, R92, -INF , P2 ;  /* 0xff8000005c377808 */ /* 0x000fe20001000000 */
[----:B------:R-:W-:Y:S01]  /*2ab0*/  FMUL.FTZ R92, R0, R37 ;  /* 0x00000025005c7220 */ /* 0x000fe20000410000 */
[----:B------:R-:W-:-:S02]  /*2ac0*/  FMNMX.FTZ R62, R31, R62, !PT ;  /* 0x0000003e1f3e7209 */ /* 0x000fc40007810000 */
[----:B------:R-:W-:Y:S01]  /*2ad0*/  ISETP.GT.AND P2, PT, R65, 0x78, PT ;  /* 0x000000784100780c */ /* 0x000fe20003f44270 */
[----:B------:R2:W0:Y:S01]  /*2ae0*/  MUFU.TANH R88, R3 ;  /* 0x0000000300587308 */ /* 0x0004220000002400 */
[----:B-1----:R-:W-:Y:S02]  /*2af0*/  FSEL R34, R76, -INF , P1 ;  /* 0xff8000004c227808 */ /* 0x002fe40000800000 */
[----:B------:R-:W-:Y:S02]  /*2b00*/  FMNMX.FTZ R103, R55, R62, !PT ;  /* 0x0000003e37677209 */ /* 0x000fe40007810000 */
[C---:B------:R-:W-:Y:S02]  /*2b10*/  ISETP.GT.AND P1, PT, R65.reuse, 0x79, PT ;  /* 0x000000794100780c */ /* 0x040fe40003f24270 */
[----:B----4-:R-:W-:Y:S01]  /*2b20*/  FSEL R61, R78, -INF , P2 ;  /* 0xff8000004e3d7808 */ /* 0x010fe20001000000 */
[----:B------:R-:W1:Y:S01]  /*2b30*/  MUFU.TANH R76, R63 ;  /* 0x0000003f004c7308 */ /* 0x000e620000002400 */
[----:B------:R-:W-:Y:S01]  /*2b40*/  FMNMX.FTZ R62, R34, R103, !PT ;  /* 0x00000067223e7209 */ /* 0x000fe20007810000 */
[----:B--2---:R-:W-:Y:S01]  /*2b50*/  FMUL.FTZ R3, R0, R38 ;  /* 0x0000002600037220 */ /* 0x004fe20000410000 */
[----:B------:R-:W-:-:S02]  /*2b60*/  ISETP.GT.AND P2, PT, R65, 0x80, PT ;  /* 0x000000804100780c */ /* 0x000fc40003f44270 */
[----:B------:R-:W-:Y:S02]  /*2b70*/  FSEL R35, R80, -INF , P1 ;  /* 0xff80000050237808 */ /* 0x000fe40000800000 */
[----:B------:R-:W-:Y:S01]  /*2b80*/  FMNMX.FTZ R64, R61, R62, !PT ;  /* 0x0000003e3d407209 */ /* 0x000fe20007810000 */
[----:B------:R-:W2:Y:S01]  /*2b90*/  MUFU.TANH R78, R3 ;  /* 0x00000003004e7308 */ /* 0x000ea20000002400 */
[----:B------:R-:W-:Y:S02]  /*2ba0*/  ISETP.GT.AND P1, PT, R65, 0x81, PT ;  /* 0x000000814100780c */ /* 0x000fe40003f24270 */
[----:B------:R-:W-:Y:S01]  /*2bb0*/  FSEL R62, R82, -INF , P2 ;  /* 0xff800000523e7808 */ /* 0x000fe20001000000 */
[----:B------:R-:W-:Y:S01]  /*2bc0*/  FMUL.FTZ R82, R0, R24 ;  /* 0x0000001800527220 */ /* 0x000fe20000410000 */
[----:B------:R-:W-:Y:S01]  /*2bd0*/  FMNMX.FTZ R103, R35, R64, !PT ;  /* 0x0000004023677209 */ /* 0x000fe20007810000 */
[----:B------:R-:W-:Y:S01]  /*2be0*/  IMAD.U32 R24, RZ, RZ, UR17 ;  /* 0x00000011ff187e24 */ /* 0x000fe2000f8e00ff */
[----:B------:R-:W-:Y:S01]  /*2bf0*/  ISETP.GT.AND P2, PT, R65, 0x88, PT ;  /* 0x000000884100780c */ /* 0x000fe20003f44270 */
[----:B------:R4:W2:Y:S01]  /*2c00*/  MUFU.TANH R80, R72 ;  /* 0x0000004800507308 */ /* 0x0008a20000002400 */
[----:B---3--:R-:W-:Y:S01]  /*2c10*/  FSEL R38, R70, -INF , P1 ;  /* 0xff80000046267808 */ /* 0x008fe20000800000 */
[----:B------:R-:W-:Y:S01]  /*2c20*/  FMUL.FTZ R70, R0, R44 ;  /* 0x0000002c00467220 */ /* 0x000fe20000410000 */
[----:B------:R-:W-:-:S02]  /*2c30*/  FMNMX.FTZ R103, R62, R103, !PT ;  /* 0x000000673e677209 */ /* 0x000fc40007810000 */
[C---:B------:R-:W-:Y:S02]  /*2c40*/  ISETP.GT.AND P1, PT, R65.reuse, 0x89, PT ;  /* 0x000000894100780c */ /* 0x040fe40003f24270 */
[----:B-----5:R-:W-:Y:S01]  /*2c50*/  FSEL R64, R84, -INF , P2 ;  /* 0xff80000054407808 */ /* 0x020fe20001000000 */
[----:B------:R-:W3:Y:S01]  /*2c60*/  MUFU.TANH R2, R2 ;  /* 0x0000000200027308 */ /* 0x000ee20000002400 */
[----:B------:R-:W-:Y:S01]  /*2c70*/  FMNMX.FTZ R103, R38, R103, !PT ;  /* 0x0000006726677209 */ /* 0x000fe20007810000 */
[C---:B----4-:R-:W-:Y:S01]  /*2c80*/  FMUL.FTZ R72, R0.reuse, R45 ;  /* 0x0000002d00487220 */ /* 0x050fe20000410000 */
[C---:B------:R-:W-:Y:S01]  /*2c90*/  ISETP.GT.AND P2, PT, R65.reuse, 0x90, PT ;  /* 0x000000904100780c */ /* 0x040fe20003f44270 */
[----:B------:R-:W-:Y:S01]  /*2ca0*/  FMUL.FTZ R84, R0, R29 ;  /* 0x0000001d00547220 */ /* 0x000fe20000410000 */
[----:B0-----:R-:W-:Y:S01]  /*2cb0*/  FSEL R39, R86, -INF , P1 ;  /* 0xff80000056277808 */ /* 0x001fe20000800000 */
[----:B------:R-:W-:Y:S01]  /*2cc0*/  FMUL.FTZ R86, R0, R28 ;  /* 0x0000001c00567220 */ /* 0x000fe20000410000 */
[----:B------:R-:W-:Y:S01]  /*2cd0*/  FMNMX.FTZ R74, R64, R103, !PT ;  /* 0x00000067404a7209 */ /* 0x000fe20007810000 */
[----:B------:R-:W0:Y:S01]  /*2ce0*/  MUFU.TANH R4, R4 ;  /* 0x0000000400047308 */ /* 0x000e220000002400 */
[----:B------:R-:W-:-:S02]  /*2cf0*/  ISETP.GT.AND P1, PT, R65, 0x91, PT ;  /* 0x000000914100780c */ /* 0x000fc40003f24270 */
[----:B------:R-:W-:Y:S01]  /*2d00*/  FSEL R63, R88, -INF , P2 ;  /* 0xff800000583f7808 */ /* 0x000fe20001000000 */
[----:B------:R-:W-:Y:S01]  /*2d10*/  FMUL.FTZ R88, R0, R32 ;  /* 0x0000002000587220 */ /* 0x000fe20000410000 */
[----:B------:R-:W-:Y:S02]  /*2d20*/  FMNMX.FTZ R74, R39, R74, !PT ;  /* 0x0000004a274a7209 */ /* 0x000fe40007810000 */
[----:B------:R-:W-:Y:S01]  /*2d30*/  ISETP.GT.AND P2, PT, R65, 0x98, PT ;  /* 0x000000984100780c */ /* 0x000fe20003f44270 */
[----:B------:R-:W4:Y:S01]  /*2d40*/  MUFU.TANH R9, R9 ;  /* 0x0000000900097308 */ /* 0x000f220000002400 */
[----:B-1----:R-:W-:Y:S02]  /*2d50*/  FSEL R44, R76, -INF , P1 ;  /* 0xff8000004c2c7808 */ /* 0x002fe40000800000 */
[----:B------:R-:W-:Y:S02]  /*2d60*/  FMNMX.FTZ R3, R63, R74, !PT ;  /* 0x0000004a3f037209 */ /* 0x000fe40007810000 */
[----:B------:R-:W-:-:S02]  /*2d70*/  ISETP.GT.AND P1, PT, R65, 0x99, PT ;  /* 0x000000994100780c */ /* 0x000fc40003f24270 */
[----:B--2---:R-:W-:Y:S01]  /*2d80*/  FSEL R45, R78, -INF , P2 ;  /* 0xff8000004e2d7808 */ /* 0x004fe20001000000 */
[----:B------:R-:W1:Y:S01]  /*2d90*/  MUFU.TANH R5, R5 ;  /* 0x0000000500057308 */ /* 0x000e620000002400 */
[----:B------:R-:W-:Y:S01]  /*2da0*/  FMNMX.FTZ R74, R44, R3, !PT ;  /* 0x000000032c4a7209 */ /* 0x000fe20007810000 */
[----:B------:R-:W-:Y:S01]  /*2db0*/  FMUL.FTZ R78, R0, R52 ;  /* 0x00000034004e7220 */ /* 0x000fe20000410000 */
[----:B------:R-:W-:Y:S01]  /*2dc0*/  FSEL R65, R80, -INF , P1 ;  /* 0xff80000050417808 */ /* 0x000fe20000800000 */
[C---:B------:R-:W-:Y:S01]  /*2dd0*/  FMUL.FTZ R80, R0.reuse, R25 ;  /* 0x0000001900507220 */ /* 0x040fe20000410000 */
[----:B------:R-:W-:Y:S01]  /*2de0*/  FMNMX.FTZ R76, R45, R74, !PT ;  /* 0x0000004a2d4c7209 */ /* 0x000fe20007810000 */
[C---:B------:R-:W-:Y:S02]  /*2df0*/  FMUL.FTZ R74, R0.reuse, R48 ;  /* 0x00000030004a7220 */ /* 0x040fe40000410000 */
[----:B------:R-:W2:Y:S01]  /*2e00*/  MUFU.TANH R10, R10 ;  /* 0x0000000a000a7308 */ /* 0x000ea20000002400 */
[----:B------:R-:W-:Y:S01]  /*2e10*/  FMNMX.FTZ R3, R65, R76, !PT ;  /* 0x0000004c41037209 */ /* 0x000fe20007810000 */
[----:B------:R-:W-:-:S04]  /*2e20*/  FMUL.FTZ R76, R0, R49 ;  /* 0x00000031004c7220 */ /* 0x000fc80000410000 */
[----:B------:R-:W5:Y:S02]  /*2e30*/  SHFL.BFLY PT, R48, R3, 0x2, 0x1f ;  /* 0x0c401f0003307f89 */ /* 0x000f6400000e0000 */
[----:B------:R-:W2:Y:S08]  /*2e40*/  MUFU.TANH R8, R8 ;  /* 0x0000000800087308 */ /* 0x000eb00000002400 */
[----:B------:R-:W2:Y:S08]  /*2e50*/  MUFU.TANH R12, R12 ;  /* 0x0000000c000c7308 */ /* 0x000eb00000002400 */
[----:B------:R-:W2:Y:S01]  /*2e60*/  MUFU.TANH R11, R11 ;  /* 0x0000000b000b7308 */ /* 0x000ea20000002400 */
[----:B-----5:R-:W-:-:S07]  /*2e70*/  FMNMX.FTZ R48, R3, R48, !PT ;  /* 0x0000003003307209 */ /* 0x020fce0007810000 */
[----:B------:R-:W5:Y:S01]  /*2e80*/  MUFU.TANH R13, R13 ;  /* 0x0000000d000d7308 */ /* 0x000f620000002400 */
[----:B------:R-:W3:Y:S07]  /*2e90*/  SHFL.BFLY PT, R3, R48, 0x1, 0x1f ;  /* 0x0c201f0030037f89 */ /* 0x000eee00000e0000 */
[----:B------:R-:W5:Y:S08]  /*2ea0*/  MUFU.TANH R14, R14 ;  /* 0x0000000e000e7308 */ /* 0x000f700000002400 */
[----:B------:R-:W5:Y:S08]  /*2eb0*/  MUFU.TANH R15, R15 ;  /* 0x0000000f000f7308 */ /* 0x000f700000002400 */
[----:B------:R-:W5:Y:S01]  /*2ec0*/  MUFU.TANH R16, R16 ;  /* 0x0000001000107308 */ /* 0x000f620000002400 */
[----:B---3--:R-:W-:-:S04]  /*2ed0*/  FMNMX.FTZ R3, R48, R3, !PT ;  /* 0x0000000330037209 */ /* 0x008fc80007810000 */
[C---:B------:R-:W-:Y:S01]  /*2ee0*/  FSETP.NEU.FTZ.AND P1, PT, R3.reuse, -INF , PT ;  /* 0xff8000000300780b */ /* 0x040fe20003f3d000 */
[----:B------:R-:W-:Y:S02]  /*2ef0*/  FFMA.FTZ R24, R3, R24, -8 ;  /* 0xc100000003187423 */ /* 0x000fe40000010018 */
[----:B------:R-:W3:Y:S03]  /*2f00*/  MUFU.TANH R17, R17 ;  /* 0x0000001100117308 */ /* 0x000ee60000002400 */
[----:B------:R-:W-:-:S05]  /*2f10*/  FSEL R24, R24, RZ, P1 ;  /* 0x000000ff18187208 */ /* 0x000fca0000800000 */
[----:B------:R-:W3:Y:S01]  /*2f20*/  MUFU.TANH R18, R18 ;  /* 0x0000001200127308 */ /* 0x000ee20000002400 */
[----:B------:R-:W-:Y:S01]  /*2f30*/  FFMA.FTZ R29, R89, UR17, -R24 ;  /* 0x00000011591d7c23 */ /* 0x000fe20008010818 */
[----:B------:R-:W-:Y:S01]  /*2f40*/  VIADDMNMX R89, R33, R75, R68, PT ;  /* 0x0000004b21597246 */ /* 0x000fe20003800144 */
[--C-:B------:R-:W-:Y:S01]  /*2f50*/  FFMA.FTZ R87, R87, UR17, -R24.reuse ;  /* 0x0000001157577c23 */ /* 0x100fe20008010818 */
[--C-:B------:R-:W-:Y:S01]  /*2f60*/  FFMA.FTZ R25, R97, UR17, -R24.reuse ;  /* 0x0000001161197c23 */ /* 0x100fe20008010818 */
[--C-:B------:R-:W-:Y:S01]  /*2f70*/  FFMA.FTZ R28, R95, UR17, -R24.reuse ;  /* 0x000000115f1c7c23 */ /* 0x100fe20008010818 */
[----:B------:R-:W-:Y:S01]  /*2f80*/  ISETP.GT.AND P1, PT, R89, RZ, PT ;  /* 0x000000ff5900720c */ /* 0x000fe20003f24270 */
[--C-:B------:R-:W-:Y:S01]  /*2f90*/  FFMA.FTZ R32, R99, UR17, -R24.reuse ;  /* 0x0000001163207c23 */ /* 0x100fe20008010818 */
[C---:B------:R-:W-:Y:S01]  /*2fa0*/  ISETP.GT.AND P2, PT, R89.reuse, 0x1, PT ;  /* 0x000000015900780c */ /* 0x040fe20003f44270 */
[----:B------:R-:W3:Y:S01]  /*2fb0*/  MUFU.TANH R20, R20 ;  /* 0x0000001400147308 */ /* 0x000ee20000002400 */
[----:B------:R-:W-:Y:S01]  /*2fc0*/  ISETP.GT.AND P3, PT, R89, 0x8, PT ;  /* 0x000000085900780c */ /* 0x000fe20003f64270 */
[--C-:B------:R-:W-:Y:S01]  /*2fd0*/  FFMA.FTZ R33, R101, UR17, -R24.reuse ;  /* 0x0000001165217c23 */ /* 0x100fe20008010818 */
[----:B------:R-:W-:Y:S01]  /*2fe0*/  FSEL R36, R2, -INF , P1 ;  /* 0xff80000002247808 */ /* 0x000fe20000800000 */
[--C-:B------:R-:W-:Y:S01]  /*2ff0*/  FFMA.FTZ R91, R91, UR17, -R24.reuse ;  /* 0x000000115b5b7c23 */ /* 0x100fe20008010818 */
[----:B0-----:R-:W-:Y:S01]  /*3000*/  FSEL R37, R4, -INF , P2 ;  /* 0xff80000004257808 */ /* 0x001fe20001000000 */
[--C-:B------:R-:W-:Y:S01]  /*3010*/  FFMA.FTZ R93, R93, UR17, -R24.reuse ;  /* 0x000000115d5d7c23 */ /* 0x100fe20008010818 */
[----:B------:R-:W-:Y:S01]  /*3020*/  ISETP.GT.AND P1, PT, R89, 0x9, PT ;  /* 0x000000095900780c */ /* 0x000fe20003f24270 */
[----:B------:R-:W0:Y:S01]  /*3030*/  MUFU.TANH R19, R19 ;  /* 0x0000001300137308 */ /* 0x000e220000002400 */
[----:B----4-:R-:W-:Y:S01]  /*3040*/  FSEL R9, R9, -INF , P3 ;  /* 0xff80000009097808 */ /* 0x010fe20001800000 */
[--C-:B------:R-:W-:Y:S01]  /*3050*/  FFMA.FTZ R26, R26, UR17, -R24.reuse ;  /* 0x000000111a1a7c23 */ /* 0x100fe20008010818 */
[----:B------:R-:W-:Y:S01]  /*3060*/  FMNMX.FTZ R2, R36, R37, !PT ;  /* 0x0000002524027209 */ /* 0x000fe20007810000 */
[--C-:B------:R-:W-:Y:S01]  /*3070*/  FFMA.FTZ R47, R47, UR17, -R24.reuse ;  /* 0x000000112f2f7c23 */ /* 0x100fe20008010818 */
[----:B------:R-:W-:Y:S01]  /*3080*/  ISETP.GT.AND P2, PT, R89, 0x10, PT ;  /* 0x000000105900780c */ /* 0x000fe20003f44270 */
[--C-:B------:R-:W-:Y:S01]  /*3090*/  FFMA.FTZ R27, R27, UR17, -R24.reuse ;  /* 0x000000111b1b7c23 */ /* 0x100fe20008010818 */
[----:B-1----:R-:W-:Y:S01]  /*30a0*/  FSEL R5, R5, -INF , P1 ;  /* 0xff80000005057808 */ /* 0x002fe20000800000 */
[----:B------:R-:W1:Y:S01]  /*30b0*/  MUFU.TANH R22, R22 ;  /* 0x0000001600167308 */ /* 0x000e620000002400 */
[----:B------:R-:W-:Y:S01]  /*30c0*/  FMNMX.FTZ R2, R9, R2, !PT ;  /* 0x0000000209027209 */ /* 0x000fe20007810000 */
[--C-:B------:R-:W-:Y:S01]  /*30d0*/  FFMA.FTZ R30, R30, UR17, -R24.reuse ;  /* 0x000000111e1e7c23 */ /* 0x100fe20008010818 */
[----:B------:R-:W-:Y:S01]  /*30e0*/  ISETP.GT.AND P1, PT, R89, 0x11, PT ;  /* 0x000000115900780c */ /* 0x000fe20003f24270 */
[--C-:B------:R-:W-:Y:S01]  /*30f0*/  FFMA.FTZ R51, R51, UR17, -R24.reuse ;  /* 0x0000001133337c23 */ /* 0x100fe20008010818 */
[----:B--2---:R-:W-:Y:S01]  /*3100*/  FSEL R48, R10, -INF , P2 ;  /* 0xff8000000a307808 */ /* 0x004fe20001000000 */
[--C-:B------:R-:W-:Y:S01]  /*3110*/  FFMA.FTZ R31, R31, UR17, -R24.reuse ;  /* 0x000000111f1f7c23 */ /* 0x100fe20008010818 */
[----:B------:R-:W-:Y:S01]  /*3120*/  FMNMX.FTZ R49, R5, R2, !PT ;  /* 0x0000000205317209 */ /* 0x000fe20007810000 */
[----:B------:R-:W2:Y:S01]  /*3130*/  MUFU.TANH R21, R21 ;  /* 0x0000001500157308 */ /* 0x000ea20000002400 */
[----:B------:R-:W-:Y:S01]  /*3140*/  ISETP.GT.AND P2, PT, R89, 0x18, PT ;  /* 0x000000185900780c */ /* 0x000fe20003f44270 */
[--C-:B------:R-:W-:Y:S01]  /*3150*/  FFMA.FTZ R35, R35, UR17, -R24.reuse ;  /* 0x0000001123237c23 */ /* 0x100fe20008010818 */
[----:B------:R-:W-:Y:S01]  /*3160*/  FSEL R8, R8, -INF , P1 ;  /* 0xff80000008087808 */ /* 0x000fe20000800000 */
[--C-:B------:R-:W-:Y:S01]  /*3170*/  FFMA.FTZ R38, R38, UR17, -R24.reuse ;  /* 0x0000001126267c23 */ /* 0x100fe20008010818 */
[----:B------:R-:W-:Y:S01]  /*3180*/  FMNMX.FTZ R75, R48, R49, !PT ;  /* 0x00000031304b7209 */ /* 0x000fe20007810000 */
[--C-:B------:R-:W-:Y:S01]  /*3190*/  FFMA.FTZ R39, R39, UR17, -R24.reuse ;  /* 0x0000001127277c23 */ /* 0x100fe20008010818 */
[----:B------:R-:W-:Y:S01]  /*31a0*/  ISETP.GT.AND P1, PT, R89, 0x19, PT ;  /* 0x000000195900780c */ /* 0x000fe20003f24270 */
[----:B------:R-:W4:Y:S01]  /*31b0*/  MUFU.TANH R23, R23 ;  /* 0x0000001700177308 */ /* 0x000f220000002400 */
[----:B------:R-:W-:Y:S01]  /*31c0*/  FSEL R12, R12, -INF , P2 ;  /* 0xff8000000c0c7808 */ /* 0x000fe20001000000 */
[--C-:B------:R-:W-:Y:S01]  /*31d0*/  FFMA.FTZ R63, R63, UR17, -R24.reuse ;  /* 0x000000113f3f7c23 */ /* 0x100fe20008010818 */
[----:B------:R-:W-:Y:S01]  /*31e0*/  FMNMX.FTZ R75, R8, R75, !PT ;  /* 0x0000004b084b7209 */ /* 0x000fe20007810000 */
[--C-:B------:R-:W-:Y:S01]  /*31f0*/  FFMA.FTZ R44, R44, UR17, -R24.reuse ;  /* 0x000000112c2c7c23 */ /* 0x100fe20008010818 */
[----:B------:R-:W-:Y:S01]  /*3200*/  ISETP.GT.AND P2, PT, R89, 0x20, PT ;  /* 0x000000205900780c */ /* 0x000fe20003f44270 */
[--C-:B------:R-:W-:Y:S01]  /*3210*/  FFMA.FTZ R45, R45, UR17, -R24.reuse ;  /* 0x000000112d2d7c23 */ /* 0x100fe20008010818 */
[----:B------:R-:W-:Y:S01]  /*3220*/  FSEL R52, R11, -INF , P1 ;  /* 0xff8000000b347808 */ /* 0x000fe20000800000 */
[----:B------:R-:W-:Y:S01]  /*3230*/  FFMA.FTZ R11, R85, UR17, -R24 ;  /* 0x00000011550b7c23 */ /* 0x000fe20008010818 */
[----:B------:R-:W-:Y:S01]  /*3240*/  FMNMX.FTZ R75, R12, R75, !PT ;  /* 0x0000004b0c4b7209 */ /* 0x000fe20007810000 */
[----:B------:R-:W4:Y:S01]  /*3250*/  MUFU.TANH R56, R56 ;  /* 0x0000003800387308 */ /* 0x000f220000002400 */
[----:B------:R-:W-:-:S02]  /*3260*/  ISETP.GT.AND P1, PT, R89, 0x21, PT ;  /* 0x000000215900780c */ /* 0x000fc40003f24270 */
[----:B-----5:R-:W-:Y:S02]  /*3270*/  FSEL R66, R13, -INF , P2 ;  /* 0xff8000000d427808 */ /* 0x020fe40001000000 */
[----:B------:R-:W-:Y:S02]  /*3280*/  FMNMX.FTZ R75, R52, R75, !PT ;  /* 0x0000004b344b7209 */ /* 0x000fe40007810000 */
[----:B------:R-:W-:Y:S01]  /*3290*/  ISETP.GT.AND P2, PT, R89, 0x28, PT ;  /* 0x000000285900780c */ /* 0x000fe20003f44270 */
[----:B------:R0:W-:Y:S01]  /*32a0*/  MUFU.EX2 R49, R87 ;  /* 0x0000005700317308 */ /* 0x0001e20000000800 */
[----:B------:R-:W-:Y:S01]  /*32b0*/  FSEL R68, R14, -INF , P1 ;  /* 0xff8000000e447808 */ /* 0x000fe20000800000 */
[----:B------:R-:W-:Y:S01]  /*32c0*/  FFMA.FTZ R14, R83, UR17, -R24 ;  /* 0x00000011530e7c23 */ /* 0x000fe20008010818 */
[----:B------:R-:W-:Y:S02]  /*32d0*/  FMNMX.FTZ R13, R66, R75, !PT ;  /* 0x0000004b420d7209 */ /* 0x000fe40007810000 */
[----:B------:R-:W-:-:S02]  /*32e0*/  ISETP.GT.AND P1, PT, R89, 0x29, PT ;  /* 0x000000295900780c */ /* 0x000fc40003f24270 */
[----:B------:R-:W-:Y:S01]  /*32f0*/  FSEL R75, R15, -INF , P2 ;  /* 0xff8000000f4b7808 */ /* 0x000fe20001000000 */
[----:B------:R-:W5:Y:S01]  /*3300*/  MUFU.TANH R57, R57 ;  /* 0x0000003900397308 */ /* 0x000f620000002400 */
[----:B------:R-:W-:Y:S01]  /*3310*/  FMNMX.FTZ R2, R68, R13, !PT ;  /* 0x0000000d44027209 */ /* 0x000fe20007810000 */
[--C-:B------:R-:W-:Y:S01]  /*3320*/  FFMA.FTZ R13, R81, UR17, -R24.reuse ;  /* 0x00000011510d7c23 */ /* 0x100fe20008010818 */
[----:B------:R-:W-:Y:S01]  /*3330*/  ISETP.GT.AND P2, PT, R89, 0x30, PT ;  /* 0x000000305900780c */ /* 0x000fe20003f44270 */
[--C-:B------:R-:W-:Y:S01]  /*3340*/  FFMA.FTZ R15, R77, UR17, -R24.reuse ;  /* 0x000000114d0f7c23 */ /* 0x100fe20008010818 */
[----:B------:R-:W-:Y:S01]  /*3350*/  FSEL R83, R16, -INF , P1 ;  /* 0xff80000010537808 */ /* 0x000fe20000800000 */
[----:B------:R-:W-:Y:S01]  /*3360*/  FFMA.FTZ R16, R79, UR17, -R24 ;  /* 0x000000114f107c23 */ /* 0x000fe20008010818 */
[----:B------:R-:W-:Y:S01]  /*3370*/  FMNMX.FTZ R2, R75, R2, !PT ;  /* 0x000000024b027209 */ /* 0x000fe20007810000 */
[----:B------:R-:W5:Y:S01]  /*3380*/  MUFU.TANH R58, R58 ;  /* 0x0000003a003a7308 */ /* 0x000f620000002400 */
[----:B------:R-:W-:-:S02]  /*3390*/  ISETP.GT.AND P1, PT, R89, 0x31, PT ;  /* 0x000000315900780c */ /* 0x000fc40003f24270 */
[----:B---3--:R-:W-:Y:S01]  /*33a0*/  FSEL R81, R17, -INF , P2 ;  /* 0xff80000011517808 */ /* 0x008fe20001000000 */
[--C-:B------:R-:W-:Y:S01]  /*33b0*/  FFMA.FTZ R17, R71, UR17, -R24.reuse ;  /* 0x0000001147117c23 */ /* 0x100fe20008010818 */
[----:B------:R-:W-:Y:S02]  /*33c0*/  FMNMX.FTZ R2, R83, R2, !PT ;  /* 0x0000000253027209 */ /* 0x000fe40007810000 */
[----:B------:R-:W-:Y:S01]  /*33d0*/  ISETP.GT.AND P2, PT, R89, 0x38, PT ;  /* 0x000000385900780c */ /* 0x000fe20003f44270 */
[----:B------:R-:W3:Y:S01]  /*33e0*/  MUFU.TANH R60, R60 ;  /* 0x0000003c003c7308 */ /* 0x000ee20000002400 */
[----:B------:R-:W-:Y:S01]  /*33f0*/  FSEL R85, R18, -INF , P1 ;  /* 0xff80000012557808 */ /* 0x000fe20000800000 */
[----:B------:R-:W-:Y:S01]  /*3400*/  FFMA.FTZ R18, R73, UR17, -R24 ;  /* 0x0000001149127c23 */ /* 0x000fe20008010818 */
[----:B------:R-:W-:Y:S02]  /*3410*/  FMNMX.FTZ R2, R81, R2, !PT ;  /* 0x0000000251027209 */ /* 0x000fe40007810000 */
[----:B------:R-:W-:-:S02]  /*3420*/  ISETP.GT.AND P1, PT, R89, 0x39, PT ;  /* 0x000000395900780c */ /* 0x000fc40003f24270 */
[----:B------:R-:W-:Y:S01]  /*3430*/  FSEL R79, R20, -INF , P2 ;  /* 0xff800000144f7808 */ /* 0x000fe20001000000 */
[----:B------:R-:W3:Y:S01]  /*3440*/  MUFU.TANH R59, R59 ;  /* 0x0000003b003b7308 */ /* 0x000ee20000002400 */
[----:B------:R-:W-:Y:S01]  /*3450*/  FMNMX.FTZ R2, R85, R2, !PT ;  /* 0x0000000255027209 */ /* 0x000fe20007810000 */
[--C-:B------:R-:W-:Y:S01]  /*3460*/  FFMA.FTZ R20, R69, UR17, -R24.reuse ;  /* 0x0000001145147c23 */ /* 0x100fe20008010818 */
[----:B------:R-:W-:Y:S01]  /*3470*/  ISETP.GT.AND P2, PT, R89, 0x40, PT ;  /* 0x000000405900780c */ /* 0x000fe20003f44270 */
[----:B------:R-:W-:Y:S01]  /*3480*/  FFMA.FTZ R69, R67, UR17, -R24 ;  /* 0x0000001143457c23 */ /* 0x000fe20008010818 */
[----:B0-----:R-:W-:Y:S02]  /*3490*/  FSEL R87, R19, -INF , P1 ;  /* 0xff80000013577808 */ /* 0x001fe40000800000 */
[----:B------:R-:W-:Y:S01]  /*34a0*/  FMNMX.FTZ R2, R79, R2, !PT ;  /* 0x000000024f027209 */ /* 0x000fe20007810000 */
[----:B------:R-:W0:Y:S01]  /*34b0*/  MUFU.TANH R40, R40 ;  /* 0x0000002800287308 */ /* 0x000e220000002400 */
[----:B------:R-:W-:-:S02]  /*34c0*/  ISETP.GT.AND P1, PT, R89, 0x41, PT ;  /* 0x000000415900780c */ /* 0x000fc40003f24270 */
[----:B-1----:R-:W-:Y:S01]  /*34d0*/  FSEL R77, R22, -INF , P2 ;  /* 0xff800000164d7808 */ /* 0x002fe20001000000 */
[--C-:B------:R-:W-:Y:S01]  /*34e0*/  FFMA.FTZ R22, R42, UR17, -R24.reuse ;  /* 0x000000112a167c23 */ /* 0x100fe20008010818 */
[----:B------:R-:W-:Y:S01]  /*34f0*/  FMNMX.FTZ R2, R87, R2, !PT ;  /* 0x0000000257027209 */ /* 0x000fe20007810000 */
[--C-:B------:R-:W-:Y:S01]  /*3500*/  FFMA.FTZ R42, R43, UR17, -R24.reuse ;  /* 0x000000112b2a7c23 */ /* 0x100fe20008010818 */
[----:B------:R-:W-:Y:S01]  /*3510*/  ISETP.GT.AND P2, PT, R89, 0x48, PT ;  /* 0x000000485900780c */ /* 0x000fe20003f44270 */
[----:B------:R-:W1:Y:S01]  /*3520*/  MUFU.TANH R41, R41 ;  /* 0x0000002900297308 */ /* 0x000e620000002400 */
[----:B--2---:R-:W-:Y:S01]  /*3530*/  FSEL R21, R21, -INF , P1 ;  /* 0xff80000015157808 */ /* 0x004fe20000800000 */
[--C-:B------:R-:W-:Y:S01]  /*3540*/  FFMA.FTZ R43, R46, UR17, -R24.reuse ;  /* 0x000000112e2b7c23 */ /* 0x100fe20008010818 */
[----:B------:R-:W-:Y:S01]  /*3550*/  FMNMX.FTZ R2, R77, R2, !PT ;  /* 0x000000024d027209 */ /* 0x000fe20007810000 */
[--C-:B------:R-:W-:Y:S01]  /*3560*/  FFMA.FTZ R46, R50, UR17, -R24.reuse ;  /* 0x00000011322e7c23 */ /* 0x100fe20008010818 */
[----:B------:R-:W-:Y:S01]  /*3570*/  ISETP.GT.AND P1, PT, R89, 0x49, PT ;  /* 0x000000495900780c */ /* 0x000fe20003f24270 */
[--C-:B------:R-:W-:Y:S01]  /*3580*/  FFMA.FTZ R50, R54, UR17, -R24.reuse ;  /* 0x0000001136327c23 */ /* 0x100fe20008010818 */
[----:B----4-:R-:W-:Y:S01]  /*3590*/  FSEL R23, R23, -INF , P2 ;  /* 0xff80000017177808 */ /* 0x010fe20001000000 */
[----:B------:R-:W2:Y:S01]  /*35a0*/  MUFU.TANH R70, R70 ;  /* 0x0000004600467308 */ /* 0x000ea20000002400 */
[----:B------:R-:W-:Y:S01]  /*35b0*/  FMNMX.FTZ R2, R21, R2, !PT ;  /* 0x0000000215027209 */ /* 0x000fe20007810000 */
[--C-:B------:R-:W-:Y:S01]  /*35c0*/  FFMA.FTZ R54, R55, UR17, -R24.reuse ;  /* 0x0000001137367c23 */ /* 0x100fe20008010818 */
[----:B------:R-:W-:Y:S01]  /*35d0*/  ISETP.GT.AND P2, PT, R89, 0x50, PT ;  /* 0x000000505900780c */ /* 0x000fe20003f44270 */
[--C-:B------:R-:W-:Y:S01]  /*35e0*/  FFMA.FTZ R55, R34, UR17, -R24.reuse ;  /* 0x0000001122377c23 */ /* 0x100fe20008010818 */
[----:B------:R-:W-:Y:S01]  /*35f0*/  FSEL R56, R56, -INF , P1 ;  /* 0xff80000038387808 */ /* 0x000fe20000800000 */
[--C-:B------:R-:W-:Y:S01]  /*3600*/  FFMA.FTZ R34, R61, UR17, -R24.reuse ;  /* 0x000000113d227c23 */ /* 0x100fe20008010818 */
[----:B------:R-:W-:Y:S01]  /*3610*/  FMNMX.FTZ R19, R23, R2, !PT ;  /* 0x0000000217137209 */ /* 0x000fe20007810000 */
[----:B------:R-:W4:Y:S01]  /*3620*/  MUFU.TANH R72, R72 ;  /* 0x0000004800487308 */ /* 0x000f220000002400 */
[----:B------:R-:W-:Y:S01]  /*3630*/  ISETP.GT.AND P1, PT, R89, 0x51, PT ;  /* 0x000000515900780c */ /* 0x000fe20003f24270 */
[--C-:B------:R-:W-:Y:S01]  /*3640*/  FFMA.FTZ R61, R62, UR17, -R24.reuse ;  /* 0x000000113e3d7c23 */ /* 0x100fe20008010818 */
[----:B-----5:R-:W-:Y:S01]  /*3650*/  FSEL R57, R57, -INF , P2 ;  /* 0xff80000039397808 */ /* 0x020fe20001000000 */
[--C-:B------:R-:W-:Y:S01]  /*3660*/  FFMA.FTZ R62, R64, UR17, -R24.reuse ;  /* 0x00000011403e7c23 */ /* 0x100fe20008010818 */
[----:B------:R-:W-:Y:S01]  /*3670*/  FMNMX.FTZ R2, R56, R19, !PT ;  /* 0x0000001338027209 */ /* 0x000fe20007810000 */
[----:B------:R-:W-:Y:S01]  /*3680*/  FFMA.FTZ R24, R65, UR17, -R24 ;  /* 0x0000001141187c23 */ /* 0x000fe20008010818 */
[----:B------:R-:W-:Y:S01]  /*3690*/  ISETP.GT.AND P2, PT, R89, 0x58, PT ;  /* 0x000000585900780c */ /* 0x000fe20003f44270 */
[----:B------:R-:W5:Y:S01]  /*36a0*/  MUFU.TANH R74, R74 ;  /* 0x0000004a004a7308 */ /* 0x000f620000002400 */
[----:B------:R-:W-:-:S02]  /*36b0*/  FSEL R58, R58, -INF , P1 ;  /* 0xff8000003a3a7808 */ /* 0x000fc40000800000 */
[----:B------:R-:W-:Y:S02]  /*36c0*/  FMNMX.FTZ R19, R57, R2, !PT ;  /* 0x0000000239137209 */ /* 0x000fe40007810000 */
[C---:B------:R-:W-:Y:S02]  /*36d0*/  ISETP.GT.AND P1, PT, R89.reuse, 0x59, PT ;  /* 0x000000595900780c */ /* 0x040fe40003f24270 */
[----:B---3--:R-:W-:Y:S01]  /*36e0*/  FSEL R60, R60, -INF , P2 ;  /* 0xff8000003c3c7808 */ /* 0x008fe20001000000 */
[----:B------:R-:W3:Y:S01]  /*36f0*/  MUFU.TANH R76, R76 ;  /* 0x0000004c004c7308 */ /* 0x000ee20000002400 */
[----:B------:R-:W-:Y:S02]  /*3700*/  FMNMX.FTZ R19, R58, R19, !PT ;  /* 0x000000133a137209 */ /* 0x000fe40007810000 */
[----:B------:R-:W-:Y:S02]  /*3710*/  ISETP.GT.AND P2, PT, R89, 0x60, PT ;  /* 0x000000605900780c */ /* 0x000fe40003f44270 */
[----:B------:R-:W-:-:S02]  /*3720*/  FSEL R59, R59, -INF , P1 ;  /* 0xff8000003b3b7808 */ /* 0x000fc40000800000 */
[----:B------:R-:W-:Y:S01]  /*3730*/  FMNMX.FTZ R2, R60, R19, !PT ;  /* 0x000000133c027209 */ /* 0x000fe20007810000 */
[----:B------:R-:W3:Y:S01]  /*3740*/  MUFU.TANH R78, R78 ;  /* 0x0000004e004e7308 */ /* 0x000ee20000002400 */
[----:B------:R-:W-:Y:S02]  /*3750*/  ISETP.GT.AND P1, PT, R89, 0x61, PT ;  /* 0x000000615900780c */ /* 0x000fe40003f24270 */
[----:B0-----:R-:W-:Y:S02]  /*3760*/  FSEL R40, R40, -INF , P2 ;  /* 0xff80000028287808 */ /* 0x001fe40001000000 */
[----:B------:R-:W-:Y:S02]  /*3770*/  FMNMX.FTZ R67, R59, R2, !PT ;  /* 0x000000023b437209 */ /* 0x000fe40007810000 */
[----:B------:R-:W-:Y:S01]  /*3780*/  ISETP.GT.AND P2, PT, R89, 0x68, PT ;  /* 0x000000685900780c */ /* 0x000fe20003f44270 */
[----:B------:R-:W0:Y:S01]  /*3790*/  MUFU.TANH R53, R53 ;  /* 0x0000003500357308 */ /* 0x000e220000002400 */
[----:B-1----:R-:W-:-:S02]  /*37a0*/  FSEL R41, R41, -INF , P1 ;  /* 0xff80000029297808 */ /* 0x002fc40000800000 */
[----:B------:R-:W-:Y:S02]  /*37b0*/  FMNMX.FTZ R2, R40, R67, !PT ;  /* 0x0000004328027209 */ /* 0x000fe40007810000 */
[----:B------:R-:W-:Y:S02]  /*37c0*/  ISETP.GT.AND P1, PT, R89, 0x69, PT ;  /* 0x000000695900780c */ /* 0x000fe40003f24270 */
[----:B--2---:R-:W-:Y:S01]  /*37d0*/  FSEL R70, R70, -INF , P2 ;  /* 0xff80000046467808 */ /* 0x004fe20001000000 */
[----:B------:R-:W1:Y:S01]  /*37e0*/  MUFU.TANH R82, R82 ;  /* 0x0000005200527308 */ /* 0x000e620000002400 */
[----:B------:R-:W-:Y:S02]  /*37f0*/  FMNMX.FTZ R67, R41, R2, !PT ;  /* 0x0000000229437209 */ /* 0x000fe40007810000 */
[----:B------:R-:W-:Y:S02]  /*3800*/  ISETP.GT.AND P2, PT, R89, 0x70, PT ;  /* 0x000000705900780c */ /* 0x000fe40003f44270 */
[----:B----4-:R-:W-:-:S02]  /*3810*/  FSEL R72, R72, -INF , P1 ;  /* 0xff80000048487808 */ /* 0x010fc40000800000 */
[----:B------:R-:W-:Y:S01]  /*3820*/  FMNMX.FTZ R67, R70, R67, !PT ;  /* 0x0000004346437209 */ /* 0x000fe20007810000 */
[----:B------:R-:W2:Y:S01]  /*3830*/  MUFU.TANH R80, R80 ;  /* 0x0000005000507308 */ /* 0x000ea20000002400 */
[C---:B------:R-:W-:Y:S02]  /*3840*/  ISETP.GT.AND P1, PT, R89.reuse, 0x71, PT ;  /* 0x000000715900780c */ /* 0x040fe40003f24270 */
[----:B-----5:R-:W-:Y:S02]  /*3850*/  FSEL R74, R74, -INF , P2 ;  /* 0xff8000004a4a7808 */ /* 0x020fe40001000000 */
[----:B------:R-:W-:Y:S02]  /*3860*/  FMNMX.FTZ R67, R72, R67, !PT ;  /* 0x0000004348437209 */ /* 0x000fe40007810000 */
[----:B------:R-:W-:Y:S01]  /*3870*/  ISETP.GT.AND P2, PT, R89, 0x78, PT ;  /* 0x000000785900780c */ /* 0x000fe20003f44270 */
[----:B------:R-:W4:Y:S01]  /*3880*/  MUFU.TANH R86, R86 ;  /* 0x0000005600567308 */ /* 0x000f220000002400 */
[----:B---3--:R-:W-:-:S02]  /*3890*/  FSEL R76, R76, -INF , P1 ;  /* 0xff8000004c4c7808 */ /* 0x008fc40000800000 */
[----:B------:R-:W-:Y:S02]  /*38a0*/  FMNMX.FTZ R67, R74, R67, !PT ;  /* 0x000000434a437209 */ /* 0x000fe40007810000 */
[C---:B------:R-:W-:Y:S02]  /*38b0*/  ISETP.GT.AND P1, PT, R89.reuse, 0x79, PT ;  /* 0x000000795900780c */ /* 0x040fe40003f24270 */
[----:B------:R-:W-:Y:S01]  /*38c0*/  FSEL R78, R78, -INF , P2 ;  /* 0xff8000004e4e7808 */ /* 0x000fe20001000000 */
[----:B------:R-:W3:Y:S01]  /*38d0*/  MUFU.TANH R84, R84 ;  /* 0x0000005400547308 */ /* 0x000ee20000002400 */
[----:B------:R-:W-:Y:S02]  /*38e0*/  FMNMX.FTZ R67, R76, R67, !PT ;  /* 0x000000434c437209 */ /* 0x000fe40007810000 */
[----:B------:R-:W-:Y:S02]  /*38f0*/  ISETP.GT.AND P2, PT, R89, 0x80, PT ;  /* 0x000000805900780c */ /* 0x000fe40003f44270 */
[----:B0-----:R-:W-:-:S02]  /*3900*/  FSEL R53, R53, -INF , P1 ;  /* 0xff80000035357808 */ /* 0x001fc40000800000 */
[----:B------:R-:W-:Y:S01]  /*3910*/  FMNMX.FTZ R2, R78, R67, !PT ;  /* 0x000000434e027209 */ /* 0x000fe20007810000 */
[----:B------:R-:W0:Y:S01]  /*3920*/  MUFU.TANH R88, R88 ;  /* 0x0000005800587308 */ /* 0x000e220000002400 */
[----:B------:R-:W-:Y:S02]  /*3930*/  ISETP.GT.AND P1, PT, R89, 0x81, PT ;  /* 0x000000815900780c */ /* 0x000fe40003f24270 */
[----:B-1----:R-:W-:Y:S02]  /*3940*/  FSEL R82, R82, -INF , P2 ;  /* 0xff80000052527808 */ /* 0x002fe40001000000 */
[----:B------:R-:W-:Y:S02]  /*3950*/  FMNMX.FTZ R67, R53, R2, !PT ;  /* 0x0000000235437209 */ /* 0x000fe40007810000 */
[----:B------:R-:W-:Y:S01]  /*3960*/  ISETP.GT.AND P2, PT, R89, 0x88, PT ;  /* 0x000000885900780c */ /* 0x000fe20003f44270 */
[----:B------:R-:W1:Y:S01]  /*3970*/  MUFU.TANH R90, R90 ;  /* 0x0000005a005a7308 */ /* 0x000e620000002400 */
[----:B--2---:R-:W-:-:S02]  /*3980*/  FSEL R80, R80, -INF , P1 ;  /* 0xff80000050507808 */ /* 0x004fc40000800000 */
[----:B------:R-:W-:Y:S02]  /*3990*/  FMNMX.FTZ R67, R82, R67, !PT ;  /* 0x0000004352437209 */ /* 0x000fe40007810000 */
[C---:B------:R-:W-:Y:S02]  /*39a0*/  ISETP.GT.AND P1, PT, R89.reuse, 0x89, PT ;  /* 0x000000895900780c */ /* 0x040fe40003f24270 */
[----:B----4-:R-:W-:Y:S01]  /*39b0*/  FSEL R86, R86, -INF , P2 ;  /* 0xff80000056567808 */ /* 0x010fe20001000000 */
[----:B------:R-:W2:Y:S01]  /*39c0*/  MUFU.TANH R94, R94 ;  /* 0x0000005e005e7308 */ /* 0x000ea20000002400 */
[----:B------:R-:W-:Y:S02]  /*39d0*/  FMNMX.FTZ R67, R80, R67, !PT ;  /* 0x0000004350437209 */ /* 0x000fe40007810000 */
[----:B------:R-:W-:Y:S02]  /*39e0*/  ISETP.GT.AND P2, PT, R89, 0x90, PT ;  /* 0x000000905900780c */ /* 0x000fe40003f44270 */
[----:B---3--:R-:W-:-:S02]  /*39f0*/  FSEL R84, R84, -INF , P1 ;  /* 0xff80000054547808 */ /* 0x008fc40000800000 */
[----:B------:R-:W-:Y:S01]  /*3a00*/  FMNMX.FTZ R67, R86, R67, !PT ;  /* 0x0000004356437209 */ /* 0x000fe20007810000 */
[----:B------:R-:W3:Y:S01]  /*3a10*/  MUFU.TANH R92, R92 ;  /* 0x0000005c005c7308 */ /* 0x000ee20000002400 */
[C---:B------:R-:W-:Y:S02]  /*3a20*/  ISETP.GT.AND P1, PT, R89.reuse, 0x91, PT ;  /* 0x000000915900780c */ /* 0x040fe40003f24270 */
[----:B0-----:R-:W-:Y:S02]  /*3a30*/  FSEL R88, R88, -INF , P2 ;  /* 0xff80000058587808 */ /* 0x001fe40001000000 */
[----:B------:R-:W-:Y:S02]  /*3a40*/  FMNMX.FTZ R67, R84, R67, !PT ;  /* 0x0000004354437209 */ /* 0x000fe40007810000 */
[----:B------:R-:W-:Y:S01]  /*3a50*/  ISETP.GT.AND P2, PT, R89, 0x98, PT ;  /* 0x000000985900780c */ /* 0x000fe20003f44270 */
[----:B------:R-:W-:Y:S01]  /*3a60*/  MUFU.EX2 R19, R69 ;  /* 0x0000004500137308 */ /* 0x000fe20000000800 */
[----:B-1----:R-:W-:-:S02]  /*3a70*/  FSEL R90, R90, -INF , P1 ;  /* 0xff8000005a5a7808 */ /* 0x002fc40000800000 */
[----:B------:R-:W-:Y:S02]  /*3a80*/  FMNMX.FTZ R67, R88, R67, !PT ;  /* 0x0000004358437209 */ /* 0x000fe40007810000 */
[----:B------:R-:W-:Y:S02]  /*3a90*/  ISETP.GT.AND P1, PT, R89, 0x99, PT ;  /* 0x000000995900780c */ /* 0x000fe40003f24270 */
[----:B--2---:R-:W-:Y:S01]  /*3aa0*/  FSEL R94, R94, -INF , P2 ;  /* 0xff8000005e5e7808 */ /* 0x004fe20001000000 */
[----:B------:R-:W-:Y:S01]  /*3ab0*/  MUFU.EX2 R25, R25 ;  /* 0x0000001900197308 */ /* 0x000fe20000000800 */
[----:B------:R-:W-:Y:S02]  /*3ac0*/  FMNMX.FTZ R67, R90, R67, !PT ;  /* 0x000000435a437209 */ /* 0x000fe40007810000 */
[----:B---3--:R-:W-:Y:S02]  /*3ad0*/  FSEL R92, R92, -INF , P1 ;  /* 0xff8000005c5c7808 */ /* 0x008fe40000800000 */
[----:B------:R-:W-:-:S03]  /*3ae0*/  FMNMX.FTZ R67, R94, R67, !PT ;  /* 0x000000435e437209 */ /* 0x000fc60007810000 */
[----:B------:R-:W0:Y:S01]  /*3af0*/  MUFU.EX2 R28, R28 ;  /* 0x0000001c001c7308 */ /* 0x000e220000000800 */
[----:B------:R-:W-:-:S05]  /*3b00*/  FMNMX.FTZ R67, R92, R67, !PT ;  /* 0x000000435c437209 */ /* 0x000fca0007810000 */
[----:B------:R-:W1:Y:S02]  /*3b10*/  SHFL.BFLY PT, R2, R67, 0x2, 0x1f ;  /* 0x0c401f0043027f89 */ /* 0x000e6400000e0000 */
[----:B------:R-:W-:Y:S08]  /*3b20*/  MUFU.EX2 R29, R29 ;  /* 0x0000001d001d7308 */ /* 0x000ff00000000800 */
[----:B------:R-:W2:Y:S01]  /*3b30*/  MUFU.EX2 R32, R32 ;  /* 0x0000002000207308 */ /* 0x000ea20000000800 */
[----:B0-----:R-:W-:-:S07]  /*3b40*/  FADD.FTZ R100, R25, R28 ;  /* 0x0000001c19647221 */ /* 0x001fce0000010000 */
[----:B------:R-:W-:Y:S01]  /*3b50*/  MUFU.EX2 R33, R33 ;  /* 0x0000002100217308 */ /* 0x000fe20000000800 */
[----:B-1----:R-:W-:Y:S01]  /*3b60*/  FMNMX.FTZ R69, R67, R2, !PT ;  /* 0x0000000243457209 */ /* 0x002fe20007810000 */
[----:B------:R-:W-:-:S06]  /*3b70*/  IMAD.U32 R67, RZ, RZ, UR17 ;  /* 0x00000011ff437e24 */ /* 0x000fcc000f8e00ff */
[----:B------:R-:W-:Y:S01]  /*3b80*/  MUFU.EX2 R4, R91 ;  /* 0x0000005b00047308 */ /* 0x000fe20000000800 */
[----:B--2---:R-:W-:Y:S01]  /*3b90*/  F2FP.SATFINITE.E4M3.F32.PACK_AB_MERGE_C R153, R32, R29, RZ ;  /* 0x0000001d2099723e */ /* 0x004fe200048070ff */
[----:B------:R-:W0:Y:S03]  /*3ba0*/  SHFL.BFLY PT, R2, R69, 0x1, 0x1f ;  /* 0x0c201f0045027f89 */ /* 0x000e2600000e0000 */
[----:B------:R-:W-:-:S03]  /*3bb0*/  F2FP.SATFINITE.E4M3.F32.PACK_AB_MERGE_C R153, R28, R25, R153 ;  /* 0x000000191c99723e */ /* 0x000fc60004807099 */
[----:B------:R-:W1:Y:S08]  /*3bc0*/  MUFU.EX2 R10, R93 ;  /* 0x0000005d000a7308 */ /* 0x000e700000000800 */
[----:B------:R-:W-:Y:S08]  /*3bd0*/  MUFU.EX2 R11, R11 ;  /* 0x0000000b000b7308 */ /* 0x000ff00000000800 */
[----:B------:R-:W-:Y:S01]  /*3be0*/  MUFU.EX2 R14, R14 ;  /* 0x0000000e000e7308 */ /* 0x000fe20000000800 */
[----:B-1----:R-:W-:-:S02]  /*3bf0*/  F2FP.SATFINITE.E4M3.F32.PACK_AB_MERGE_C R155, R49, R10, RZ ;  /* 0x0000000a319b723e */ /* 0x002fc400048070ff */
[----:B0-----:R-:W-:Y:S02]  /*3c00*/  FMNMX.FTZ R2, R69, R2, !PT ;  /* 0x0000000245027209 */ /* 0x001fe40007810000 */
[----:B------:R-:W-:Y:S02]  /*3c10*/  F2FP.SATFINITE.E4M3.F32.PACK_AB_MERGE_C R155, R4, R33, R155 ;  /* 0x00000021049b723e */ /* 0x000fe4000480709b */
[C---:B------:R-:W-:Y:S01]  /*3c20*/  FSETP.NEU.FTZ.AND P1, PT, R2.reuse, -INF , PT ;  /* 0xff8000000200780b */ /* 0x040fe20003f3d000 */
[----:B------:R-:W-:Y:S01]  /*3c30*/  FFMA.FTZ R67, R2, R67, -8 ;  /* 0xc100000002437423 */ /* 0x000fe20000010043 */
[----:B------:R-:W-:Y:S04]  /*3c40*/  MUFU.EX2 R13, R13 ;  /* 0x0000000d000d7308 */ /* 0x000fe80000000800 */
[----:B------:R-:W-:-:S02]  /*3c50*/  FSEL R67, R67, RZ, P1 ;  /* 0x000000ff43437208 */ /* 0x000fc40000800000 */
[----:B------:R-:W-:Y:S02]  /*3c60*/  PLOP3.LUT P1, PT, PT, PT, UP0, 0x80, 0x0 ;  /* 0x000000000000781c */ /* 0x000fe40003f2f008 */
        /* <DEDUP_REMOVED lines=20> */
[----:B------:R-:W-:Y:S01]  /*3db0*/  FADD.FTZ R81, R29, R100 ;  /* 0x000000641d517221 */ /* 0x000fe20000010000 */
[--C-:B------:R-:W-:Y:S01]  /*3dc0*/  FFMA.FTZ R12, R66, UR17, -R67.reuse ;  /* 0x00000011420c7c23 */ /* 0x100fe20008010843 */
[--C-:B------:R-:W-:Y:S01]  /*3dd0*/  FFMA.FTZ R66, R75, UR17, -R67.reuse ;  /* 0x000000114b427c23 */ /* 0x100fe20008010843 */
[----:B------:R-:W-:Y:S01]  /*3de0*/  FFMA.FTZ R75, R83, UR17, -R67 ;  /* 0x00000011534b7c23 */ /* 0x000fe20008010843 */
[----:B------:R-:W1:Y:S01]  /*3df0*/  MUFU.EX2 R9, R9 ;  /* 0x0000000900097308 */ /* 0x000e620000000800 */
[----:B------:R-:W-:Y:S01]  /*3e00*/  FADD.FTZ R100, R32, R81 ;  /* 0x0000005120647221 */ /* 0x000fe20000010000 */
[--C-:B------:R-:W-:Y:S01]  /*3e10*/  FFMA.FTZ R73, R85, UR17, -R67.reuse ;  /* 0x0000001155497c23 */ /* 0x100fe20008010843 */
[--C-:B------:R-:W-:Y:S01]  /*3e20*/  FFMA.FTZ R79, R79, UR17, -R67.reuse ;  /* 0x000000114f4f7c23 */ /* 0x100fe20008010843 */
[--C-:B------:R-:W-:Y:S01]  /*3e30*/  FFMA.FTZ R96, R87, UR17, -R67.reuse ;  /* 0x0000001157607c23 */ /* 0x100fe20008010843 */
[----:B------:R-:W-:Y:S01]  /*3e40*/  FADD.FTZ R83, R33, R100 ;  /* 0x0000006421537221 */ /* 0x000fe20000010000 */
[--C-:B------:R-:W-:Y:S01]  /*3e50*/  FFMA.FTZ R21, R21, UR17, -R67.reuse ;  /* 0x0000001115157c23 */ /* 0x100fe20008010843 */
[----:B------:R-:W-:Y:S01]  /*3e60*/  FFMA.FTZ R74, R74, UR17, -R67 ;  /* 0x000000114a4a7c23 */ /* 0x000fe20008010843 */
[----:B------:R-:W2:Y:S01]  /*3e70*/  MUFU.EX2 R64, R64 ;  /* 0x0000004000407308 */ /* 0x000ea20000000800 */
[----:B0-----:R-:W-:Y:S01]  /*3e80*/  FADD.FTZ R60, R36, R37 ;  /* 0x00000025243c7221 */ /* 0x001fe20000010000 */
[----:B------:R-:W-:Y:S01]  /*3e90*/  FADD.FTZ R83, R4, R83 ;  /* 0x0000005304537221 */ /* 0x000fe20000010000 */
[--C-:B------:R-:W-:Y:S01]  /*3ea0*/  FFMA.FTZ R40, R40, UR17, -R67.reuse ;  /* 0x0000001128287c23 */ /* 0x100fe20008010843 */
[----:B------:R-:W-:Y:S01]  /*3eb0*/  F2FP.SATFINITE.E4M3.F32.PACK_AB_MERGE_C R29, R16, R13, RZ ;  /* 0x0000000d101d723e */ /* 0x000fe200048070ff */
[--C-:B------:R-:W-:Y:S01]  /*3ec0*/  FFMA.FTZ R41, R41, UR17, -R67.reuse ;  /* 0x0000001129297c23 */ /* 0x100fe20008010843 */
[--C-:B------:R-:W-:Y:S01]  /*3ed0*/  FFMA.FTZ R78, R78, UR17, -R67.reuse ;  /* 0x000000114e4e7c23 */ /* 0x100fe20008010843 */
[--C-:B------:R-:W-:Y:S01]  /*3ee0*/  FFMA.FTZ R82, R82, UR17, -R67.reuse ;  /* 0x0000001152527c23 */ /* 0x100fe20008010843 */
[----:B------:R-:W0:Y:S01]  /*3ef0*/  MUFU.EX2 R5, R5 ;  /* 0x0000000500057308 */ /* 0x000e220000000800 */
[----:B-1----:R-:W-:Y:S01]  /*3f00*/  FADD.FTZ R59, R9, R60 ;  /* 0x0000003c093b7221 */ /* 0x002fe20000010000 */
[----:B------:R-:W-:Y:S01]  /*3f10*/  FFMA.FTZ R80, R80, UR17, -R67 ;  /* 0x0000001150507c23 */ /* 0x000fe20008010843 */
[----:B------:R-:W-:Y:S01]  /*3f20*/  F2FP.SATFINITE.E4M3.F32.PACK_AB_MERGE_C R149, R14, R11, R29 ;  /* 0x0000000b0e95723e */ /* 0x000fe2000480701d */
[--C-:B------:R-:W-:Y:S01]  /*3f30*/  FFMA.FTZ R86, R86, UR17, -R67.reuse ;  /* 0x0000001156567c23 */ /* 0x100fe20008010843 */
[--C-:B------:R-:W-:Y:S01]  /*3f40*/  FFMA.FTZ R84, R84, UR17, -R67.reuse ;  /* 0x0000001154547c23 */ /* 0x100fe20008010843 */
[--C-:B------:R-:W-:Y:S01]  /*3f50*/  FFMA.FTZ R88, R88, UR17, -R67.reuse ;  /* 0x0000001158587c23 */ /* 0x100fe20008010843 */
[----:B------:R-:W-:Y:S01]  /*3f60*/  FFMA.FTZ R90, R90, UR17, -R67 ;  /* 0x000000115a5a7c23 */ /* 0x000fe20008010843 */
[----:B------:R-:W1:Y:S01]  /*3f70*/  MUFU.EX2 R8, R8 ;  /* 0x0000000800087308 */ /* 0x000e620000000800 */
[----:B--2---:R-:W-:Y:S01]  /*3f80*/  FADD.FTZ R60, R64, R59 ;  /* 0x0000003b403c7221 */ /* 0x004fe20000010000 */
[--C-:B------:R-:W-:Y:S01]  /*3f90*/  FFMA.FTZ R59, R70, UR17, -R67.reuse ;  /* 0x00000011463b7c23 */ /* 0x100fe20008010843 */
[--C-:B------:R-:W-:Y:S01]  /*3fa0*/  FFMA.FTZ R70, R72, UR17, -R67.reuse ;  /* 0x0000001148467c23 */ /* 0x100fe20008010843 */
[----:B------:R-:W-:Y:S01]  /*3fb0*/  F2FP.SATFINITE.E4M3.F32.PACK_AB_MERGE_C R152, R64, R9, RZ ;  /* 0x000000094098723e */ /* 0x000fe200048070ff */
[----:B------:R-:W-:Y:S01]  /*3fc0*/  FFMA.FTZ R94, R94, UR17, -R67 ;  /* 0x000000115e5e7c23 */ /* 0x000fe20008010843 */
[----:B------:R-:W-:-:S02]  /*3fd0*/  CS2R R28, SRZ ;  /* 0x00000000001c7805 */ /* 0x000fc4000001ff00 */
[----:B------:R-:W2:Y:S01]  /*3fe0*/  MUFU.EX2 R48, R48 ;  /* 0x0000003000307308 */ /* 0x000ea20000000800 */
[----:B0-----:R-:W-:Y:S01]  /*3ff0*/  FADD.FTZ R81, R5, R60 ;  /* 0x0000003c05517221 */ /* 0x001fe20000010000 */
[----:B------:R-:W-:Y:S01]  /*4000*/  FADD.FTZ R60, R10, R83 ;  /* 0x000000530a3c7221 */ /* 0x000fe20000010000 */
[----:B------:R-:W-:Y:S02]  /*4010*/  F2FP.SATFINITE.E4M3.F32.PACK_AB_MERGE_C R152, R37, R36, R152 ;  /* 0x000000242598723e */ /* 0x000fe40004807098 */
[----:B------:R-:W-:Y:S01]  /*4020*/  CS2R R36, SRZ ;  /* 0x0000000000247805 */ /* 0x000fe2000001ff00 */
[----:B------:R-:W-:Y:S01]  /*4030*/  FADD.FTZ R100, R49, R60 ;  /* 0x0000003c31647221 */ /* 0x000fe20000010000 */
[----:B------:R-:W-:Y:S01]  /*4040*/  FFMA.FTZ R60, R76, UR17, -R67 ;  /* 0x000000114c3c7c23 */ /* 0x000fe20008010843 */
[----:B------:R-:W0:Y:S01]  /*4050*/  MUFU.EX2 R71, R71 ;  /* 0x0000004700477308 */ /* 0x000e220000000800 */
[----:B-1----:R-:W-:-:S07]  /*4060*/  FADD.FTZ R81, R8, R81 ;  /* 0x0000005108517221 */ /* 0x002fce0000010000 */
[----:B------:R-:W1:Y:S01]  /*4070*/  MUFU.EX2 R12, R12 ;  /* 0x0000000c000c7308 */ /* 0x000e620000000800 */
[----:B--2---:R-:W-:Y:S01]  /*4080*/  FADD.FTZ R72, R48, R81 ;  /* 0x0000005130487221 */ /* 0x004fe20000010000 */
[----:B------:R-:W-:-:S04]  /*4090*/  FADD.FTZ R81, R11, R100 ;  /* 0x000000640b517221 */ /* 0x000fc80000010000 */
[----:B------:R-:W-:Y:S02]  /*40a0*/  FADD.FTZ R76, R14, R81 ;  /* 0x000000510e4c7221 */ /* 0x000fe40000010000 */
[----:B------:R-:W2:Y:S01]  /*40b0*/  MUFU.EX2 R69, R69 ;  /* 0x0000004500457308 */ /* 0x000ea20000000800 */
[----:B0-----:R-:W-:Y:S01]  /*40c0*/  FADD.FTZ R65, R71, R72 ;  /* 0x0000004847417221 */ /* 0x001fe20000010000 */
[----:B------:R-:W-:Y:S01]  /*40d0*/  FADD.FTZ R83, R13, R76 ;  /* 0x0000004c0d537221 */ /* 0x000fe20000010000 */
[----:B------:R-:W-:Y:S02]  /*40e0*/  F2FP.SATFINITE.E4M3.F32.PACK_AB_MERGE_C R154, R71, R48, RZ ;  /* 0x00000030479a723e */ /* 0x000fe400048070ff */
[----:B------:R-:W-:Y:S01]  /*40f0*/  CS2R R48, SRZ ;  /* 0x0000000000307805 */ /* 0x000fe2000001ff00 */
[----:B------:R-:W-:Y:S01]  /*4100*/  FADD.FTZ R76, R16, R83 ;  /* 0x00000053104c7221 */ /* 0x000fe20000010000 */
[----:B------:R-:W-:Y:S01]  /*4110*/  F2FP.SATFINITE.E4M3.F32.PACK_AB_MERGE_C R154, R8, R5, R154 ;  /* 0x00000005089a723e */ /* 0x000fe2000480709a */
[----:B------:R-:W0:Y:S01]  /*4120*/  MUFU.EX2 R66, R66 ;  /* 0x0000004200427308 */ /* 0x000e220000000800 */
[----:B-1----:R-:W-:Y:S01]  /*4130*/  FADD.FTZ R72, R12, R65 ;  /* 0x000000410c487221 */ /* 0x002fe20000010000 */
[--C-:B------:R-:W-:Y:S01]  /*4140*/  FFMA.FTZ R65, R53, UR17, -R67.reuse ;  /* 0x0000001135417c23 */ /* 0x100fe20008010843 */
[----:B------:R-:W-:-:S05]  /*4150*/  FFMA.FTZ R67, R92, UR17, -R67 ;  /* 0x000000115c437c23 */ /* 0x000fca0008010843 */
[----:B------:R-:W1:Y:S01]  /*4160*/  MUFU.EX2 R75, R75 ;  /* 0x0000004b004b7308 */ /* 0x000e620000000800 */
[----:B--2---:R-:W-:-:S07]  /*4170*/  FADD.FTZ R81, R69, R72 ;  /* 0x0000004845517221 */ /* 0x004fce0000010000 */
[----:B------:R-:W2:Y:S01]  /*4180*/  MUFU.EX2 R15, R15 ;  /* 0x0000000f000f7308 */ /* 0x000ea20000000800 */
[----:B0-----:R-:W-:-:S07]  /*4190*/  FADD.FTZ R72, R66, R81 ;  /* 0x0000005142487221 */ /* 0x001fce0000010000 */
[----:B------:R-:W0:Y:S01]  /*41a0*/  MUFU.EX2 R52, R52 ;  /* 0x0000003400347308 */ /* 0x000e220000000800 */
[C---:B-1----:R-:W-:Y:S01]  /*41b0*/  FADD.FTZ R81, R75.reuse, R72 ;  /* 0x000000484b517221 */ /* 0x042fe20000010000 */
[----:B------:R-:W-:-:S04]  /*41c0*/  F2FP.SATFINITE.E4M3.F32.PACK_AB_MERGE_C R148, R75, R66, RZ ;  /* 0x000000424b94723e */ /* 0x000fc800048070ff */
[----:B------:R-:W-:Y:S02]  /*41d0*/  F2FP.SATFINITE.E4M3.F32.PACK_AB_MERGE_C R148, R69, R12, R148 ;  /* 0x0000000c4594723e */ /* 0x000fe40004807094 */
[----:B------:R-:W-:Y:S01]  /*41e0*/  MUFU.EX2 R18, R18 ;  /* 0x0000001200127308 */ /* 0x000fe20000000800 */
[----:B--2---:R-:W-:-:S07]  /*41f0*/  FADD.FTZ R83, R15, R76 ;  /* 0x0000004c0f537221 */ /* 0x004fce0000010000 */
[----:B------:R-:W1:Y:S01]  /*4200*/  MUFU.EX2 R73, R73 ;  /* 0x0000004900497308 */ /* 0x000e620000000800 */
[----:B0-----:R-:W-:-:S07]  /*4210*/  FADD.FTZ R72, R52, R81 ;  /* 0x0000005134487221 */ /* 0x001fce0000010000 */
[----:B------:R-:W-:Y:S08]  /*4220*/  MUFU.EX2 R17, R17 ;  /* 0x0000001100117308 */ /* 0x000ff00000000800 */
[----:B------:R-:W0:Y:S01]  /*4230*/  MUFU.EX2 R79, R79 ;  /* 0x0000004f004f7308 */ /* 0x000e220000000800 */
[----:B-1----:R-:W-:-:S07]  /*4240*/  FADD.FTZ R72, R73, R72 ;  /* 0x0000004849487221 */ /* 0x002fce0000010000 */
[----:B------:R-:W-:Y:S08]  /*4250*/  MUFU.EX2 R20, R20 ;  /* 0x0000001400147308 */ /* 0x000ff00000000800 */
[----:B------:R-:W1:Y:S01]  /*4260*/  MUFU.EX2 R96, R96 ;  /* 0x0000006000607308 */ /* 0x000e620000000800 */
[----:B0-----:R-:W-:-:S07]  /*4270*/  FADD.FTZ R81, R79, R72 ;  /* 0x000000484f517221 */ /* 0x001fce0000010000 */
[----:B------:R-:W0:Y:S08]  /*4280*/  MUFU.EX2 R68, R68 ;  /* 0x0000004400447308 */ /* 0x000e300000000800 */
[----:B------:R-:W2:Y:S01]  /*4290*/  MUFU.EX2 R22, R22 ;  /* 0x0000001600167308 */ /* 0x000ea20000000800 */
[C---:B-1----:R-:W-:Y:S01]  /*42a0*/  FADD.FTZ R81, R96.reuse, R81 ;  /* 0x0000005160517221 */ /* 0x042fe20000010000 */
[----:B------:R-:W-:-:S04]  /*42b0*/  F2FP.SATFINITE.E4M3.F32.PACK_AB_MERGE_C R79, R96, R79, RZ ;  /* 0x0000004f604f723e */ /* 0x000fc800048070ff */
[----:B------:R-:W-:Y:S02]  /*42c0*/  F2FP.SATFINITE.E4M3.F32.PACK_AB_MERGE_C R150, R73, R52, R79 ;  /* 0x000000344996723e */ /* 0x000fe4000480704f */
[----:B------:R1:W-:Y:S08]  /*42d0*/  MUFU.EX2 R53, R74 ;  /* 0x0000004a00357308 */ /* 0x0003f00000000800 */
[----:B------:R-:W3:Y:S01]  /*42e0*/  MUFU.EX2 R21, R21 ;  /* 0x0000001500157308 */ /* 0x000ee20000000800 */
[----:B-1----:R-:W-:-:S04]  /*42f0*/  FADD.FTZ R74, R18, R83 ;  /* 0x00000053124a7221 */ /* 0x002fc80000010000 */
[----:B------:R-:W-:-:S03]  /*4300*/  FADD.FTZ R83, R17, R74 ;  /* 0x0000004a11537221 */ /* 0x000fc60000010000 */
[----:B------:R-:W1:Y:S01]  /*4310*/  MUFU.EX2 R42, R42 ;  /* 0x0000002a002a7308 */ /* 0x000e620000000800 */
[C---:B------:R-:W-:Y:S01]  /*4320*/  FADD.FTZ R32, R20.reuse, R83 ;  /* 0x0000005314207221 */ /* 0x040fe20000010000 */
[----:B------:R-:W-:-:S03]  /*4330*/  F2FP.SATFINITE.E4M3.F32.PACK_AB_MERGE_C R20, R20, R17, RZ ;  /* 0x000000111414723e */ /* 0x000fc600048070ff */
[----:B------:R-:W-:Y:S01]  /*4340*/  FADD.FTZ R9, R19, R32 ;  /* 0x0000002013097221 */ /* 0x000fe20000010000 */
[----:B0-----:R-:W-:Y:S01]  /*4350*/  FADD.FTZ R32, R68, R81 ;  /* 0x0000005144207221 */ /* 0x001fe20000010000 */
[----:B------:R-:W-:Y:S01]  /*4360*/  F2FP.SATFINITE.E4M3.F32.PACK_AB_MERGE_C R151, R18, R15, R20 ;  /* 0x0000000f1297723e */ /* 0x000fe20004807014 */
[----:B------:R-:W0:Y:S01]  /*4370*/  MUFU.EX2 R77, R77 ;  /* 0x0000004d004d7308 */ /* 0x000e220000000800 */
[----:B--2---:R-:W-:Y:S01]  /*4380*/  FADD.FTZ R9, R22, R9 ;  /* 0x0000000916097221 */ /* 0x004fe20000010000 */
[----:B---3--:R-:W-:-:S06]  /*4390*/  FADD.FTZ R32, R21, R32 ;  /* 0x0000002015207221 */ /* 0x008fcc0000010000 */
[----:B------:R-:W2:Y:S01]  /*43a0*/  MUFU.EX2 R43, R43 ;  /* 0x0000002b002b7308 */ /* 0x000ea20000000800 */
[----:B-1----:R-:W-:-:S07]  /*43b0*/  FADD.FTZ R10, R42, R9 ;  /* 0x000000092a0a7221 */ /* 0x002fce0000010000 */
[----:B------:R-:W1:Y:S01]  /*43c0*/  MUFU.EX2 R98, R98 ;  /* 0x0000006200627308 */ /* 0x000e620000000800 */
[----:B0-----:R-:W-:Y:S01]  /*43d0*/  FADD.FTZ R9, R77, R32 ;  /* 0x000000204d097221 */ /* 0x001fe20000010000 */
[----:B------:R-:W-:-:S06]  /*43e0*/  CS2R R32, SRZ ;  /* 0x0000000000207805 */ /* 0x000fcc000001ff00 */
[----:B------:R-:W0:Y:S01]  /*43f0*/  MUFU.EX2 R26, R26 ;  /* 0x0000001a001a7308 */ /* 0x000e220000000800 */
[C---:B--2---:R-:W-:Y:S01]  /*4400*/  FADD.FTZ R13, R43.reuse, R10 ;  /* 0x0000000a2b0d7221 */ /* 0x044fe20000010000 */
[----:B------:R-:W-:-:S04]  /*4410*/  F2FP.SATFINITE.E4M3.F32.PACK_AB_MERGE_C R42, R43, R42, RZ ;  /* 0x0000002a2b2a723e */ /* 0x000fc800048070ff */
[----:B------:R-:W-:Y:S02]  /*4420*/  F2FP.SATFINITE.E4M3.F32.PACK_AB_MERGE_C R145, R22, R19, R42 ;  /* 0x000000131691723e */ /* 0x000fe4000480702a */
[----:B------:R-:W-:Y:S01]  /*4430*/  CS2R R42, SRZ ;  /* 0x00000000002a7805 */ /* 0x000fe2000001ff00 */
[----:B------:R-:W2:Y:S01]  /*4440*/  MUFU.EX2 R23, R23 ;  /* 0x0000001700177308 */ /* 0x000ea20000000800 */
[C---:B-1----:R-:W-:Y:S01]  /*4450*/  FADD.FTZ R10, R98.reuse, R9 ;  /* 0x00000009620a7221 */ /* 0x042fe20000010000 */
[----:B------:R-:W-:-:S04]  /*4460*/  F2FP.SATFINITE.E4M3.F32.PACK_AB_MERGE_C R77, R98, R77, RZ ;  /* 0x0000004d624d723e */ /* 0x000fc800048070ff */
[----:B------:R-:W-:Y:S02]  /*4470*/  F2FP.SATFINITE.E4M3.F32.PACK_AB_MERGE_C R144, R21, R68, R77 ;  /* 0x000000441590723e */ /* 0x000fe4000480704d */
        /* <DEDUP_REMOVED lines=13> */
[C---:B0-----:R-:W-:Y:S01]  /*4550*/  F2FP.SATFINITE.E4M3.F32.PACK_AB_MERGE_C R46, R27.reuse, R46, RZ ;  /* 0x0000002e1b2e723e */ /* 0x041fe200048070ff */
[----:B------:R-:W-:-:S03]  /*4560*/  FADD.FTZ R27, R27, R16 ;  /* 0x000000101b1b7221 */ /* 0x000fc60000010000 */
[----:B------:R-:W-:Y:S02]  /*4570*/  F2FP.SATFINITE.E4M3.F32.PACK_AB_MERGE_C R147, R47, R26, R46 ;  /* 0x0000001a2f93723e */ /* 0x000fe4000480702e */
[----:B------:R-:W-:Y:S01]  /*4580*/  CS2R R46, SRZ ;  /* 0x00000000002e7805 */ /* 0x000fe2000001ff00 */
[----:B------:R-:W0:Y:S01]  /*4590*/  MUFU.EX2 R40, R40 ;  /* 0x0000002800287308 */ /* 0x000e220000000800 */
[C---:B--2---:R-:W-:Y:S01]  /*45a0*/  FADD.FTZ R17, R58.reuse, R13 ;  /* 0x0000000d3a117221 */ /* 0x044fe20000010000 */
[----:B------:R-:W-:-:S04]  /*45b0*/  F2FP.SATFINITE.E4M3.F32.PACK_AB_MERGE_C R57, R58, R57, RZ ;  /* 0x000000393a39723e */ /* 0x000fc800048070ff */
[----:B------:R-:W-:Y:S02]  /*45c0*/  F2FP.SATFINITE.E4M3.F32.PACK_AB_MERGE_C R146, R56, R23, R57 ;  /* 0x000000173892723e */ /* 0x000fe40004807039 */
[----:B------:R-:W2:Y:S01]  /*45d0*/  MUFU.EX2 R51, R51 ;  /* 0x0000003300337308 */ /* 0x000ea20000000800 */
[----:B-1----:R-:W-:Y:S01]  /*45e0*/  FADD.FTZ R10, R30, R27 ;  /* 0x0000001b1e0a7221 */ /* 0x002fe20000010000 */
[----:B------:R-:W-:-:S06]  /*45f0*/  CS2R R26, SRZ ;  /* 0x00000000001a7805 */ /* 0x000fcc000001ff00 */
        /* <DEDUP_REMOVED lines=11> */
[C---:B-1----:R-:W-:Y:S01]  /*46b0*/  F2FP.SATFINITE.E4M3.F32.PACK_AB_MERGE_C R50, R31.reuse, R50, RZ ;  /* 0x000000321f32723e */ /* 0x042fe200048070ff */
[----:B------:R-:W-:-:S03]  /*46c0*/  FADD.FTZ R31, R31, R4 ;  /* 0x000000041f1f7221 */ /* 0x000fc60000010000 */
[----:B------:R-:W-:Y:S02]  /*46d0*/  F2FP.SATFINITE.E4M3.F32.PACK_AB_MERGE_C R141, R51, R30, R50 ;  /* 0x0000001e338d723e */ /* 0x000fe40004807032 */
[----:B------:R-:W-:Y:S01]  /*46e0*/  CS2R R50, SRZ ;  /* 0x0000000000327805 */ /* 0x000fe2000001ff00 */
[----:B------:R-:W1:Y:S01]  /*46f0*/  MUFU.EX2 R55, R55 ;  /* 0x0000003700377308 */ /* 0x000e620000000800 */
[C---:B0-----:R-:W-:Y:S01]  /*4700*/  F2FP.SATFINITE.E4M3.F32.PACK_AB_MERGE_C R59, R70.reuse, R59, RZ ;  /* 0x0000003b463b723e */ /* 0x041fe200048070ff */
[----:B------:R-:W-:-:S03]  /*4710*/  FADD.FTZ R70, R70, R5 ;  /* 0x0000000546467221 */ /* 0x000fc60000010000 */
[----:B------:R-:W-:Y:S01]  /*4720*/  F2FP.SATFINITE.E4M3.F32.PACK_AB_MERGE_C R140, R41, R40, R59 ;  /* 0x00000028298c723e */ /* 0x000fe2000480703b */
[----:B------:R-:W-:Y:S01]  /*4730*/  FADD.FTZ R11, R53, R70 ;  /* 0x00000046350b7221 */ /* 0x000fe20000010000 */
[----:B------:R-:W-:Y:S01]  /*4740*/  CS2R R40, SRZ ;  /* 0x0000000000287805 */ /* 0x000fe2000001ff00 */
[----:B------:R-:W0:Y:S01]  /*4750*/  MUFU.EX2 R60, R60 ;  /* 0x0000003c003c7308 */ /* 0x000e220000000800 */
[----:B--2---:R-:W-:Y:S01]  /*4760*/  FADD.FTZ R4, R54, R31 ;  /* 0x0000001f36047221 */ /* 0x004fe20000010000 */
[----:B------:R-:W-:-:S06]  /*4770*/  CS2R R30, SRZ ;  /* 0x00000000001e7805 */ /* 0x000fcc000001ff00 */
        /* <DEDUP_REMOVED lines=9> */
[C---:B0-----:R-:W-:Y:S01]  /*4810*/  FADD.FTZ R8, R35.reuse, R8 ;  /* 0x0000000823087221 */ /* 0x041fe20000010000 */
[----:B------:R-:W-:-:S04]  /*4820*/  F2FP.SATFINITE.E4M3.F32.PACK_AB_MERGE_C R34, R35, R34, RZ ;  /* 0x000000222322723e */ /* 0x000fc800048070ff */
[----:B------:R-:W-:Y:S02]  /*4830*/  F2FP.SATFINITE.E4M3.F32.PACK_AB_MERGE_C R143, R55, R54, R34 ;  /* 0x00000036378f723e */ /* 0x000fe40004807022 */
[----:B------:R-:W-:Y:S01]  /*4840*/  CS2R R34, SRZ ;  /* 0x0000000000227805 */ /* 0x000fe2000001ff00 */
[----:B------:R-:W0:Y:S01]  /*4850*/  MUFU.EX2 R82, R82 ;  /* 0x0000005200527308 */ /* 0x000e220000000800 */
[C---:B--2---:R-:W-:Y:S01]  /*4860*/  F2FP.SATFINITE.E4M3.F32.PACK_AB_MERGE_C R78, R65.reuse, R78, RZ ;  /* 0x0000004e414e723e */ /* 0x044fe200048070ff */
[----:B------:R-:W-:Y:S01]  /*4870*/  FADD.FTZ R65, R65, R4 ;  /* 0x0000000441417221 */ /* 0x000fe20000010000 */
[----:B------:R-:W-:Y:S02]  /*4880*/  CS2R R54, SRZ ;  /* 0x0000000000367805 */ /* 0x000fe4000001ff00 */
[----:B------:R-:W-:Y:S02]  /*4890*/  F2FP.SATFINITE.E4M3.F32.PACK_AB_MERGE_C R142, R60, R53, R78 ;  /* 0x000000353c8e723e */ /* 0x000fe4000480704e */
[----:B------:R-:W-:Y:S01]  /*48a0*/  CS2R R52, SRZ ;  /* 0x0000000000347805 */ /* 0x000fe2000001ff00 */
        /* <DEDUP_REMOVED lines=13> */
[C---:B-1----:R-:W-:Y:S01]  /*4980*/  FADD.FTZ R8, R39.reuse, R8 ;  /* 0x0000000827087221 */ /* 0x042fe20000010000 */
[----:B------:R-:W-:-:S04]  /*4990*/  F2FP.SATFINITE.E4M3.F32.PACK_AB_MERGE_C R62, R39, R62, RZ ;  /* 0x0000003e273e723e */ /* 0x000fc800048070ff */
[----:B------:R-:W-:Y:S02]  /*49a0*/  F2FP.SATFINITE.E4M3.F32.PACK_AB_MERGE_C R137, R38, R61, R62 ;  /* 0x0000003d2689723e */ /* 0x000fe4000480703e */
[----:B------:R-:W-:Y:S01]  /*49b0*/  CS2R R38, SRZ ;  /* 0x0000000000267805 */ /* 0x000fe2000001ff00 */
[----:B------:R-:W1:Y:S01]  /*49c0*/  MUFU.EX2 R88, R88 ;  /* 0x0000005800587308 */ /* 0x000e620000000800 */
[C---:B0-----:R-:W-:Y:S01]  /*49d0*/  F2FP.SATFINITE.E4M3.F32.PACK_AB_MERGE_C R86, R13.reuse, R86, RZ ;  /* 0x000000560d56723e */ /* 0x041fe200048070ff */
[----:B------:R-:W-:-:S03]  /*49e0*/  FADD.FTZ R13, R13, R4 ;  /* 0x000000040d0d7221 */ /* 0x000fc60000010000 */
[----:B------:R-:W-:-:S03]  /*49f0*/  F2FP.SATFINITE.E4M3.F32.PACK_AB_MERGE_C R136, R9, R82, R86 ;  /* 0x000000520988723e */ /* 0x000fc60004807056 */
[----:B------:R-:W0:Y:S01]  /*4a00*/  MUFU.EX2 R44, R44 ;  /* 0x0000002c002c7308 */ /* 0x000e220000000800 */
[----:B--2---:R-:W-:-:S07]  /*4a10*/  FADD.FTZ R11, R63, R8 ;  /* 0x000000083f0b7221 */ /* 0x004fce0000010000 */
[----:B------:R-:W2:Y:S01]  /*4a20*/  MUFU.EX2 R5, R90 ;  /* 0x0000005a00057308 */ /* 0x000ea20000000800 */
[----:B-1----:R-:W-:-:S07]  /*4a30*/  FADD.FTZ R4, R88, R13 ;  /* 0x0000000d58047221 */ /* 0x002fce0000010000 */
[----:B------:R-:W-:Y:S01]  /*4a40*/  MUFU.EX2 R45, R45 ;  /* 0x0000002d002d7308 */ /* 0x000fe20000000800 */
[----:B0-----:R-:W-:-:S07]  /*4a50*/  FADD.FTZ R8, R44, R11 ;  /* 0x0000000b2c087221 */ /* 0x001fce0000010000 */
[----:B------:R-:W-:Y:S01]  /*4a60*/  MUFU.EX2 R94, R94 ;  /* 0x0000005e005e7308 */ /* 0x000fe20000000800 */
[----:B--2---:R-:W-:-:S07]  /*4a70*/  FADD.FTZ R9, R5, R4 ;  /* 0x0000000405097221 */ /* 0x004fce0000010000 */
[----:B------:R-:W0:Y:S08]  /*4a80*/  MUFU.EX2 R67, R67 ;  /* 0x0000004300437308 */ /* 0x000e300000000800 */
[----:B------:R-:W1:Y:S01]  /*4a90*/  MUFU.EX2 R24, R24 ;  /* 0x0000001800187308 */ /* 0x000e620000000800 */
[----:B0-----:R-:W-:Y:S01]  /*4aa0*/  F2FP.SATFINITE.E4M3.F32.PACK_AB_MERGE_C R4, R67, R94, RZ ;  /* 0x0000005e4304723e */ /* 0x001fe200048070ff */
[----:B------:R-:W-:-:S03]  /*4ab0*/  FADD.FTZ R94, R94, R9 ;  /* 0x000000095e5e7221 */ /* 0x000fc60000010000 */
[----:B------:R-:W-:Y:S01]  /*4ac0*/  F2FP.SATFINITE.E4M3.F32.PACK_AB_MERGE_C R138, R5, R88, R4 ;  /* 0x00000058058a723e */ /* 0x000fe20004807004 */
[----:B------:R-:W-:Y:S01]  /*4ad0*/  FADD.FTZ R5, R67, R94 ;  /* 0x0000005e43057221 */ /* 0x000fe20000010000 */
[----:B-1----:R-:W-:Y:S01]  /*4ae0*/  F2FP.SATFINITE.E4M3.F32.PACK_AB_MERGE_C R10, R24, R45, RZ ;  /* 0x0000002d180a723e */ /* 0x002fe200048070ff */
[----:B------:R-:W-:-:S03]  /*4af0*/  FADD.FTZ R45, R45, R8 ;  /* 0x000000082d2d7221 */ /* 0x000fc60000010000 */
[----:B------:R-:W-:Y:S01]  /*4b00*/  F2FP.SATFINITE.E4M3.F32.PACK_AB_MERGE_C R139, R44, R63, R10 ;  /* 0x0000003f2c8b723e */ /* 0x000fe2000480700a */
[----:B------:R-:W-:Y:S01]  /*4b10*/  FADD.FTZ R4, R24, R45 ;  /* 0x0000002d18047221 */ /* 0x000fe20000010000 */
[----:B------:R-:W-:Y:S02]  /*4b20*/  CS2R R24, SRZ ;  /* 0x0000000000187805 */ /* 0x000fe4000001ff00 */
[----:B------:R-:W-:Y:S01]  /*4b30*/  CS2R R44, SRZ ;  /* 0x00000000002c7805 */ /* 0x000fe2000001ff00 */
[----:B------:R-:W-:Y:S06]  /*4b40*/  @!P1 BRA `(.L_x_1877) ;  /* 0x0000003800489947 */ /* 0x000fec0003800000 */
        /* <DEDUP_REMOVED lines=20> */
[----:B------:R-:W-:-:S05]  /*4c90*/  ULDC UR17, c[0x0][0x988] ;  /* 0x0002620000117ab9 */ /* 0x000fca0000000800 */
.L_x_1888:
[----:B------:R-:W-:-:S04]  /*4ca0*/  UIADD3 UR6, UR22, 0x1, URZ ;  /* 0x0000000116067890 */ /* 0x000fc8000fffe03f */
[----:B------:R-:W-:-:S04]  /*4cb0*/  UISETP.NE.AND UP0, UPT, UR6, 0x2, UPT ;  /* 0x000000020600788c */ /* 0x000fc8000bf05270 */
[----:B------:R-:W-:Y:S02]  /*4cc0*/  USEL UR10, URZ, 0x1, UP0 ;  /* 0x000000013f0a7887 */ /* 0x000fe40008000000 */
[----:B------:R-:W-:Y:S02]  /*4cd0*/  USEL UR11, UR6, URZ, UP0 ;  /* 0x0000003f060b7287 */ /* 0x000fe40008000000 */
[----:B------:R-:W-:Y:S01]  /*4ce0*/  ULOP3.LUT UR10, UR23, UR10, URZ, 0x3c, !UPT ;  /* 0x0000000a170a7292 */ /* 0x000fe2000f8e3c3f */
[----:B------:R-:W-:Y:S11]  /*4cf0*/  @!P0 BRA `(.L_x_1878) ;  /* 0x0000000000048947 */ /* 0x000ff60003800000 */
[----:B------:R-:W-:Y:S01]  /*4d00*/  BPT.TRAP 0x1 ;  /* 0x000000040000795c */ /* 0x000fe20000300000 */
.L_x_1878:
[----:B------:R-:W-:Y:S01]  /*4d10*/  ULEA UR20, UR11, UR46, 0x3 ;  /* 0x0000002e0b147291 */ /* 0x000fe2000f8e183f */
[----:B------:R-:W-:-:S04]  /*4d20*/  MOV R8, UR10 ;  /* 0x0000000a00087c02 */ /* 0x000fc80008000f00 */
[----:B------:R-:W-:-:S04]  /*4d30*/  SHF.L.U32 R8, R8, 0x1f, RZ ;  /* 0x0000001f08087819 */ /* 0x000fc800000006ff */
[----:B------:R0:W1:Y:S01]  /*4d40*/  SYNCS.PHASECHK.TRANS64.TRYWAIT P1, [UR20+0x12430], R8 ;  /* 0x01243008ff0075a7 */ /* 0x0000620008020154 */
[----:B------:R-:W-:Y:S05]  /*4d50*/  @!P0 BRA `(.L_x_1879) ;  /* 0x0000000000048947 */ /* 0x000fea0003800000 */
[----:B------:R-:W-:Y:S01]  /*4d60*/  BPT.TRAP 0x1 ;  /* 0x000000040000795c */ /* 0x000fe20000300000 */
.L_x_1879:
[----:B-1----:R-:W-:Y:S05]  /*4d70*/  @P1 BRA `(.L_x_1880) ;  /* 0x0000000000081947 */ /* 0x002fea0003800000 */
[----:B------:R-:W1:Y:S02]  /*4d80*/  SYNCS.PHASECHK.TRANS64.TRYWAIT P1, [UR20+0x12430], R8 ;  /* 0x01243008ff0075a7 */ /* 0x000e640008020154 */
[----:B-1----:R-:W-:Y:S05]  /*4d90*/  @!P1 BRA `(.L_x_1881) ;  /* 0x000000cc00289947 */ /* 0x002fea0003800000 */
.L_x_1880:
        /* <DEDUP_REMOVED lines=64> */
.L_x_1882:
[----:B------:R-:W-:Y:S01]  /*51a0*/  ULEA UR13, UR22, UR46, 0x3 ;  /* 0x0000002e160d7291 */ /* 0x000fe2000f8e183f */
[----:B01----:R-:W-:-:S05]  /*51b0*/  IMAD.U32 R8, RZ, RZ, UR23 ;  /* 0x00000017ff087e24 */ /* 0x003fca000f8e00ff */
[----:B------:R-:W-:-:S04]  /*51c0*/  SHF.L.U32 R8, R8, 0x1f, RZ ;  /* 0x0000001f08087819 */ /* 0x000fc800000006ff */
[----:B------:R0:W1:Y:S01]  /*51d0*/  SYNCS.PHASECHK.TRANS64.TRYWAIT P1, [UR13+0x12450], R8 ;  /* 0x01245008ff0075a7 */ /* 0x000062000802014d */
[----:B------:R-:W-:Y:S05]  /*51e0*/  @!P0 BRA `(.L_x_1883) ;  /* 0x0000000000048947 */ /* 0x000fea0003800000 */
[----:B------:R-:W-:Y:S01]  /*51f0*/  BPT.TRAP 0x1 ;  /* 0x000000040000795c */ /* 0x000fe20000300000 */
.L_x_1883:
[----:B-1----:R-:W-:Y:S05]  /*5200*/  @P1 BRA `(.L_x_1884) ;  /* 0x0000000000081947 */ /* 0x002fea0003800000 */
[----:B------:R-:W1:Y:S02]  /*5210*/  SYNCS.PHASECHK.TRANS64.TRYWAIT P1, [UR13+0x12450], R8 ;  /* 0x01245008ff0075a7 */ /* 0x000e64000802014d */
[----:B-1----:R-:W-:Y:S05]  /*5220*/  @!P1 BRA `(.L_x_1885) ;  /* 0x000000c8001c9947 */ /* 0x002fea0003800000 */
.L_x_1884:
        /* <DEDUP_REMOVED lines=32> */
.L_x_1886:
        /* <DEDUP_REMOVED lines=10> */
[----:B------:R-:W-:Y:S01]  /*54d0*/  IMAD.MOV.U32 R93, RZ, RZ, R6 ;  /* 0x000000ffff5d7224 */ /* 0x000fe200078e0006 */
        /* <DEDUP_REMOVED lines=14> */
[----:B------:R-:W-:Y:S01]  /*55c0*/  UMOV UR6, 0x1 ;  /* 0x0000000100067882 */ /* 0x000fe20000000000 */
[C---:B------:R-:W-:Y:S01]  /*55d0*/  FMUL.FTZ R104, R0.reuse, R119 ;  /* 0x0000007700687220 */ /* 0x040fe20000410000 */
[----:B------:R-:W-:Y:S01]  /*55e0*/  UIMAD UR6, UR8, -0xa0, UR6 ;  /* 0xffffff60080678a4 */ /* 0x000fe2000f8e0206 */
[C---:B------:R-:W-:Y:S01]  /*55f0*/  FMUL.FTZ R116, R0.reuse, R89 ;  /* 0x0000005900747220 */ /* 0x040fe20000410000 */
[----:B------:R-:W2:Y:S01]  /*5600*/  SHFL.IDX PT, R128, R93, RZ, 0x1c1f ;  /* 0x001c1fff5d807589 */ /* 0x000ea200000e0000 */
[C---:B------:R-:W-:Y:S01]  /*5610*/  FMUL.FTZ R89, R0.reuse, R91 ;  /* 0x0000005b00597220 */ /* 0x040fe20000410000 */
[C---:B------:R-:W-:Y:S01]  /*5620*/  FMUL.FTZ R119, R0.reuse, R92 ;  /* 0x0000005c00777220 */ /* 0x040fe20000410000 */
[----:B------:R-:W-:Y:S01]  /*5630*/  FMUL.FTZ R91, R0, R95 ;  /* 0x0000005f005b7220 */ /* 0x000fe20000410000 */
[----:B------:R-:W-:-:S02]  /*5640*/  IMAD.U32 R96, RZ, RZ, UR6 ;  /* 0x00000006ff607e24 */ /* 0x000fc4000f8e00ff */
[C---:B------:R-:W-:Y:S01]  /*5650*/  FMUL.FTZ R92, R0.reuse, R98 ;  /* 0x00000062005c7220 */ /* 0x040fe20000410000 */
[----:B------:R-:W3:Y:S01]  /*5660*/  MUFU.TANH R120, R120 ;  /* 0x0000007800787308 */ /* 0x000ee20000002400 */
[----:B------:R-:W-:Y:S02]  /*5670*/  IMAD.U32 R98, RZ, RZ, UR19 ;  /* 0x00000013ff627e24 */ /* 0x000fe4000f8e00ff */
[C---:B01----:R-:W-:Y:S01]  /*5680*/  FMUL.FTZ R8, R0.reuse, R122 ;  /* 0x0000007a00087220 */ /* 0x043fe20000410000 */
[----:B------:R-:W-:Y:S02]  /*5690*/  IMAD R95, R7, -0x2, R96 ;  /* 0xfffffffe075f7824 */ /* 0x000fe400078e0260 */
[C---:B------:R-:W-:Y:S01]  /*56a0*/  FMUL.FTZ R122, R0.reuse, R125 ;  /* 0x0000007d007a7220 */ /* 0x040fe20000410000 */
[C---:B------:R-:W-:Y:S01]  /*56b0*/  FMUL.FTZ R9, R0.reuse, R123 ;  /* 0x0000007b00097220 */ /* 0x040fe20000410000 */
[----:B------:R-:W-:Y:S01]  /*56c0*/  FMUL.FTZ R123, R0, R129 ;  /* 0x00000081007b7220 */ /* 0x000fe20000410000 */
[----:B------:R-:W-:Y:S01]  /*56d0*/  IMAD R95, R98, UR42, R95 ;  /* 0x0000002a625f7c24 */ /* 0x000fe2000f8e025f */
        /* <DEDUP_REMOVED lines=9> */
[----:B------:R-:W-:Y:S01]  /*5770*/  FMUL.FTZ R125, R0, R133 ;  /* 0x00000085007d7220 */ /* 0x000fe20000410000 */
[----:B--2---:R-:W-:Y:S01]  /*5780*/  IADD3 R128, R128, -UR18, R95 ;  /* 0x8000001280807c10 */ /* 0x004fe2000fffe05f */
[C---:B------:R-:W-:Y:S01]  /*5790*/  FMUL.FTZ R18, R0.reuse, R110 ;  /* 0x0000006e00127220 */ /* 0x040fe20000410000 */
[C---:B------:R-:W-:Y:S01]  /*57a0*/  FMUL.FTZ R19, R0.reuse, R111 ;  /* 0x0000006f00137220 */ /* 0x040fe20000410000 */
[----:B------:R-:W-:Y:S01]  /*57b0*/  FMUL.FTZ R105, R0, R105 ;  /* 0x0000006900697220 */ /* 0x000fe20000410000 */
[----:B------:R-:W-:Y:S01]  /*57c0*/  ISETP.GT.AND P1, PT, R128, RZ, PT ;  /* 0x000000ff8000720c */ /* 0x000fe20003f24270 */
[----:B------:R-:W-:Y:S01]  /*57d0*/  FMUL.FTZ R129, R0, R112 ;  /* 0x0000007000817220 */ /* 0x000fe20000410000 */
[----:B------:R-:W2:Y:S01]  /*57e0*/  MUFU.TANH R122, R122 ;  /* 0x0000007a007a7308 */ /* 0x000ea20000002400 */
[----:B------:R-:W-:Y:S01]  /*57f0*/  ISETP.GT.AND P2, PT, R128, 0x1, PT ;  /* 0x000000018000780c */ /* 0x000fe20003f44270 */
[----:B------:R-:W-:Y:S01]  /*5800*/  FMUL.FTZ R72, R0, R72 ;  /* 0x0000004800487220 */ /* 0x000fe20000410000 */
[----:B---3--:R-:W-:Y:S01]  /*5810*/  FSEL R109, R120, -INF , P1 ;  /* 0xff800000786d7808 */ /* 0x008fe20000800000 */
[----:B------:R-:W-:Y:S01]  /*5820*/  FMUL.FTZ R132, R0, R100 ;  /* 0x0000006400847220 */ /* 0x000fe20000410000 */
[----:B------:R-:W-:Y:S01]  /*5830*/  ISETP.GT.AND P1, PT, R128, 0x8, PT ;  /* 0x000000088000780c */ /* 0x000fe20003f24270 */
[----:B------:R-:W-:Y:S01]  /*5840*/  FMUL.FTZ R113, R0, R113 ;  /* 0x0000007100717220 */ /* 0x000fe20000410000 */
[----:B0-----:R-:W-:Y:S01]  /*5850*/  FSEL R108, R20, -INF , P2 ;  /* 0xff800000146c7808 */ /* 0x001fe20001000000 */
[----:B------:R-:W0:Y:S01]  /*5860*/  MUFU.TANH R124, R124 ;  /* 0x0000007c007c7308 */ /* 0x000e220000002400 */
[----:B------:R-:W-:Y:S01]  /*5870*/  FMNMX.FTZ R99, R109, R2, !PT ;  /* 0x000000026d637209 */ /* 0x000fe20007810000 */
[----:B------:R-:W-:Y:S01]  /*5880*/  FMUL.FTZ R20, R0, R73 ;  /* 0x0000004900147220 */ /* 0x000fe20000410000 */
[----:B------:R-:W-:Y:S01]  /*5890*/  ISETP.GT.AND P2, PT, R128, 0x9, PT ;  /* 0x000000098000780c */ /* 0x000fe20003f44270 */
[C---:B------:R-:W-:Y:S01]  /*58a0*/  FMUL.FTZ R133, R0.reuse, R101 ;  /* 0x0000006500857220 */ /* 0x040fe20000410000 */
[----:B-1----:R-:W-:Y:S01]  /*58b0*/  FSEL R110, R121, -INF , P1 ;  /* 0xff800000796e7808 */ /* 0x002fe20000800000 */
[----:B------:R-:W-:Y:S01]  /*58c0*/  FMUL.FTZ R121, R0, R76 ;  /* 0x0000004c00797220 */ /* 0x000fe20000410000 */
[----:B------:R-:W-:Y:S01]  /*58d0*/  FMNMX.FTZ R99, R108, R99, !PT ;  /* 0x000000636c637209 */ /* 0x000fe20007810000 */
[----:B------:R-:W1:Y:S01]  /*58e0*/  MUFU.TANH R123, R123 ;  /* 0x0000007b007b7308 */ /* 0x000e620000002400 */
[----:B------:R-:W-:Y:S01]  /*58f0*/  ISETP.GT.AND P1, PT, R128, 0x10, PT ;  /* 0x000000108000780c */ /* 0x000fe20003f24270 */
[----:B------:R-:W-:Y:S01]  /*5900*/  FMUL.FTZ R96, R0, R102 ;  /* 0x0000006600607220 */ /* 0x000fe20000410000 */
[----:B--2---:R-:W-:Y:S01]  /*5910*/  FSEL R111, R122, -INF , P2 ;  /* 0xff8000007a6f7808 */ /* 0x004fe20001000000 */
[----:B------:R-:W-:Y:S01]  /*5920*/  FMUL.FTZ R122, R0, R77 ;  /* 0x0000004d007a7220 */ /* 0x000fe20000410000 */
[----:B------:R-:W-:Y:S01]  /*5930*/  FMNMX.FTZ R98, R110, R99, !PT ;  /* 0x000000636e627209 */ /* 0x000fe20007810000 */
[----:B------:R-:W-:Y:S01]  /*5940*/  FMUL.FTZ R12, R0, R130 ;  /* 0x00000082000c7220 */ /* 0x000fe20000410000 */
[----:B------:R-:W-:Y:S01]  /*5950*/  ISETP.GT.AND P2, PT, R128, 0x11, PT ;  /* 0x000000118000780c */ /* 0x000fe20003f44270 */
[----:B------:R-:W2:Y:S01]  /*5960*/  MUFU.TANH R126, R126 ;  /* 0x0000007e007e7308 */ /* 0x000ea20000002400 */
[----:B0-----:R-:W-:Y:S01]  /*5970*/  FSEL R112, R124, -INF , P1 ;  /* 0xff8000007c707808 */ /* 0x001fe20000800000 */
[C---:B------:R-:W-:Y:S01]  /*5980*/  FMUL.FTZ R130, R0.reuse, R97 ;  /* 0x0000006100827220 */ /* 0x040fe20000410000 */
[----:B------:R-:W-:Y:S01]  /*5990*/  FMNMX.FTZ R73, R111, R98, !PT ;  /* 0x000000626f497209 */ /* 0x000fe20007810000 */
[----:B------:R-:W-:Y:S01]  /*59a0*/  FMUL.FTZ R97, R0, R103 ;  /* 0x0000006700617220 */ /* 0x000fe20000410000 */
[----:B------:R-:W-:Y:S01]  /*59b0*/  ISETP.GT.AND P1, PT, R128, 0x18, PT ;  /* 0x000000188000780c */ /* 0x000fe20003f24270 */
[----:B------:R-:W-:Y:S01]  /*59c0*/  FMUL.FTZ R14, R0, R134 ;  /* 0x00000086000e7220 */ /* 0x000fe20000410000 */
[----:B------:R-:W-:Y:S01]  /*59d0*/  FMNMX.FTZ R99, R112, R73, !PT ;  /* 0x0000004970637209 */ /* 0x000fe20007810000 */
[----:B------:R-:W-:Y:S01]  /*59e0*/  MUFU.TANH R125, R125 ;  /* 0x0000007d007d7308 */ /* 0x000fe20000002400 */
[----:B-1----:R-:W-:Y:S01]  /*59f0*/  FSEL R98, R123, -INF , P2 ;  /* 0xff8000007b627808 */ /* 0x002fe20001000000 */
[----:B------:R-:W-:Y:S01]  /*5a00*/  FMUL.FTZ R123, R0, R80 ;  /* 0x00000050007b7220 */ /* 0x000fe20000410000 */
[----:B------:R-:W-:Y:S01]  /*5a10*/  ISETP.GT.AND P2, PT, R128, 0x19, PT ;  /* 0x000000198000780c */ /* 0x000fe20003f44270 */
[----:B------:R-:W-:Y:S01]  /*5a20*/  FMUL.FTZ R15, R0, R135 ;  /* 0x00000087000f7220 */ /* 0x000fe20000410000 */
[----:B------:R-:W-:Y:S01]  /*5a30*/  FMNMX.FTZ R100, R98, R99, !PT ;  /* 0x0000006362647209 */ /* 0x000fe20007810000 */
[C---:B------:R-:W-:Y:S01]  /*5a40*/  FMUL.FTZ R75, R0.reuse, R75 ;  /* 0x0000004b004b7220 */ /* 0x040fe20000410000 */
[----:B------:R-:W-:Y:S01]  /*5a50*/  FMUL.FTZ R78, R0, R78 ;  /* 0x0000004e004e7220 */ /* 0x000fe20000410000 */
[----:B------:R-:W0:Y:S01]  /*5a60*/  MUFU.TANH R127, R127 ;  /* 0x0000007f007f7308 */ /* 0x000e220000002400 */
[----:B--2---:R-:W-:Y:S01]  /*5a70*/  FSEL R73, R126, -INF , P1 ;  /* 0xff8000007e497808 */ /* 0x004fe20000800000 */
[----:B------:R-:W-:Y:S01]  /*5a80*/  FMUL.FTZ R82, R0, R82 ;  /* 0x0000005200527220 */ /* 0x000fe20000410000 */
[----:B------:R-:W-:Y:S01]  /*5a90*/  ISETP.GT.AND P1, PT, R128, 0x20, PT ;  /* 0x000000208000780c */ /* 0x000fe20003f24270 */
[C---:B------:R-:W-:Y:S01]  /*5aa0*/  FMUL.FTZ R83, R0.reuse, R83 ;  /* 0x0000005300537220 */ /* 0x040fe20000410000 */
[----:B------:R-:W-:Y:S01]  /*5ab0*/  FMNMX.FTZ R99, R73, R100, !PT ;  /* 0x0000006449637209 */ /* 0x000fe20007810000 */
        /* <DEDUP_REMOVED lines=11> */
[----:B0-----:R-:W-:Y:S01]  /*5b70*/  FSEL R76, R127, -INF , P1 ;  /* 0xff8000007f4c7808 */ /* 0x001fe20000800000 */
[----:B------:R-:W-:Y:S01]  /*5b80*/  FMUL.FTZ R71, R0, R71 ;  /* 0x0000004700477220 */ /* 0x000fe20000410000 */
[----:B------:R-:W-:Y:S01]  /*5b90*/  ISETP.GT.AND P1, PT, R128, 0x28, PT ;  /* 0x000000288000780c */ /* 0x000fe20003f24270 */
[----:B------:R-:W-:-:S04]  /*5ba0*/  UIADD3 UR20, UR20, 0x12440, URZ ;  /* 0x0001244014147890 */ /* 0x000fc8000fffe03f */
[----:B------:R0:W-:Y:S01]  /*5bb0*/  MUFU.TANH R120, R72 ;  /* 0x0000004800787308 */ /* 0x0001e20000002400 */
[----:B------:R-:W-:-:S07]  /*5bc0*/  UPRMT UR20, UR9, 0x654, UR20 ;  /* 0x0000065409147896 */ /* 0x000fce0008000014 */
[----:B------:R-:W3:Y:S01]  /*5bd0*/  MUFU.TANH R107, R107 ;  /* 0x0000006b006b7308 */ /* 0x000ee20000002400 */
[----:B0-----:R-:W-:Y:S01]  /*5be0*/  FMUL.FTZ R72, R0, R74 ;  /* 0x0000004a00487220 */ /* 0x001fe20000410000 */
[----:B------:R-:W-:Y:S01]  /*5bf0*/  FSEL R74, R125, -INF , P2 ;  /* 0xff8000007d4a7808 */ /* 0x000fe20001000000 */
[----:B------:R-:W-:Y:S01]  /*5c00*/  SYNCS.ARRIVE.TRANS64.RED.A1T0 RZ, [UR20], RZ ;  /* 0x000000ffffff79a7 */ /* 0x000fe20008100414 */
[----:B------:R-:W-:Y:S02]  /*5c10*/  ISETP.GT.AND P2, PT, R128, 0x21, PT ;  /* 0x000000218000780c */ /* 0x000fe40003f44270 */
[----:B------:R-:W-:Y:S02]  /*5c20*/  FMNMX.FTZ R101, R74, R99, !PT ;  /* 0x000000634a657209 */ /* 0x000fe40007810000 */
[----:B------:R-:W0:Y:S01]  /*5c30*/  MUFU.TANH R129, R129 ;  /* 0x0000008100817308 */ /* 0x000e220000002400 */
[----:B-1----:R-:W-:Y:S01]  /*5c40*/  FSEL R99, R105, -INF , P2 ;  /* 0xff80000069637808 */ /* 0x002fe20001000000 */
[----:B------:R-:W-:Y:S01]  /*5c50*/  FMUL.FTZ R105, R0, R81 ;  /* 0x0000005100697220 */ /* 0x000fe20000410000 */
[----:B------:R-:W-:-:S02]  /*5c60*/  FMNMX.FTZ R100, R76, R101, !PT ;  /* 0x000000654c647209 */ /* 0x000fc40007810000 */
[----:B------:R-:W-:Y:S02]  /*5c70*/  ISETP.GT.AND P2, PT, R128, 0x29, PT ;  /* 0x000000298000780c */ /* 0x000fe40003f44270 */
[----:B--2---:R-:W-:Y:S01]  /*5c80*/  FSEL R77, R106, -INF , P1 ;  /* 0xff8000006a4d7808 */ /* 0x004fe20000800000 */
[----:B------:R-:W1:Y:S01]  /*5c90*/  MUFU.TANH R113, R113 ;  /* 0x0000007100717308 */ /* 0x000e620000002400 */
[----:B------:R-:W-:Y:S02]  /*5ca0*/  FMNMX.FTZ R102, R99, R100, !PT ;  /* 0x0000006463667209 */ /* 0x000fe40007810000 */
[C---:B------:R-:W-:Y:S02]  /*5cb0*/  ISETP.GT.AND P1, PT, R128.reuse, 0x30, PT ;  /* 0x000000308000780c */ /* 0x040fe40003f24270 */
[----:B---3--:R-:W-:Y:S02]  /*5cc0*/  FSEL R100, R107, -INF , P2 ;  /* 0xff8000006b647808 */ /* 0x008fe40001000000 */
[----:B------:R-:W-:Y:S01]  /*5cd0*/  FMNMX.FTZ R101, R77, R102, !PT ;  /* 0x000000664d657209 */ /* 0x000fe20007810000 */
[----:B------:R-:W2:Y:S01]  /*5ce0*/  MUFU.TANH R115, R115 ;  /* 0x0000007300737308 */ /* 0x000ea20000002400 */
[----:B------:R-:W-:-:S02]  /*5cf0*/  ISETP.GT.AND P2, PT, R128, 0x31, PT ;  /* 0x000000318000780c */ /* 0x000fc40003f44270 */
[----:B0-----:R-:W-:Y:S02]  /*5d00*/  FSEL R80, R129, -INF , P1 ;  /* 0xff80000081507808 */ /* 0x001fe40000800000 */
[----:B------:R-:W-:Y:S02]  /*5d10*/  FMNMX.FTZ R103, R100, R101, !PT ;  /* 0x0000006564677209 */ /* 0x000fe40007810000 */
[----:B------:R-:W-:Y:S01]  /*5d20*/  ISETP.GT.AND P1, PT, R128, 0x38, PT ;  /* 0x000000388000780c */ /* 0x000fe20003f24270 */
[----:B------:R-:W0:Y:S01]  /*5d30*/  MUFU.TANH R114, R114 ;  /* 0x0000007200727308 */ /* 0x000e220000002400 */
[----:B-1----:R-:W-:Y:S01]  /*5d40*/  FSEL R101, R113, -INF , P2 ;  /* 0xff80000071657808 */ /* 0x002fe20001000000 */
[----:B------:R-:W-:Y:S01]  /*5d50*/  FMUL.FTZ R113, R0, R56 ;  /* 0x0000003800717220 */ /* 0x000fe20000410000 */
[----:B------:R-:W-:Y:S02]  /*5d60*/  FMNMX.FTZ R102, R80, R103, !PT ;  /* 0x0000006750667209 */ /* 0x000fe40007810000 */
[----:B------:R-:W-:-:S02]  /*5d70*/  ISETP.GT.AND P2, PT, R128, 0x39, PT ;  /* 0x000000398000780c */ /* 0x000fc40003f44270 */
[----:B------:R-:W-:Y:S01]  /*5d80*/  FMNMX.FTZ R106, R101, R102, !PT ;  /* 0x00000066656a7209 */ /* 0x000fe20007810000 */
[----:B------:R-:W1:Y:S01]  /*5d90*/  MUFU.TANH R117, R117 ;  /* 0x0000007500757308 */ /* 0x000e620000002400 */
[----:B--2---:R-:W-:Y:S02]  /*5da0*/  FSEL R81, R115, -INF , P1 ;  /* 0xff80000073517808 */ /* 0x004fe40000800000 */
[----:B------:R-:W-:Y:S02]  /*5db0*/  ISETP.GT.AND P1, PT, R128, 0x40, PT ;  /* 0x000000408000780c */ /* 0x000fe40003f24270 */
[----:B------:R-:W-:Y:S01]  /*5dc0*/  FMNMX.FTZ R103, R81, R106, !PT ;  /* 0x0000006a51677209 */ /* 0x000fe20007810000 */
[----:B------:R-:W-:Y:S02]  /*5dd0*/  FMUL.FTZ R106, R0, R84 ;  /* 0x00000054006a7220 */ /* 0x000fe40000410000 */
[----:B------:R-:W2:Y:S01]  /*5de0*/  MUFU.TANH R116, R116 ;  /* 0x0000007400747308 */ /* 0x000ea20000002400 */
[----:B0-----:R-:W-:-:S02]  /*5df0*/  FSEL R102, R114, -INF , P2 ;  /* 0xff80000072667808 */ /* 0x001fc40001000000 */
[----:B------:R-:W-:Y:S02]  /*5e00*/  ISETP.GT.AND P2, PT, R128, 0x41, PT ;  /* 0x000000418000780c */ /* 0x000fe40003f44270 */
[----:B------:R-:W-:-:S03]  /*5e10*/  FMNMX.FTZ R107, R102, R103, !PT ;  /* 0x00000067666b7209 */ /* 0x000fc60007810000 */
[----:B------:R-:W0:Y:S01]  /*5e20*/  MUFU.TANH R119, R119 ;  /* 0x0000007700777308 */ /* 0x000e220000002400 */
[----:B-1----:R-:W-:Y:S02]  /*5e30*/  FSEL R84, R117, -INF , P1 ;  /* 0xff80000075547808 */ /* 0x002fe40000800000 */
[----:B------:R-:W-:Y:S02]  /*5e40*/  ISETP.GT.AND P1, PT, R128, 0x48, PT ;  /* 0x000000488000780c */ /* 0x000fe40003f24270 */
[----:B------:R-:W-:-:S03]  /*5e50*/  FMNMX.FTZ R114, R84, R107, !PT ;  /* 0x0000006b54727209 */ /* 0x000fc60007810000 */
[----:B------:R-:W-:Y:S01]  /*5e60*/  MUFU.TANH R118, R118 ;  /* 0x0000007600767308 */ /* 0x000fe20000002400 */
[----:B--2---:R-:W-:Y:S01]  /*5e70*/  FSEL R103, R116, -INF , P2 ;  /* 0xff80000074677808 */ /* 0x004fe20001000000 */
[----:B------:R-:W-:Y:S01]  /*5e80*/  FMUL.FTZ R116, R0, R85 ;  /* 0x0000005500747220 */ /* 0x000fe20000410000 */
[----:B------:R-:W-:Y:S02]  /*5e90*/  ISETP.GT.AND P2, PT, R128, 0x49, PT ;  /* 0x000000498000780c */ /* 0x000fe40003f44270 */
[----:B------:R-:W-:-:S03]  /*5ea0*/  FMNMX.FTZ R114, R103, R114, !PT ;  /* 0x0000007267727209 */ /* 0x000fc60007810000 */
[----:B------:R-:W1:Y:S01]  /*5eb0*/  MUFU.TANH R131, R131 ;  /* 0x0000008300837308 */ /* 0x000e620000002400 */
[----:B0-----:R-:W-:Y:S02]  /*5ec0*/  FSEL R85, R119, -INF , P1 ;  /* 0xff80000077557808 */ /* 0x001fe40000800000 */
[----:B------:R-:W-:Y:S02]  /*5ed0*/  ISETP.GT.AND P1, PT, R128, 0x50, PT ;  /* 0x000000508000780c */ /* 0x000fe40003f24270 */
[----:B------:R-:W-:-:S03]  /*5ee0*/  FMNMX.FTZ R114, R85, R114, !PT ;  /* 0x0000007255727209 */ /* 0x000fc60007810000 */
[----:B------:R-:W-:Y:S08]  /*5ef0*/  MUFU.TANH R130, R130 ;  /* 0x0000008200827308 */ /* 0x000ff00000002400 */
[----:B------:R-:W0:Y:S01]  /*5f00*/  MUFU.TANH R132, R132 ;  /* 0x0000008400847308 */ /* 0x000e220000002400 */
[----:B-1----:R-:W-:Y:S02]  /*5f10*/  FSEL R56, R131, -INF , P1 ;  /* 0xff80000083387808 */ /* 0x002fe40000800000 */
[----:B------:R-:W-:-:S05]  /*5f20*/  ISETP.GT.AND P1, PT, R128, 0x58, PT ;  /* 0x000000588000780c */ /* 0x000fca0003f24270 */
[----:B------:R-:W1:Y:S08]  /*5f30*/  MUFU.TANH R133, R133 ;  /* 0x0000008500857308 */ /* 0x000e700000002400 */
[----:B------:R2:W-:Y:S08]  /*5f40*/  MUFU.TANH R115, R105 ;  /* 0x0000006900737308 */ /* 0x0005f00000002400 */
[----:B------:R-:W3:Y:S01]  /*5f50*/  MUFU.TANH R20, R20 ;  /* 0x0000001400147308 */ /* 0x000ee20000002400 */
[----:B--2---:R-:W-:-:S02]  /*5f60*/  FSEL R105, R118, -INF , P2 ;  /* 0xff80000076697808 */ /* 0x004fc40001000000 */
[----:B------:R-:W-:Y:S02]  /*5f70*/  ISETP.GT.AND P2, PT, R128, 0x51, PT ;  /* 0x000000518000780c */ /* 0x000fe40003f44270 */
[----:B------:R-:W-:Y:S01]  /*5f80*/  FMNMX.FTZ R107, R105, R114, !PT ;  /* 0x00000072696b7209 */ /* 0x000fe20007810000 */
[----:B------:R-:W-:Y:S01]  /*5f90*/  FMUL.FTZ R114, R0, R57 ;  /* 0x0000003900727220 */ /* 0x000fe20000410000 */
[----:B0-----:R-:W-:Y:S01]  /*5fa0*/  FSEL R57, R132, -INF , P1 ;  /* 0xff80000084397808 */ /* 0x001fe20000800000 */
[----:B------:R0:W-:Y:S01]  /*5fb0*/  MUFU.TANH R117, R106 ;  /* 0x0000006a00757308 */ /* 0x0001e20000002400 */
[----:B------:R-:W-:Y:S02]  /*5fc0*/  FMNMX.FTZ R107, R56, R107, !PT ;  /* 0x0000006b386b7209 */ /* 0x000fe40007810000 */
[----:B------:R-:W-:-:S05]  /*5fd0*/  ISETP.GT.AND P1, PT, R128, 0x60, PT ;  /* 0x000000608000780c */ /* 0x000fca0003f24270 */
[----:B------:R-:W2:Y:S01]  /*5fe0*/  MUFU.TANH R121, R121 ;  /* 0x0000007900797308 */ /* 0x000ea20000002400 */
[----:B0-----:R-:W-:Y:S02]  /*5ff0*/  FSEL R106, R130, -INF , P2 ;  /* 0xff800000826a7808 */ /* 0x001fe40001000000 */
[----:B------:R-:W-:Y:S02]  /*6000*/  ISETP.GT.AND P2, PT, R128, 0x59, PT ;  /* 0x000000598000780c */ /* 0x000fe40003f44270 */
[----:B------:R-:W-:Y:S02]  /*6010*/  FMNMX.FTZ R118, R106, R107, !PT ;  /* 0x0000006b6a767209 */ /* 0x000fe40007810000 */
[----:B-1----:R-:W-:Y:S01]  /*6020*/  FSEL R107, R133, -INF , P2 ;  /* 0xff800000856b7808 */ /* 0x002fe20001000000 */
[----:B------:R-:W0:Y:S01]  /*6030*/  MUFU.TANH R122, R122 ;  /* 0x0000007a007a7308 */ /* 0x000e220000002400 */
[----:B------:R-:W-:Y:S01]  /*6040*/  FMNMX.FTZ R124, R57, R118, !PT ;  /* 0x00000076397c7209 */ /* 0x000fe20007810000 */
[----:B------:R-:W-:Y:S01]  /*6050*/  FMUL.FTZ R118, R0, R60 ;  /* 0x0000003c00767220 */ /* 0x000fe20000410000 */
[----:B------:R-:W-:-:S02]  /*6060*/  ISETP.GT.AND P2, PT, R128, 0x61, PT ;  /* 0x000000618000780c */ /* 0x000fc40003f44270 */
[----:B------:R-:W-:Y:S02]  /*6070*/  FSEL R60, R120, -INF , P1 ;  /* 0xff800000783c7808 */ /* 0x000fe40000800000 */
[----:B------:R-:W-:Y:S01]  /*6080*/  FMNMX.FTZ R119, R107, R124, !PT ;  /* 0x0000007c6b777209 */ /* 0x000fe20007810000 */
[----:B------:R-:W1:Y:S01]  /*6090*/  MUFU.TANH R123, R123 ;  /* 0x0000007b007b7308 */ /* 0x000e620000002400 */
[----:B------:R-:W-:-:S07]  /*60a0*/  ISETP.GT.AND P1, PT, R128, 0x68, PT ;  /* 0x000000688000780c */ /* 0x000fce0003f24270 */
[----:B------:R3:W-:Y:S08]  /*60b0*/  MUFU.TANH R125, R113 ;  /* 0x00000071007d7308 */ /* 0x0007f00000002400 */
[----:B------:R4:W-:Y:S01]  /*60c0*/  MUFU.TANH R126, R114 ;  /* 0x00000072007e7308 */ /* 0x0009e20000002400 */
[----:B---3--:R-:W-:Y:S01]  /*60d0*/  FSEL R113, R20, -INF , P2 ;  /* 0xff80000014717808 */ /* 0x008fe20001000000 */
[----:B------:R-:W-:Y:S01]  /*60e0*/  FMUL.FTZ R20, R0, R61 ;  /* 0x0000003d00147220 */ /* 0x000fe20000410000 */
[----:B------:R-:W-:-:S02]  /*60f0*/  ISETP.GT.AND P2, PT, R128, 0x69, PT ;  /* 0x000000698000780c */ /* 0x000fc40003f44270 */
[----:B--2---:R-:W-:Y:S02]  /*6100*/  FSEL R61, R121, -INF , P1 ;  /* 0xff800000793d7808 */ /* 0x004fe40000800000 */
[----:B------:R-:W-:Y:S01]  /*6110*/  ISETP.GT.AND P1, PT, R128, 0x70, PT ;  /* 0x000000708000780c */ /* 0x000fe20003f24270 */
[----:B------:R-:W2:Y:S01]  /*6120*/  MUFU.TANH R116, R116 ;  /* 0x0000007400747308 */ /* 0x000ea20000002400 */
[----:B----4-:R-:W-:-:S04]  /*6130*/  FMNMX.FTZ R114, R60, R119, !PT ;  /* 0x000000773c727209 */ /* 0x010fc80007810000 */
[----:B------:R-:W-:Y:S02]  /*6140*/  FMNMX.FTZ R120, R113, R114, !PT ;  /* 0x0000007271787209 */ /* 0x000fe40007810000 */
[----:B0-----:R-:W-:Y:S01]  /*6150*/  FSEL R114, R122, -INF , P2 ;  /* 0xff8000007a727808 */ /* 0x001fe20001000000 */
[----:B------:R0:W3:Y:S01]  /*6160*/  MUFU.TANH R124, R118 ;  /* 0x00000076007c7308 */ /* 0x0000e20000002400 */
[----:B------:R-:W-:Y:S02]  /*6170*/  FMNMX.FTZ R119, R61, R120, !PT ;  /* 0x000000783d777209 */ /* 0x000fe40007810000 */
[----:B------:R-:W-:Y:S02]  /*6180*/  ISETP.GT.AND P2, PT, R128, 0x71, PT ;  /* 0x000000718000780c */ /* 0x000fe40003f44270 */
[----:B------:R-:W-:Y:S02]  /*6190*/  FMNMX.FTZ R119, R114, R119, !PT ;  /* 0x0000007772777209 */ /* 0x000fe40007810000 */
[----:B------:R-:W-:Y:S01]  /*61a0*/  FSEL R115, R115, -INF , P2 ;  /* 0xff80000073737808 */ /* 0x000fe20001000000 */
[----:B------:R4:W5:Y:S01]  /*61b0*/  MUFU.TANH R127, R20 ;  /* 0x00000014007f7308 */ /* 0x0009620000002400 */
[----:B0-----:R-:W-:Y:S01]  /*61c0*/  FMUL.FTZ R118, R0, R64 ;  /* 0x0000004000767220 */ /* 0x001fe20000410000 */
[----:B-1----:R-:W-:-:S02]  /*61d0*/  FSEL R64, R123, -INF , P1 ;  /* 0xff8000007b407808 */ /* 0x002fc40000800000 */
[----:B------:R-:W-:Y:S02]  /*61e0*/  ISETP.GT.AND P1, PT, R128, 0x78, PT ;  /* 0x000000788000780c */ /* 0x000fe40003f24270 */
[----:B------:R-:W-:Y:S01]  /*61f0*/  FMNMX.FTZ R120, R64, R119, !PT ;  /* 0x0000007740787209 */ /* 0x000fe20007810000 */
[----:B------:R-:W-:Y:S01]  /*6200*/  FMUL.FTZ R119, R0, R68 ;  /* 0x0000004400777220 */ /* 0x000fe20000410000 */
[----:B------:R-:W-:Y:S01]  /*6210*/  ISETP.GT.AND P2, PT, R128, 0x79, PT ;  /* 0x000000798000780c */ /* 0x000fe20003f44270 */
[----:B----4-:R-:W-:Y:S01]  /*6220*/  FMUL.FTZ R20, R0, R65 ;  /* 0x0000004100147220 */ /* 0x010fe20000410000 */
[----:B------:R-:W-:Y:S01]  /*6230*/  FSEL R65, R117, -INF , P1 ;  /* 0xff80000075417808 */ /* 0x000fe20000800000 */
[----:B------:R-:W0:Y:S01]  /*6240*/  MUFU.TANH R122, R118 ;  /* 0x00000076007a7308 */ /* 0x000e220000002400 */
[----:B------:R-:W-:Y:S02]  /*6250*/  FMNMX.FTZ R120, R115, R120, !PT ;  /* 0x0000007873787209 */ /* 0x000fe40007810000 */
[----:B------:R-:W-:-:S02]  /*6260*/  ISETP.GT.AND P1, PT, R128, 0x80, PT ;  /* 0x000000808000780c */ /* 0x000fc40003f24270 */
[----:B--2---:R-:W-:Y:S02]  /*6270*/  FSEL R116, R116, -INF , P2 ;  /* 0xff80000074747808 */ /* 0x004fe40001000000 */
[----:B------:R-:W-:Y:S01]  /*6280*/  FMNMX.FTZ R117, R65, R120, !PT ;  /* 0x0000007841757209 */ /* 0x000fe20007810000 */
[----:B------:R1:W2:Y:S01]  /*6290*/  MUFU.TANH R123, R20 ;  /* 0x00000014007b7308 */ /* 0x0002a20000002400 */
[----:B------:R-:W-:Y:S02]  /*62a0*/  ISETP.GT.AND P2, PT, R128, 0x81, PT ;  /* 0x000000818000780c */ /* 0x000fe40003f44270 */
[----:B------:R-:W-:Y:S02]  /*62b0*/  FSEL R68, R125, -INF , P1 ;  /* 0xff8000007d447808 */ /* 0x000fe40000800000 */
[----:B------:R-:W-:Y:S02]  /*62c0*/  FMNMX.FTZ R121, R116, R117, !PT ;  /* 0x0000007574797209 */ /* 0x000fe40007810000 */
[----:B------:R-:W-:Y:S01]  /*62d0*/  ISETP.GT.AND P1, PT, R128, 0x88, PT ;  /* 0x000000888000780c */ /* 0x000fe20003f24270 */
[----:B------:R0:W4:Y:S01]  /*62e0*/  MUFU.TANH R125, R119 ;  /* 0x00000077007d7308 */ /* 0x0001220000002400 */
[----:B------:R-:W-:Y:S01]  /*62f0*/  FSEL R117, R126, -INF , P2 ;  /* 0xff8000007e757808 */ /* 0x000fe20001000000 */
[----:B-1----:R-:W-:Y:S01]  /*6300*/  FMUL.FTZ R20, R0, R69 ;  /* 0x0000004500147220 */ /* 0x002fe20000410000 */
[----:B------:R-:W-:-:S02]  /*6310*/  FMNMX.FTZ R118, R68, R121, !PT ;  /* 0x0000007944767209 */ /* 0x000fc40007810000 */
[----:B------:R-:W-:Y:S02]  /*6320*/  ISETP.GT.AND P2, PT, R128, 0x89, PT ;  /* 0x000000898000780c */ /* 0x000fe40003f44270 */
[----:B---3--:R-:W-:Y:S01]  /*6330*/  FSEL R69, R124, -INF , P1 ;  /* 0xff8000007c457808 */ /* 0x008fe20000800000 */
[----:B------:R-:W-:Y:S01]  /*6340*/  MUFU.TANH R8, R8 ;  /* 0x0000000800087308 */ /* 0x000fe20000002400 */
[----:B------:R-:W-:Y:S02]  /*6350*/  FMNMX.FTZ R120, R117, R118, !PT ;  /* 0x0000007675787209 */ /* 0x000fe40007810000 */
[C---:B------:R-:W-:Y:S02]  /*6360*/  ISETP.GT.AND P1, PT, R128.reuse, 0x90, PT ;  /* 0x000000908000780c */ /* 0x040fe40003f24270 */
[----:B-----5:R-:W-:Y:S02]  /*6370*/  FSEL R118, R127, -INF , P2 ;  /* 0xff8000007f767808 */ /* 0x020fe40001000000 */
[----:B------:R-:W-:Y:S01]  /*6380*/  FMNMX.FTZ R121, R69, R120, !PT ;  /* 0x0000007845797209 */ /* 0x000fe20007810000 */
[----:B------:R1:W3:Y:S01]  /*6390*/  MUFU.TANH R124, R20 ;  /* 0x00000014007c7308 */ /* 0x0002e20000002400 */
[----:B------:R-:W-:-:S02]  /*63a0*/  ISETP.GT.AND P2, PT, R128, 0x91, PT ;  /* 0x000000918000780c */ /* 0x000fc40003f44270 */
[----:B0-----:R-:W-:Y:S02]  /*63b0*/  FSEL R119, R122, -INF , P1 ;  /* 0xff8000007a777808 */ /* 0x001fe40000800000 */
[----:B------:R-:W-:Y:S02]  /*63c0*/  FMNMX.FTZ R122, R118, R121, !PT ;  /* 0x00000079767a7209 */ /* 0x000fe40007810000 */
[----:B--2---:R-:W-:Y:S01]  /*63d0*/  FSEL R120, R123, -INF , P2 ;  /* 0xff8000007b787808 */ /* 0x004fe20001000000 */
[----:B------:R-:W0:Y:S01]  /*63e0*/  MUFU.TANH R9, R9 ;  /* 0x0000000900097308 */ /* 0x000e220000002400 */
[----:B------:R-:W-:Y:S02]  /*63f0*/  ISETP.GT.AND P1, PT, R128, 0x98, PT ;  /* 0x000000988000780c */ /* 0x000fe40003f24270 */
[----:B------:R-:W-:Y:S01]  /*6400*/  FMNMX.FTZ R123, R119, R122, !PT ;  /* 0x0000007a777b7209 */ /* 0x000fe20007810000 */
[----:B------:R-:W-:Y:S01]  /*6410*/  FMUL.FTZ R122, R0, R79 ;  /* 0x0000004f007a7220 */ /* 0x000fe20000410000 */
[----:B------:R-:W-:-:S02]  /*6420*/  ISETP.GT.AND P2, PT, R128, 0x99, PT ;  /* 0x000000998000780c */ /* 0x000fc40003f44270 */
[----:B----4-:R-:W-:Y:S01]  /*6430*/  FSEL R121, R125, -INF , P1 ;  /* 0xff8000007d797808 */ /* 0x010fe20000800000 */
[----:B------:R-:W2:Y:S01]  /*6440*/  SHFL.IDX PT, R128, R93, 0x1, 0x1c1f ;  /* 0x003c1f005d807f89 */ /* 0x000ea200000e0000 */
[----:B-1----:R-:W-:Y:S01]  /*6450*/  FMNMX.FTZ R20, R120, R123, !PT ;  /* 0x0000007b78147209 */ /* 0x002fe20007810000 */
[----:B------:R-:W-:Y:S01]  /*6460*/  MUFU.TANH R10, R10 ;  /* 0x0000000a000a7308 */ /* 0x000fe20000002400 */
[----:B---3--:R-:W-:Y:S02]  /*6470*/  FSEL R79, R124, -INF , P2 ;  /* 0xff8000007c4f7808 */ /* 0x008fe40001000000 */
[----:B------:R-:W-:-:S04]  /*6480*/  FMNMX.FTZ R20, R121, R20, !PT ;  /* 0x0000001479147209 */ /* 0x000fc80007810000 */
[----:B------:R-:W-:Y:S01]  /*6490*/  FMNMX.FTZ R20, R79, R20, !PT ;  /* 0x000000144f147209 */ /* 0x000fe20007810000 */
[----:B------:R-:W1:Y:S04]  /*64a0*/  MUFU.TANH R11, R11 ;  /* 0x0000000b000b7308 */ /* 0x000e680000002400 */
[----:B------:R-:W3:Y:S04]  /*64b0*/  SHFL.BFLY PT, R123, R20, 0x2, 0x1f ;  /* 0x0c401f00147b7f89 */ /* 0x000ee800000e0000 */
[----:B------:R-:W-:Y:S01]  /*64c0*/  MUFU.TANH R12, R12 ;  /* 0x0000000c000c7308 */ /* 0x000fe20000002400 */
[----:B--2---:R-:W-:-:S07]  /*64d0*/  IADD3 R95, R128, -UR18, R95 ;  /* 0x80000012805f7c10 */ /* 0x004fce000fffe05f */
[----:B------:R-:W2:Y:S01]  /*64e0*/  MUFU.TANH R13, R13 ;  /* 0x0000000d000d7308 */ /* 0x000ea20000002400 */
[C---:B------:R-:W-:Y:S02]  /*64f0*/  ISETP.GT.AND P2, PT, R95.reuse, RZ, PT ;  /* 0x000000ff5f00720c */ /* 0x040fe40003f44270 */
[C---:B------:R-:W-:Y:S02]  /*6500*/  ISETP.GT.AND P3, PT, R95.reuse, 0x1, PT ;  /* 0x000000015f00780c */ /* 0x040fe40003f64270 */
[----:B------:R-:W-:Y:S02]  /*6510*/  FSEL R8, R8, -INF , P2 ;  /* 0xff80000008087808 */ /* 0x000fe40001000000 */
[----:B------:R-:W-:Y:S01]  /*6520*/  ISETP.GT.AND P2, PT, R95, 0x8, PT ;  /* 0x000000085f00780c */ /* 0x000fe20003f44270 */
[----:B------:R-:W-:Y:S01]  /*6530*/  MUFU.TANH R14, R14 ;  /* 0x0000000e000e7308 */ /* 0x000fe20000002400 */
[----:B0-----:R-:W-:Y:S02]  /*6540*/  FSEL R9, R9, -INF , P3 ;  /* 0xff80000009097808 */ /* 0x001fe40001800000 */
[----:B---3--:R-:W-:-:S02]  /*6550*/  FMNMX.FTZ R123, R20, R123, !PT ;  /* 0x0000007b147b7209 */ /* 0x008fc40007810000 */
[----:B------:R-:W-:-:S03]  /*6560*/  ISETP.GT.AND P3, PT, R95, 0x9, PT ;  /* 0x000000095f00780c */ /* 0x000fc60003f64270 */
[----:B------:R-:W0:Y:S01]  /*6570*/  SHFL.BFLY PT, R20, R123, 0x1, 0x1f ;  /* 0x0c201f007b147f89 */ /* 0x000e2200000e0000 */
[----:B------:R-:W3:Y:S01]  /*6580*/  MUFU.TANH R15, R15 ;  /* 0x0000000f000f7308 */ /* 0x000ee20000002400 */
[----:B-1----:R-:W-:Y:S02]  /*6590*/  FSEL R11, R11, -INF , P3 ;  /* 0xff8000000b0b7808 */ /* 0x002fe40001800000 */
[----:B------:R-:W-:-:S04]  /*65a0*/  ISETP.GT.AND P3, PT, R95, 0x11, PT ;  /* 0x000000115f00780c */ /* 0x000fc80003f64270 */
[----:B--2---:R-:W-:Y:S01]  /*65b0*/  FSEL R13, R13, -INF , P3 ;  /* 0xff8000000d0d7808 */ /* 0x004fe20001800000 */
[----:B------:R-:W-:Y:S01]  /*65c0*/  MUFU.TANH R16, R16 ;  /* 0x0000001000107308 */ /* 0x000fe20000002400 */
[----:B------:R-:W-:-:S07]  /*65d0*/  ISETP.GT.AND P3, PT, R95, 0x19, PT ;  /* 0x000000195f00780c */ /* 0x000fce0003f64270 */
[----:B------:R-:W1:Y:S01]  /*65e0*/  MUFU.TANH R17, R17 ;  /* 0x0000001100117308 */ /* 0x000e620000002400 */
[----:B---3--:R-:W-:Y:S02]  /*65f0*/  FSEL R15, R15, -INF , P3 ;  /* 0xff8000000f0f7808 */ /* 0x008fe40001800000 */
[----:B------:R-:W-:Y:S02]  /*6600*/  ISETP.GT.AND P3, PT, R95, 0x21, PT ;  /* 0x000000215f00780c */ /* 0x000fe40003f64270 */
[----:B0-----:R-:W-:-:S03]  /*6610*/  FMNMX.FTZ R20, R123, R20, !PT ;  /* 0x000000147b147209 */ /* 0x001fc60007810000 */
[----:B------:R-:W0:Y:S01]  /*6620*/  MUFU.TANH R18, R18 ;  /* 0x0000001200127308 */ /* 0x000e220000002400 */
[----:B------:R-:W-:Y:S02]  /*6630*/  MOV R123, UR17 ;  /* 0x00000011007b7c02 */ /* 0x000fe40008000f00 */
[----:B------:R-:W-:-:S03]  /*6640*/  FSETP.NEU.FTZ.AND P1, PT, R20, -INF , PT ;  /* 0xff8000001400780b */ /* 0x000fc60003f3d000 */
[----:B------:R-:W-:Y:S02]  /*6650*/  FFMA.FTZ R124, R20, R123, -8 ;  /* 0xc1000000147c7423 */ /* 0x000fe4000001007b */
[----:B------:R-:W2:Y:S01]  /*6660*/  MUFU.TANH R19, R19 ;  /* 0x0000001300137308 */ /* 0x000ea20000002400 */
[----:B-1----:R-:W-:Y:S02]  /*6670*/  FSEL R17, R17, -INF , P3 ;  /* 0xff80000011117808 */ /* 0x002fe40001800000 */
[----:B------:R-:W-:Y:S02]  /*6680*/  FSEL R124, R124, RZ, P1 ;  /* 0x000000ff7c7c7208 */ /* 0x000fe40000800000 */
[----:B------:R-:W-:-:S03]  /*6690*/  ISETP.GT.AND P3, PT, R95, 0x29, PT ;  /* 0x000000295f00780c */ /* 0x000fc60003f64270 */
[--C-:B------:R-:W-:Y:S01]  /*66a0*/  FFMA.FTZ R126, R109, UR17, -R124.reuse ;  /* 0x000000116d7e7c23 */ /* 0x100fe2000801087c */
[----:B------:R-:W-:-:S01]  /*66b0*/  FFMA.FTZ R93, R98, UR17, -R124 ;  /* 0x00000011625d7c23 */ /* 0x000fc2000801087c */
[--C-:B------:R-:W-:Y:S01]  /*66c0*/  FFMA.FTZ R109, R108, UR17, -R124.reuse ;  /* 0x000000116c6d7c23 */ /* 0x100fe2000801087c */
[----:B------:R-:W-:Y:S01]  /*66d0*/  FMNMX.FTZ R98, R8, R3, !PT ;  /* 0x0000000308627209 */ /* 0x000fe20007810000 */
[--C-:B------:R-:W-:Y:S01]  /*66e0*/  FFMA.FTZ R108, R110, UR17, -R124.reuse ;  /* 0x000000116e6c7c23 */ /* 0x100fe2000801087c */
[----:B------:R-:W-:-:S01]  /*66f0*/  FFMA.FTZ R110, R112, UR17, -R124 ;  /* 0x00000011706e7c23 */ /* 0x000fc2000801087c */
[--C-:B------:R-:W-:Y:S01]  /*6700*/  FFMA.FTZ R112, R73, UR17, -R124.reuse ;  /* 0x0000001149707c23 */ /* 0x100fe2000801087c */
[----:B------:R-:W-:Y:S01]  /*6710*/  FSEL R73, R10, -INF , P2 ;  /* 0xff8000000a497808 */ /* 0x000fe20001000000 */
[--C-:B------:R-:W-:Y:S01]  /*6720*/  FFMA.FTZ R123, R74, UR17, -R124.reuse ;  /* 0x000000114a7b7c23 */ /* 0x100fe2000801087c */
[----:B------:R-:W-:Y:S01]  /*6730*/  FMNMX.FTZ R98, R9, R98, !PT ;  /* 0x0000006209627209 */ /* 0x000fe20007810000 */
[----:B------:R-:W1:Y:S01]  /*6740*/  MUFU.TANH R21, R21 ;  /* 0x0000001500157308 */ /* 0x000e620000002400 */
[----:B------:R-:W-:Y:S01]  /*6750*/  ISETP.GT.AND P2, PT, R95, 0x10, PT ;  /* 0x000000105f00780c */ /* 0x000fe20003f44270 */
[--C-:B------:R-:W-:Y:S01]  /*6760*/  FFMA.FTZ R127, R100, UR17, -R124.reuse ;  /* 0x00000011647f7c23 */ /* 0x100fe2000801087c */
[----:B------:R-:W-:Y:S01]  /*6770*/  FMNMX.FTZ R98, R73, R98, !PT ;  /* 0x0000006249627209 */ /* 0x000fe20007810000 */
[--C-:B------:R-:W-:Y:S01]  /*6780*/  FFMA.FTZ R102, R102, UR17, -R124.reuse ;  /* 0x0000001166667c23 */ /* 0x100fe2000801087c */
[----:B------:R-:W-:Y:S01]  /*6790*/  FSEL R12, R12, -INF , P2 ;  /* 0xff8000000c0c7808 */ /* 0x000fe20001000000 */
[--C-:B------:R-:W-:Y:S01]  /*67a0*/  FFMA.FTZ R106, R106, UR17, -R124.reuse ;  /* 0x000000116a6a7c23 */ /* 0x100fe2000801087c */
[----:B------:R-:W-:Y:S01]  /*67b0*/  FMNMX.FTZ R125, R11, R98, !PT ;  /* 0x000000620b7d7209 */ /* 0x000fe20007810000 */
[--C-:B------:R-:W-:Y:S01]  /*67c0*/  FFMA.FTZ R98, R76, UR17, -R124.reuse ;  /* 0x000000114c627c23 */ /* 0x100fe2000801087c */
[----:B------:R-:W-:Y:S01]  /*67d0*/  ISETP.GT.AND P2, PT, R95, 0x18, PT ;  /* 0x000000185f00780c */ /* 0x000fe20003f44270 */
[----:B------:R-:W3:Y:S01]  /*67e0*/  MUFU.TANH R22, R22 ;  /* 0x0000001600167308 */ /* 0x000ee20000002400 */
[----:B------:R-:W-:Y:S01]  /*67f0*/  FMNMX.FTZ R76, R12, R125, !PT ;  /* 0x0000007d0c4c7209 */ /* 0x000fe20007810000 */
[--C-:B------:R-:W-:Y:S01]  /*6800*/  FFMA.FTZ R111, R111, UR17, -R124.reuse ;  /* 0x000000116f6f7c23 */ /* 0x100fe2000801087c */
[----:B------:R-:W-:Y:S01]  /*6810*/  FSEL R74, R14, -INF , P2 ;  /* 0xff8000000e4a7808 */ /* 0x000fe20001000000 */
[--C-:B------:R-:W-:Y:S01]  /*6820*/  FFMA.FTZ R99, R99, UR17, -R124.reuse ;  /* 0x0000001163637c23 */ /* 0x100fe2000801087c */
[----:B------:R-:W-:Y:S01]  /*6830*/  FMNMX.FTZ R125, R13, R76, !PT ;  /* 0x0000004c0d7d7209 */ /* 0x000fe20007810000 */
[--C-:B------:R-:W-:Y:S01]  /*6840*/  FFMA.FTZ R81, R81, UR17, -R124.reuse ;  /* 0x0000001151517c23 */ /* 0x100fe2000801087c */
[----:B------:R-:W-:Y:S01]  /*6850*/  ISETP.GT.AND P2, PT, R95, 0x20, PT ;  /* 0x000000205f00780c */ /* 0x000fe20003f44270 */
[----:B------:R4:W-:Y:S01]  /*6860*/  MUFU.EX2 R14, R98 ;  /* 0x00000062000e7308 */ /* 0x0009e20000000800 */
        /* <DEDUP_REMOVED lines=8> */
[----:B----4-:R-:W-:Y:S01]  /*68f0*/  FMNMX.FTZ R98, R16, R125, !PT ;  /* 0x0000007d10627209 */ /* 0x010fe20007810000 */
[--C-:B------:R-:W-:Y:S01]  /*6900*/  FFMA.FTZ R56, R56, UR17, -R124.reuse ;  /* 0x0000001138387c23 */ /* 0x100fe2000801087c */
[----:B0-----:R-:W-:Y:S01]  /*6910*/  FSEL R76, R18, -INF , P2 ;  /* 0xff800000124c7808 */ /* 0x001fe20001000000 */
[--C-:B------:R-:W-:Y:S01]  /*6920*/  FFMA.FTZ R57, R57, UR17, -R124.reuse ;  /* 0x0000001139397c23 */ /* 0x100fe2000801087c */
[----:B------:R-:W-:Y:S01]  /*6930*/  ISETP.GT.AND P2, PT, R95, 0x30, PT ;  /* 0x000000305f00780c */ /* 0x000fe20003f44270 */
[--C-:B------:R-:W-:Y:S01]  /*6940*/  FFMA.FTZ R60, R60, UR17, -R124.reuse ;  /* 0x000000113c3c7c23 */ /* 0x100fe2000801087c */
[----:B--2---:R-:W-:Y:S01]  /*6950*/  FSEL R19, R19, -INF , P3 ;  /* 0xff80000013137808 */ /* 0x004fe20001800000 */
[----:B------:R-:W0:Y:S01]  /*6960*/  MUFU.TANH R23, R23 ;  /* 0x0000001700177308 */ /* 0x000e220000002400 */
[----:B-----5:R-:W-:-:S01]  /*6970*/  FFMA.FTZ R112, R77, UR17, -R124 ;  /* 0x000000114d707c23 */ /* 0x020fc2000801087c */
[----:B------:R-:W-:Y:S01]  /*6980*/  FMNMX.FTZ R77, R17, R98, !PT ;  /* 0x00000062114d7209 */ /* 0x000fe20007810000 */
[----:B------:R-:W-:-:S01]  /*6990*/  FFMA.FTZ R61, R61, UR17, -R124 ;  /* 0x000000113d3d7c23 */ /* 0x000fc2000801087c */
[----:B------:R-:W-:Y:S01]  /*69a0*/  ISETP.GT.AND P3, PT, R95, 0x31, PT ;  /* 0x000000315f00780c */ /* 0x000fe20003f64270 */
[----:B------:R-:W-:-:S01]  /*69b0*/  FFMA.FTZ R64, R64, UR17, -R124 ;  /* 0x0000001140407c23 */ /* 0x000fc2000801087c */
[----:B------:R-:W-:Y:S01]  /*69c0*/  FMNMX.FTZ R98, R76, R77, !PT ;  /* 0x0000004d4c627209 */ /* 0x000fe20007810000 */
[----:B------:R-:W-:-:S01]  /*69d0*/  FFMA.FTZ R65, R65, UR17, -R124 ;  /* 0x0000001141417c23 */ /* 0x000fc2000801087c */
[----:B------:R-:W2:Y:S01]  /*69e0*/  MUFU.TANH R104, R104 ;  /* 0x0000006800687308 */ /* 0x000ea20000002400 */
[----:B-1----:R-:W-:Y:S01]  /*69f0*/  FSEL R77, R21, -INF , P2 ;  /* 0xff800000154d7808 */ /* 0x002fe20001000000 */
[--C-:B------:R-:W-:Y:S01]  /*6a00*/  FFMA.FTZ R68, R68, UR17, -R124.reuse ;  /* 0x0000001144447c23 */ /* 0x100fe2000801087c */
[----:B------:R-:W-:Y:S01]  /*6a10*/  FMNMX.FTZ R100, R19, R98, !PT ;  /* 0x0000006213647209 */ /* 0x000fe20007810000 */
[----:B------:R-:W-:Y:S01]  /*6a20*/  FFMA.FTZ R69, R69, UR17, -R124 ;  /* 0x0000001145457c23 */ /* 0x000fe2000801087c */
[----:B------:R-:W-:-:S02]  /*6a30*/  ISETP.GT.AND P2, PT, R95, 0x38, PT ;  /* 0x000000385f00780c */ /* 0x000fc40003f44270 */
[----:B---3--:R-:W-:Y:S01]  /*6a40*/  FSEL R98, R22, -INF , P3 ;  /* 0xff80000016627808 */ /* 0x008fe20001800000 */
[----:B------:R-:W1:Y:S01]  /*6a50*/  MUFU.TANH R88, R88 ;  /* 0x0000005800587308 */ /* 0x000e620000002400 */
[----:B------:R-:W-:Y:S01]  /*6a60*/  FMNMX.FTZ R125, R77, R100, !PT ;  /* 0x000000644d7d7209 */ /* 0x000fe20007810000 */
[----:B------:R-:W-:Y:S01]  /*6a70*/  FFMA.FTZ R22, R80, UR17, -R124 ;  /* 0x0000001150167c23 */ /* 0x000fe2000801087c */
[----:B------:R-:W-:Y:S02]  /*6a80*/  ISETP.GT.AND P3, PT, R95, 0x39, PT ;  /* 0x000000395f00780c */ /* 0x000fe40003f64270 */
[----:B0-----:R-:W-:Y:S02]  /*6a90*/  FSEL R80, R23, -INF , P2 ;  /* 0xff80000017507808 */ /* 0x001fe40001000000 */
[----:B------:R-:W-:Y:S01]  /*6aa0*/  FMNMX.FTZ R125, R98, R125, !PT ;  /* 0x0000007d627d7209 */ /* 0x000fe20007810000 */
[----:B------:R-:W0:Y:S01]  /*6ab0*/  MUFU.TANH R89, R89 ;  /* 0x0000005900597308 */ /* 0x000e220000002400 */
[----:B------:R-:W-:-:S02]  /*6ac0*/  ISETP.GT.AND P2, PT, R95, 0x40, PT ;  /* 0x000000405f00780c */ /* 0x000fc40003f44270 */
[----:B--2---:R-:W-:Y:S02]  /*6ad0*/  FSEL R104, R104, -INF , P3 ;  /* 0xff80000068687808 */ /* 0x004fe40001800000 */
[----:B------:R-:W-:Y:S02]  /*6ae0*/  FMNMX.FTZ R125, R80, R125, !PT ;  /* 0x0000007d507d7209 */ /* 0x000fe40007810000 */
[C---:B------:R-:W-:Y:S01]  /*6af0*/  ISETP.GT.AND P3, PT, R95.reuse, 0x41, PT ;  /* 0x000000415f00780c */ /* 0x040fe20003f64270 */
[----:B------:R-:W2:Y:S01]  /*6b00*/  MUFU.TANH R90, R90 ;  /* 0x0000005a005a7308 */ /* 0x000ea20000002400 */
[----:B-1----:R-:W-:Y:S02]  /*6b10*/  FSEL R100, R88, -INF , P2 ;  /* 0xff80000058647808 */ /* 0x002fe40001000000 */
[----:B------:R-:W-:Y:S02]  /*6b20*/  FMNMX.FTZ R125, R104, R125, !PT ;  /* 0x0000007d687d7209 */ /* 0x000fe40007810000 */
[----:B------:R-:W-:-:S03]  /*6b30*/  ISETP.GT.AND P2, PT, R95, 0x48, PT ;  /* 0x000000485f00780c */ /* 0x000fc60003f44270 */
[----:B------:R-:W1:Y:S01]  /*6b40*/  MUFU.TANH R91, R91 ;  /* 0x0000005b005b7308 */ /* 0x000e620000002400 */
[----:B0-----:R-:W-:Y:S02]  /*6b50*/  FSEL R89, R89, -INF , P3 ;  /* 0xff80000059597808 */ /* 0x001fe40001800000 */
[----:B------:R-:W-:-:S05]  /*6b60*/  ISETP.GT.AND P3, PT, R95, 0x49, PT ;  /* 0x000000495f00780c */ /* 0x000fca0003f64270 */
[----:B------:R-:W-:Y:S01]  /*6b70*/  MUFU.TANH R92, R92 ;  /* 0x0000005c005c7308 */ /* 0x000fe20000002400 */
[----:B--2---:R-:W-:Y:S02]  /*6b80*/  FSEL R90, R90, -INF , P2 ;  /* 0xff8000005a5a7808 */ /* 0x004fe40001000000 */
[----:B------:R-:W-:-:S05]  /*6b90*/  ISETP.GT.AND P2, PT, R95, 0x50, PT ;  /* 0x000000505f00780c */ /* 0x000fca0003f44270 */
[----:B------:R-:W0:Y:S01]  /*6ba0*/  MUFU.TANH R94, R94 ;  /* 0x0000005e005e7308 */ /* 0x000e220000002400 */
[----:B-1----:R-:W-:Y:S02]  /*6bb0*/  FSEL R91, R91, -INF , P3 ;  /* 0xff8000005b5b7808 */ /* 0x002fe40001800000 */
[----:B------:R-:W-:-:S05]  /*6bc0*/  ISETP.GT.AND P3, PT, R95, 0x51, PT ;  /* 0x000000515f00780c */ /* 0x000fca0003f64270 */
[----:B------:R1:W-:Y:S08]  /*6bd0*/  MUFU.EX2 R23, R22 ;  /* 0x0000001600177308 */ /* 0x0003f00000000800 */
[----:B------:R2:W-:Y:S01]  /*6be0*/  MUFU.EX2 R18, R112 ;  /* 0x0000007000127308 */ /* 0x0005e20000000800 */
[----:B-1----:R-:W-:Y:S02]  /*6bf0*/  FMNMX.FTZ R22, R100, R125, !PT ;  /* 0x0000007d64167209 */ /* 0x002fe40007810000 */
[----:B0-----:R-:W-:-:S02]  /*6c00*/  FSEL R94, R94, -INF , P3 ;  /* 0xff8000005e5e7808 */ /* 0x001fc40001800000 */
[----:B------:R-:W-:-:S03]  /*6c10*/  ISETP.GT.AND P3, PT, R95, 0x59, PT ;  /* 0x000000595f00780c */ /* 0x000fc60003f64270 */
[----:B------:R-:W0:Y:S01]  /*6c20*/  MUFU.TANH R96, R96 ;  /* 0x0000006000607308 */ /* 0x000e220000002400 */
[----:B--2---:R-:W-:-:S01]  /*6c30*/  FFMA.FTZ R112, R101, UR17, -R124 ;  /* 0x0000001165707c23 */ /* 0x004fc2000801087c */
[----:B------:R-:W-:-:S04]  /*6c40*/  FMNMX.FTZ R101, R89, R22, !PT ;  /* 0x0000001659657209 */ /* 0x000fc80007810000 */
[----:B------:R-:W-:Y:S02]  /*6c50*/  FMNMX.FTZ R22, R90, R101, !PT ;  /* 0x000000655a167209 */ /* 0x000fe40007810000 */
[----:B------:R-:W1:Y:S01]  /*6c60*/  MUFU.TANH R97, R97 ;  /* 0x0000006100617308 */ /* 0x000e620000002400 */
[----:B------:R-:W-:Y:S02]  /*6c70*/  FSEL R101, R92, -INF , P2 ;  /* 0xff8000005c657808 */ /* 0x000fe40001000000 */
[----:B------:R-:W-:Y:S02]  /*6c80*/  FMNMX.FTZ R22, R91, R22, !PT ;  /* 0x000000165b167209 */ /* 0x000fe40007810000 */
[----:B------:R-:W-:Y:S02]  /*6c90*/  ISETP.GT.AND P2, PT, R95, 0x58, PT ;  /* 0x000000585f00780c */ /* 0x000fe40003f44270 */
[----:B------:R-:W-:Y:S01]  /*6ca0*/  FMNMX.FTZ R125, R101, R22, !PT ;  /* 0x00000016657d7209 */ /* 0x000fe20007810000 */
[----:B------:R-:W2:Y:S01]  /*6cb0*/  MUFU.TANH R72, R72 ;  /* 0x0000004800487308 */ /* 0x000ea20000002400 */
[----:B0-----:R-:W-:-:S02]  /*6cc0*/  FSEL R96, R96, -INF , P2 ;  /* 0xff80000060607808 */ /* 0x001fc40001000000 */
[----:B------:R-:W-:Y:S02]  /*6cd0*/  FMNMX.FTZ R125, R94, R125, !PT ;  /* 0x0000007d5e7d7209 */ /* 0x000fe40007810000 */
[----:B------:R-:W-:Y:S02]  /*6ce0*/  ISETP.GT.AND P2, PT, R95, 0x60, PT ;  /* 0x000000605f00780c */ /* 0x000fe40003f44270 */
[----:B------:R-:W-:Y:S01]  /*6cf0*/  FMNMX.FTZ R22, R96, R125, !PT ;  /* 0x0000007d60167209 */ /* 0x000fe20007810000 */
[----:B------:R-:W0:Y:S01]  /*6d00*/  MUFU.TANH R75, R75 ;  /* 0x0000004b004b7308 */ /* 0x000e220000002400 */
[----:B-1----:R-:W-:Y:S02]  /*6d10*/  FSEL R97, R97, -INF , P3 ;  /* 0xff80000061617808 */ /* 0x002fe40001800000 */
[----:B------:R-:W-:Y:S02]  /*6d20*/  ISETP.GT.AND P3, PT, R95, 0x61, PT ;  /* 0x000000615f00780c */ /* 0x000fe40003f64270 */
[----:B------:R-:W-:-:S03]  /*6d30*/  FMNMX.FTZ R125, R97, R22, !PT ;  /* 0x00000016617d7209 */ /* 0x000fc60007810000 */
[----:B------:R-:W-:Y:S01]  /*6d40*/  MUFU.TANH R78, R78 ;  /* 0x0000004e004e7308 */ /* 0x000fe20000002400 */
[----:B--2---:R-:W-:Y:S02]  /*6d50*/  FSEL R72, R72, -INF , P2 ;  /* 0xff80000048487808 */ /* 0x004fe40001000000 */
[----:B------:R-:W-:Y:S02]  /*6d60*/  ISETP.GT.AND P2, PT, R95, 0x68, PT ;  /* 0x000000685f00780c */ /* 0x000fe40003f44270 */
[----:B------:R-:W-:-:S03]  /*6d70*/  FMNMX.FTZ R22, R72, R125, !PT ;  /* 0x0000007d48167209 */ /* 0x000fc60007810000 */
[----:B------:R-:W1:Y:S01]  /*6d80*/  MUFU.TANH R122, R122 ;  /* 0x0000007a007a7308 */ /* 0x000e620000002400 */
[----:B0-----:R-:W-:Y:S02]  /*6d90*/  FSEL R75, R75, -INF , P3 ;  /* 0xff8000004b4b7808 */ /* 0x001fe40001800000 */
[----:B------:R-:W-:Y:S02]  /*6da0*/  ISETP.GT.AND P3, PT, R95, 0x69, PT ;  /* 0x000000695f00780c */ /* 0x000fe40003f64270 */
[----:B------:R-:W-:-:S03]  /*6db0*/  FMNMX.FTZ R22, R75, R22, !PT ;  /* 0x000000164b167209 */ /* 0x000fc60007810000 */
[----:B------:R-:W0:Y:S08]  /*6dc0*/  MUFU.TANH R82, R82 ;  /* 0x0000005200527308 */ /* 0x000e300000002400 */
[----:B------:R-:W2:Y:S01]  /*6dd0*/  MUFU.TANH R83, R83 ;  /* 0x0000005300537308 */ /* 0x000ea20000002400 */
[----:B-1----:R-:W-:Y:S02]  /*6de0*/  FSEL R122, R122, -INF , P3 ;  /* 0xff8000007a7a7808 */ /* 0x002fe40001800000 */
[----:B------:R-:W-:-:S05]  /*6df0*/  ISETP.GT.AND P3, PT, R95, 0x71, PT ;  /* 0x000000715f00780c */ /* 0x000fca0003f64270 */
[----:B------:R1:W-:Y:S08]  /*6e00*/  MUFU.EX2 R92, R102 ;  /* 0x00000066005c7308 */ /* 0x0003f00000000800 */
[----:B------:R-:W3:Y:S01]  /*6e10*/  MUFU.TANH R86, R86 ;  /* 0x0000005600567308 */ /* 0x000ee20000002400 */
[----:B-1----:R-:W-:-:S01]  /*6e20*/  FFMA.FTZ R102, R85, UR17, -R124 ;  /* 0x0000001155667c23 */ /* 0x002fc2000801087c */
[----:B------:R-:W-:-:S02]  /*6e30*/  FSEL R85, R78, -INF , P2 ;  /* 0xff8000004e557808 */ /* 0x000fc40001000000 */
[----:B------:R-:W-:Y:S02]  /*6e40*/  ISETP.GT.AND P2, PT, R95, 0x70, PT ;  /* 0x000000705f00780c */ /* 0x000fe40003f44270 */
[----:B------:R-:W-:Y:S02]  /*6e50*/  FMNMX.FTZ R125, R85, R22, !PT ;  /* 0x00000016557d7209 */ /* 0x000fe40007810000 */
[----:B------:R-:W1:Y:S01]  /*6e60*/  MUFU.TANH R87, R87 ;  /* 0x0000005700577308 */ /* 0x000e620000002400 */
[----:B0-----:R-:W-:Y:S02]  /*6e70*/  FSEL R82, R82, -INF , P2 ;  /* 0xff80000052527808 */ /* 0x001fe40001000000 */
[----:B------:R-:W-:Y:S02]  /*6e80*/  FMNMX.FTZ R125, R122, R125, !PT ;  /* 0x0000007d7a7d7209 */ /* 0x000fe40007810000 */
[----:B------:R-:W-:Y:S02]  /*6e90*/  ISETP.GT.AND P2, PT, R95, 0x78, PT ;  /* 0x000000785f00780c */ /* 0x000fe40003f44270 */
[----:B--2---:R-:W-:Y:S01]  /*6ea0*/  FSEL R83, R83, -INF , P3 ;  /* 0xff80000053537808 */ /* 0x004fe20001800000 */
[----:B------:R-:W0:Y:S01]  /*6eb0*/  MUFU.TANH R58, R58 ;  /* 0x0000003a003a7308 */ /* 0x000e220000002400 */
[----:B------:R-:W-:-:S02]  /*6ec0*/  FMNMX.FTZ R22, R82, R125, !PT ;  /* 0x0000007d52167209 */ /* 0x000fc40007810000 */
[----:B------:R-:W-:Y:S02]  /*6ed0*/  ISETP.GT.AND P3, PT, R95, 0x79, PT ;  /* 0x000000795f00780c */ /* 0x000fe40003f64270 */
[----:B---3--:R-:W-:Y:S02]  /*6ee0*/  FSEL R86, R86, -INF , P2 ;  /* 0xff80000056567808 */ /* 0x008fe40001000000 */
[----:B------:R-:W-:Y:S01]  /*6ef0*/  FMNMX.FTZ R125, R83, R22, !PT ;  /* 0x00000016537d7209 */ /* 0x000fe20007810000 */
[----:B------:R-:W2:Y:S01]  /*6f00*/  MUFU.TANH R59, R59 ;  /* 0x0000003b003b7308 */ /* 0x000ea20000002400 */
[----:B------:R-:W-:Y:S02]  /*6f10*/  ISETP.GT.AND P2, PT, R95, 0x80, PT ;  /* 0x000000805f00780c */ /* 0x000fe40003f44270 */
[----:B-1----:R-:W-:Y:S02]  /*6f20*/  FSEL R87, R87, -INF , P3 ;  /* 0xff80000057577808 */ /* 0x002fe40001800000 */
[----:B------:R-:W-:-:S02]  /*6f30*/  FMNMX.FTZ R22, R86, R125, !PT ;  /* 0x0000007d56167209 */ /* 0x000fc40007810000 */
[C---:B------:R-:W-:Y:S01]  /*6f40*/  ISETP.GT.AND P3, PT, R95.reuse, 0x81, PT ;  /* 0x000000815f00780c */ /* 0x040fe20003f64270 */
[----:B------:R-:W1:Y:S01]  /*6f50*/  MUFU.TANH R62, R62 ;  /* 0x0000003e003e7308 */ /* 0x000e620000002400 */
[----:B0-----:R-:W-:Y:S02]  /*6f60*/  FSEL R58, R58, -INF , P2 ;  /* 0xff8000003a3a7808 */ /* 0x001fe40001000000 */
[----:B------:R-:W-:-:S05]  /*6f70*/  ISETP.GT.AND P2, PT, R95, 0x88, PT ;  /* 0x000000885f00780c */ /* 0x000fca0003f44270 */
[----:B------:R-:W0:Y:S01]  /*6f80*/  MUFU.TANH R63, R63 ;  /* 0x0000003f003f7308 */ /* 0x000e220000002400 */
[----:B--2---:R-:W-:Y:S02]  /*6f90*/  FSEL R59, R59, -INF , P3 ;  /* 0xff8000003b3b7808 */ /* 0x004fe40001800000 */
[----:B------:R-:W-:-:S05]  /*6fa0*/  ISETP.GT.AND P3, PT, R95, 0x89, PT ;  /* 0x000000895f00780c */ /* 0x000fca0003f64270 */
[----:B------:R-:W-:Y:S01]  /*6fb0*/  MUFU.TANH R66, R66 ;  /* 0x0000004200427308 */ /* 0x000fe20000002400 */
[----:B-1----:R-:W-:Y:S02]  /*6fc0*/  FSEL R62, R62, -INF , P2 ;  /* 0xff8000003e3e7808 */ /* 0x002fe40001000000 */
[----:B------:R-:W-:-:S05]  /*6fd0*/  ISETP.GT.AND P2, PT, R95, 0x90, PT ;  /* 0x000000905f00780c */ /* 0x000fca0003f44270 */
[----:B------:R1:W-:Y:S01]  /*6fe0*/  MUFU.EX2 R21, R127 ;  /* 0x0000007f00157308 */ /* 0x0003e20000000800 */
[----:B0-----:R-:W-:Y:S02]  /*6ff0*/  FSEL R63, R63, -INF , P3 ;  /* 0xff8000003f3f7808 */ /* 0x001fe40001800000 */
[----:B------:R-:W-:-:S05]  /*7000*/  ISETP.GT.AND P3, PT, R95, 0x91, PT ;  /* 0x000000915f00780c */ /* 0x000fca0003f64270 */
[----:B------:R-:W0:Y:S01]  /*7010*/  MUFU.TANH R67, R67 ;  /* 0x0000004300437308 */ /* 0x000e220000002400 */
[----:B-1----:R-:W-:-:S04]  /*7020*/  FMNMX.FTZ R127, R87, R22, !PT ;  /* 0x00000016577f7209 */ /* 0x002fc80007810000 */
[----:B------:R-:W-:-:S03]  /*7030*/  FMNMX.FTZ R22, R58, R127, !PT ;  /* 0x0000007f3a167209 */ /* 0x000fc60007810000 */
[----:B------:R-:W-:Y:S01]  /*7040*/  MUFU.TANH R70, R70 ;  /* 0x0000004600467308 */ /* 0x000fe20000002400 */
[----:B------:R-:W-:-:S04]  /*7050*/  FMNMX.FTZ R127, R59, R22, !PT ;  /* 0x000000163b7f7209 */ /* 0x000fc80007810000 */
[----:B------:R-:W-:-:S03]  /*7060*/  FMNMX.FTZ R22, R62, R127, !PT ;  /* 0x0000007f3e167209 */ /* 0x000fc60007810000 */
[----:B------:R-:W1:Y:S01]  /*7070*/  MUFU.TANH R71, R71 ;  /* 0x0000004700477308 */ /* 0x000e620000002400 */
[----:B0-----:R-:W-:Y:S02]  /*7080*/  FSEL R67, R67, -INF , P3 ;  /* 0xff80000043437808 */ /* 0x001fe40001800000 */
[----:B------:R-:W-:-:S05]  /*7090*/  ISETP.GT.AND P3, PT, R95, 0x99, PT ;  /* 0x000000995f00780c */ /* 0x000fca0003f64270 */
[----:B------:R0:W-:Y:S08]  /*70a0*/  MUFU.EX2 R125, R106 ;  /* 0x0000006a007d7308 */ /* 0x0001f00000000800 */
[----:B------:R2:W-:Y:S01]  /*70b0*/  MUFU.EX2 R78, R102 ;  /* 0x00000066004e7308 */ /* 0x0005e20000000800 */
[----:B0-----:R-:W-:-:S01]  /*70c0*/  FFMA.FTZ R106, R107, UR17, -R124 ;  /* 0x000000116b6a7c23 */ /* 0x001fc2000801087c */
[----:B------:R-:W-:-:S02]  /*70d0*/  FMNMX.FTZ R107, R63, R22, !PT ;  /* 0x000000163f6b7209 */ /* 0x000fc40007810000 */
[----:B-1----:R-:W-:-:S04]  /*70e0*/  FSEL R71, R71, -INF , P3 ;  /* 0xff80000047477808 */ /* 0x002fc80001800000 */
[----:B------:R0:W-:Y:S01]  /*70f0*/  MUFU.EX2 R88, R112 ;  /* 0x0000007000587308 */ /* 0x0001e20000000800 */
[----:B--2---:R-:W-:Y:S02]  /*7100*/  FSEL R102, R66, -INF , P2 ;  /* 0xff80000042667808 */ /* 0x004fe40001000000 */
[----:B------:R-:W-:Y:S02]  /*7110*/  ISETP.GT.AND P2, PT, R95, 0x98, PT ;  /* 0x000000985f00780c */ /* 0x000fe40003f44270 */
[----:B------:R-:W-:Y:S01]  /*7120*/  FMNMX.FTZ R22, R102, R107, !PT ;  /* 0x0000006b66167209 */ /* 0x000fe20007810000 */
[--C-:B------:R-:W-:Y:S01]  /*7130*/  FFMA.FTZ R107, R115, UR17, -R124.reuse ;  /* 0x00000011736b7c23 */ /* 0x100fe2000801087c */
[----:B------:R-:W-:Y:S01]  /*7140*/  FSEL R70, R70, -INF , P2 ;  /* 0xff80000046467808 */ /* 0x000fe20001000000 */
[--C-:B------:R-:W-:Y:S01]  /*7150*/  FFMA.FTZ R115, R119, UR17, -R124.reuse ;  /* 0x0000001177737c23 */ /* 0x100fe2000801087c */
[----:B------:R-:W-:Y:S01]  /*7160*/  FMNMX.FTZ R95, R67, R22, !PT ;  /* 0x00000016435f7209 */ /* 0x000fe20007810000 */
[----:B0-----:R-:W-:Y:S01]  /*7170*/  FFMA.FTZ R112, R113, UR17, -R124 ;  /* 0x0000001171707c23 */ /* 0x001fe2000801087c */
[----:B------:R-:W-:Y:S01]  /*7180*/  IMAD.U32 R119, RZ, RZ, UR17 ;  /* 0x00000011ff777e24 */ /* 0x000fe2000f8e00ff */
[----:B------:R0:W-:Y:S01]  /*7190*/  MUFU.EX2 R66, R106 ;  /* 0x0000006a00427308 */ /* 0x0001e20000000800 */
[----:B------:R-:W-:-:S04]  /*71a0*/  FMNMX.FTZ R22, R70, R95, !PT ;  /* 0x0000005f46167209 */ /* 0x000fc80007810000 */
[----:B------:R-:W-:-:S03]  /*71b0*/  FMNMX.FTZ R22, R71, R22, !PT ;  /* 0x0000001647167209 */ /* 0x000fc60007810000 */
[----:B------:R1:W-:Y:S01]  /*71c0*/  MUFU.EX2 R95, R112 ;  /* 0x00000070005f7308 */ /* 0x0003e20000000800 */
[----:B0-----:R-:W-:-:S01]  /*71d0*/  FFMA.FTZ R106, R114, UR17, -R124 ;  /* 0x00000011726a7c23 */ /* 0x001fc2000801087c */
[----:B------:R-:W0:Y:S01]  /*71e0*/  SHFL.BFLY PT, R113, R22, 0x2, 0x1f ;  /* 0x0c401f0016717f89 */ /* 0x000e2200000e0000 */
[----:B------:R-:W-:-:S01]  /*71f0*/  FFMA.FTZ R114, R118, UR17, -R124 ;  /* 0x0000001176727c23 */ /* 0x000fc2000801087c */
[----:B------:R-:W-:-:S04]  /*7200*/  FFMA.FTZ R118, R79, UR17, -R124 ;  /* 0x000000114f767c23 */ /* 0x000fc8000801087c */
[----:B------:R-:W-:Y:S01]  /*7210*/  MUFU.EX2 R126, R126 ;  /* 0x0000007e007e7308 */ /* 0x000fe20000000800 */
[----:B-1----:R-:W-:-:S07]  /*7220*/  FFMA.FTZ R112, R116, UR17, -R124 ;  /* 0x0000001174707c23 */ /* 0x002fce000801087c */
[----:B------:R-:W-:Y:S08]  /*7230*/  MUFU.EX2 R109, R109 ;  /* 0x0000006d006d7308 */ /* 0x000ff00000000800 */
[----:B------:R-:W-:Y:S01]  /*7240*/  MUFU.EX2 R108, R108 ;  /* 0x0000006c006c7308 */ /* 0x000fe20000000800 */
[----:B0-----:R-:W-:Y:S01]  /*7250*/  FMNMX.FTZ R116, R22, R113, !PT ;  /* 0x0000007116747209 */ /* 0x001fe20007810000 */
[--C-:B------:R-:W-:Y:S01]  /*7260*/  FFMA.FTZ R113, R117, UR17, -R124.reuse ;  /* 0x0000001175717c23 */ /* 0x100fe2000801087c */
[----:B------:R-:W-:-:S01]  /*7270*/  FFMA.FTZ R117, R121, UR17, -R124 ;  /* 0x0000001179757c23 */ /* 0x000fc2000801087c */
[----:B------:R-:W-:-:S02]  /*7280*/  FSEL R121, R20, RZ, P1 ;  /* 0x000000ff14797208 */ /* 0x000fc40000800000 */
[----:B------:R-:W0:Y:S02]  /*7290*/  SHFL.BFLY PT, R127, R116, 0x1, 0x1f ;  /* 0x0c201f00747f7f89 */ /* 0x000e2400000e0000 */
[----:B------:R-:W-:Y:S01]  /*72a0*/  MUFU.EX2 R111, R111 ;  /* 0x0000006f006f7308 */ /* 0x000fe20000000800 */
[----:B------:R-:W-:-:S04]  /*72b0*/  FADD.FTZ R121, -R121, R2 ;  /* 0x0000000279797221 */ /* 0x000fc80000010100 */
[----:B------:R-:W-:-:S03]  /*72c0*/  FMUL.FTZ R121, R121, UR17 ;  /* 0x0000001179797c20 */ /* 0x000fc60008410000 */
[----:B------:R-:W-:Y:S08]  /*72d0*/  MUFU.EX2 R110, R110 ;  /* 0x0000006e006e7308 */ /* 0x000ff00000000800 */
[----:B------:R-:W-:Y:S01]  /*72e0*/  MUFU.EX2 R93, R93 ;  /* 0x0000005d005d7308 */ /* 0x000fe20000000800 */
[----:B0-----:R-:W-:Y:S01]  /*72f0*/  FMNMX.FTZ R22, R116, R127, !PT ;  /* 0x0000007f74167209 */ /* 0x001fe20007810000 */
[----:B------:R-:W-:-:S06]  /*7300*/  FFMA.FTZ R116, R120, UR17, -R124 ;  /* 0x0000001178747c23 */ /* 0x000fcc000801087c */
[----:B------:R-:W-:Y:S01]  /*7310*/  MUFU.EX2 R123, R123 ;  /* 0x0000007b007b7308 */ /* 0x000fe20000000800 */
[C---:B------:R-:W-:Y:S01]  /*7320*/  FSETP.NEU.FTZ.AND P2, PT, R22.reuse, -INF , PT ;  /* 0xff8000001600780b */ /* 0x040fe20003f5d000 */
[----:B------:R-:W-:-:S05]  /*7330*/  FFMA.FTZ R119, R22, R119, -8 ;  /* 0xc100000016777423 */ /* 0x000fca0000010077 */
[----:B------:R-:W-:Y:S01]  /*7340*/  FSEL R79, R119, RZ, P2 ;  /* 0x000000ff774f7208 */ /* 0x000fe20001000000 */
[----:B------:R-:W-:Y:S04]  /*7350*/  MUFU.EX2 R99, R99 ;  /* 0x0000006300637308 */ /* 0x000fe80000000800 */
[----:B------:R-:W-:-:S01]  /*7360*/  FFMA.FTZ R2, R90, UR17, -R79 ;  /* 0x000000115a027c23 */ /* 0x000fc2000801084f */
[----:B------:R-:W-:Y:S01]  /*7370*/  FSEL R90, R22, RZ, P2 ;  /* 0x000000ff165a7208 */ /* 0x000fe20001000000 */
[----:B------:R-:W-:-:S01]  /*7380*/  FFMA.FTZ R119, R8, UR17, -R79 ;  /* 0x0000001108777c23 */ /* 0x000fc2000801084f */
[--C-:B------:R-:W-:Y:S01]  /*7390*/  FFMA.FTZ R8, R9, UR17, -R79.reuse ;  /* 0x0000001109087c23 */ /* 0x100fe2000801084f */
[----:B------:R-:W-:-:S01]  /*73a0*/  FFMA.FTZ R9, R73, UR17, -R79 ;  /* 0x0000001149097c23 */ /* 0x000fc2000801084f */
[----:B------:R-:W-:Y:S01]  /*73b0*/  FFMA.FTZ R120, R11, UR17, -R79 ;  /* 0x000000110b787c23 */ /* 0x000fe2000801084f */
[----:B------:R-:W-:-:S01]  /*73c0*/  FADD.FTZ R90, -R90, R3 ;  /* 0x000000035a5a7221 */ /* 0x000fc20000010100 */
[--C-:B------:R-:W-:Y:S01]  /*73d0*/  FFMA.FTZ R11, R12, UR17, -R79.reuse ;  /* 0x000000110c0b7c23 */ /* 0x100fe2000801084f */
        /* <DEDUP_REMOVED lines=33> */
[----:B-1----:R-:W-:-:S01]  /*75f0*/  FFMA.FTZ R5, R90, R4, R119 ;  /* 0x000000045a057223 */ /* 0x002fc20000010077 */
[----:B------:R-:W-:Y:S01]  /*7600*/  FADD.FTZ R104, R110, R101 ;  /* 0x000000656e687221 */ /* 0x000fe20000010000 */
[----:B------:R-:W-:-:S01]  /*7610*/  FFMA.FTZ R86, R86, UR17, -R79 ;  /* 0x0000001156567c23 */ /* 0x000fc2000801084f */
[--C-:B------:R-:W-:Y:S01]  /*7620*/  FFMA.FTZ R87, R87, UR17, -R79.reuse ;  /* 0x0000001157577c23 */ /* 0x100fe2000801084f */
[----:B------:R-:W-:-:S01]  /*7630*/  FFMA.FTZ R58, R58, UR17, -R79 ;  /* 0x000000113a3a7c23 */ /* 0x000fc2000801084f */
[----:B------:R-:W-:Y:S01]  /*7640*/  FADD.FTZ R101, R93, R104 ;  /* 0x000000685d657221 */ /* 0x000fe20000010000 */
[----:B------:R-:W-:-:S01]  /*7650*/  FFMA.FTZ R59, R59, UR17, -R79 ;  /* 0x000000113b3b7c23 */ /* 0x000fc2000801084f */
[----:B------:R-:W1:Y:S01]  /*7660*/  MUFU.EX2 R120, R120 ;  /* 0x0000007800787308 */ /* 0x000e620000000800 */
        /* <DEDUP_REMOVED lines=8> */
[----:B--2---:R-:W-:-:S01]  /*76f0*/  FADD.FTZ R5, R9, R4 ;  /* 0x0000000409057221 */ /* 0x004fc20000010000 */
[----:B------:R-:W-:-:S04]  /*7700*/  FADD.FTZ R104, R14, R101 ;  /* 0x000000650e687221 */ /* 0x000fc80000010000 */
[----:B------:R-:W-:Y:S01]  /*7710*/  FADD.FTZ R101, R99, R104 ;  /* 0x0000006863657221 */ /* 0x000fe20000010000 */
[----:B------:R-:W-:-:S01]  /*7720*/  FFMA.FTZ R104, R122, UR17, -R79 ;  /* 0x000000117a687c23 */ /* 0x000fc2000801084f */
        /* <DEDUP_REMOVED lines=20> */
[----:B------:R-:W-:-:S06]  /*7870*/  FADD.FTZ R5, R23, R122 ;  /* 0x0000007a17057221 */ /* 0x000fcc0000010000 */
[----:B------:R-:W2:Y:S01]  /*7880*/  MUFU.EX2 R81, R81 ;  /* 0x0000005100517308 */ /* 0x000ea20000000800 */
[----:B-1----:R-:W-:-:S01]  /*7890*/  FADD.FTZ R101, R19, R4 ;  /* 0x0000000413657221 */ /* 0x002fc20000010000 */
[----:B------:R-:W-:-:S06]  /*78a0*/  FADD.FTZ R4, R88, R5 ;  /* 0x0000000558047221 */ /* 0x000fcc0000010000 */
[----:B------:R-:W1:Y:S01]  /*78b0*/  MUFU.EX2 R73, R73 ;  /* 0x0000004900497308 */ /* 0x000e620000000800 */
[----:B0-----:R-:W-:-:S07]  /*78c0*/  FADD.FTZ R122, R98, R101 ;  /* 0x00000065627a7221 */ /* 0x001fce0000010000 */
[----:B------:R-:W0:Y:S01]  /*78d0*/  MUFU.EX2 R80, R80 ;  /* 0x0000005000507308 */ /* 0x000e220000000800 */
[----:B--2---:R-:W-:-:S04]  /*78e0*/  FADD.FTZ R5, R81, R4 ;  /* 0x0000000451057221 */ /* 0x004fc80000010000 */
[----:B------:R-:W-:-:S03]  /*78f0*/  FADD.FTZ R5, R92, R5 ;  /* 0x000000055c057221 */ /* 0x000fc60000010000 */
        /* <DEDUP_REMOVED lines=9> */
[----:B0-----:R-:W-:-:S04]  /*7990*/  FADD.FTZ R101, R103, R122 ;  /* 0x0000007a67657221 */ /* 0x001fc80000010000 */
[----:B------:R-:W-:-:S03]  /*79a0*/  FADD.FTZ R4, R78, R101 ;  /* 0x000000654e047221 */ /* 0x000fc60000010000 */
        /* <DEDUP_REMOVED lines=9> */
[----:B-1----:R-:W-:-:S04]  /*7a40*/  FADD.FTZ R4, R56, R5 ;  /* 0x0000000538047221 */ /* 0x002fc80000010000 */
[----:B------:R-:W-:-:S03]  /*7a50*/  FADD.FTZ R4, R125, R4 ;  /* 0x000000047d047221 */ /* 0x000fc60000010000 */
        /* <DEDUP_REMOVED lines=76> */
.L_x_1887:
        /* <DEDUP_REMOVED lines=81> */
[----:B------:R-:W-:Y:S01]  /*8430*/  F2FP.SATFINITE.E4M3.F32.PACK_AB_MERGE_C R139, R102, R101, R21 ;  /* 0x00000065668b723e */ /* 0x000fe20004807015 */
[----:B------:R-:W-:Y:S06]  /*8440*/  @P1 BRA `(.L_x_1888) ;  /* 0xffffffc800141947 */ /* 0x000fec000383ffff */
[----:B------:R-:W-:Y:S01]  /*8450*/  IMAD.MOV.U32 R3, RZ, RZ, R22 ;  /* 0x000000ffff037224 */ /* 0x000fe200078e0016 */
[----:B------:R-:W-:-:S07]  /*8460*/  MOV R2, R20 ;  /* 0x0000001400027202 */ /* 0x000fce0000000f00 */
.L_x_1877:
[----:B------:R-:W-:-:S06]  /*8470*/  UISETP.GE.AND UP0, UPT, UR8, UR41, UPT ;  /* 0x000000290800728c */ /* 0x000fcc000bf06270 */
[----:B------:R-:W-:-:S13]  /*8480*/  PLOP3.LUT P1, PT, PT, PT, UP0, 0x80, 0x0 ;  /* 0x000000000000781c */ /* 0x000fda0003f2f008 */
[----:B------:R-:W-:Y:S05]  /*8490*/  @!P1 BRA `(.L_x_1889) ;  /* 0x0000002c001c9947 */ /* 0x000fea0003800000 */
[----:B------:R-:W-:Y:S01]  /*84a0*/  IMAD.MOV.U32 R6, RZ, RZ, R3 ;  /* 0x000000ffff067224 */ /* 0x000fe200078e0003 */
[----:B------:R-:W-:Y:S01]  /*84b0*/  UMOV UR24, UR10 ;  /* 0x0000000a00187c82 */ /* 0x000fe20008000000 */
[----:B------:R-:W-:Y:S01]  /*84c0*/  IMAD.MOV.U32 R7, RZ, RZ, R2 ;  /* 0x000000ffff077224 */ /* 0x000fe200078e0002 */
[----:B------:R-:W-:Y:S01]  /*84d0*/  UMOV UR19, UR11 ;  /* 0x0000000b00137c82 */ /* 0x000fe20008000000 */
[----:B------:R-:W-:-:S05]  /*84e0*/  ULDC UR17, c[0x0][0x988] ;  /* 0x0002620000117ab9 */ /* 0x000fca0000000800 */
.L_x_1900:
[----:B------:R-:W-:-:S04]  /*84f0*/  UIADD3 UR11, UR19, 0x1, URZ ;  /* 0x00000001130b7890 */ /* 0x000fc8000fffe03f */
[----:B------:R-:W-:-:S04]  /*8500*/  UISETP.NE.AND UP0, UPT, UR11, 0x2, UPT ;  /* 0x000000020b00788c */ /* 0x000fc8000bf05270 */
[----:B------:R-:W-:Y:S02]  /*8510*/  USEL UR10, URZ, 0x1, UP0 ;  /* 0x000000013f0a7887 */ /* 0x000fe40008000000 */
[----:B------:R-:W-:Y:S02]  /*8520*/  USEL UR11, UR11, URZ, UP0 ;  /* 0x0000003f0b0b7287 */ /* 0x000fe40008000000 */
[----:B------:R-:W-:Y:S01]  /*8530*/  ULOP3.LUT UR10, UR24, UR10, URZ, 0x3c, !UPT ;  /* 0x0000000a180a7292 */ /* 0x000fe2000f8e3c3f */
[----:B------:R-:W-:Y:S11]  /*8540*/  @!P0 BRA `(.L_x_1890) ;  /* 0x0000000000048947 */ /* 0x000ff60003800000 */
[----:B------:R-:W-:Y:S01]  /*8550*/  BPT.TRAP 0x1 ;  /* 0x000000040000795c */ /* 0x000fe20000300000 */
.L_x_1890:
[----:B------:R-:W-:Y:S01]  /*8560*/  ULEA UR18, UR11, UR46, 0x3 ;  /* 0x0000002e0b127291 */ /* 0x000fe2000f8e183f */
[----:B------:R-:W-:-:S05]  /*8570*/  IMAD.U32 R2, RZ, RZ, UR10 ;  /* 0x0000000aff027e24 */ /* 0x000fca000f8e00ff */
[----:B------:R-:W-:-:S04]  /*8580*/  SHF.L.U32 R2, R2, 0x1f, RZ ;  /* 0x0000001f02027819 */ /* 0x000fc800000006ff */
[----:B------:R0:W1:Y:S01]  /*8590*/  SYNCS.PHASECHK.TRANS64.TRYWAIT P1, [UR18+0x12430], R2 ;  /* 0x01243002ff0075a7 */ /* 0x0000620008020152 */
[----:B------:R-:W-:Y:S05]  /*85a0*/  @!P0 BRA `(.L_x_1891) ;  /* 0x0000000000048947 */ /* 0x000fea0003800000 */
[----:B------:R-:W-:Y:S01]  /*85b0*/  BPT.TRAP 0x1 ;  /* 0x000000040000795c */ /* 0x000fe20000300000 */
.L_x_1891:
[----:B-1----:R-:W-:Y:S05]  /*85c0*/  @P1 BRA `(.L_x_1892) ;  /* 0x0000000000081947 */ /* 0x002fea0003800000 */
[----:B------:R-:W1:Y:S02]  /*85d0*/  SYNCS.PHASECHK.TRANS64.TRYWAIT P1, [UR18+0x12430], R2 ;  /* 0x01243002ff0075a7 */ /* 0x000e640008020152 */
[----:B-1----:R-:W-:Y:S05]  /*85e0*/  @!P1 BRA `(.L_x_1893) ;  /* 0x0000009400449947 */ /* 0x002fea0003800000 */
.L_x_1892:
        /* <DEDUP_REMOVED lines=63> */
.L_x_1894:
[----:B------:R-:W-:Y:S01]  /*89e0*/  ULEA UR13, UR19, UR46, 0x3 ;  /* 0x0000002e130d7291 */ /* 0x000fe2000f8e183f */
[----:B01----:R-:W-:-:S05]  /*89f0*/  IMAD.U32 R2, RZ, RZ, UR24 ;  /* 0x00000018ff027e24 */ /* 0x003fca000f8e00ff */
[----:B------:R-:W-:-:S04]  /*8a00*/  SHF.L.U32 R2, R2, 0x1f, RZ ;  /* 0x0000001f02027819 */ /* 0x000fc800000006ff */
[----:B------:R0:W1:Y:S01]  /*8a10*/  SYNCS.PHASECHK.TRANS64.TRYWAIT P1, [UR13+0x12450], R2 ;  /* 0x01245002ff0075a7 */ /* 0x000062000802014d */
[----:B------:R-:W-:Y:S05]  /*8a20*/  @!P0 BRA `(.L_x_1895) ;  /* 0x0000000000048947 */ /* 0x000fea0003800000 */
[----:B------:R-:W-:Y:S01]  /*8a30*/  BPT.TRAP 0x1 ;  /* 0x000000040000795c */ /* 0x000fe20000300000 */
.L_x_1895:
[----:B-1----:R-:W-:Y:S05]  /*8a40*/  @P1 BRA `(.L_x_1896) ;  /* 0x0000000000081947 */ /* 0x002fea0003800000 */
[----:B------:R-:W1:Y:S02]  /*8a50*/  SYNCS.PHASECHK.TRANS64.TRYWAIT P1, [UR13+0x12450], R2 ;  /* 0x01245002ff0075a7 */ /* 0x000e64000802014d */
[----:B-1----:R-:W-:Y:S05]  /*8a60*/  @!P1 BRA `(.L_x_1897) ;  /* 0x00000090003c9947 */ /* 0x002fea0003800000 */
.L_x_1896:
        /* <DEDUP_REMOVED lines=32> */
.L_x_1898:
        /* <DEDUP_REMOVED lines=21> */
[----:B------:R-:W-:Y:S01]  /*8dc0*/  FMUL.FTZ R23, R0, R135 ;  /* 0x0000008700177220 */ /* 0x000fe20000410000 */
[----:B------:R-:W3:Y:S01]  /*8dd0*/  MUFU.TANH R9, R9 ;  /* 0x0000000900097308 */ /* 0x000ee20000002400 */
[----:B01----:R-:W-:Y:S01]  /*8de0*/  FMNMX.FTZ R2, R8, R7, !PT ;  /* 0x0000000708027209 */ /* 0x003fe20007810000 */
        /* <DEDUP_REMOVED lines=14> */
[----:B------:R-:W1:Y:S01]  /*8ed0*/  MUFU.TANH R12, R12 ;  /* 0x0000000c000c7308 */ /* 0x000e620000002400 */
[----:B---3--:R-:W-:Y:S01]  /*8ee0*/  FMNMX.FTZ R83, R9, R2, !PT ;  /* 0x0000000209537209 */ /* 0x008fe20007810000 */
        /* <DEDUP_REMOVED lines=52> */
[----:B------:R-:W-:Y:S01]  /*9230*/  FMUL.FTZ R70, R0, R71 ;  /* 0x0000004700467220 */ /* 0x000fe20000410000 */
[----:B------:R-:W-:Y:S01]  /*9240*/  MOV R67, UR17 ;  /* 0x0000001100437c02 */ /* 0x000fe20008000f00 */
[----:B------:R-:W2:Y:S01]  /*9250*/  MUFU.TANH R19, R19 ;  /* 0x0000001300137308 */ /* 0x000ea20000002400 */
[----:B0-----:R-:W-:Y:S01]  /*9260*/  FMNMX.FTZ R56, R18, R87, !PT ;  /* 0x0000005712387209 */ /* 0x001fe20007810000 */
[----:B------:R-:W-:Y:S01]  /*9270*/  FMUL.FTZ R87, R0, R57 ;  /* 0x0000003900577220 */ /* 0x000fe20000410000 */
[----:B------:R-:W-:-:S04]  /*9280*/  UIADD3 UR18, UR18, 0x12440, URZ ;  /* 0x0001244012127890 */ /* 0x000fc8000fffe03f */
[----:B------:R-:W-:Y:S01]  /*9290*/  UPRMT UR18, UR9, 0x654, UR18 ;  /* 0x0000065409127896 */ /* 0x000fe20008000012 */
[----:B------:R-:W0:Y:S01]  /*92a0*/  MUFU.TANH R20, R20 ;  /* 0x0000001400147308 */ /* 0x000e220000002400 */
[----:B-1----:R-:W-:-:S07]  /*92b0*/  FMNMX.FTZ R3, R17, R2, !PT ;  /* 0x0000000211037209 */ /* 0x002fce0007810000 */
[----:B------:R-:W1:Y:S01]  /*92c0*/  MUFU.TANH R22, R22 ;  /* 0x0000001600167308 */ /* 0x000e620000002400 */
[----:B--2---:R-:W-:Y:S01]  /*92d0*/  FMNMX.FTZ R123, R19, R56, !PT ;  /* 0x00000038137b7209 */ /* 0x004fe20007810000 */
[----:B------:R-:W-:Y:S06]  /*92e0*/  SYNCS.ARRIVE.TRANS64.RED.A1T0 RZ, [UR18], RZ ;  /* 0x000000ffffff79a7 */ /* 0x000fec0008100412 */
[----:B------:R-:W2:Y:S01]  /*92f0*/  MUFU.TANH R21, R21 ;  /* 0x0000001500157308 */ /* 0x000ea20000002400 */
[----:B0-----:R-:W-:-:S07]  /*9300*/  FMNMX.FTZ R2, R20, R3, !PT ;  /* 0x0000000314027209 */ /* 0x001fce0007810000 */
[----:B------:R-:W0:Y:S01]  /*9310*/  MUFU.TANH R23, R23 ;  /* 0x0000001700177308 */ /* 0x000e220000002400 */
[----:B-1----:R-:W-:Y:S01]  /*9320*/  FMNMX.FTZ R56, R22, R123, !PT ;  /* 0x0000007b16387209 */ /* 0x002fe20007810000 */
[C---:B------:R-:W-:Y:S01]  /*9330*/  FMUL.FTZ R123, R0.reuse, R61 ;  /* 0x0000003d007b7220 */ /* 0x040fe20000410000 */
[C---:B------:R-:W-:Y:S01]  /*9340*/  FMUL.FTZ R61, R0.reuse, R62 ;  /* 0x0000003e003d7220 */ /* 0x040fe20000410000 */
[----:B------:R-:W-:-:S04]  /*9350*/  FMUL.FTZ R62, R0, R63 ;  /* 0x0000003f003e7220 */ /* 0x000fc80000410000 */
        /* <DEDUP_REMOVED lines=12> */
[----:B-1----:R-:W-:Y:S01]  /*9420*/  FMNMX.FTZ R57, R107, R58, !PT ;  /* 0x0000003a6b397209 */ /* 0x002fe20007810000 */
[----:B------:R-:W-:-:S06]  /*9430*/  FMUL.FTZ R58, R0, R59 ;  /* 0x0000003b003a7220 */ /* 0x000fcc0000410000 */
        /* <DEDUP_REMOVED lines=127> */
[C---:B------:R-:W-:Y:S01]  /*9c30*/  FFMA.FTZ R132, R2.reuse, R67, -8 ;  /* 0xc100000002847423 */ /* 0x040fe20000010043 */
[----:B------:R-:W-:-:S03]  /*9c40*/  FADD.FTZ R7, -R2, R7 ;  /* 0x0000000702077221 */ /* 0x000fc60000010100 */
[--C-:B------:R-:W-:Y:S01]  /*9c50*/  FFMA.FTZ R130, R20, UR17, -R132.reuse ;  /* 0x0000001114827c23 */ /* 0x100fe20008010884 */
[----:B------:R-:W-:-:S01]  /*9c60*/  FFMA.FTZ R20, R88, UR17, -R132 ;  /* 0x0000001158147c23 */ /* 0x000fc20008010884 */
[--C-:B------:R-:W-:Y:S01]  /*9c70*/  FFMA.FTZ R88, R92, UR17, -R132.reuse ;  /* 0x000000115c587c23 */ /* 0x100fe20008010884 */
[----:B------:R-:W-:-:S01]  /*9c80*/  FFMA.FTZ R92, R100, UR17, -R132 ;  /* 0x00000011645c7c23 */ /* 0x000fc20008010884 */
[----:B------:R-:W-:Y:S01]  /*9c90*/  FFMA.FTZ R100, R84, UR17, -R132 ;  /* 0x0000001154647c23 */ /* 0x000fe20008010884 */
[----:B------:R-:W-:Y:S02]  /*9ca0*/  IMAD.U32 R84, RZ, RZ, UR17 ;  /* 0x00000011ff547e24 */ /* 0x000fe4000f8e00ff */
[----:B------:R-:W-:Y:S01]  /*9cb0*/  FADD.FTZ R6, -R3, R6 ;  /* 0x0000000603067221 */ /* 0x000fe20000010100 */
[----:B------:R-:W-:-:S01]  /*9cc0*/  FFMA.FTZ R68, R121, UR17, -R132 ;  /* 0x0000001179447c23 */ /* 0x000fc20008010884 */
[----:B------:R-:W-:Y:S01]  /*9cd0*/  FMUL.FTZ R60, R7, UR17 ;  /* 0x00000011073c7c20 */ /* 0x000fe20008410000 */
[----:B------:R-:W-:-:S01]  /*9ce0*/  FFMA.FTZ R121, R3, R84, -8 ;  /* 0xc100000003797423 */ /* 0x000fc20000010054 */
[----:B------:R-:W-:Y:S01]  /*9cf0*/  FMUL.FTZ R7, R6, UR17 ;  /* 0x0000001106077c20 */ /* 0x000fe20008410000 */
[----:B------:R-:W-:-:S01]  /*9d00*/  FFMA.FTZ R6, R8, UR17, -R132 ;  /* 0x0000001108067c23 */ /* 0x000fc20008010884 */
        /* <DEDUP_REMOVED lines=17> */
[--C-:B------:R-:W-:Y:S01]  /*9e20*/  FFMA.FTZ R64, R72, UR17, -R132.reuse ;  /* 0x0000001148407c23 */ /* 0x100fe20008010884 */
[----:B------:R-:W-:-:S01]  /*9e30*/  FFMA.FTZ R72, R86, UR17, -R132 ;  /* 0x0000001156487c23 */ /* 0x000fc20008010884 */
[----:B------:R-:W-:Y:S01]  /*9e40*/  MUFU.EX2 R7, R7 ;  /* 0x0000000700077308 */ /* 0x000fe20000000800 */
[----:B------:R-:W-:-:S01]  /*9e50*/  FFMA.FTZ R15, R19, UR17, -R121 ;  /* 0x00000011130f7c23 */ /* 0x000fc20008010879 */
[----:B------:R-:W-:Y:S01]  /*9e60*/  FFMA.FTZ R86, R98, UR17, -R121 ;  /* 0x0000001162567c23 */ /* 0x000fe20008010879 */
[----:B------:R-:W-:-:S01]  /*9e70*/  FFMA.FTZ R16, R112, UR17, -R132 ;  /* 0x0000001170107c23 */ /* 0x000fc20008010884 */
[--C-:B------:R-:W-:Y:S01]  /*9e80*/  FFMA.FTZ R112, R122, UR17, -R132.reuse ;  /* 0x000000117a707c23 */ /* 0x100fe20008010884 */
        /* <DEDUP_REMOVED lines=19> */
[----:B------:R-:W2:Y:S01]  /*9fc0*/  MUFU.EX2 R11, R11 ;  /* 0x0000000b000b7308 */ /* 0x000ea20000000800 */
[----:B-1----:R-:W-:-:S01]  /*9fd0*/  FFMA.FTZ R4, R7, R4, R84 ;  /* 0x0000000407047223 */ /* 0x002fc20000010054 */
[--C-:B------:R-:W-:Y:S01]  /*9fe0*/  FFMA.FTZ R23, R115, UR17, -R121.reuse ;  /* 0x0000001173177c23 */ /* 0x100fe20008010879 */
        /* <DEDUP_REMOVED lines=15> */
[--C-:B------:R-:W-:Y:S01]  /*a0e0*/  FFMA.FTZ R85, R91, UR17, -R121.reuse ;  /* 0x000000115b557c23 */ /* 0x100fe20008010879 */
[----:B------:R-:W-:-:S01]  /*a0f0*/  FFMA.FTZ R91, R95, UR17, -R121 ;  /* 0x000000115f5b7c23 */ /* 0x000fc20008010879 */
[----:B------:R-:W-:Y:S01]  /*a100*/  FFMA.FTZ R95, R103, UR17, -R121 ;  /* 0x00000011675f7c23 */ /* 0x000fe20008010879 */
[----:B------:R-:W-:-:S01]  /*a110*/  FFMA.FTZ R60, R96, UR17, -R132 ;  /* 0x00000011603c7c23 */ /* 0x000fc20008010884 */
[--C-:B------:R-:W-:Y:S01]  /*a120*/  FFMA.FTZ R74, R74, UR17, -R121.reuse ;  /* 0x000000114a4a7c23 */ /* 0x100fe20008010879 */
        /* <DEDUP_REMOVED lines=12> */
[----:B------:R-:W-:-:S05]  /*a1f0*/  FFMA.FTZ R70, R70, UR17, -R121 ;  /* 0x0000001146467c23 */ /* 0x000fca0008010879 */
        /* <DEDUP_REMOVED lines=158> */
.L_x_1899:
        /* <DEDUP_REMOVED lines=81> */
[----:B------:R-:W-:Y:S01]  /*b0f0*/  F2FP.SATFINITE.E4M3.F32.PACK_AB_MERGE_C R139, R61, R58, R62 ;  /* 0x0000003a3d8b723e */ /* 0x000fe2000480703e */
[----:B------:R-:W-:Y:S06]  /*b100*/  @P1 BRA `(.L_x_1900) ;  /* 0xffffffd000f81947 */ /* 0x000fec000383ffff */
.L_x_1889:
[----:B------:R-:W-:Y:S06]  /*b110*/  BAR.ARV 0x8, 0x200 ;  /* 0x0208000000007b1d */ /* 0x000fec0000002000 */
[----:B------:R-:W-:Y:S05]  /*b120*/  @!P0 BRA `(.L_x_1901) ;  /* 0x0000000000048947 */ /* 0x000fea0003800000 */
[----:B------:R-:W-:Y:S01]  /*b130*/  BPT.TRAP 0x1 ;  /* 0x000000040000795c */ /* 0x000fe20000300000 */
.L_x_1901:
[----:B------:R-:W-:Y:S01]  /*b140*/  ULEA UR16, UR11, UR46, 0x3 ;  /* 0x0000002e0b107291 */ /* 0x000fe2000f8e183f */
[----:B------:R-:W-:-:S05]  /*b150*/  IMAD.U32 R0, RZ, RZ, UR10 ;  /* 0x0000000aff007e24 */ /* 0x000fca000f8e00ff */
[----:B------:R-:W-:-:S04]  /*b160*/  SHF.L.U32 R0, R0, 0x1f, RZ ;  /* 0x0000001f00007819 */ /* 0x000fc800000006ff */
[----:B------:R0:W1:Y:S01]  /*b170*/  SYNCS.PHASECHK.TRANS64.TRYWAIT P1, [UR16+0x12450], R0 ;  /* 0x01245000ff0075a7 */ /* 0x0000620008020150 */
[----:B------:R-:W-:Y:S05]  /*b180*/  @!P0 BRA `(.L_x_1902) ;  /* 0x0000000000048947 */ /* 0x000fea0003800000 */
[----:B------:R-:W-:Y:S01]  /*b190*/  BPT.TRAP 0x1 ;  /* 0x000000040000795c */ /* 0x000fe20000300000 */
.L_x_1902:
[----:B-1----:R-:W-:Y:S05]  /*b1a0*/  @P1 BRA `(.L_x_1903) ;  /* 0x0000000000081947 */ /* 0x002fea0003800000 */
[----:B------:R-:W1:Y:S02]  /*b1b0*/  SYNCS.PHASECHK.TRANS64.TRYWAIT P1, [UR16+0x12450], R0 ;  /* 0x01245000ff0075a7 */ /* 0x000e640008020150 */
[----:B-1----:R-:W-:Y:S05]  /*b1c0*/  @!P1 BRA `(.L_x_1904) ;  /* 0x00000068007c9947 */ /* 0x002fea0003800000 */
.L_x_1903:
[----:B------:R-:W-:Y:S01]  /*b1d0*/  UIADD3 UR46, UR46, 0x200, URZ ;  /* 0x000002002e2e7890 */ /* 0x000fe2000fffe03f */
[----:B------:R-:W-:Y:S01]  /*b1e0*/  WARPGROUP.ARRIVE ;  /* 0x00000000000079c5 */ /* 0x000fe20000000000 */
[----:B------:R-:W-:Y:S01]  /*b1f0*/  ULDC.64 UR12, c[0x0][0x9a0] ;  /* 0x00026800000c7ab9 */ /* 0x000fe20000000a00 */
[----:B------:R-:W-:Y:S01]  /*b200*/  MOV R8, 0x3f800000 ;  /* 0x3f80000000087802 */ /* 0x000fe20000000f00 */
[----:B------:R-:W-:Y:S02]  /*b210*/  USHF.R.U32.HI UR46, URZ, 0x4, UR46 ;  /* 0x000000043f2e7899 */ /* 0x000fe4000801162e */
[----:B------:R-:W-:Y:S02]  /*b220*/  UISETP.NE.U32.AND UP0, UPT, UR12, URZ, UPT ;  /* 0x0000003f0c00728c */ /* 0x000fe4000bf05070 */
[----:B------:R-:W-:Y:S02]  /*b230*/  ULOP3.LUT UR46, UR46, 0x3fff, URZ, 0xc0, !UPT ;  /* 0x00003fff2e2e7892 */ /* 0x000fe4000f8ec03f */
[----:B------:R-:W-:-:S02]  /*b240*/  UISETP.NE.AND.EX UP0, UPT, UR13, URZ, UPT, UP0 ;  /* 0x0000003f0d00728c */ /* 0x000fc4000bf05300 */
[----:B------:R-:W-:-:S04]  /*b250*/  ULOP3.LUT UR8, UR46, 0x10000, URZ, 0xfc, !UPT ;  /* 0x000100002e087892 */ /* 0x000fc8000f8efc3f */
[----:B------:R-:W-:Y:S01]  /*b260*/  UIMAD UR8, UR11, 0x280, UR8 ;  /* 0x000002800b0878a4 */ /* 0x000fe2000f8e0208 */
[----:B------:R-:W-:Y:S02]  /*b270*/  PLOP3.LUT P1, PT, PT, PT, UP0, 0x80, 0x0 ;  /* 0x000000000000781c */ /* 0x000fe40003f2f008 */
[----:B------:R-:W-:Y:S02]  /*b280*/  UMOV UR11, 0xc0000010 ;  /* 0xc0000010000b7882 */ /* 0x000fe40000000000 */
[----:B------:R-:W-:Y:S01]  /*b290*/  @UP0 ULDC.64 UR14, c[0x0][0x9c8] ;  /* 0x00027200000e0ab9 */ /* 0x000fe20000000a00 */
[----:B------:R-:W-:Y:S01]  /*b2a0*/  @UP0 USHF.R.S32.HI UR7, URZ, 0x1f, UR43 ;  /* 0x0000001f3f070899 */ /* 0x000fe2000801142b */
[----:B------:R-:W-:Y:S01]  /*b2b0*/  UMOV UR10, UR8 ;  /* 0x00000008000a7c82 */ /* 0x000fe20008000000 */
[----:B------:R-:W-:Y:S01]  /*b2c0*/  @UP0 UIMAD UR6, UR40, UR14, URZ ;  /* 0x0000000e280602a4 */ /* 0x000fe2000f8e023f */
[----:B------:R-:W-:Y:S01]  /*b2d0*/  QGMMA.64x64x32.F32.E4M3.E4M3 R24, R152, gdesc[UR8], R24, gsb0 ;  /* 0x00e0000898187df3 */ /* 0x000fe20008000818 */
[----:B------:R-:W-:-:S02]  /*b2e0*/  @UP0 UIMAD.WIDE.U32 UR4, UR44, UR14, URZ ;  /* 0x0000000e2c0402a5 */ /* 0x000fc4000f8e003f */
[----:B------:R-:W-:-:S03]  /*b2f0*/  @UP0 UIMAD UR6, UR44, UR15, UR6 ;  /* 0x0000000f2c0602a4 */ /* 0x000fc6000f8e0206 */
[----:B------:R-:W-:Y:S01]  /*b300*/  @UP0 ULDC.64 UR14, c[0x0][0x9d0] ;  /* 0x00027400000e0ab9 */ /* 0x000fe20000000a00 */
[----:B------:R-:W-:Y:S02]  /*b310*/  @UP0 UIADD3 UR5, UR5, UR6, URZ ;  /* 0x0000000605050290 */ /* 0x000fe4000fffe03f */
[----:B------:R-:W-:Y:S02]  /*b320*/  @UP0 UIMAD UR7, UR7, UR14, URZ ;  /* 0x0000000e070702a4 */ /* 0x000fe4000f8e023f */
[----:B------:R-:W-:Y:S02]  /*b330*/  @UP0 UIMAD.WIDE.U32 UR4, UR43, UR14, UR4 ;  /* 0x0000000e2b0402a5 */ /* 0x000fe4000f8e0004 */
[----:B------:R-:W-:Y:S02]  /*b340*/  @UP0 UIMAD UR7, UR43, UR15, UR7 ;  /* 0x0000000f2b0702a4 */ /* 0x000fe4000f8e0207 */
[----:B------:R-:W-:Y:S02]  /*b350*/  @UP0 ULEA UR6, UP1, UR4, UR12, 0x2 ;  /* 0x0000000c04060291 */ /* 0x000fe4000f82103f */
[----:B------:R-:W-:-:S04]  /*b360*/  @UP0 UIADD3 UR5, UR5, UR7, URZ ;  /* 0x0000000705050290 */ /* 0x000fc8000fffe03f */
[----:B------:R-:W-:Y:S01]  /*b370*/  @UP0 ULEA.HI.X UR7, UR4, UR13, UR5, 0x2, UP1 ;  /* 0x0000000d04070291 */ /* 0x000fe200088f1405 */
[----:B------:R-:W-:-:S05]  /*b380*/  IMAD.U32 R6, RZ, RZ, UR6 ;  /* 0x00000006ff067e24 */ /* 0x000fca000f8e00ff */
[----:B-1----:R-:W-:Y:S01]  /*b390*/  IMAD.U32 R7, RZ, RZ, UR7 ;  /* 0x00000007ff077e24 */ /* 0x002fe2000f8e00ff */
        /* <DEDUP_REMOVED lines=17> */
[----:B------:R-:W3:Y:S01]  /*b4b0*/  SHFL.BFLY PT, R9, R4, 0x2, 0x1f ;  /* 0x0c401f0004097f89 */ /* 0x000ee200000e0000 */
[----:B------:R-:W-:Y:S02]  /*b4c0*/  WARPGROUP.DEPBAR.LE gsb0, 0x0 ;  /* 0x00008000000079c5 */ /* 0x000fe40000010000 */
[----:B------:R-:W-:-:S06]  /*b4d0*/  WARPGROUP.ARRIVE ;  /* 0x00000000000079c5 */ /* 0x000fcc0000000000 */
[----:B------:R-:W-:Y:S01]  /*b4e0*/  QGMMA.64x64x32.F32.E4M3.E4M3 R24, R140, gdesc[UR4], R24, gsb0 ;  /* 0x00e000048c187df3 */ /* 0x000fe20008000818 */
[----:B0-----:R-:W-:Y:S01]  /*b4f0*/  FADD.FTZ R0, R0, R5 ;  /* 0x0000000500007221 */ /* 0x001fe20000010000 */
[----:B------:R-:W-:Y:S01]  /*b500*/  UIADD3 UR8, UR8, 0x200, URZ ;  /* 0x0000020008087890 */ /* 0x000fe2000fffe03f */
[----:B---3--:R-:W-:Y:S01]  /*b510*/  FADD.FTZ R9, R9, R4 ;  /* 0x0000000409097221 */ /* 0x008fe20000010000 */
[----:B------:R-:W-:Y:S02]  /*b520*/  UMOV UR7, 0xc0000010 ;  /* 0xc000001000077882 */ /* 0x000fe40000000000 */
[----:B-1----:R-:W0:Y:S03]  /*b530*/  SHFL.BFLY PT, R7, R0, 0x1, 0x1f ;  /* 0x0c201f0000077f89 */ /* 0x002e2600000e0000 */
[----:B------:R-:W-:Y:S01]  /*b540*/  UMOV UR6, UR8 ;  /* 0x0000000800067c82 */ /* 0x000fe20008000000 */
[----:B------:R-:W1:Y:S01]  /*b550*/  SHFL.BFLY PT, R6, R9, 0x1, 0x1f ;  /* 0x0c201f0009067f89 */ /* 0x000e6200000e0000 */
[----:B------:R-:W-:-:S02]  /*b560*/  IMAD.MOV.U32 R5, RZ, RZ, RZ ;  /* 0x000000ffff057224 */ /* 0x000fc400078e00ff */
[----:B0-----:R-:W-:Y:S01]  /*b570*/  FADD.FTZ R7, R0, R7 ;  /* 0x0000000700077221 */ /* 0x001fe20000010000 */
[----:B-1----:R-:W-:-:S04]  /*b580*/  FADD.FTZ R11, R9, R6 ;  /* 0x00000006090b7221 */ /* 0x002fc80000010000 */
        /* <DEDUP_REMOVED lines=14> */
[----:B------:R-:W-:Y:S01]  /*b670*/  MOV R14, UR17 ;  /* 0x00000011000e7c02 */ /* 0x000fe20008000f00 */
[----:B------:R-:W-:-:S02]  /*b680*/  IMAD.U32 R15, RZ, RZ, UR17 ;  /* 0x00000011ff0f7e24 */ /* 0x000fc4000f8e00ff */
[----:B0-----:R-:W-:Y:S02]  /*b690*/  @P2 FMUL.FTZ R6, R6, 0.69314718246459960938 ;  /* 0x3f31721806062820 */ /* 0x001fe40000410000 */
        /* <DEDUP_REMOVED lines=12> */
.L_x_1905:
        /* <DEDUP_REMOVED lines=36> */
.L_x_1869:
        /* <DEDUP_REMOVED lines=22> */
[----:B0-----:R-:W-:Y:S01]  /*bb00*/  LEA.HI R2, R5, R6, RZ, 0x7 ;  /* 0x0000000605027211 */ /* 0x001fe200078f38ff */
[----:B------:R-:W-:Y:S01]  /*bb10*/  UIMAD UR9, UR43, UR9, UR6 ;  /* 0x000000092b0972a4 */ /* 0x000fe2000f8e0206 */
[----:B------:R-:W-:Y:S01]  /*bb20*/  SEL R89, R29, R28, P0 ;  /* 0x0000001c1d597207 */ /* 0x000fe20000000000 */
[----:B------:R-:W0:Y:S01]  /*bb30*/  S2UR UR4, SR_CTAID.Y ;  /* 0x00000000000479c3 */ /* 0x000e220000002600 */
[----:B------:R-:W-:Y:S01]  /*bb40*/  LOP3.LUT R3, R2, 0xffffff80, RZ, 0xc0, !PT ;  /* 0xffffff8002037812 */ /* 0x000fe200078ec0ff */
[----:B------:R-:W-:Y:S01]  /*bb50*/  UIADD3 UR9, UR5, UR9, URZ ;  /* 0x0000000905097290 */ /* 0x000fe2000fffe03f */
[----:B------:R-:W-:Y:S01]  /*bb60*/  LEA.HI R16, R5, R6, RZ, 0x2 ;  /* 0x0000000605107211 */ /* 0x000fe200078f10ff */
[----:B------:R-:W-:Y:S01]  /*bb70*/  IMAD.U32 R21, RZ, RZ, UR5 ;  /* 0x00000005ff157e24 */ /* 0x000fe2000f8e00ff */
[----:B------:R-:W-:Y:S01]  /*bb80*/  SEL R77, R44, R45, P0 ;  /* 0x0000002d2c4d7207 */ /* 0x000fe20000000000 */
[----:B------:R-:W-:Y:S01]  /*bb90*/  IMAD.IADD R12, R6, 0x1, -R3 ;  /* 0x00000001060c7824 */ /* 0x000fe200078e0a03 */
[----:B------:R-:W-:Y:S01]  /*bba0*/  LOP3.LUT R19, R16, 0xfffffffc, RZ, 0xc0, !PT ;  /* 0xfffffffc10137812 */ /* 0x000fe200078ec0ff */
[----:B------:R-:W1:Y:S01]  /*bbb0*/  LDC R29, c[0x0][0xbe8] ;  /* 0x0002fa00ff1d7b82 */ /* 0x000e620000000800 */
[----:B------:R-:W-:Y:S01]  /*bbc0*/  SEL R73, R45, R44, P0 ;  /* 0x0000002c2d497207 */ /* 0x000fe20000000000 */
[----:B------:R-:W-:Y:S01]  /*bbd0*/  UIMAD.WIDE.U32 UR6, UR43, UR10, URZ ;  /* 0x0000000a2b0672a5 */ /* 0x000fe2000f8e003f */
[----:B------:R-:W-:Y:S01]  /*bbe0*/  SHF.R.S32.HI R11, RZ, 0x1f, R12 ;  /* 0x0000001fff0b7819 */ /* 0x000fe2000001140c */
[----:B------:R-:W-:Y:S01]  /*bbf0*/  IMAD.IADD R16, R6, 0x1, -R19 ;  /* 0x0000000106107824 */ /* 0x000fe200078e0a13 */
[----:B------:R-:W3:Y:S01]  /*bc00*/  S2R R44, SR_CTAID.X ;  /* 0x00000000002c7919 */ /* 0x000ee20000002500 */
[----:B------:R-:W-:Y:S01]  /*bc10*/  SEL R75, R40, R41, P0 ;  /* 0x00000029284b7207 */ /* 0x000fe20000000000 */
[----:B------:R-:W-:Y:S01]  /*bc20*/  UIMAD UR8, UR43, UR11, UR8 ;  /* 0x0000000b2b0872a4 */ /* 0x000fe2000f8e0208 */
[----:B------:R-:W-:-:S02]  /*bc30*/  LEA.HI R14, R11, R12, RZ, 0x2 ;  /* 0x0000000c0b0e7211 */ /* 0x000fc400078f10ff */
[----:B------:R-:W-:Y:S01]  /*bc40*/  LEA.HI R11, R11, R12, RZ, 0x5 ;  /* 0x0000000c0b0b7211 */ /* 0x000fe200078f28ff */
[----:B------:R-:W-:Y:S01]  /*bc50*/  UIADD3 UR8, UR7, UR8, URZ ;  /* 0x0000000807087290 */ /* 0x000fe2000fffe03f */
[--C-:B------:R-:W-:Y:S02]  /*bc60*/  SHF.R.S32.HI R10, RZ, 0x2, R14.reuse ;  /* 0x00000002ff0a7819 */ /* 0x100fe4000001140e */
[----:B------:R-:W-:Y:S02]  /*bc70*/  SHF.R.S32.HI R3, RZ, 0x1f, R14 ;  /* 0x0000001fff037819 */ /* 0x000fe4000001140e */
[----:B------:R-:W-:Y:S02]  /*bc80*/  SHF.R.S32.HI R11, RZ, 0x5, R11 ;  /* 0x00000005ff0b7819 */ /* 0x000fe4000001140b */
[----:B------:R-:W-:Y:S02]  /*bc90*/  LEA.HI R7, R3, R10, RZ, 0x3 ;  /* 0x0000000a03077211 */ /* 0x000fe400078f18ff */
[----:B------:R-:W-:-:S02]  /*bca0*/  SHF.R.S32.HI R3, RZ, 0x7, R2 ;  /* 0x00000007ff037819 */ /* 0x000fc40000011402 */
[----:B------:R-:W-:Y:S02]  /*bcb0*/  LOP3.LUT R17, R7, 0xfffffff8, RZ, 0xc0, !PT ;  /* 0xfffffff807117812 */ /* 0x000fe400078ec0ff */
[----:B-1----:R-:W-:Y:S01]  /*bcc0*/  ISETP.NE.AND P2, PT, R29, 0x1, PT ;  /* 0x000000011d00780c */ /* 0x002fe20003f45270 */
[----:B------:R-:W-:Y:S01]  /*bcd0*/  IMAD.HI R7, R3, 0x55555556, RZ ;  /* 0x5555555603077827 */ /* 0x000fe200078e02ff */
[----:B------:R-:W-:Y:S02]  /*bce0*/  SEL R71, R41, R40, P0 ;  /* 0x0000002829477207 */ /* 0x000fe40000000000 */
[----:B------:R-:W-:Y:S01]  /*bcf0*/  SEL R69, R52, R53, P0 ;  /* 0x0000003534457207 */ /* 0x000fe20000000000 */
[----:B------:R-:W-:Y:S01]  /*bd00*/  IMAD.IADD R2, R10, 0x1, -R17 ;  /* 0x000000010a027824 */ /* 0x000fe200078e0a11 */
[----:B------:R-:W-:Y:S02]  /*bd10*/  LEA.HI R6, R7, R7, RZ, 0x1 ;  /* 0x0000000707067211 */ /* 0x000fe400078f08ff */
[----:B------:R-:W-:-:S02]  /*bd20*/  LEA.HI R10, R16, R16, RZ, 0x1 ;  /* 0x00000010100a7211 */ /* 0x000fc400078f08ff */
[----:B------:R-:W-:Y:S01]  /*bd30*/  LEA R2, R11, R2, 0x4 ;  /* 0x000000020b027211 */ /* 0x000fe200078e20ff */
[----:B------:R-:W-:Y:S01]  /*bd40*/  IMAD R3, R6, -0x3, R3 ;  /* 0xfffffffd06037824 */ /* 0x000fe200078e0203 */
[----:B------:R-:W-:Y:S01]  /*bd50*/  SEL R65, R53, R52, P0 ;  /* 0x0000003435417207 */ /* 0x000fe20000000000 */
[----:B------:R-:W1:Y:S01]  /*bd60*/  LDC.64 R6, c[0x0][0xbd8] ;  /* 0x0002f600ff067b82 */ /* 0x000e620000000a00 */
[----:B------:R-:W-:Y:S01]  /*bd70*/  LOP3.LUT R11, R10, 0x1ffffffe, RZ, 0xc0, !PT ;  /* 0x1ffffffe0a0b7812 */ /* 0x000fe200078ec0ff */
[----:B------:R-:W-:Y:S01]  /*bd80*/  IMAD R2, R3, 0x40, R2 ;  /* 0x0000004003027824 */ /* 0x000fe200078e0202 */
[----:B------:R-:W-:Y:S01]  /*bd90*/  SEL R41, R34, R35, P0 ;  /* 0x0000002322297207 */ /* 0x000fe20000000000 */
[----:B------:R-:W-:Y:S01]  /*bda0*/  IMAD.U32 R10, RZ, RZ, UR6 ;  /* 0x00000006ff0a7e24 */ /* 0x000fe2000f8e00ff */
[----:B------:R-:W-:Y:S01]  /*bdb0*/  SEL R53, R35, R34, P0 ;  /* 0x0000002223357207 */ /* 0x000fe20000000000 */
[----:B---3--:R-:W-:Y:S01]  /*bdc0*/  IMAD R28, R44, 0xc0, R2 ;  /* 0x000000c02c1c7824 */ /* 0x008fe200078e0202 */
[----:B------:R-:W-:Y:S01]  /*bdd0*/  SEL R91, R24, R25, P0 ;  /* 0x00000019185b7207 */ /* 0x000fe20000000000 */
[----:B------:R-:W3:Y:S01]  /*bde0*/  @P2 LDC R35, c[0x0][0xbec] ;  /* 0x0002fb00ff232b82 */ /* 0x000ee20000000800 */
[----:B------:R-:W-:-:S02]  /*bdf0*/  SEL R87, R25, R24, P0 ;  /* 0x0000001819577207 */ /* 0x000fc40000000000 */
[----:B------:R-:W-:Y:S02]  /*be00*/  SEL R67, R48, R49, P0 ;  /* 0x0000003130437207 */ /* 0x000fe40000000000 */
[----:B------:R-:W-:Y:S02]  /*be10*/  SEL R63, R49, R48, P0 ;  /* 0x00000030313f7207 */ /* 0x000fe40000000000 */
[----:B------:R-:W-:Y:S01]  /*be20*/  SEL R49, R26, R27, P0 ;  /* 0x0000001b1a317207 */ /* 0x000fe20000000000 */
[----:B------:R-:W4:Y:S01]  /*be30*/  @P2 LDC R52, c[0x0][0xbf0] ;  /* 0x0002fc00ff342b82 */ /* 0x000f220000000800 */
[----:B------:R-:W-:Y:S01]  /*be40*/  SEL R59, R27, R26, P0 ;  /* 0x0000001a1b3b7207 */ /* 0x000fe20000000000 */
[----:B------:R-:W-:Y:S01]  /*be50*/  IMAD.IADD R27, R16, 0x1, -R11 ;  /* 0x00000001101b7824 */ /* 0x000fe200078e0a0b */
[----:B------:R-:W-:Y:S01]  /*be60*/  SEL R15, R30, R31, P0 ;  /* 0x0000001f1e0f7207 */ /* 0x000fe20000000000 */
[----:B------:R-:W-:Y:S01]  /*be70*/  IMAD.U32 R11, RZ, RZ, UR7 ;  /* 0x00000007ff0b7e24 */ /* 0x000fe2000f8e00ff */
[----:B------:R-:W-:Y:S01]  /*be80*/  SEL R61, R31, R30, P0 ;  /* 0x0000001e1f3d7207 */ /* 0x000fe20000000000 */
[----:B------:R-:W-:Y:S01]  /*be90*/  IMAD R3, R27, 0x8, R2 ;  /* 0x000000081b037824 */ /* 0x000fe200078e0202 */
[----:B------:R-:W-:Y:S01]  /*bea0*/  LOP3.LUT R31, R14, 0x7ffffffc, RZ, 0xc0, !PT ;  /* 0x7ffffffc0e1f7812 */ /* 0x000fe200078ec0ff */
[----:B-1----:R-:W-:Y:S01]  /*beb0*/  IMAD R18, R6, UR40, RZ ;  /* 0x0000002806127c24 */ /* 0x002fe2000f8e02ff */
[----:B------:R-:W-:Y:S01]  /*bec0*/  SEL R83, R32, R33, P0 ;  /* 0x0000002120537207 */ /* 0x000fe20000000000 */
[----:B------:R-:W-:Y:S01]  /*bed0*/  IMAD R44, R44, 0xc0, R3 ;  /* 0x000000c02c2c7824 */ /* 0x000fe200078e0203 */
[----:B------:R-:W-:Y:S01]  /*bee0*/  SEL R79, R33, R32, P0 ;  /* 0x00000020214f7207 */ /* 0x000fe20000000000 */
[----:B------:R-:W-:Y:S01]  /*bef0*/  IMAD R7, R7, UR44, R18 ;  /* 0x0000002c07077c24 */ /* 0x000fe2000f8e0212 */
[----:B------:R-:W-:Y:S01]  /*bf00*/  SEL R13, R38, R39, P0 ;  /* 0x00000027260d7207 */ /* 0x000fe20000000000 */
[----:B------:R-:W-:Y:S01]  /*bf10*/  IMAD.U32 R11, RZ, RZ, UR8 ;  /* 0x00000008ff0b7e24 */ /* 0x000fe2000f8e00ff */
[----:B------:R-:W-:Y:S01]  /*bf20*/  SEL R57, R39, R38, P0 ;  /* 0x0000002627397207 */ /* 0x000fe20000000000 */
[----:B---3--:R-:W-:Y:S01]  /*bf30*/  @P2 IMAD.HI.U32 R35, R44, R35, RZ ;  /* 0x000000232c232227 */ /* 0x008fe200078e00ff */
[----:B------:R-:W-:Y:S01]  /*bf40*/  SEL R85, R36, R37, P0 ;  /* 0x0000002524557207 */ /* 0x000fe20000000000 */
[----:B------:R-:W-:Y:S01]  /*bf50*/  ULDC.64 UR6, c[0x0][0xb48] ;  /* 0x0002d20000067ab9 */ /* 0x000fe20000000a00 */
[----:B------:R-:W-:-:S02]  /*bf60*/  SEL R81, R37, R36, P0 ;  /* 0x0000002425517207 */ /* 0x000fc40000000000 */
[----:B------:R-:W-:Y:S02]  /*bf70*/  IADD3 R27, R12, -R31, RZ ;  /* 0x8000001f0c1b7210 */ /* 0x000fe40007ffe0ff */
[----:B------:R-:W-:Y:S02]  /*bf80*/  SEL R23, R54, R55, P0 ;  /* 0x0000003736177207 */ /* 0x000fe40000000000 */
[----:B------:R-:W-:Y:S02]  /*bf90*/  SEL R17, R55, R54, P0 ;  /* 0x0000003637117207 */ /* 0x000fe40000000000 */
[----:B------:R-:W1:Y:S01]  /*bfa0*/  LDC.64 R54, c[0x0][0xb40] ;  /* 0x0002d000ff367b82 */ /* 0x000e620000000a00 */
[----:B------:R-:W-:Y:S02]  /*bfb0*/  SEL R5, R46, R47, P0 ;  /* 0x0000002f2e057207 */ /* 0x000fe40000000000 */
[----:B------:R-:W-:Y:S02]  /*bfc0*/  SEL R47, R47, R46, P0 ;  /* 0x0000002e2f2f7207 */ /* 0x000fe40000000000 */
[----:B------:R-:W-:Y:S01]  /*bfd0*/  MOV R21, UR9 ;  /* 0x0000000900157c02 */ /* 0x000fe20008000f00 */
[----:B------:R-:W-:Y:S01]  /*bfe0*/  ULDC.64 UR8, c[0x0][0xb28] ;  /* 0x0002ca0000087ab9 */ /* 0x000fe20000000a00 */
[----:B------:R-:W-:Y:S01]  /*bff0*/  SEL R25, R42, R43, P0 ;  /* 0x0000002b2a197207 */ /* 0x000fe20000000000 */
[----:B------:R-:W3:Y:S01]  /*c000*/  @P2 LDC R46, c[0x0][0xbf0] ;  /* 0x0002fc00ff2e2b82 */ /* 0x000ee20000000800 */
[----:B------:R-:W-:Y:S01]  /*c010*/  SEL R19, R50, R51, P0 ;  /* 0x0000003332137207 */ /* 0x000fe20000000000 */
[----:B------:R-:W-:Y:S01]  /*c020*/  IMAD.WIDE.U32 R20, R6, UR44, R20 ;  /* 0x0000002c06147c25 */ /* 0x000fe2000f8e0014 */
[----:B------:R-:W-:-:S02]  /*c030*/  SEL R45, R43, R42, P0 ;  /* 0x0000002a2b2d7207 */ /* 0x000fc40000000000 */
[----:B------:R-:W-:Y:S01]  /*c040*/  LOP3.LUT P1, RZ, R12, 0x3, RZ, 0xc0, !PT ;  /* 0x000000030cff7812 */ /* 0x000fe2000782c0ff */
[----:B------:R-:W-:Y:S01]  /*c050*/  IMAD.IADD R21, R21, 0x1, R7 ;  /* 0x0000000115157824 */ /* 0x000fe200078e0207 */
[----:B------:R-:W-:Y:S01]  /*c060*/  SEL R37, R51, R50, P0 ;  /* 0x0000003233257207 */ /* 0x000fe20000000000 */
[----:B-1----:R-:W-:Y:S01]  /*c070*/  IMAD.WIDE.U32 R10, R54, UR44, R10 ;  /* 0x0000002c360a7c25 */ /* 0x002fe2000f8e000a */
[----:B--2---:R-:W-:Y:S01]  /*c080*/  LOP3.LUT R34, R8, 0x2, RZ, 0x3c, !PT ;  /* 0x0000000208227812 */ /* 0x004fe200078e3cff */
[----:B------:R-:W-:Y:S04]  /*c090*/  SHFL.IDX PT, R33, R91, R8, 0x1c1f ;  /* 0x001c1f085b217589 */ /* 0x000fe800000e0000 */
[----:B------:R-:W1:Y:S04]  /*c0a0*/  SHFL.IDX PT, R38, R87, R34, 0x1c1f ;  /* 0x001c1f2257267589 */ /* 0x000e6800000e0000 */
[----:B------:R-:W-:Y:S04]  /*c0b0*/  SHFL.IDX PT, R9, R9, R8, 0x1c1f ;  /* 0x001c1f0809097589 */ /* 0x000fe800000e0000 */
[----:B------:R-:W2:Y:S04]  /*c0c0*/  SHFL.IDX PT, R36, R89, R34, 0x1c1f ;  /* 0x001c1f2259247589 */ /* 0x000ea800000e0000 */
[----:B------:R5:W-:Y:S04]  /*c0d0*/  SHFL.IDX PT, R31, R67, R8, 0x1c1f ;  /* 0x001c1f08431f7589 */ /* 0x000be800000e0000 */
[----:B------:R0:W-:Y:S04]  /*c0e0*/  SHFL.IDX PT, R30, R69, R8, 0x1c1f ;  /* 0x001c1f08451e7589 */ /* 0x0001e800000e0000 */
[----:B------:R-:W-:Y:S01]  /*c0f0*/  SHFL.IDX PT, R40, R83, R8, 0x1c1f ;  /* 0x001c1f0853287589 */ /* 0x000fe200000e0000 */
[----:B-----5:R-:W5:Y:S03]  /*c100*/  LDC R67, c[0x0][0xc50] ;  /* 0x00031400ff437b82 */ /* 0x020f660000000800 */
[----:B------:R-:W-:Y:S01]  /*c110*/  SHFL.IDX PT, R39, R85, R8, 0x1c1f ;  /* 0x001c1f0855277589 */ /* 0x000fe200000e0000 */
[----:B-1----:R-:W-:-:S03]  /*c120*/  SEL R6, R33, R38, P0 ;  /* 0x0000002621067207 */ /* 0x002fc60000000000 */
[----:B------:R-:W-:Y:S01]  /*c130*/  SHFL.IDX PT, R43, R75, R8, 0x1c1f ;  /* 0x001c1f084b2b7589 */ /* 0x000fe200000e0000 */
[----:B0-----:R-:W0:Y:S03]  /*c140*/  @P2 LDC R69, c[0x0][0xbec] ;  /* 0x0002fb00ff452b82 */ /* 0x001e260000000800 */
[----:B------:R-:W-:Y:S01]  /*c150*/  SHFL.IDX PT, R32, R77, R8, 0x1c1f ;  /* 0x001c1f084d207589 */ /* 0x000fe200000e0000 */
[----:B--2---:R-:W-:Y:S02]  /*c160*/  SEL R7, R9, R36, P0 ;  /* 0x0000002409077207 */ /* 0x004fe40000000000 */
[----:B------:R-:W-:Y:S01]  /*c170*/  SEL R9, R36, R9, P0 ;  /* 0x0000000924097207 */ /* 0x000fe20000000000 */
[----:B------:R-:W-:Y:S01]  /*c180*/  SHFL.IDX PT, R16, R49, R8, 0x1c1f ;  /* 0x001c1f0831107589 */ /* 0x000fe200000e0000 */
[----:B------:R-:W-:-:S03]  /*c190*/  IMAD R36, R54, UR40, RZ ;  /* 0x0000002836247c24 */ /* 0x000fc6000f8e02ff */
[----:B------:R-:W-:Y:S04]  /*c1a0*/  SHFL.IDX PT, R15, R15, R8, 0x1c1f ;  /* 0x001c1f080f0f7589 */ /* 0x000fe800000e0000 */
[----:B------:R-:W-:Y:S04]  /*c1b0*/  SHFL.IDX PT, R14, R41, R8, 0x1c1f ;  /* 0x001c1f08290e7589 */ /* 0x000fe800000e0000 */
[----:B------:R-:W-:Y:S04]  /*c1c0*/  SHFL.IDX PT, R13, R13, R8, 0x1c1f ;  /* 0x001c1f080d0d7589 */ /* 0x000fe800000e0000 */
[----:B------:R-:W-:Y:S01]  /*c1d0*/  SHFL.IDX PT, R12, R25, R8, 0x1c1f ;  /* 0x001c1f08190c7589 */ /* 0x000fe200000e0000 */
[----:B0-----:R-:W-:-:S03]  /*c1e0*/  @P2 IMAD.HI.U32 R69, R44, R69, RZ ;  /* 0x000000452c452227 */ /* 0x001fc600078e00ff */
[----:B------:R-:W-:Y:S04]  /*c1f0*/  SHFL.IDX PT, R5, R5, R8, 0x1c1f ;  /* 0x001c1f0805057589 */ /* 0x000fe800000e0000 */
        /* <DEDUP_REMOVED lines=9> */
[----:B-----5:R-:W-:Y:S01]  /*c290*/  IMAD R67, R67, R38, UR4 ;  /* 0x0000000443437e24 */ /* 0x020fe2000f8e0226 */
[----:B------:R-:W-:Y:S01]  /*c2a0*/  ULDC.64 UR4, c[0x0][0xbe0] ;  /* 0x0002f80000047ab9 */ /* 0x000fe20000000a00 */
[----:B------:R-:W-:Y:S01]  /*c2b0*/  IMAD R35, R55, UR44, R36 ;  /* 0x0000002c37237c24 */ /* 0x000fe2000f8e0224 */
[----:B------:R-:W0:Y:S02]  /*c2c0*/  SHFL.IDX PT, R48, R71, R34, 0x1c1f ;  /* 0x001c1f2247307589 */ /* 0x000e2400000e0000 */
[----:B------:R-:W-:Y:S02]  /*c2d0*/  SHF.R.S32.HI R38, RZ, 0x1f, R67 ;  /* 0x0000001fff267819 */ /* 0x000fe40000011443 */
[----:B------:R-:W-:Y:S01]  /*c2e0*/  IADD3 R35, R11, R35, RZ ;  /* 0x000000230b237210 */ /* 0x000fe20007ffe0ff */
[----:B------:R-:W-:Y:S02]  /*c2f0*/  SHFL.IDX PT, R51, R65, R34, 0x1c1f ;  /* 0x001c1f2241337589 */ /* 0x000fe400000e0000 */
[----:B------:R-:W-:-:S02]  /*c300*/  IMAD R11, R38, UR4, RZ ;  /* 0x00000004260b7c24 */ /* 0x000fc4000f8e02ff */
[----:B------:R-:W1:Y:S01]  /*c310*/  SHFL.IDX PT, R50, R63, R34, 0x1c1f ;  /* 0x001c1f223f327589 */ /* 0x000e6200000e0000 */
[----:B------:R-:W-:Y:S02]  /*c320*/  IMAD R38, R38, UR6, RZ ;  /* 0x0000000626267c24 */ /* 0x000fe4000f8e02ff */
[C---:B------:R-:W-:Y:S01]  /*c330*/  IMAD R36, R67.reuse, UR5, R11 ;  /* 0x0000000543247c24 */ /* 0x040fe2000f8e020b */
[----:B------:R-:W-:Y:S04]  /*c340*/  SHFL.IDX PT, R26, R61, R34, 0x1c1f ;  /* 0x001c1f223d1a7589 */ /* 0x000fe800000e0000 */
[----:B------:R-:W-:Y:S04]  /*c350*/  SHFL.IDX PT, R25, R59, R34, 0x1c1f ;  /* 0x001c1f223b197589 */ /* 0x000fe800000e0000 */
[----:B------:R-:W-:Y:S04]  /*c360*/  SHFL.IDX PT, R22, R57, R34, 0x1c1f ;  /* 0x001c1f2239167589 */ /* 0x000fe800000e0000 */
[----:B------:R-:W-:Y:S04]  /*c370*/  SHFL.IDX PT, R23, R53, R34, 0x1c1f ;  /* 0x001c1f2235177589 */ /* 0x000fe800000e0000 */
[----:B------:R-:W-:Y:S04]  /*c380*/  SHFL.IDX PT, R18, R47, R34, 0x1c1f ;  /* 0x001c1f222f127589 */ /* 0x000fe800000e0000 */
[----:B------:R2:W-:Y:S04]  /*c390*/  SHFL.IDX PT, R19, R45, R34, 0x1c1f ;  /* 0x001c1f222d137589 */ /* 0x0005e800000e0000 */
[----:B------:R-:W-:Y:S04]  /*c3a0*/  SHFL.IDX PT, R17, R17, R34, 0x1c1f ;  /* 0x001c1f2211117589 */ /* 0x000fe800000e0000 */
[----:B------:R3:W-:Y:S01]  /*c3b0*/  SHFL.IDX PT, R24, R37, R34, 0x1c1f ;  /* 0x001c1f2225187589 */ /* 0x0007e200000e0000 */
[----:B--2---:R-:W-:-:S02]  /*c3c0*/  IMAD R45, R67, UR7, R38 ;  /* 0x00000007432d7c24 */ /* 0x004fc4000f8e0226 */
[----:B---3--:R-:W-:Y:S02]  /*c3d0*/  IMAD.MOV.U32 R34, RZ, RZ, R10 ;  /* 0x000000ffff227224 */ /* 0x008fe400078e000a */
[----:B------:R-:W-:Y:S01]  /*c3e0*/  IMAD.WIDE.U32 R10, R67, UR4, R20 ;  /* 0x00000004430a7c25 */ /* 0x000fe2000f8e0014 */
[----:B------:R-:W-:-:S03]  /*c3f0*/  ULDC.64 UR4, c[0x0][0xb30] ;  /* 0x0002cc0000047ab9 */ /* 0x000fc60000000a00 */
[----:B------:R-:W-:Y:S01]  /*c400*/  IMAD.MOV.U32 R37, RZ, RZ, R44 ;  /* 0x000000ffff257224 */ /* 0x000fe200078e002c */
[----:B----4-:R-:W-:Y:S01]  /*c410*/  @P2 SHF.R.U32.HI R37, RZ, R52, R69 ;  /* 0x00000034ff252219 */ /* 0x010fe20000011645 */
[----:B------:R-:W-:Y:S01]  /*c420*/  IMAD.WIDE.U32 R20, R67, UR6, R34 ;  /* 0x0000000643147c25 */ /* 0x000fe2000f8e0022 */
[----:B------:R-:W-:Y:S01]  /*c430*/  IADD3 R34, P2, R33, R10, RZ ;  /* 0x0000000a21227210 */ /* 0x000fe20007f5e0ff */
[----:B------:R-:W-:Y:S01]  /*c440*/  ULDC.64 UR6, c[0x0][0xbc8] ;  /* 0x0002f20000067ab9 */ /* 0x000fe20000000a00 */
[--C-:B------:R-:W-:Y:S01]  /*c450*/  SHF.R.S32.HI R10, RZ, 0x1f, R37.reuse ;  /* 0x0000001fff0a7819 */ /* 0x100fe20000011425 */
[----:B------:R-:W-:Y:S01]  /*c460*/  IMAD.MOV R38, RZ, RZ, -R37 ;  /* 0x000000ffff267224 */ /* 0x000fe200078e0a25 */
[--C-:B------:R-:W-:Y:S01]  /*c470*/  SHF.R.S32.HI R35, RZ, 0x1f, R33.reuse ;  /* 0x0000001fff237819 */ /* 0x100fe20000011421 */
[----:B------:R-:W-:Y:S02]  /*c480*/  IMAD.MOV R33, RZ, RZ, -R33 ;  /* 0x000000ffff217224 */ /* 0x000fe400078e0a21 */
[----:B------:R-:W-:Y:S01]  /*c490*/  IMAD R10, R10, UR4, RZ ;  /* 0x000000040a0a7c24 */ /* 0x000fe2000f8e02ff */
[----:B------:R-:W-:Y:S01]  /*c4a0*/  IADD3.X R35, R35, R11, R36, P2, !PT ;  /* 0x0000000b23237210 */ /* 0x000fe200017fe424 */
[----:B------:R-:W-:-:S02]  /*c4b0*/  IMAD.IADD R21, R21, 0x1, R45 ;  /* 0x0000000115157824 */ /* 0x000fc400078e022d */
[C-C-:B------:R-:W-:Y:S02]  /*c4c0*/  IMAD R33, R29.reuse, R33, R44.reuse ;  /* 0x000000211d217224 */ /* 0x140fe400078e022c */
        /* <DEDUP_REMOVED lines=8> */
[----:B------:R-:W-:Y:S01]  /*c550*/  IMAD.WIDE.U32 R34, R33, UR6, R34 ;  /* 0x0000000621227c25 */ /* 0x000fe2000f8e0022 */
[----:B------:R-:W-:-:S03]  /*c560*/  IADD3 R11, R11, R47, RZ ;  /* 0x0000002f0b0b7210 */ /* 0x000fc60007ffe0ff */
[----:B------:R-:W-:Y:S02]  /*c570*/  IMAD R20, R20, UR6, RZ ;  /* 0x0000000614147c24 */ /* 0x000fe4000f8e02ff */
[----:B------:R-:W-:Y:S02]  /*c580*/  IMAD R36, R21, UR8, RZ ;  /* 0x0000000815247c24 */ /* 0x000fe4000f8e02ff */
[----:B------:R-:W-:Y:S01]  /*c590*/  IMAD R21, R33, UR7, R20 ;  /* 0x0000000721157c24 */ /* 0x000fe2000f8e0214 */
[----:B------:R-:W-:Y:S01]  /*c5a0*/  ULDC.64 UR6, c[0x0][0xba8] ;  /* 0x0002ea0000067ab9 */ /* 0x000fe20000000a00 */
[----:B------:R-:W-:Y:S01]  /*c5b0*/  IMAD R33, R45, UR9, R36 ;  /* 0x000000092d217c24 */ /* 0x000fe2000f8e0224 */
[----:B------:R-:W-:Y:S01]  /*c5c0*/  SEL R20, R41, R40, P0 ;  /* 0x0000002829147207 */ /* 0x000fe20000000000 */
        /* <DEDUP_REMOVED lines=13> */
[----:B------:R-:W-:Y:S01]  /*c6a0*/  VIADD R52, R28, 0x8 ;  /* 0x000000081c347836 */ /* 0x000fe20000000000 */
[----:B------:R-:W-:Y:S01]  /*c6b0*/  LEA R54, P3, R36, UR8, 0x2 ;  /* 0x0000000824367c11 */ /* 0x000fe2000f8610ff */
[----:B------:R-:W-:Y:S01]  /*c6c0*/  UPRMT UR4, URZ, 0x654, UR4 ;  /* 0x000006543f047896 */ /* 0x000fe20008000004 */
[----:B------:R-:W0:Y:S01]  /*c6d0*/  SHFL.IDX PT, R35, R33, RZ, 0x1c1f ;  /* 0x001c1fff21237589 */ /* 0x000e2200000e0000 */
[----:B------:R-:W-:-:S02]  /*c6e0*/  ISETP.GE.OR P2, PT, R28, R53, P1 ;  /* 0x000000351c00720c */ /* 0x000fc40000f46670 */
[-C--:B------:R-:W-:Y:S01]  /*c6f0*/  ISETP.GE.OR P1, PT, R52, R53.reuse, P1 ;  /* 0x000000353400720c */ /* 0x080fe20000f26670 */
[----:B------:R-:W2:Y:S01]  /*c700*/  SHFL.IDX PT, R45, R33, 0x1, 0x1c1f ;  /* 0x003c1f00212d7f89 */ /* 0x000ea200000e0000 */
[----:B------:R-:W-:Y:S02]  /*c710*/  LEA.HI.X R55, R36, UR9, R11, 0x2, P3 ;  /* 0x0000000924377c11 */ /* 0x000fe400098f140b */
[----:B------:R-:W-:Y:S01]  /*c720*/  ISETP.GE.AND P3, PT, R28, R53, PT ;  /* 0x000000351c00720c */ /* 0x000fe20003f66270 */
[----:B------:R-:W-:Y:S01]  /*c730*/  SYNCS.ARRIVE.TRANS64.RED.A1T0 RZ, [UR4], RZ ;  /* 0x000000ffffff79a7 */ /* 0x000fe20008100404 */
[----:B------:R3:W4:Y:S01]  /*c740*/  SHFL.IDX PT, R46, R54, RZ, 0x1c1f ;  /* 0x001c1fff362e7589 */ /* 0x00072200000e0000 */
[----:B------:R-:W-:Y:S02]  /*c750*/  SEL R11, R39, R42, P0 ;  /* 0x0000002a270b7207 */ /* 0x000fe40000000000 */
[----:B------:R-:W-:Y:S01]  /*c760*/  SEL R21, R42, R39, P0 ;  /* 0x000000272a157207 */ /* 0x000fe20000000000 */
[----:B------:R3:W3:Y:S01]  /*c770*/  SHFL.IDX PT, R47, R55, RZ, 0x1c1f ;  /* 0x001c1fff372f7589 */ /* 0x0006e200000e0000 */
[----:B------:R-:W-:-:S02]  /*c780*/  SEL R36, R43, R48, P0 ;  /* 0x000000302b247207 */ /* 0x000fc40000000000 */
[----:B------:R-:W-:Y:S02]  /*c790*/  SEL R37, R32, R49, P0 ;  /* 0x0000003120257207 */ /* 0x000fe40000000000 */
[----:B------:R-:W-:Y:S01]  /*c7a0*/  SEL R39, R49, R32, P0 ;  /* 0x0000002031277207 */ /* 0x000fe20000000000 */
[----:B------:R-:W-:Y:S01]  /*c7b0*/  IMAD.SHL.U32 R49, R27, 0x2, RZ ;  /* 0x000000021b317824 */ /* 0x000fe200078e00ff */
[----:B-1----:R-:W-:Y:S02]  /*c7c0*/  SEL R40, R31, R50, P0 ;  /* 0x000000321f287207 */ /* 0x002fe40000000000 */
[----:B------:R-:W-:Y:S01]  /*c7d0*/  SEL R42, R50, R31, P0 ;  /* 0x0000001f322a7207 */ /* 0x000fe20000000000 */
[----:B0-----:R0:W-:Y:S01]  /*c7e0*/  @!P2 ST.E desc[UR50][R34.64], R4 ;  /* 0x000000042200a985 */ /* 0x0011e2000c101932 */
[----:B------:R-:W-:Y:S02]  /*c7f0*/  SEL R41, R30, R51, P0 ;  /* 0x000000331e297207 */ /* 0x000fe40000000000 */
[----:B------:R-:W-:Y:S01]  /*c800*/  SEL R43, R51, R30, P0 ;  /* 0x0000001e332b7207 */ /* 0x000fe20000000000 */
[----:B--2---:R0:W-:Y:S01]  /*c810*/  @!P1 ST.E desc[UR50][R44.64], R0 ;  /* 0x000000002c009985 */ /* 0x0041e2000c101932 */
[----:B------:R-:W-:Y:S05]  /*c820*/  @P3 BRA `(.L_x_1908) ;  /* 0x0000000000b83947 */ /* 0x000fea0003800000 */
[C---:B0-----:R-:W-:Y:S01]  /*c830*/  IADD3 R0, R49.reuse, 0x8, RZ ;  /* 0x0000000831007810 */ /* 0x041fe20007ffe0ff */
[----:B------:R-:W-:Y:S01]  /*c840*/  ULDC UR4, c[0x0][0xac8] ;  /* 0x0002b20000047ab9 */ /* 0x000fe20000000800 */
[C---:B------:R-:W-:Y:S01]  /*c850*/  VIADD R4, R49.reuse, 0x18 ;  /* 0x0000001831047836 */ /* 0x040fe20000000000 */
[C---:B------:R-:W-:Y:S01]  /*c860*/  ISETP.GE.AND P1, PT, R49.reuse, UR4, PT ;  /* 0x0000000431007c0c */ /* 0x040fe2000bf26270 */
[C---:B------:R-:W-:Y:S01]  /*c870*/  VIADD R27, R49.reuse, 0x20 ;  /* 0x00000020311b7836 */ /* 0x040fe20000000000 */
[----:B------:R-:W-:Y:S01]  /*c880*/  ISETP.GE.AND P2, PT, R0, UR4, PT ;  /* 0x0000000400007c0c */ /* 0x000fe2000bf46270 */
[C---:B------:R-:W-:Y:S01]  /*c890*/  VIADD R32, R49.reuse, 0x28 ;  /* 0x0000002831207836 */ /* 0x040fe20000000000 */
[C---:B------:R-:W-:Y:S01]  /*c8a0*/  IADD3 R33, R49.reuse, 0x30, RZ ;  /* 0x0000003031217810 */ /* 0x040fe20007ffe0ff */
[----:B------:R-:W-:Y:S01]  /*c8b0*/  VIADD R34, R49, 0x38 ;  /* 0x0000003831227836 */ /* 0x000fe20000000000 */
[----:B------:R-:W-:Y:S02]  /*c8c0*/  ISETP.GE.AND P3, PT, R27, UR4, PT ;  /* 0x000000041b007c0c */ /* 0x000fe4000bf66270 */
        /* <DEDUP_REMOVED lines=36> */
.L_x_1908:
[----:B------:R-:W-:Y:S05]  /*cb10*/  BSYNC B0 ;  /* 0x0000000000007941 */ /* 0x000fea0003800000 */
.L_x_1907:
        /* <DEDUP_REMOVED lines=56> */
[----:B------:R0:W-:Y:S04]  /*cea0*/  @!P3 ST.E.64 desc[UR50][R8.64], R14 ;  /* 0x0000000e0800b985 */ /* 0x0001e8000c101b32 */
[----:B------:R0:W-:Y:S01]  /*ceb0*/  @!P4 ST.E.64 desc[UR50][R2.64], R22 ;  /* 0x000000160200c985 */ /* 0x0001e2000c101b32 */
[----:B-1----:R-:W-:-:S04]  /*cec0*/  @!P5 IMAD.WIDE R4, R11, 0x4, R28 ;  /* 0x000000040b04d825 */ /* 0x002fc800078e021c */
[----:B------:R-:W-:Y:S01]  /*ced0*/  @!P6 IMAD.WIDE R10, R31, 0x4, R28 ;  /* 0x000000041f0ae825 */ /* 0x000fe200078e021c */
        /* <DEDUP_REMOVED lines=8> */
.L_x_1906:
        /* <DEDUP_REMOVED lines=8> */
[----:B-1----:R-:W-:-:S03]  /*cfe0*/  IMAD R3, R6, UR4, RZ ;  /* 0x0000000406037c24 */ /* 0x002fc6000f8e02ff */
[----:B------:R-:W-:-:S04]  /*cff0*/  IADD3 R0, R0, -0x80, RZ ;  /* 0xffffff8000007810 */ /* 0x000fc80007ffe0ff */
        /* <DEDUP_REMOVED lines=23> */
[----:B--2---:R-:W-:Y:S01]  /*d170*/  @P0 IMAD.HI.U32 R4, R0, R7, RZ ;  /* 0x0000000700040227 */ /* 0x004fe200078e00ff */
[----:B------:R-:W-:-:S04]  /*d180*/  IADD3 R7, RZ, -UR43, RZ ;  /* 0x8000002bff077c10 */ /* 0x000fc8000fffe0ff */
[----:B---3--:R-:W-:Y:S01]  /*d190*/  @P0 SHF.R.U32.HI R5, RZ, R9, R4 ;  /* 0x00000009ff050219 */ /* 0x008fe20000011604 */
[----:B-1----:R-:W-:-:S04]  /*d1a0*/  IMAD R9, R8, R7, UR7 ;  /* 0x0000000708097e24 */ /* 0x002fc8000f8e0207 */
        /* <DEDUP_REMOVED lines=21> */
.L_x_1865:
        /* <DEDUP_REMOVED lines=18> */
.L_x_1909:
[----:B------:R-:W-:Y:S01]  /*d420*/  ULDC UR41, c[0x0][0xc50] ;  /* 0x0003140000297ab9 */ /* 0x000fe20000000800 */
[----:B------:R-:W-:Y:S01]  /*d430*/  UMOV UR39, UR6 ;  /* 0x0000000600277c82 */ /* 0x000fe20008000000 */
[----:B------:R-:W-:-:S11]  /*d440*/  UISETP.NE.AND UP0, UPT, UR41, 0x1, UPT ;  /* 0x000000012900788c */ /* 0x000fd6000bf05270 */
[----:B------:R-:W-:Y:S01]  /*d450*/  @UP0 ULDC UR4, c[0x0][0xc54] ;  /* 0x0003150000040ab9 */ /* 0x000fe20000000800 */
[----:B------:R-:W-:Y:S01]  /*d460*/  @UP0 ULDC UR7, c[0x0][0xc58] ;  /* 0x0003160000070ab9 */ /* 0x000fe20000000800 */
[----:B------:R-:W-:-:S04]  /*d470*/  UIMAD.WIDE.U32 UR4, UR6, UR4, URZ ;  /* 0x00000004060472a5 */ /* 0x000fc8000f8e003f */
[----:B------:R-:W-:-:S12]  /*d480*/  @UP0 USHF.R.U32.HI UR39, URZ, UR7, UR5 ;  /* 0x000000073f270299 */ /* 0x000fd80008011605 */
.L_x_1910:
[----:B------:R-:W-:Y:S01]  /*d490*/  ISETP.GE.AND P0, PT, R25, RZ, PT ;  /* 0x000000ff1900720c */ /* 0x000fe20003f06270 */
[----:B------:R-:W-:Y:S01]  /*d4a0*/  UIADD3 UR4, -UR39, URZ, URZ ;  /* 0x0000003f27047290 */ /* 0x000fe2000fffe13f */
[----:B------:R-:W-:Y:S01]  /*d4b0*/  MOV R28, 0x1 ;  /* 0x00000001001c7802 */ /* 0x000fe20000000f00 */
[----:B------:R-:W-:Y:S02]  /*d4c0*/  IMAD.MOV.U32 R0, RZ, RZ, RZ ;  /* 0x000000ffff007224 */ /* 0x000fe400078e00ff */
[----:B------:R-:W-:Y:S01]  /*d4d0*/  UIMAD UR41, UR41, UR4, UR6 ;  /* 0x00000004292972a4 */ /* 0x000fe2000f8e0206 */
[----:B------:R-:W-:-:S07]  /*d4e0*/  IMAD.MOV.U32 R2, RZ, RZ, 0x1 ;  /* 0x00000001ff027424 */ /* 0x000fce00078e00ff */
[----:B------:R-:W-:Y:S05]  /*d4f0*/  @!P0 BRA `(.L_x_1911) ;  /* 0x0000004000488947 */ /* 0x000fea0003800000 */
[----:B------:R-:W0:Y:S01]  /*d500*/  LDC.64 R2, c[0x0][0xa28] ;  /* 0x00028a00ff027b82 */ /* 0x000e220000000a00 */
[----:B------:R-:W-:Y:S01]  /*d510*/  ULDC UR6, c[0x0][0x448] ;  /* 0x0001120000067ab9 */ /* 0x000fe20000000800 */
[----:B------:R-:W-:Y:S01]  /*d520*/  ULDC.64 UR4, c[0x0][0x418] ;  /* 0x0001060000047ab9 */ /* 0x000fe20000000a00 */
[----:B------:R-:W-:-:S05]  /*d530*/  IMAD.MOV.U32 R16, RZ, RZ, RZ ;  /* 0x000000ffff107224 */ /* 0x000fca00078e00ff */
[----:B------:R-:W1:Y:S01]  /*d540*/  S2UR UR46, SR_CTAID.X ;  /* 0x00000000002e79c3 */ /* 0x000e620000002500 */
[----:B------:R-:W-:Y:S02]  /*d550*/  UISETP.NE.AND UP1, UPT, UR6, 0x1, UPT ;  /* 0x000000010600788c */ /* 0x000fe4000bf25270 */
[----:B------:R-:W-:Y:S01]  /*d560*/  UISETP.NE.U32.AND UP0, UPT, UR4, URZ, UPT ;  /* 0x0000003f0400728c */ /* 0x000fe2000bf05070 */
[----:B------:R-:W-:Y:S02]  /*d570*/  UMOV UR6, 0xc0 ;  /* 0x000000c000067882 */ /* 0x000fe40000000000 */
[----:B------:R-:W-:Y:S01]  /*d580*/  ULDC UR4, c[0x0][0x424] ;  /* 0x0001090000047ab9 */ /* 0x000fe20000000800 */
[----:B------:R-:W-:Y:S01]  /*d590*/  UISETP.NE.AND.EX UP0, UPT, UR5, URZ, UPT, UP0 ;  /* 0x0000003f0500728c */ /* 0x000fe2000bf05300 */
[----:B------:R-:W-:Y:S01]  /*d5a0*/  ULDC UR7, c[0x0][0x2f0] ;  /* 0x0000bc0000077ab9 */ /* 0x000fe20000000800 */
[----:B------:R-:W-:Y:S02]  /*d5b0*/  ULDC UR8, c[0x0][0x288] ;  /* 0x0000a20000087ab9 */ /* 0x000fe40000000800 */
[----:B------:R-:W-:Y:S01]  /*d5c0*/  USEL UR36, UR4, 0x1, UP0 ;  /* 0x0000000104247887 */ /* 0x000fe20008000000 */
[----:B------:R-:W-:Y:S01]  /*d5d0*/  @UP1 ULDC UR5, c[0x0][0x44c] ;  /* 0x0001130000051ab9 */ /* 0x000fe20000000800 */
[----:B0-----:R-:W-:-:S04]  /*d5e0*/  ISETP.NE.U32.AND P0, PT, R2, RZ, PT ;  /* 0x000000ff0200720c */ /* 0x001fc80003f05070 */
[----:B------:R-:W-:Y:S01]  /*d5f0*/  ISETP.NE.AND.EX P0, PT, R3, RZ, PT, P0 ;  /* 0x000000ff0300720c */ /* 0x000fe20003f05300 */
[----:B-1----:R-:W-:Y:S02]  /*d600*/  UIMAD UR6, UR46, UR6, 0xbf ;  /* 0x000000bf2e0674a4 */ /* 0x002fe4000f8e0206 */
[----:B------:R-:W-:Y:S02]  /*d610*/  UIMAD UR36, UR36, UR7, URZ ;  /* 0x00000007242472a4 */ /* 0x000fe4000f8e023f */
[----:B------:R-:W-:Y:S01]  /*d620*/  UIMAD.WIDE.U32 UR4, UR6, UR5, URZ ;  /* 0x00000005060472a5 */ /* 0x000fe2000f8e003f */
[----:B------:R-:W-:-:S03]  /*d630*/  @UP1 ULDC UR7, c[0x0][0x450] ;  /* 0x0001140000071ab9 */ /* 0x000fc60000000800 */
[----:B------:R-:W-:-:S04]  /*d640*/  @UP1 USHF.R.U32.HI UR6, URZ, UR7, UR5 ;  /* 0x000000073f061299 */ /* 0x000fc80008011605 */
[----:B------:R-:W0:Y:S01]  /*d650*/  @P0 LDC.64 R2, c[0x0][0xa28] ;  /* 0x00028a00ff020b82 */ /* 0x000e220000000a00 */
[----:B------:R-:W-:Y:S02]  /*d660*/  UIADD3 UR5, UR36, 0xa0, -UR8 ;  /* 0x000000a024057890 */ /* 0x000fe4000fffe808 */
[----:B------:R-:W-:Y:S02]  /*d670*/  UIADD3 UR4, UR36, 0x9f, URZ ;  /* 0x0000009f24047890 */ /* 0x000fe4000fffe03f */
[----:B------:R-:W-:Y:S02]  /*d680*/  UIADD3 UR6, UR5, UR6, URZ ;  /* 0x0000000605067290 */ /* 0x000fe4000fffe03f */
[----:B------:R-:W-:Y:S02]  /*d690*/  UIMAD.WIDE UR4, UR4, 0x66666667, URZ ;  /* 0x66666667040478a5 */ /* 0x000fe4000f8e023f */
[----:B------:R-:W-:Y:S02]  /*d6a0*/  UIMAD.WIDE UR6, UR6, 0x66666667, URZ ;  /* 0x66666667060678a5 */ /* 0x000fe4000f8e023f */
[----:B------:R-:W-:-:S02]  /*d6b0*/  USHF.R.U32.HI UR40, URZ, 0x1f, UR5 ;  /* 0x0000001f3f287899 */ /* 0x000fc40008011605 */
[----:B------:R-:W-:Y:S02]  /*d6c0*/  USHF.R.U32.HI UR42, URZ, 0x1f, UR7 ;  /* 0x0000001f3f2a7899 */ /* 0x000fe40008011607 */
[----:B------:R-:W-:Y:S02]  /*d6d0*/  ULEA.HI.SX32 UR40, UR5, UR40, 0x1a ;  /* 0x0000002805287291 */ /* 0x000fe4000f8fd23f */
[----:B------:R-:W-:-:S04]  /*d6e0*/  ULEA.HI.SX32 UR42, UR7, UR42, 0x1a ;  /* 0x0000002a072a7291 */ /* 0x000fc8000f8fd23f */
[----:B------:R-:W-:Y:S02]  /*d6f0*/  UISETP.LT.AND UP0, UPT, UR40, UR42, UPT ;  /* 0x0000002a2800728c */ /* 0x000fe4000bf01270 */
[----:B------:R-:W-:Y:S01]  /*d700*/  UP2UR UR47, UPR, URZ, 0x2 ;  /* 0x000000023f2f7883 */ /* 0x000fe20008000000 */
[----:B0-----:R-:W-:Y:S01]  /*d710*/  @P0 IMAD.WIDE R2, R25, 0x4, R2 ;  /* 0x0000000419020825 */ /* 0x001fe200078e0202 */
[----:B------:R-:W-:-:S04]  /*d720*/  USEL UR11, UR40, UR42, UP0 ;  /* 0x0000002a280b7287 */ /* 0x000fc80008000000 */
[----:B------:R-:W-:Y:S01]  /*d730*/  UISETP.GE.AND UP1, UPT, UR11, 0x1, UPT ;  /* 0x000000010b00788c */ /* 0x000fe2000bf26270 */
[----:B------:R0:W5:Y:S01]  /*d740*/  @P0 LDG.E R16, desc[UR50][R2.64] ;  /* 0x0000003202100981 */ /* 0x000162000c1e1900 */
[----:B------:R-:W-:Y:S02]  /*d750*/  USHF.R.U32.HI UR9, URZ, 0x10, UR41 ;  /* 0x000000103f097899 */ /* 0x000fe40008011629 */
[----:B------:R-:W-:Y:S02]  /*d760*/  ULOP3.LUT UR41, UR41, 0xffff, URZ, 0xc0, !UPT ;  /* 0x0000ffff29297892 */ /* 0x000fe4000f8ec03f */
[----:B------:R-:W-:Y:S01]  /*d770*/  PLOP3.LUT P0, PT, PT, PT, UP1, 0x80, 0x0 ;  /* 0x000000000000781c */ /* 0x000fe20003f0f018 */
[----:B------:R-:W-:Y:S01]  /*d780*/  UISETP.NE.AND UP0, UPT, UR9, URZ, UPT ;  /* 0x0000003f0900728c */ /* 0x000fe2000bf05270 */
[----:B------:R-:W-:-:S10]  /*d790*/  UMOV UR38, URZ ;  /* 0x0000003f00267c82 */ /* 0x000fd40008000000 */
[----:B------:R-:W-:Y:S01]  /*d7a0*/  @!UP0 ULDC UR9, c[0x0][0x9f0] ;  /* 0x00027c0000098ab9 */ /* 0x000fe20000000800 */
[----:B0-----:R-:W-:Y:S05]  /*d7b0*/  @!P0 BRA `(.L_x_1912) ;  /* 0x0000000000788947 */ /* 0x001fea0003800000 */
[----:B------:R-:W-:Y:S01]  /*d7c0*/  IABS R0, UR9 ;  /* 0x0000000900007c13 */ /* 0x000fe20008000000 */
[----:B------:R-:W-:Y:S02]  /*d7d0*/  UIADD3 UR6, UR9, -0x1, UR11 ;  /* 0xffffffff09067890 */ /* 0x000fe4000fffe00b */
[----:B------:R-:W-:Y:S01]  /*d7e0*/  IABS R4, UR9 ;  /* 0x0000000900047c13 */ /* 0x000fe20008000000 */
[----:B------:R-:W-:Y:S01]  /*d7f0*/  UMOV UR4, URZ ;  /* 0x0000003f00047c82 */ /* 0x000fe20008000000 */
        /* <DEDUP_REMOVED lines=26> */
.L_x_1912:
[----:B------:R-:W-:Y:S02]  /*d9a0*/  UIMAD UR48, UR41, UR38, URZ ;  /* 0x00000026293072a4 */ /* 0x000fe4000f8e023f */
[----:B------:R-:W-:Y:S02]  /*d9b0*/  IMAD.U32 R3, RZ, RZ, UR38 ;  /* 0x00000026ff037e24 */ /* 0x000fe4000f8e00ff */
        /* <DEDUP_REMOVED lines=32> */
.L_x_1913:
[----:B------:R-:W-:-:S06]  /*dbc0*/  UIADD3 UR4, UR43, 0x5200, URZ ;  /* 0x000052002b047890 */ /* 0x000fcc000fffe03f */
[----:B------:R-:W-:-:S05]  /*dbd0*/  IMAD.U32 R18, RZ, RZ, UR4 ;  /* 0x00000004ff127e24 */ /* 0x000fca000f8e00ff */
[----:B------:R-:W-:-:S13]  /*dbe0*/  LOP3.LUT P0, RZ, R18, 0x1bf, RZ, 0xc0, !PT ;  /* 0x000001bf12ff7812 */ /* 0x000fda000780c0ff */
        /* <DEDUP_REMOVED lines=17> */
.L_x_1914:
        /* <DEDUP_REMOVED lines=19> */
[----:B0----5:R-:W-:Y:S05]  /*de30*/  CALL.ABS.NOINC R2 ;  /* 0x0000000002007343 */ /* 0x021fea0003c00000 */
.L_x_1915:
        /* <DEDUP_REMOVED lines=18> */
.L_x_1916:
        /* <DEDUP_REMOVED lines=13> */
.L_x_1969:
        /* <DEDUP_REMOVED lines=10> */
[C---:B------:R-:W-:Y:S02]  /*e0d0*/  ISETP.GE.AND P1, PT, R9.reuse, UR36, PT ;  /* 0x0000002409007c0c */ /* 0x040fe4000bf26270 */
[----:B------:R-:W-:Y:S01]  /*e0e0*/  IADD3 R9, R9, R16, RZ ;  /* 0x0000001009097210 */ /* 0x000fe20007ffe0ff */
[----:B0-----:R-:W0:Y:S01]  /*e0f0*/  @P3 LDC R2, c[0x0][0x434] ;  /* 0x00010d00ff023b82 */ /* 0x001e220000000800 */
[----:B------:R-:W-:-:S07]  /*e100*/  ISETP.GE.AND P0, PT, R15, UR36, PT ;  /* 0x000000240f007c0c */ /* 0x000fce000bf06270 */
[----:B------:R-:W2:Y:S01]  /*e110*/  @P3 LDC R3, c[0x0][0x438] ;  /* 0x00010e00ff033b82 */ /* 0x000ea20000000800 */
[----:B------:R-:W-:Y:S01]  /*e120*/  IMAD.MOV.U32 R11, RZ, RZ, R9 ;  /* 0x000000ffff0b7224 */ /* 0x000fe200078e0009 */
[----:B------:R-:W-:-:S06]  /*e130*/  ISETP.GT.U32.OR P0, PT, R19, 0x9f, P0 ;  /* 0x0000009f1300780c */ /* 0x000fcc0000704470 */
[----:B------:R-:W3:Y:S01]  /*e140*/  @P3 LDC R7, c[0x0][0x434] ;  /* 0x00010d00ff073b82 */ /* 0x000ee20000000800 */
[----:B------:R-:W-:-:S07]  /*e150*/  IADD3 R14, R15, R16, RZ ;  /* 0x000000100f0e7210 */ /* 0x000fce0007ffe0ff */
[----:B------:R-:W4:Y:S01]  /*e160*/  @P3 LDC R6, c[0x0][0x438] ;  /* 0x00010e00ff063b82 */ /* 0x000f220000000800 */
[----:B0-----:R-:W-:Y:S01]  /*e170*/  @P3 IMAD.HI.U32 R2, R9, R2, RZ ;  /* 0x0000000209023227 */ /* 0x001fe200078e00ff */
[----:B------:R-:W-:Y:S01]  /*e180*/  ULOP3.LUT UR4, UR45, 0x2, URZ, 0xfc, !UPT ;  /* 0x000000022d047892 */ /* 0x000fe2000f8efc3f */
[----:B------:R-:W-:Y:S01]  /*e190*/  @P3 LOP3.LUT R0, R0, 0x8, RZ, 0xfc, !PT ;  /* 0x0000000800003812 */ /* 0x000fe200078efcff */
[----:B------:R-:W-:Y:S01]  /*e1a0*/  STL [R1+0x4], R19 ;  /* 0x0000041301007387 */ /* 0x000fe20000100800 */
[----:B------:R-:W-:-:S03]  /*e1b0*/  IMAD.MOV.U32 R15, RZ, RZ, R14 ;  /* 0x000000ffff0f7224 */ /* 0x000fc600078e000e */
        /* <DEDUP_REMOVED lines=27> */
[----:B------:R-:W-:Y:S02]  /*e370*/  LOP3.LUT R3, R2, 0x180, RZ, 0xc0, !PT ;  /* 0x0000018002037812 */ /* 0x000fe400078ec0ff */
[----:B0-----:R-:W-:Y:S02]  /*e380*/  MOV R4, RZ ;  /* 0x000000ff00047202 */ /* 0x001fe40000000f00 */
[----:B------:R-:W-:Y:S01]  /*e390*/  LOP3.LUT R3, R3, 0x30, R12, 0xf8, !PT ;  /* 0x0000003003037812 */ /* 0x000fe200078ef80c */
[----:B------:R-:W-:-:S03]  /*e3a0*/  IMAD.SHL.U32 R12, R17, 0x8, RZ ;  /* 0x00000008110c7824 */ /* 0x000fc600078e00ff */
[----:B------:R0:W5:Y:S02]  /*e3b0*/  @!P0 LDG.E R4, desc[UR50][R6.64] ;  /* 0x0000003206048981 */ /* 0x000164000c1e1900 */
[----:B------:R-:W-:Y:S02]  /*e3c0*/  LOP3.LUT R3, R3, 0x30, R12, 0x78, !PT ;  /* 0x0000003003037812 */ /* 0x000fe400078e780c */
[----:B------:R-:W-:Y:S02]  /*e3d0*/  ISETP.GT.U32.AND P0, PT, R19, 0x9f, PT ;  /* 0x0000009f1300780c */ /* 0x000fe40003f04070 */
[----:B0-----:R-:W-:Y:S02]  /*e3e0*/  LOP3.LUT R6, R3, 0x640, R2, 0xf8, !PT ;  /* 0x0000064003067812 */ /* 0x001fe400078ef802 */
[----:B------:R-:W-:Y:S02]  /*e3f0*/  LOP3.LUT R2, R10, 0x80, RZ, 0xc0, !PT ;  /* 0x000000800a027812 */ /* 0x000fe400078ec0ff */
[----:B------:R-:W-:Y:S01]  /*e400*/  SHF.L.U32 R3, R18, 0x4, RZ ;  /* 0x0000000412037819 */ /* 0x000fe200000006ff */
[----:B------:R-:W-:Y:S01]  /*e410*/  IMAD.SHL.U32 R7, R17, 0x4, RZ ;  /* 0x0000000411077824 */ /* 0x000fe200078e00ff */
[----:B------:R-:W-:Y:S01]  /*e420*/  LOP3.LUT R2, R2, 0x10, R17, 0xf8, !PT ;  /* 0x0000001002027812 */ /* 0x000fe200078ef811 */
[----:B------:R0:W-:Y:S01]  /*e430*/  STL [R1+0x18], R6 ;  /* 0x0000180601007387 */ /* 0x0001e20000100800 */
[----:B------:R-:W-:-:S02]  /*e440*/  LOP3.LUT R3, R3, 0x600, RZ, 0xc0, !PT ;  /* 0x0000060003037812 */ /* 0x000fc400078ec0ff */
[----:B------:R-:W-:Y:S02]  /*e450*/  LOP3.LUT R0, R0, 0xfffffffd, RZ, 0xc0, !PT ;  /* 0xfffffffd00007812 */ /* 0x000fe400078ec0ff */
[----:B------:R-:W-:Y:S02]  /*e460*/  LOP3.LUT R2, R2, 0x10, R7, 0x78, !PT ;  /* 0x0000001002027812 */ /* 0x000fe400078e7807 */
[--C-:B------:R-:W-:Y:S01]  /*e470*/  LOP3.LUT R7, R3, 0x60, R10.reuse, 0xf8, !PT ;  /* 0x0000006003077812 */ /* 0x100fe200078ef80a */
[----:B0-----:R-:W-:Y:S01]  /*e480*/  IMAD.U32 R6, RZ, RZ, UR4 ;  /* 0x00000004ff067e24 */ /* 0x001fe2000f8e00ff */
[----:B------:R-:W-:Y:S02]  /*e490*/  @P0 LOP3.LUT R0, R0, 0x2, RZ, 0xfc, !PT ;  /* 0x0000000200000812 */ /* 0x000fe400078efcff */
        /* <DEDUP_REMOVED lines=10> */
[----:B------:R-:W-:Y:S01]  /*e540*/  IMAD R5, R21, R11, R14 ;  /* 0x0000000b15057224 */ /* 0x000fe200078e020e */
[----:B------:R-:W-:Y:S01]  /*e550*/  MOV R11, UR49 ;  /* 0x00000031000b7c02 */ /* 0x000fe20008000f00 */
[----:B0-----:R-:W-:Y:S01]  /*e560*/  IMAD.SHL.U32 R2, R17, 0x10, RZ ;  /* 0x0000001011027824 */ /* 0x001fe200078e00ff */
[----:B------:R-:W-:Y:S01]  /*e570*/  SHF.R.U32.HI R17, RZ, 0x3, R17 ;  /* 0x00000003ff117819 */ /* 0x000fe20000011611 */
[----:B------:R-:W-:Y:S01]  /*e580*/  IMAD R9, R21, R20, R9 ;  /* 0x0000001415097224 */ /* 0x000fe200078e0209 */
[----:B------:R-:W-:Y:S01]  /*e590*/  @P0 LOP3.LUT R0, R0, 0x4, RZ, 0xfc, !PT ;  /* 0x0000000400000812 */ /* 0x000fe200078efcff */
[----:B------:R-:W-:Y:S01]  /*e5a0*/  VIADD R11, R11, 0xffffffff ;  /* 0xffffffff0b0b7836 */ /* 0x000fe20000000000 */
[----:B------:R-:W-:Y:S01]  /*e5b0*/  LOP3.LUT R28, R10, 0x60, RZ, 0xc0, !PT ;  /* 0x000000600a1c7812 */ /* 0x000fe200078ec0ff */
[----:B-1----:R-:W-:Y:S06]  /*e5c0*/  @!P0 BRA `(.L_x_1918) ;  /* 0x0000000000048947 */ /* 0x002fec0003800000 */
[----:B------:R-:W-:Y:S01]  /*e5d0*/  BPT.TRAP 0x1 ;  /* 0x000000040000795c */ /* 0x000fe20000300000 */
.L_x_1918:
        /* <DEDUP_REMOVED lines=13> */
.L_x_1970:
        /* <DEDUP_REMOVED lines=10> */
[----:B------:R-:W-:Y:S01]  /*e750*/  IMAD R10, R21, UR4, RZ ;  /* 0x00000004150a7c24 */ /* 0x000fe2000f8e02ff */
        /* <DEDUP_REMOVED lines=12> */
[----:B------:R-:W-:-:S04]  /*e820*/  IMAD R10, R4, UR7, R10 ;  /* 0x00000007040a7c24 */ /* 0x000fc8000f8e020a */
[----:B------:R-:W-:Y:S01]  /*e830*/  IMAD.IADD R3, R3, 0x1, R10 ;  /* 0x0000000103037824 */ /* 0x000fe200078e020a */
[----:B------:R-:W-:-:S05]  /*e840*/  MOV R10, UR4 ;  /* 0x00000004000a7c02 */ /* 0x000fca0008000f00 */
        /* <DEDUP_REMOVED lines=52> */
[----:B0-----:R-:W-:-:S04]  /*eb90*/  IADD3 R2, P1, R11, R2, RZ ;  /* 0x000000020b027210 */ /* 0x001fc80007f3e0ff */
[----:B------:R-:W-:Y:S02]  /*eba0*/  IADD3.X R3, RZ, R7, RZ, P1, !PT ;  /* 0x00000007ff037210 */ /* 0x000fe40000ffe4ff */
[----:B------:R-:W-:-:S03]  /*ebb0*/  ISETP.GE.AND P1, PT, R6, 0x61, PT ;  /* 0x000000610600780c */ /* 0x000fc60003f26270 */
[----:B------:R0:W-:Y:S01]  /*ebc0*/  LDGSTS.E.BYPASS.LTC128B.128 [R27+0x6a00], desc[UR50][R2.64], !P0 ;  /* 0x06a00000021b7fae */ /* 0x0001e2000c101d72 */
[----:B------:R-:W-:-:S03]  /*ebd0*/  ISETP.GE.AND P0, PT, R6, 0x41, PT ;  /* 0x000000410600780c */ /* 0x000fc60003f06270 */
[----:B0-----:R0:W1:Y:S10]  /*ebe0*/  SHFL.IDX PT, R2, R18, RZ, 0x1c1f ;  /* 0x001c1fff12027589 */ /* 0x00107400000e0000 */
.L_x_1982:
        /* <DEDUP_REMOVED lines=19> */
.L_x_1921:
[----:B------:R-:W-:Y:S01]  /*ed20*/  SYNCS.ARRIVE.TRANS64.A1T0 RZ, [UR43+0x12470], RZ ;  /* 0x012470ffffff79a7 */ /* 0x000fe2000810002b */
[----:B------:R-:W-:Y:S05]  /*ed30*/  @!P6 BRA `(.L_x_1922) ;  /* 0x000000000004e947 */ /* 0x000fea0003800000 */
[----:B------:R-:W-:Y:S01]  /*ed40*/  BPT.TRAP 0x1 ;  /* 0x000000040000795c */ /* 0x000fe20000300000 */
.L_x_1922:
[----:B------:R-:W1:Y:S02]  /*ed50*/  SYNCS.PHASECHK.TRANS64.TRYWAIT P2, [UR43+0x12440], R26 ;  /* 0x0124401aff0075a7 */ /* 0x000e64000804016b */
[----:B-1----:R-:W-:Y:S05]  /*ed60*/  @!P2 BRA `(.L_x_1923) ;  /* 0x0000003400aca947 */ /* 0x002fea0003800000 */
.L_x_1983:
        /* <DEDUP_REMOVED lines=14> */
[----:B------:R-:W-:Y:S01]  /*ee50*/  IMAD.U32 R9, RZ, RZ, UR4 ;  /* 0x00000004ff097e24 */ /* 0x000fe2000f8e00ff */
[----:B------:R-:W-:Y:S01]  /*ee60*/  IADD3 R3, R3, R20, RZ ;  /* 0x0000001403037210 */ /* 0x000fe20007ffe0ff */
[----:B------:R-:W-:Y:S02]  /*ee70*/  IMAD R10, R21, UR8, RZ ;  /* 0x00000008150a7c24 */ /* 0x000fe4000f8e02ff */
[----:B------:R-:W-:Y:S02]  /*ee80*/  IMAD R22, R22, UR10, RZ ;  /* 0x0000000a16167c24 */ /* 0x000fe4000f8e02ff */
[----:B------:R-:W-:-:S04]  /*ee90*/  IMAD.WIDE.U32 R2, R9, UR39, R2 ;  /* 0x0000002709027c25 */ /* 0x000fc8000f8e0002 */
[----:B------:R-:W-:Y:S02]  /*eea0*/  IMAD R10, R5, UR9, R10 ;  /* 0x00000009050a7c24 */ /* 0x000fe4000f8e020a */
[----:B------:R-:W-:Y:S01]  /*eeb0*/  IMAD R22, R4, UR11, R22 ;  /* 0x0000000b04167c24 */ /* 0x000fe2000f8e0216 */
[----:B0-----:R-:W-:-:S04]  /*eec0*/  SHF.L.U32 R18, R18, 0x4, RZ ;  /* 0x0000000412127819 */ /* 0x001fc800000006ff */
        /* <DEDUP_REMOVED lines=42> */
[----:B------:R-:W-:Y:S02]  /*f170*/  @P1 IMAD.X R5, RZ, RZ, R7, P0 ;  /* 0x000000ffff051224 */ /* 0x000fe400000e0607 */
[----:B-1----:R-:W-:-:S03]  /*f180*/  @P1 IMAD.MOV.U32 R2, RZ, RZ, R14 ;  /* 0x000000ffff021224 */ /* 0x002fc600078e000e */
[----:B------:R-:W-:Y:S01]  /*f190*/  @P1 MOV R3, R5 ;  /* 0x0000000500031202 */ /* 0x000fe20000000f00 */
[----:B------:R0:W1:Y:S04]  /*f1a0*/  SHFL.IDX PT, R14, R4, RZ, 0x1c1f ;  /* 0x001c1fff040e7589 */ /* 0x00006800000e0000 */
[----:B------:R0:W-:Y:S02]  /*f1b0*/  @P1 LDGSTS.E.BYPASS.LTC128B.128 [R27+0xea00], desc[UR50][R2.64], !P5 ;  /* 0x0ea00000021b1fae */ /* 0x0001e4000e901d72 */
.L_x_1995:
        /* <DEDUP_REMOVED lines=9> */
.L_x_1926:
[----:B------:R-:W-:Y:S05]  /*f250*/  BSYNC B0 ;  /* 0x0000000000007941 */ /* 0x000fea0003800000 */
.L_x_1925:
        /* <DEDUP_REMOVED lines=9> */
.L_x_1927:
        /* <DEDUP_REMOVED lines=18> */
[----:B------:R-:W-:Y:S01]  /*f410*/  IMAD.U32 R4, RZ, RZ, UR6 ;  /* 0x00000006ff047e24 */ /* 0x000fe2000f8e00ff */
[----:B------:R-:W-:Y:S01]  /*f420*/  MOV R6, UR8 ;  /* 0x0000000800067c02 */ /* 0x000fe20008000f00 */
        /* <DEDUP_REMOVED lines=9> */
[----:B01----:R-:W-:Y:S05]  /*f4c0*/  CALL.ABS.NOINC R2 ;  /* 0x0000000002007343 */ /* 0x003fea0003c00000 */
.L_x_1928:
[----:B------:R-:W-:Y:S01]  /*f4d0*/  UISETP.NE.AND UP0, UPT, UR47, URZ, UPT ;  /* 0x0000003f2f00728c */ /* 0x000fe2000bf05270 */
[----:B------:R-:W-:Y:S01]  /*f4e0*/  IMAD.U32 R0, RZ, RZ, UR46 ;  /* 0x0000002eff007e24 */ /* 0x000fe2000f8e00ff */
[----:B------:R-:W0:Y:S01]  /*f4f0*/  LDC R6, c[0x0][0x448] ;  /* 0x00011200ff067b82 */ /* 0x000e220000000800 */
[----:B------:R-:W-:Y:S01]  /*f500*/  MOV R5, UR37 ;  /* 0x0000002500057c02 */ /* 0x000fe20008000f00 */
[----:B------:R-:W-:Y:S01]  /*f510*/  IMAD.U32 R4, RZ, RZ, UR36 ;  /* 0x00000024ff047e24 */ /* 0x000fe2000f8e00ff */
[----:B------:R-:W-:Y:S01]  /*f520*/  ULDC.64 UR6, c[0x0][0x2c8] ;  /* 0x0000b20000067ab9 */ /* 0x000fe20000000a00 */
[----:B------:R-:W-:Y:S01]  /*f530*/  PLOP3.LUT P0, PT, PT, PT, UP0, 0x80, 0x0 ;  /* 0x000000000000781c */ /* 0x000fe20003f0f008 */
[----:B------:R-:W-:Y:S01]  /*f540*/  IMAD R23, R0, 0xc0, R23 ;  /* 0x000000c000177824 */ /* 0x000fe200078e0217 */
[----:B------:R-:W-:Y:S01]  /*f550*/  PLOP3.LUT P1, PT, PT, PT, UP0, 0x80, 0x0 ;  /* 0x000000000000781c */ /* 0x000fe20003f2f008 */
[----:B------:R-:W-:Y:S02]  /*f560*/  IMAD.U32 R3, RZ, RZ, UR44 ;  /* 0x0000002cff037e24 */ /* 0x000fe4000f8e00ff */
[----:B------:R-:W-:Y:S01]  /*f570*/  @UP0 ULDC UR4, c[0x0][0x44c] ;  /* 0x0001130000040ab9 */ /* 0x000fe20000000800 */
[----:B------:R-:W-:Y:S01]  /*f580*/  IMAD.MOV.U32 R5, RZ, RZ, R23 ;  /* 0x000000ffff057224 */ /* 0x000fe200078e0017 */
[----:B------:R-:W-:Y:S01]  /*f590*/  @UP0 ULDC UR8, c[0x0][0x44c] ;  /* 0x0001130000080ab9 */ /* 0x000fe20000000800 */
[----:B------:R-:W-:-:S05]  /*f5a0*/  IMAD.MOV.U32 R2, RZ, RZ, R4 ;  /* 0x000000ffff027224 */ /* 0x000fca00078e0004 */
[----:B------:R-:W-:Y:S01]  /*f5b0*/  @P0 IMAD.HI.U32 R0, R23, UR4, RZ ;  /* 0x0000000417000c27 */ /* 0x000fe2000f8e00ff */
[----:B------:R-:W-:Y:S01]  /*f5c0*/  @UP0 ULDC UR4, c[0x0][0x450] ;  /* 0x0001140000040ab9 */ /* 0x000fe20000000800 */
[----:B------:R-:W-:-:S03]  /*f5d0*/  PLOP3.LUT P0, PT, PT, PT, UP0, 0x80, 0x0 ;  /* 0x000000000000781c */ /* 0x000fc60003f0f008 */
[----:B------:R-:W-:Y:S01]  /*f5e0*/  @P1 SHF.R.U32.HI R5, RZ, UR4, R0 ;  /* 0x00000004ff051c19 */ /* 0x000fe20008011600 */
[----:B------:R-:W-:Y:S01]  /*f5f0*/  ULDC.64 UR4, c[0x0][0x2e0] ;  /* 0x0000b80000047ab9 */ /* 0x000fe20000000a00 */
[----:B------:R-:W-:Y:S01]  /*f600*/  PLOP3.LUT P1, PT, PT, PT, UP0, 0x80, 0x0 ;  /* 0x000000000000781c */ /* 0x000fe20003f2f008 */
[----:B------:R-:W-:Y:S02]  /*f610*/  IMAD R0, R17, UR4, RZ ;  /* 0x0000000411007c24 */ /* 0x000fe4000f8e02ff */
[--C-:B------:R-:W-:Y:S02]  /*f620*/  IMAD.MOV R9, RZ, RZ, -R5.reuse ;  /* 0x000000ffff097224 */ /* 0x100fe400078e0a05 */
[C---:B------:R-:W-:Y:S01]  /*f630*/  IMAD R7, R25.reuse, UR5, R0 ;  /* 0x0000000519077c24 */ /* 0x040fe2000f8e0200 */
[----:B------:R-:W-:Y:S01]  /*f640*/  SHF.R.S32.HI R0, RZ, 0x1f, R5 ;  /* 0x0000001fff007819 */ /* 0x000fe20000011405 */
[----:B------:R-:W-:Y:S01]  /*f650*/  IMAD.WIDE.U32 R2, R25, UR4, R2 ;  /* 0x0000000419027c25 */ /* 0x000fe2000f8e0002 */
[----:B------:R-:W-:-:S03]  /*f660*/  ULDC.64 UR4, c[0x0][0x2d0] ;  /* 0x0000b40000047ab9 */ /* 0x000fc60000000a00 */
[----:B------:R-:W-:Y:S02]  /*f670*/  IMAD R0, R0, UR4, RZ ;  /* 0x0000000400007c24 */ /* 0x000fe4000f8e02ff */
[----:B0-----:R-:W-:Y:S02]  /*f680*/  IMAD R9, R6, R9, R23 ;  /* 0x0000000906097224 */ /* 0x001fe400078e0217 */
[----:B------:R-:W-:Y:S02]  /*f690*/  IMAD.IADD R3, R3, 0x1, R7 ;  /* 0x0000000103037824 */ /* 0x000fe400078e0207 */
[C---:B------:R-:W-:Y:S01]  /*f6a0*/  IMAD R7, R5.reuse, UR5, R0 ;  /* 0x0000000505077c24 */ /* 0x040fe2000f8e0200 */
[----:B------:R-:W-:Y:S01]  /*f6b0*/  SHF.R.S32.HI R0, RZ, 0x1f, R9 ;  /* 0x0000001fff007819 */ /* 0x000fe20000011409 */
[----:B------:R-:W-:-:S04]  /*f6c0*/  IMAD.WIDE.U32 R4, R5, UR4, R2 ;  /* 0x0000000405047c25 */ /* 0x000fc8000f8e0002 */
[----:B------:R-:W-:Y:S01]  /*f6d0*/  IMAD R0, R0, UR6, RZ ;  /* 0x0000000600007c24 */ /* 0x000fe2000f8e02ff */
[----:B------:R-:W-:Y:S01]  /*f6e0*/  IADD3 R5, R5, R7, RZ ;  /* 0x0000000705057210 */ /* 0x000fe20007ffe0ff */
[----:B------:R-:W-:Y:S02]  /*f6f0*/  VIADD R23, R23, 0x80 ;  /* 0x0000008017177836 */ /* 0x000fe40000000000 */
[----:B------:R-:W-:Y:S02]  /*f700*/  IMAD R7, R9, UR7, R0 ;  /* 0x0000000709077c24 */ /* 0x000fe4000f8e0200 */
[----:B------:R-:W-:Y:S01]  /*f710*/  @P0 IMAD.HI.U32 R0, R23, UR8, RZ ;  /* 0x0000000817000c27 */ /* 0x000fe2000f8e00ff */
[----:B------:R-:W-:-:S03]  /*f720*/  @UP0 ULDC UR8, c[0x0][0x450] ;  /* 0x0001140000080ab9 */ /* 0x000fc60000000800 */
[----:B------:R-:W-:-:S04]  /*f730*/  IMAD.WIDE.U32 R4, R9, UR6, R4 ;  /* 0x0000000609047c25 */ /* 0x000fc8000f8e0004 */
[----:B------:R-:W-:Y:S01]  /*f740*/  IMAD.MOV.U32 R9, RZ, RZ, R23 ;  /* 0x000000ffff097224 */ /* 0x000fe200078e0017 */
[----:B------:R-:W-:Y:S01]  /*f750*/  @P1 SHF.R.U32.HI R9, RZ, UR8, R0 ;  /* 0x00000008ff091c19 */ /* 0x000fe20008011600 */
[----:B------:R-:W-:Y:S02]  /*f760*/  ULDC.64 UR8, c[0x0][0x280] ;  /* 0x0000a00000087ab9 */ /* 0x000fe40000000a00 */
[----:B------:R-:W-:Y:S02]  /*f770*/  IADD3 R0, P0, R4, UR8, RZ ;  /* 0x0000000804007c10 */ /* 0x000fe4000ff1e0ff */
[----:B------:R-:W-:Y:S02]  /*f780*/  IMAD.WIDE.U32 R2, R9, UR4, R2 ;  /* 0x0000000409027c25 */ /* 0x000fe4000f8e0002 */
[----:B------:R-:W-:Y:S02]  /*f790*/  IADD3.X R4, R5, UR9, R7, P0, !PT ;  /* 0x0000000905047c10 */ /* 0x000fe400087fe407 */
[--C-:B------:R-:W-:Y:S01]  /*f7a0*/  SHF.R.S32.HI R5, RZ, 0x1f, R9.reuse ;  /* 0x0000001fff057819 */ /* 0x100fe20000011409 */
[----:B------:R-:W-:-:S04]  /*f7b0*/  IMAD.MOV R7, RZ, RZ, -R9 ;  /* 0x000000ffff077224 */ /* 0x000fc800078e0a09 */
[----:B------:R-:W-:Y:S01]  /*f7c0*/  IMAD R8, R5, UR4, RZ ;  /* 0x0000000405087c24 */ /* 0x000fe2000f8e02ff */
[----:B------:R-:W-:Y:S01]  /*f7d0*/  ULDC UR4, c[0x0][0x2b8] ;  /* 0x0000ae0000047ab9 */ /* 0x000fe20000000800 */
[----:B------:R-:W-:Y:S02]  /*f7e0*/  IMAD R23, R6, R7, R23 ;  /* 0x0000000706177224 */ /* 0x000fe400078e0217 */
[----:B------:R-:W-:-:S04]  /*f7f0*/  IMAD R5, R9, UR5, R8 ;  /* 0x0000000509057c24 */ /* 0x000fc8000f8e0208 */
[----:B------:R-:W-:Y:S01]  /*f800*/  IMAD.IADD R3, R3, 0x1, R5 ;  /* 0x0000000103037824 */ /* 0x000fe200078e0205 */
[----:B------:R-:W-:Y:S01]  /*f810*/  SHF.R.S32.HI R5, RZ, 0x1f, R23 ;  /* 0x0000001fff057819 */ /* 0x000fe20000011417 */
[----:B------:R-:W-:-:S04]  /*f820*/  IMAD.WIDE.U32 R2, R23, UR6, R2 ;  /* 0x0000000617027c25 */ /* 0x000fc8000f8e0002 */
[----:B------:R-:W-:Y:S01]  /*f830*/  IMAD R8, R5, UR6, RZ ;  /* 0x0000000605087c24 */ /* 0x000fe2000f8e02ff */
[----:B------:R-:W-:-:S03]  /*f840*/  IADD3 R5, P0, R2, UR8, RZ ;  /* 0x0000000802057c10 */ /* 0x000fc6000ff1e0ff */
[----:B------:R-:W-:-:S05]  /*f850*/  IMAD R23, R23, UR7, R8 ;  /* 0x0000000717177c24 */ /* 0x000fca000f8e0208 */
[----:B------:R-:W-:Y:S02]  /*f860*/  IADD3.X R8, R3, UR9, R23, P0, !PT ;  /* 0x0000000903087c10 */ /* 0x000fe400087fe417 */
[----:B------:R-:W-:Y:S01]  /*f870*/  ISETP.GE.AND P0, PT, R18, UR4, PT ;  /* 0x0000000412007c0c */ /* 0x000fe2000bf06270 */
[----:B------:R-:W-:-:S03]  /*f880*/  UMOV UR4, 0xffffffff ;  /* 0xffffffff00047882 */ /* 0x000fc60000000000 */
[----:B------:R-:W-:Y:S09]  /*f890*/  BRA.DIV UR4, `(.L_x_1929) ;  /* 0x0000003204587947 */ /* 0x000ff2000b800000 */
[----:B-1----:R-:W0:Y:S01]  /*f8a0*/  SHFL.IDX PT, R14, R0, RZ, 0x1c1f ;  /* 0x001c1fff000e7589 */ /* 0x002e2200000e0000 */
[----:B------:R-:W-:Y:S01]  /*f8b0*/  MOV R7, UR46 ;  /* 0x0000002e00077c02 */ /* 0x000fe20008000f00 */
[----:B------:R-:W-:Y:S02]  /*f8c0*/  ULDC UR4, c[0x0][0x288] ;  /* 0x0000a20000047ab9 */ /* 0x000fe40000000800 */
[----:B------:R-:W1:Y:S01]  /*f8d0*/  SHFL.IDX PT, R2, R4, RZ, 0x1c1f ;  /* 0x001c1fff04027589 */ /* 0x000e6200000e0000 */
[----:B------:R-:W-:Y:S02]  /*f8e0*/  IMAD R6, R6, UR4, RZ ;  /* 0x0000000406067c24 */ /* 0x000fe4000f8e02ff */
[----:B------:R-:W-:Y:S01]  /*f8f0*/  IMAD R7, R7, 0xc0, R24 ;  /* 0x000000c007077824 */ /* 0x000fe200078e0218 */
[----:B------:R-:W2:Y:S03]  /*f900*/  SHFL.IDX PT, R11, R0, 0x1, 0x1c1f ;  /* 0x003c1f00000b7f89 */ /* 0x000ea600000e0000 */
[C---:B------:R-:W-:Y:S01]  /*f910*/  VIADD R13, R7.reuse, 0x20 ;  /* 0x00000020070d7836 */ /* 0x040fe20000000000 */
[----:B------:R-:W-:Y:S01]  /*f920*/  ISETP.GE.AND P2, PT, R7, R6, PT ;  /* 0x000000060700720c */ /* 0x000fe20003f46270 */
[----:B------:R-:W3:Y:S04]  /*f930*/  SHFL.IDX PT, R9, R4, 0x1, 0x1c1f ;  /* 0x003c1f0004097f89 */ /* 0x000ee800000e0000 */
[----:B------:R-:W4:Y:S04]  /*f940*/  SHFL.IDX PT, R12, R0, 0x2, 0x1c1f ;  /* 0x005c1f00000c7f89 */ /* 0x000f2800000e0000 */
[----:B------:R-:W5:Y:S04]  /*f950*/  SHFL.IDX PT, R10, R4, 0x2, 0x1c1f ;  /* 0x005c1f00040a7f89 */ /* 0x000f6800000e0000 */
[----:B0-----:R-:W-:Y:S01]  /*f960*/  @!P2 IADD3 R14, P1, R18, R14, RZ ;  /* 0x0000000e120ea210 */ /* 0x001fe20007f3e0ff */
[----:B------:R-:W-:Y:S04]  /*f970*/  SHFL.IDX PT, R4, R4, 0x3, 0x1c1f ;  /* 0x007c1f0004047f89 */ /* 0x000fe800000e0000 */
[----:B-1----:R-:W-:Y:S01]  /*f980*/  @!P2 IMAD.X R3, RZ, RZ, R2, P1 ;  /* 0x000000ffff03a224 */ /* 0x002fe200008e0602 */
[----:B------:R-:W-:Y:S01]  /*f990*/  ISETP.GE.AND P1, PT, R13, R6, PT ;  /* 0x000000060d00720c */ /* 0x000fe20003f26270 */
[----:B------:R-:W-:-:S02]  /*f9a0*/  @!P2 IMAD.MOV.U32 R2, RZ, RZ, R14 ;  /* 0x000000ffff02a224 */ /* 0x000fc400078e000e */
[----:B------:R-:W0:Y:S04]  /*f9b0*/  SHFL.IDX PT, R14, R0, 0x3, 0x1c1f ;  /* 0x007c1f00000e7f89 */ /* 0x000e2800000e0000 */
[----:B------:R2:W-:Y:S06]  /*f9c0*/  @!P2 LDGSTS.E.BYPASS.LTC128B.128 [R27+0xa200], desc[UR50][R2.64], !P0 ;  /* 0x0a200000021bafae */ /* 0x0005ec000c101d72 */
[----:B--2---:R-:W-:Y:S01]  /*f9d0*/  @!P1 IADD3 R2, P2, R18, R11, RZ ;  /* 0x0000000b12029210 */ /* 0x004fe20007f5e0ff */
[----:B------:R-:W-:-:S03]  /*f9e0*/  VIADD R11, R7, 0x40 ;  /* 0x00000040070b7836 */ /* 0x000fc60000000000 */
[----:B---3--:R-:W-:Y:S01]  /*f9f0*/  @!P1 IADD3.X R3, RZ, R9, RZ, P2, !PT ;  /* 0x00000009ff039210 */ /* 0x008fe200017fe4ff */
[----:B------:R-:W-:Y:S01]  /*fa00*/  VIADD R9, R7, 0x60 ;  /* 0x0000006007097836 */ /* 0x000fe20000000000 */
[----:B------:R-:W-:Y:S01]  /*fa10*/  ISETP.GE.AND P2, PT, R11, R6, PT ;  /* 0x000000060b00720c */ /* 0x000fe20003f46270 */
[----:B------:R-:W-:Y:S02]  /*fa20*/  VIADD R11, R7, 0x80 ;  /* 0x00000080070b7836 */ /* 0x000fe40000000000 */
[----:B------:R4:W-:Y:S10]  /*fa30*/  @!P1 LDGSTS.E.BYPASS.LTC128B.128 [R27+0xaa00], desc[UR50][R2.64], !P0 ;  /* 0x0aa00000021b9fae */ /* 0x0009f4000c101d72 */
        /* <DEDUP_REMOVED lines=12> */
[----:B-1----:R-:W-:-:S04]  /*fb00*/  @!P2 IADD3 R10, P3, R18, R10, RZ ;  /* 0x0000000a120aa210 */ /* 0x002fc80007f7e0ff */
[----:B--2---:R-:W-:Y:S01]  /*fb10*/  @!P2 IADD3.X R9, RZ, R9, RZ, P3, !PT ;  /* 0x00000009ff09a210 */ /* 0x004fe20001ffe4ff */
[----:B-----5:R-:W-:-:S04]  /*fb20*/  @!P2 IMAD.MOV.U32 R2, RZ, RZ, R10 ;  /* 0x000000ffff02a224 */ /* 0x020fc800078e000a */
[----:B------:R-:W-:-:S05]  /*fb30*/  @!P2 IMAD.MOV.U32 R3, RZ, RZ, R9 ;  /* 0x000000ffff03a224 */ /* 0x000fca00078e0009 */
[----:B---34-:R0:W-:Y:S02]  /*fb40*/  @!P2 LDGSTS.E.BYPASS.LTC128B.128 [R27+0xc200], desc[UR50][R2.64], !P0 ;  /* 0x0c200000021bafae */ /* 0x0181e4000c101d72 */
.L_x_2008:
        /* <DEDUP_REMOVED lines=17> */
.L_x_2009:
[----:B------:R-:W-:-:S04]  /*fc60*/  UIADD3 UR4, UR49, -0x2, URZ ;  /* 0xfffffffe31047890 */ /* 0x000fc8000fffe03f */
[----:B------:R-:W-:-:S06]  /*fc70*/  UISETP.GE.AND UP0, UPT, UR4, UR48, UPT ;  /* 0x000000300400728c */ /* 0x000fcc000bf06270 */
[----:B------:R-:W-:-:S13]  /*fc80*/  PLOP3.LUT P0, PT, PT, PT, UP0, 0x80, 0x0 ;  /* 0x000000000000781c */ /* 0x000fda0003f0f008 */
[----:B------:R-:W-:Y:S05]  /*fc90*/  @!P0 BRA `(.L_x_1931) ;  /* 0x0000001400108947 */ /* 0x000fea0003800000 */
[----:B------:R-:W-:Y:S01]  /*fca0*/  UIADD3 UR4, UR41, 0x1, URZ ;  /* 0x0000000129047890 */ /* 0x000fe2000fffe03f */
[----:B0-----:R-:W-:Y:S01]  /*fcb0*/  LOP3.LUT R0, RZ, UR40, RZ, 0x33, !PT ;  /* 0x00000028ff007c12 */ /* 0x001fe2000f8e33ff */
[----:B------:R-:W-:Y:S01]  /*fcc0*/  ULOP3.LUT UR5, URZ, UR42, URZ, 0x33, !UPT ;  /* 0x0000002a3f057292 */ /* 0x000fe2000f8e333f */
[----:B------:R-:W-:Y:S01]  /*fcd0*/  IADD3 R28, R28, R16, R24 ;  /* 0x000000101c1c7210 */ /* 0x000fe20007ffe018 */
[----:B------:R-:W-:Y:S01]  /*fce0*/  UIMAD UR4, UR4, UR38, URZ ;  /* 0x00000026040472a4 */ /* 0x000fe2000f8e023f */
[----:B------:R-:W-:Y:S02]  /*fcf0*/  IMAD.MOV.U32 R21, RZ, RZ, 0x1 ;  /* 0x00000001ff157424 */ /* 0x000fe400078e00ff */
[----:B------:R-:W-:Y:S02]  /*fd00*/  IMAD.MOV.U32 R20, RZ, RZ, RZ ;  /* 0x000000ffff147224 */ /* 0x000fe400078e00ff */
[----:B------:R-:W-:Y:S01]  /*fd10*/  VIADD R28, R28, 0xfffffe20 ;  /* 0xfffffe201c1c7836 */ /* 0x000fe20000000000 */
[----:B------:R-:W-:-:S04]  /*fd20*/  LOP3.LUT R3, RZ, UR4, RZ, 0x33, !PT ;  /* 0x00000004ff037c12 */ /* 0x000fc8000f8e33ff */
[----:B------:R-:W-:-:S04]  /*fd30*/  VIMNMX3 R3, R0, UR5, R3, !PT ;  /* 0x0000000500037c0f */ /* 0x000fc8000f800103 */
[C---:B------:R-:W-:Y:S01]  /*fd40*/  IADD3 R2, -R3.reuse, -0x2, RZ ;  /* 0xfffffffe03027810 */ /* 0x040fe20007ffe1ff */
[----:B------:R-:W-:-:S04]  /*fd50*/  IMAD R0, R3, -0xa0, R28 ;  /* 0xffffff6003007824 */ /* 0x000fc800078e021c */
[----:B------:R0:W-:Y:S03]  /*fd60*/  STL [R1], R2 ;  /* 0x0000000201007387 */ /* 0x0001e60000100800 */
.L_x_1946:
        /* <DEDUP_REMOVED lines=36> */
[----:B------:R-:W-:Y:S02]  /*ffb0*/  MOV R8, RZ ;  /* 0x000000ff00087202 */ /* 0x000fe40000000f00 */
        /* <DEDUP_REMOVED lines=12> */
.L_x_1932:
[----:B------:R-:W-:Y:S02]  /*10080*/  LEA R5, R4, UR43, 0x3 ;  /* 0x0000002b04057c11 */ /* 0x000fe4000f8e18ff */
[----:B------:R-:W-:-:S04]  /*10090*/  SHF.L.U32 R26, R28, 0x1f, RZ ;  /* 0x0000001f1c1a7819 */ /* 0x000fc800000006ff */
[----:B------:R-:W0:Y:S02]  /*100a0*/  SYNCS.PHASECHK.TRANS64.TRYWAIT P1, [R5+URZ+0x12480], R26 ;  /* 0x0124801a050075a7 */ /* 0x000e24000802017f */
[----:B0-----:R-:W-:Y:S05]  /*100b0*/  @!P1 BRA `(.L_x_1933) ;  /* 0x00000030002c9947 */ /* 0x001fea0003800000 */
.L_x_2010:
        /* <DEDUP_REMOVED lines=20> */
[----:B------:R-:W-:-:S03]  /*10200*/  IMAD R11, R22, UR6, RZ ;  /* 0x00000006160b7c24 */ /* 0x000fc6000f8e02ff */
[----:B------:R-:W-:Y:S01]  /*10210*/  IADD3 R7, R3, R6, RZ ;  /* 0x0000000603077210 */ /* 0x000fe20007ffe0ff */
[----:B------:R-:W-:Y:S02]  /*10220*/  IMAD.MOV.U32 R6, RZ, RZ, R2 ;  /* 0x000000ffff067224 */ /* 0x000fe400078e0002 */
[C---:B------:R-:W-:Y:S02]  /*10230*/  IMAD R11, R16.reuse, UR7, R11 ;  /* 0x00000007100b7c24 */ /* 0x040fe4000f8e020b */
        /* <DEDUP_REMOVED lines=36> */
[----:B-1----:R-:W-:-:S04]  /*10480*/  IADD3 R2, P1, R11, R2, RZ ;  /* 0x000000020b027210 */ /* 0x002fc80007f3e0ff */
[----:B--2---:R-:W-:-:S05]  /*10490*/  IADD3.X R3, RZ, R3, RZ, P1, !PT ;  /* 0x00000003ff037210 */ /* 0x004fca0000ffe4ff */
        /* <DEDUP_REMOVED lines=12> */
.L_x_2022:
        /* <DEDUP_REMOVED lines=17> */
[----:B--2---:R-:W-:Y:S05]  /*10670*/  @!P2 BRA `(.L_x_1935) ;  /* 0x000000000004a947 */ /* 0x004fea0003800000 */
[----:B------:R-:W-:Y:S01]  /*10680*/  BPT.TRAP 0x1 ;  /* 0x000000040000795c */ /* 0x000fe20000300000 */
.L_x_1935:
[----:B------:R2:W-:Y:S01]  /*10690*/  SYNCS.ARRIVE.TRANS64.A1T0 RZ, [R5+URZ+0x12470], RZ ;  /* 0x012470ff05ff79a7 */ /* 0x0005e2000810003f */
[----:B------:R-:W-:Y:S05]  /*106a0*/  @!P2 BRA `(.L_x_1936) ;  /* 0x000000000004a947 */ /* 0x000fea0003800000 */
[----:B------:R-:W-:Y:S01]  /*106b0*/  BPT.TRAP 0x1 ;  /* 0x000000040000795c */ /* 0x000fe20000300000 */
.L_x_1936:
[----:B------:R-:W3:Y:S02]  /*106c0*/  SYNCS.PHASECHK.TRANS64.TRYWAIT P1, [R5+URZ+0x12440], R26 ;  /* 0x0124401a050075a7 */ /* 0x000ee4000802017f */
[----:B---3--:R-:W-:Y:S05]  /*106d0*/  @!P1 BRA `(.L_x_1937) ;  /* 0x0000003000449947 */ /* 0x008fea0003800000 */
.L_x_2023:
        /* <DEDUP_REMOVED lines=51> */
[----:B------:R-:W-:Y:S01]  /*10a10*/  SHFL.IDX PT, R14, R6, RZ, 0x1c1f ;  /* 0x001c1fff060e7589 */ /* 0x000fe200000e0000 */
[----:B0-----:R-:W-:-:S05]  /*10a20*/  IADD3.X R3, RZ, R3, RZ, P1, !PT ;  /* 0x00000003ff037210 */ /* 0x001fca0000ffe4ff */
        /* <DEDUP_REMOVED lines=11> */
.L_x_2035:
        /* <DEDUP_REMOVED lines=16> */
.L_x_1939:
[----:B------:R-:W-:Y:S01]  /*10be0*/  MOV R2, UR45 ;  /* 0x0000002d00027c02 */ /* 0x000fe20008000f00 */
[----:B------:R0:W-:Y:S03]  /*10bf0*/  SYNCS.ARRIVE.TRANS64.A1T0 RZ, [R5+URZ+0x12430], RZ ;  /* 0x012430ff05ff79a7 */ /* 0x0001e6000810003f */
[----:B------:R-:W-:-:S04]  /*10c00*/  LOP3.LUT R2, R2, 0x1, RZ, 0xfc, !PT ;  /* 0x0000000102027812 */ /* 0x000fc800078efcff */
[----:B------:R-:W-:-:S13]  /*10c10*/  ISETP.NE.AND P1, PT, R2, 0x3, PT ;  /* 0x000000030200780c */ /* 0x000fda0003f25270 */
[----:B0-----:R-:W-:Y:S05]  /*10c20*/  @!P1 BRA `(.L_x_1940) ;  /* 0x0000000000049947 */ /* 0x001fea0003800000 */
[----:B------:R-:W-:Y:S01]  /*10c30*/  BPT.TRAP 0x1 ;  /* 0x000000040000795c */ /* 0x000fe20000300000 */
.L_x_1940:
[----:B------:R-:W-:Y:S02]  /*10c40*/  LOP3.LUT R2, R21, 0x1, RZ, 0x3c, !PT ;  /* 0x0000000115027812 */ /* 0x000fe400078e3cff */
[----:B------:R-:W-:Y:S02]  /*10c50*/  LEA R3, R20, UR43, 0x3 ;  /* 0x0000002b14037c11 */ /* 0x000fe4000f8e18ff */
[----:B------:R-:W-:-:S04]  /*10c60*/  SHF.L.U32 R2, R2, 0x1f, RZ ;  /* 0x0000001f02027819 */ /* 0x000fc800000006ff */
[----:B------:R-:W0:Y:S02]  /*10c70*/  SYNCS.PHASECHK.TRANS64.TRYWAIT P2, [R3+URZ+0x12470], R2 ;  /* 0x01247002030075a7 */ /* 0x000e24000804017f */
[----:B0-----:R-:W-:Y:S05]  /*10c80*/  @!P2 BRA `(.L_x_1941) ;  /* 0x000000300048a947 */ /* 0x001fea0003800000 */
.L_x_2036:
[----:B------:R-:W-:-:S06]  /*10c90*/  ULOP3.LUT UR4, UR45, 0x2, URZ, 0xfc, !UPT ;  /* 0x000000022d047892 */ /* 0x000fcc000f8efc3f */
[----:B--23--:R-:W-:-:S05]  /*10ca0*/  IMAD.U32 R5, RZ, RZ, UR4 ;  /* 0x00000004ff057e24 */ /* 0x00cfca000f8e00ff */
[----:B------:R-:W-:-:S13]  /*10cb0*/  ISETP.NE.AND P2, PT, R5, 0x3, PT ;  /* 0x000000030500780c */ /* 0x000fda0003f45270 */
[----:B------:R-:W-:Y:S05]  /*10cc0*/  @!P2 BRA `(.L_x_1942) ;  /* 0x000000000004a947 */ /* 0x000fea0003800000 */
[----:B------:R-:W-:Y:S01]  /*10cd0*/  BPT.TRAP 0x1 ;  /* 0x000000040000795c */ /* 0x000fe20000300000 */
.L_x_1942:
[----:B0-----:R-:W-:Y:S01]  /*10ce0*/  SHF.L.U32 R2, R21, 0x1f, RZ ;  /* 0x0000001f15027819 */ /* 0x001fe200000006ff */
[----:B------:R-:W-:-:S03]  /*10cf0*/  IMAD R5, R20, 0x2800, RZ ;  /* 0x0000280014057824 */ /* 0x000fc600078e02ff */
[----:B------:R-:W0:Y:S02]  /*10d00*/  SYNCS.PHASECHK.TRANS64.TRYWAIT P2, [R3+URZ+0x12460], R2 ;  /* 0x01246002030075a7 */ /* 0x000e24000804017f */
[----:B0-----:R-:W-:Y:S05]  /*10d10*/  @!P2 BRA `(.L_x_1943) ;  /* 0x000000300038a947 */ /* 0x001fea0003800000 */
.L_x_2037:
        /* <DEDUP_REMOVED lines=47> */
.L_x_1944:
[----:B-1----:R1:W-:Y:S01]  /*11010*/  SYNCS.ARRIVE.TRANS64.A1T0 RZ, [R3+URZ+0x12450], RZ ;  /* 0x012450ff03ff79a7 */ /* 0x0023e2000810003f */
[----:B------:R-:W-:Y:S06]  /*11020*/  BAR.SYNC.DEFER_BLOCKING 0x2, 0x80 ;  /* 0x0082000000007b1d */ /* 0x000fec0000010000 */
[----:B------:R-:W-:Y:S05]  /*11030*/  @!P1 BRA `(.L_x_1945) ;  /* 0x0000000000049947 */ /* 0x000fea0003800000 */
[----:B------:R-:W-:Y:S01]  /*11040*/  BPT.TRAP 0x1 ;  /* 0x000000040000795c */ /* 0x000fe20000300000 */
.L_x_1945:
        /* <DEDUP_REMOVED lines=9> */
.L_x_1931:
[----:B------:R-:W-:Y:S02]  /*110e0*/  IMAD.MOV.U32 R4, RZ, RZ, RZ ;  /* 0x000000ffff047224 */ /* 0x000fe400078e00ff */
[----:B------:R-:W-:-:S07]  /*110f0*/  IMAD.MOV.U32 R28, RZ, RZ, 0x1 ;  /* 0x00000001ff1c7424 */ /* 0x000fce00078e00ff */
.L_x_1947:
[----:B------:R-:W-:-:S06]  /*11100*/  ULOP3.LUT UR4, UR45, 0x1, URZ, 0xfc, !UPT ;  /* 0x000000012d047892 */ /* 0x000fcc000f8efc3f */
[----:B0-----:R-:W-:-:S04]  /*11110*/  MOV R0, UR4 ;  /* 0x0000000400007c02 */ /* 0x001fc80008000f00 */
[----:B------:R-:W-:-:S13]  /*11120*/  ISETP.NE.AND P1, PT, R0, 0x3, PT ;  /* 0x000000030000780c */ /* 0x000fda0003f25270 */
[----:B------:R-:W-:Y:S05]  /*11130*/  @!P1 BRA `(.L_x_1948) ;  /* 0x0000000000049947 */ /* 0x000fea0003800000 */
[----:B------:R-:W-:Y:S01]  /*11140*/  BPT.TRAP 0x1 ;  /* 0x000000040000795c */ /* 0x000fe20000300000 */
.L_x_1948:
[----:B-1----:R-:W-:Y:S01]  /*11150*/  LOP3.LUT R3, R28, 0x1, RZ, 0x3c, !PT ;  /* 0x000000011c037812 */ /* 0x002fe200078e3cff */
[----:B------:R-:W-:Y:S01]  /*11160*/  BSSY B0, `(.L_x_1949) ;  /* 0x0000005000007945 */ /* 0x000fe20003800000 */
[----:B------:R-:W-:Y:S02]  /*11170*/  LEA R2, R4, UR43, 0x3 ;  /* 0x0000002b04027c11 */ /* 0x000fe4000f8e18ff */
[----:B------:R-:W-:-:S04]  /*11180*/  SHF.L.U32 R3, R3, 0x1f, RZ ;  /* 0x0000001f03037819 */ /* 0x000fc800000006ff */
[----:B------:R-:W0:Y:S02]  /*11190*/  SYNCS.PHASECHK.TRANS64.TRYWAIT P0, [R2+URZ+0x12470], R3 ;  /* 0x01247003020075a7 */ /* 0x000e24000800017f */
[----:B0-----:R-:W-:Y:S05]  /*111a0*/  @!P0 BRA `(.L_x_1950) ;  /* 0x0000002c00288947 */ /* 0x001fea0003800000 */
.L_x_2038:
[----:B------:R-:W-:Y:S05]  /*111b0*/  BSYNC B0 ;  /* 0x0000000000007941 */ /* 0x000fea0003800000 */
.L_x_1949:
[----:B------:R-:W-:-:S06]  /*111c0*/  ULOP3.LUT UR4, UR45, 0x2, URZ, 0xfc, !UPT ;  /* 0x000000022d047892 */ /* 0x000fcc000f8efc3f */
[----:B------:R-:W-:-:S05]  /*111d0*/  IMAD.U32 R0, RZ, RZ, UR4 ;  /* 0x00000004ff007e24 */ /* 0x000fca000f8e00ff */
[----:B------:R-:W-:-:S13]  /*111e0*/  ISETP.NE.AND P0, PT, R0, 0x3, PT ;  /* 0x000000030000780c */ /* 0x000fda0003f05270 */
[----:B------:R-:W-:Y:S05]  /*111f0*/  @!P0 BRA `(.L_x_1951) ;  /* 0x0000000000048947 */ /* 0x000fea0003800000 */
[----:B------:R-:W-:Y:S01]  /*11200*/  BPT.TRAP 0x1 ;  /* 0x000000040000795c */ /* 0x000fe20000300000 */
.L_x_1951:
[----:B------:R-:W2:Y:S01]  /*11210*/  LDL.LU R0, [R1+0x18] ;  /* 0x0000180001007983 */ /* 0x000ea20000300800 */
[----:B------:R-:W-:Y:S01]  /*11220*/  SHF.L.U32 R5, R28, 0x1f, RZ ;  /* 0x0000001f1c057819 */ /* 0x000fe200000006ff */
[----:B0-----:R-:W-:-:S03]  /*11230*/  IMAD R3, R4, 0x2800, RZ ;  /* 0x0000280004037824 */ /* 0x001fc600078e02ff */
[----:B------:R-:W0:Y:S02]  /*11240*/  SYNCS.PHASECHK.TRANS64.TRYWAIT P0, [R2+URZ+0x12460], R5 ;  /* 0x01246005020075a7 */ /* 0x000e24000800017f */
[----:B--2---:R-:W-:Y:S01]  /*11250*/  LOP3.LUT R0, R3, R0, RZ, 0xfc, !PT ;  /* 0x0000000003007212 */ /* 0x004fe200078efcff */
[----:B0-----:R-:W-:Y:S06]  /*11260*/  @!P0 BRA `(.L_x_1952) ;  /* 0x0000002c000c8947 */ /* 0x001fec0003800000 */
.L_x_2039:
        /* <DEDUP_REMOVED lines=45> */
.L_x_1953:
[----:B-1----:R1:W-:Y:S01]  /*11540*/  SYNCS.ARRIVE.TRANS64.A1T0 RZ, [R2+URZ+0x12450], RZ ;  /* 0x012450ff02ff79a7 */ /* 0x0023e2000810003f */
[----:B------:R-:W-:Y:S06]  /*11550*/  BAR.SYNC.DEFER_BLOCKING 0x2, 0x80 ;  /* 0x0082000000007b1d */ /* 0x000fec0000010000 */
[----:B------:R-:W-:Y:S05]  /*11560*/  @!P1 BRA `(.L_x_1954) ;  /* 0x0000000000049947 */ /* 0x000fea0003800000 */
[----:B------:R-:W-:Y:S01]  /*11570*/  BPT.TRAP 0x1 ;  /* 0x000000040000795c */ /* 0x000fe20000300000 */
.L_x_1954:
[----:B------:R-:W2:Y:S01]  /*11580*/  S2R R0, SR_CgaCtaId ;  /* 0x0000000000007919 */ /* 0x000ea20000008800 */
[----:B-1----:R-:W-:-:S05]  /*11590*/  VIADD R2, R2, 0x12480 ;  /* 0x0001248002027836 */ /* 0x002fca0000000000 */
[----:B--2---:R-:W-:Y:S02]  /*115a0*/  PRMT R2, R0, 0x654, R2 ;  /* 0x0000065400027816 */ /* 0x004fe40000000002 */
[----:B------:R-:W-:Y:S02]  /*115b0*/  IADD3 R0, R4, 0x1, RZ ;  /* 0x0000000104007810 */ /* 0x000fe40007ffe0ff */
[----:B------:R1:W-:Y:S02]  /*115c0*/  SYNCS.ARRIVE.TRANS64.RED.A1T0 RZ, [R2+URZ], RZ ;  /* 0x000000ff02ff79a7 */ /* 0x0003e4000810043f */
[----:B------:R-:W-:-:S04]  /*115d0*/  ISETP.NE.AND P0, PT, R0, 0x2, PT ;  /* 0x000000020000780c */ /* 0x000fc80003f05270 */
[----:B0-----:R-:W-:Y:S01]  /*115e0*/  SEL R3, RZ, 0x1, P0 ;  /* 0x00000001ff037807 */ /* 0x001fe20000000000 */
[----:B-1----:R-:W-:Y:S01]  /*115f0*/  IMAD.MOV.U32 R2, RZ, RZ, RZ ;  /* 0x000000ffff027224 */ /* 0x002fe200078e00ff */
[----:B------:R-:W-:Y:S02]  /*11600*/  SEL R0, R0, RZ, P0 ;  /* 0x000000ff00007207 */ /* 0x000fe40000000000 */
[----:B------:R-:W-:-:S07]  /*11610*/  LOP3.LUT R28, R28, R3, RZ, 0x3c, !PT ;  /* 0x000000031c1c7212 */ /* 0x000fce00078e3cff */
.L_x_1911:
[----:B------:R-:W0:Y:S01]  /*11620*/  S2R R4, SR_CgaCtaId ;  /* 0x0000000000047919 */ /* 0x000e220000008800 */
[----:B------:R-:W-:Y:S02]  /*11630*/  MOV R3, 0x400 ;  /* 0x0000040000037802 */ /* 0x000fe40000000f00 */
[----:B------:R-:W-:Y:S02]  /*11640*/  SHF.L.U32 R2, R2, 0x1f, RZ ;  /* 0x0000001f02027819 */ /* 0x000fe400000006ff */
[----:B0-----:R-:W-:-:S04]  /*11650*/  LEA R7, R4, R3, 0x18 ;  /* 0x0000000304077211 */ /* 0x001fc800078ec0ff */
[----:B------:R-:W0:Y:S02]  /*11660*/  SYNCS.PHASECHK.TRANS64.TRYWAIT P0, [R7+URZ+0x12420], R2 ;  /* 0x01242002070075a7 */ /* 0x000e24000800017f */
[----:B0-----:R-:W-:Y:S05]  /*11670*/  @!P0 BRA `(.L_x_1955) ;  /* 0x00000028001c8947 */ /* 0x001fea0003800000 */
.L_x_2040:
        /* <DEDUP_REMOVED lines=13> */
.L_x_1956:
[----:B------:R-:W-:Y:S01]  /*11750*/  IMAD R5, R0, 0x8, R7 ;  /* 0x0000000800057824 */ /* 0x000fe200078e0207 */
[----:B------:R-:W-:Y:S01]  /*11760*/  SHF.L.U32 R2, R28, 0x1f, RZ ;  /* 0x0000001f1c027819 */ /* 0x000fe200000006ff */
[----:B------:R-:W-:-:S03]  /*11770*/  VIADD R0, R0, 0x1 ;  /* 0x0000000100007836 */ /* 0x000fc60000000000 */
[----:B------:R-:W0:Y:S02]  /*11780*/  SYNCS.PHASECHK.TRANS64.TRYWAIT P1, [R5+URZ+0x12440], R2 ;  /* 0x01244002050075a7 */ /* 0x000e24000802017f */
[----:B------:R-:W-:-:S04]  /*11790*/  ISETP.NE.AND P2, PT, R0, 0x2, PT ;  /* 0x000000020000780c */ /* 0x000fc80003f45270 */
[----:B------:R-:W-:Y:S01]  /*117a0*/  SEL R3, RZ, 0x1, P2 ;  /* 0x00000001ff037807 */ /* 0x000fe20001000000 */
[----:B0-----:R-:W-:Y:S08]  /*117b0*/  @!P1 BRA `(.L_x_1957) ;  /* 0x0000002400e09947 */ /* 0x001ff00003800000 */
.L_x_2041:
[----:B------:R-:W-:Y:S02]  /*117c0*/  SEL R0, R0, RZ, P2 ;  /* 0x000000ff00007207 */ /* 0x000fe40001000000 */
[----:B------:R-:W-:Y:S01]  /*117d0*/  LOP3.LUT R3, R28, R3, RZ, 0x3c, !PT ;  /* 0x000000031c037212 */ /* 0x000fe200078e3cff */
[----:B------:R-:W-:Y:S06]  /*117e0*/  @!P0 BRA `(.L_x_1958) ;  /* 0x0000000000048947 */ /* 0x000fec0003800000 */
[----:B------:R-:W-:Y:S01]  /*117f0*/  BPT.TRAP 0x1 ;  /* 0x000000040000795c */ /* 0x000fe20000300000 */
.L_x_1958:
[----:B------:R-:W-:Y:S02]  /*11800*/  LEA R7, R0, R7, 0x3 ;  /* 0x0000000700077211 */ /* 0x000fe400078e18ff */
[----:B------:R-:W-:-:S04]  /*11810*/  SHF.L.U32 R0, R3, 0x1f, RZ ;  /* 0x0000001f03007819 */ /* 0x000fc800000006ff */
[----:B------:R-:W1:Y:S02]  /*11820*/  SYNCS.PHASECHK.TRANS64.TRYWAIT P1, [R7+URZ+0x12440], R0 ;  /* 0x01244000070075a7 */ /* 0x000e64000802017f */
[----:B-1----:R-:W-:Y:S05]  /*11830*/  @!P1 BRA `(.L_x_1959) ;  /* 0x0000002400d49947 */ /* 0x002fea0003800000 */
.L_x_2042:
[----:B------:R-:W-:Y:S05]  /*11840*/  @!P0 BRA `(.L_x_1960) ;  /* 0x0000000000048947 */ /* 0x000fea0003800000 */
[----:B------:R-:W-:Y:S01]  /*11850*/  BPT.TRAP 0x1 ;  /* 0x000000040000795c */ /* 0x000fe20000300000 */
.L_x_1960:
[----:B------:R-:W2:Y:S02]  /*11860*/  SYNCS.PHASECHK.TRANS64.TRYWAIT P1, [R5+URZ+0x12460], R2 ;  /* 0x01246002050075a7 */ /* 0x000ea4000802017f */
[----:B--2---:R-:W-:Y:S05]  /*11870*/  @!P1 BRA `(.L_x_1961) ;  /* 0x0000002400d89947 */ /* 0x004fea0003800000 */
.L_x_2043:
[----:B------:R-:W-:Y:S05]  /*11880*/  @!P0 BRA `(.L_x_1962) ;  /* 0x0000000000048947 */ /* 0x000fea0003800000 */
[----:B------:R-:W-:Y:S01]  /*11890*/  BPT.TRAP 0x1 ;  /* 0x000000040000795c */ /* 0x000fe20000300000 */
.L_x_1962:
[----:B------:R-:W3:Y:S02]  /*118a0*/  SYNCS.PHASECHK.TRANS64.TRYWAIT P1, [R7+URZ+0x12460], R0 ;  /* 0x01246000070075a7 */ /* 0x000ee4000802017f */
[----:B---3--:R-:W-:Y:S05]  /*118b0*/  @!P1 BRA `(.L_x_1963) ;  /* 0x0000002400dc9947 */ /* 0x008fea0003800000 */
.L_x_2044:
[----:B------:R-:W-:Y:S05]  /*118c0*/  @!P0 BRA `(.L_x_1964) ;  /* 0x0000000000048947 */ /* 0x000fea0003800000 */
[----:B------:R-:W-:Y:S01]  /*118d0*/  BPT.TRAP 0x1 ;  /* 0x000000040000795c */ /* 0x000fe20000300000 */
.L_x_1964:
[----:B------:R-:W4:Y:S02]  /*118e0*/  SYNCS.PHASECHK.TRANS64.TRYWAIT P1, [R5+URZ+0x12480], R2 ;  /* 0x01248002050075a7 */ /* 0x000f24000802017f */
[----:B----4-:R-:W-:Y:S05]  /*118f0*/  @!P1 BRA `(.L_x_1965) ;  /* 0x0000002400e09947 */ /* 0x010fea0003800000 */
.L_x_2045:
[----:B------:R-:W-:Y:S05]  /*11900*/  @!P0 BRA `(.L_x_1966) ;  /* 0x0000000000048947 */ /* 0x000fea0003800000 */
[----:B------:R-:W-:Y:S01]  /*11910*/  BPT.TRAP 0x1 ;  /* 0x000000040000795c */ /* 0x000fe20000300000 */
.L_x_1966:
[----:B------:R0:W0:Y:S02]  /*11920*/  SYNCS.PHASECHK.TRANS64.TRYWAIT P0, [R7+URZ+0x12480], R0 ;  /* 0x01248000070075a7 */ /* 0x000024000800017f */
[----:B0-----:R-:W-:Y:S05]  /*11930*/  @!P0 NANOSLEEP.SYNCS 0x989680 ;  /* 0x009896800000895d */ /* 0x001fea0003900000 */
[----:B------:R-:W0:Y:S02]  /*11940*/  @!P0 SYNCS.PHASECHK.TRANS64 P0, [R7+URZ+0x12480], R0 ;  /* 0x01248000070085a7 */ /* 0x000e24000800007f */
[----:B0-----:R-:W-:Y:S05]  /*11950*/  @!P0 BRA `(.L_x_1966) ;  /* 0xfffffffc00f08947 */ /* 0x001fea000383ffff */
.L_x_1867:
[----:B------:R-:W-:Y:S05]  /*11960*/  BSYNC B6 ;  /* 0x0000000000067941 */ /* 0x000fea0003800000 */
.L_x_1864:
[----:B------:R-:W-:Y:S05]  /*11970*/  EXIT ;  /* 0x000000000000794d */ /* 0x000fea0003800000 */
.L_x_1871:
[----:B0-----:R-:W-:-:S04]  /*11980*/  IMAD.U32 R3, RZ, RZ, UR46 ;  /* 0x0000002eff037e24 */ /* 0x001fc8000f8e00ff */
[----:B------:R0:W1:Y:S03]  /*11990*/  SYNCS.PHASECHK.TRANS64.TRYWAIT P0, [R3+URZ+0x12400], R6 ;  /* 0x01240006030075a7 */ /* 0x000066000800017f */
[----:B-1----:R-:W-:Y:S05]  /*119a0*/  @!P0 NANOSLEEP.SYNCS 0x989680 ;  /* 0x009896800000895d */ /* 0x002fea0003900000 */
[----:B------:R-:W1:Y:S02]  /*119b0*/  @!P0 SYNCS.PHASECHK.TRANS64 P0, [R3+URZ+0x12400], R6 ;  /* 0x01240006030085a7 */ /* 0x000e64000800007f */
[----:B-1----:R-:W-:Y:S05]  /*119c0*/  @!P0 BRA `(.L_x_1871) ;  /* 0xfffffffc00ec8947 */ /* 0x002fea000383ffff */
[----:B------:R-:W-:Y:S05]  /*119d0*/  BRA `(.L_x_1967) ;  /* 0xfffffef800e07947 */ /* 0x000fea000383ffff */
.L_x_1875:
[----:B0-----:R-:W-:-:S04]  /*119e0*/  IMAD.U32 R3, RZ, RZ, UR46 ;  /* 0x0000002eff037e24 */ /* 0x001fc8000f8e00ff */
[----:B------:R0:W2:Y:S03]  /*119f0*/  SYNCS.PHASECHK.TRANS64.TRYWAIT P1, [R3+URZ+0x12430], R6 ;  /* 0x01243006030075a7 */ /* 0x0000a6000802017f */
[----:B--2---:R-:W-:Y:S05]  /*11a00*/  @!P1 NANOSLEEP.SYNCS 0x989680 ;  /* 0x009896800000995d */ /* 0x004fea0003900000 */
[----:B------:R-:W2:Y:S02]  /*11a10*/  @!P1 SYNCS.PHASECHK.TRANS64 P1, [R3+URZ+0x12430], R6 ;  /* 0x01243006030095a7 */ /* 0x000ea4000802007f */
[----:B--2---:R-:W-:Y:S05]  /*11a20*/  @!P1 BRA `(.L_x_1875) ;  /* 0xfffffffc00ec9947 */ /* 0x004fea000383ffff */
[----:B------:R-:W-:Y:S05]  /*11a30*/  BRA `(.L_x_1874) ;  /* 0xfffffef800f47947 */ /* 0x000fea000383ffff */
.L_x_1881:
[----:B-1----:R-:W-:-:S04]  /*11a40*/  IMAD.U32 R9, RZ, RZ, UR20 ;  /* 0x00000014ff097e24 */ /* 0x002fc8000f8e00ff */
[----:B------:R1:W2:Y:S03]  /*11a50*/  SYNCS.PHASECHK.TRANS64.TRYWAIT P1, [R9+URZ+0x12430], R8 ;  /* 0x01243008090075a7 */ /* 0x0002a6000802017f */
[----:B--2---:R-:W-:Y:S05]  /*11a60*/  @!P1 NANOSLEEP.SYNCS 0x989680 ;  /* 0x009896800000995d */ /* 0x004fea0003900000 */
[----:B------:R-:W2:Y:S02]  /*11a70*/  @!P1 SYNCS.PHASECHK.TRANS64 P1, [R9+URZ+0x12430], R8 ;  /* 0x01243008090095a7 */ /* 0x000ea4000802007f */
[----:B--2---:R-:W-:Y:S05]  /*11a80*/  @!P1 BRA `(.L_x_1881) ;  /* 0xfffffffc00ec9947 */ /* 0x004fea000383ffff */
[----:B------:R-:W-:Y:S05]  /*11a90*/  BRA `(.L_x_1880) ;  /* 0xffffff3000c07947 */ /* 0x000fea000383ffff */
.L_x_1885:
[----:B-1----:R-:W-:-:S04]  /*11aa0*/  IMAD.U32 R9, RZ, RZ, UR13 ;  /* 0x0000000dff097e24 */ /* 0x002fc8000f8e00ff */
[----:B------:R1:W2:Y:S03]  /*11ab0*/  SYNCS.PHASECHK.TRANS64.TRYWAIT P1, [R9+URZ+0x12450], R8 ;  /* 0x01245008090075a7 */ /* 0x0002a6000802017f */
[----:B--2---:R-:W-:Y:S05]  /*11ac0*/  @!P1 NANOSLEEP.SYNCS 0x989680 ;  /* 0x009896800000995d */ /* 0x004fea0003900000 */
[----:B------:R-:W2:Y:S02]  /*11ad0*/  @!P1 SYNCS.PHASECHK.TRANS64 P1, [R9+URZ+0x12450], R8 ;  /* 0x01245008090095a7 */ /* 0x000ea4000802007f */
[----:B--2---:R-:W-:Y:S05]  /*11ae0*/  @!P1 BRA `(.L_x_1885) ;  /* 0xfffffffc00ec9947 */ /* 0x004fea000383ffff */
[----:B------:R-:W-:Y:S05]  /*11af0*/  BRA `(.L_x_1884) ;  /* 0xffffff3400cc7947 */ /* 0x000fea000383ffff */
.L_x_1893:
[----:B-1----:R-:W-:-:S04]  /*11b00*/  MOV R3, UR18 ;  /* 0x0000001200037c02 */ /* 0x002fc80008000f00 */
[----:B------:R1:W2:Y:S03]  /*11b10*/  SYNCS.PHASECHK.TRANS64.TRYWAIT P1, [R3+URZ+0x12430], R2 ;  /* 0x01243002030075a7 */ /* 0x0002a6000802017f */
[----:B--2---:R-:W-:Y:S05]  /*11b20*/  @!P1 NANOSLEEP.SYNCS 0x989680 ;  /* 0x009896800000995d */ /* 0x004fea0003900000 */
[----:B------:R-:W2:Y:S02]  /*11b30*/  @!P1 SYNCS.PHASECHK.TRANS64 P1, [R3+URZ+0x12430], R2 ;  /* 0x01243002030095a7 */ /* 0x000ea4000802007f */
[----:B--2---:R-:W-:Y:S05]  /*11b40*/  @!P1 BRA `(.L_x_1893) ;  /* 0xfffffffc00ec9947 */ /* 0x004fea000383ffff */
[----:B------:R-:W-:Y:S05]  /*11b50*/  BRA `(.L_x_1892) ;  /* 0xffffff6800a47947 */ /* 0x000fea000383ffff */
.L_x_1897:
[----:B-1----:R-:W-:-:S04]  /*11b60*/  IMAD.U32 R3, RZ, RZ, UR13 ;  /* 0x0000000dff037e24 */ /* 0x002fc8000f8e00ff */
[----:B------:R1:W2:Y:S03]  /*11b70*/  SYNCS.PHASECHK.TRANS64.TRYWAIT P1, [R3+URZ+0x12450], R2 ;  /* 0x01245002030075a7 */ /* 0x0002a6000802017f */
[----:B--2---:R-:W-:Y:S05]  /*11b80*/  @!P1 NANOSLEEP.SYNCS 0x989680 ;  /* 0x009896800000995d */ /* 0x004fea0003900000 */
[----:B------:R-:W2:Y:S02]  /*11b90*/  @!P1 SYNCS.PHASECHK.TRANS64 P1, [R3+URZ+0x12450], R2 ;  /* 0x01245002030095a7 */ /* 0x000ea4000802007f */
[----:B--2---:R-:W-:Y:S05]  /*11ba0*/  @!P1 BRA `(.L_x_1897) ;  /* 0xfffffffc00ec9947 */ /* 0x004fea000383ffff */
[----:B------:R-:W-:Y:S05]  /*11bb0*/  BRA `(.L_x_1896) ;  /* 0xffffff6c00ac7947 */ /* 0x000fea000383ffff */
.L_x_1904:
[----:B-1----:R-:W-:-:S04]  /*11bc0*/  IMAD.U32 R7, RZ, RZ, UR16 ;  /* 0x00000010ff077e24 */ /* 0x002fc8000f8e00ff */
[----:B------:R1:W2:Y:S03]  /*11bd0*/  SYNCS.PHASECHK.TRANS64.TRYWAIT P1, [R7+URZ+0x12450], R0 ;  /* 0x01245000070075a7 */ /* 0x0002a6000802017f */
[----:B--2---:R-:W-:Y:S05]  /*11be0*/  @!P1 NANOSLEEP.SYNCS 0x989680 ;  /* 0x009896800000995d */ /* 0x004fea0003900000 */
[----:B------:R-:W2:Y:S02]  /*11bf0*/  @!P1 SYNCS.PHASECHK.TRANS64 P1, [R7+URZ+0x12450], R0 ;  /* 0x01245000070095a7 */ /* 0x000ea4000802007f */
[----:B--2---:R-:W-:Y:S05]  /*11c00*/  @!P1 BRA `(.L_x_1904) ;  /* 0xfffffffc00ec9947 */ /* 0x004fea000383ffff */
[----:B------:R-:W-:Y:S05]  /*11c10*/  BRA `(.L_x_1903) ;  /* 0xffffff94006c7947 */ /* 0x000fea000383ffff */
.L_x_1917:
[----:B------:R-:W-:Y:S01]  /*11c20*/  IMAD.MOV.U32 R13, RZ, RZ, R19 ;  /* 0x000000ffff0d7224 */ /* 0x000fe200078e0013 */
[----:B------:R-:W-:Y:S01]  /*11c30*/  MOV R11, 0x1f ;  /* 0x0000001f000b7802 */ /* 0x000fe20000000f00 */
[----:B------:R-:W-:Y:S02]  /*11c40*/  IMAD.MOV.U32 R12, RZ, RZ, RZ ;  /* 0x000000ffff0c7224 */ /* 0x000fe400078e00ff */
[----:B------:R-:W-:-:S07]  /*11c50*/  IMAD.MOV.U32 R15, RZ, RZ, -0x1 ;  /* 0xffffffffff0f7424 */ /* 0x000fce00078e00ff */
[----:B0----5:R-:W-:Y:S05]  /*11c60*/  WARPSYNC.COLLECTIVE R15, `(.L_x_1968) ;  /* 0x000000000f087348 */ /* 0x021fea0003c00000 */
[----:B------:R1:W2:Y:S02]  /*11c70*/  SHFL.IDX P6, R14, R13, R12, R11 ;  /* 0x0000000c0d0e7389 */ /* 0x0002a400000c000b */
[----:B012--5:R-:W-:Y:S01]  /*11c80*/  ENDCOLLECTIVE ;  /* 0x000000000000791b */ /* 0x027fe20003800000 */
.L_x_1968:
[----:B------:R-:W-:Y:S05]  /*11c90*/  BRA `(.L_x_1969) ;  /* 0xffffffc000e47947 */ /* 0x000fea000383ffff */
.L_x_1919:
[----:B0-----:R-:W-:-:S04]  /*11ca0*/  IMAD.U32 R3, RZ, RZ, UR43 ;  /* 0x0000002bff037e24 */ /* 0x001fc8000f8e00ff */
[----:B------:R0:W1:Y:S03]  /*11cb0*/  SYNCS.PHASECHK.TRANS64.TRYWAIT P0, [R3+URZ+0x12480], R26 ;  /* 0x0124801a030075a7 */ /* 0x000066000800017f */
[----:B-1----:R-:W-:Y:S05]  /*11cc0*/  @!P0 NANOSLEEP.SYNCS 0x989680 ;  /* 0x009896800000895d */ /* 0x002fea0003900000 */
[----:B------:R-:W1:Y:S02]  /*11cd0*/  @!P0 SYNCS.PHASECHK.TRANS64 P0, [R3+URZ+0x12480], R26 ;  /* 0x0124801a030085a7 */ /* 0x000e64000800007f */
[----:B-1----:R-:W-:Y:S05]  /*11ce0*/  @!P0 BRA `(.L_x_1919) ;  /* 0xfffffffc00ec8947 */ /* 0x002fea000383ffff */
[----:B------:R-:W-:Y:S05]  /*11cf0*/  BRA `(.L_x_1970) ;  /* 0xffffffc8006c7947 */ /* 0x000fea000383ffff */
.L_x_1920:
        /* <DEDUP_REMOVED lines=8> */
.L_x_1972:
[----:B------:R-:W-:Y:S05]  /*11d80*/  BSYNC B0 ;  /* 0x0000000000007941 */ /* 0x000fea0003800000 */
.L_x_1971:
[----:B------:R0:W5:Y:S01]  /*11d90*/  LDL R27, [R1+0xc] ;  /* 0x00000c00011b7983 */ /* 0x0001620000100800 */
[----:B------:R-:W-:Y:S01]  /*11da0*/  IMAD.MOV.U32 R13, RZ, RZ, R10 ;  /* 0x000000ffff0d7224 */ /* 0x000fe200078e000a */
[----:B------:R-:W-:Y:S01]  /*11db0*/  MOV R12, RZ ;  /* 0x000000ff000c7202 */ /* 0x000fe20000000f00 */
[----:B------:R-:W-:Y:S01]  /*11dc0*/  IMAD.MOV.U32 R11, RZ, RZ, 0x1c1f ;  /* 0x00001c1fff0b7424 */ /* 0x000fe200078e00ff */
[C---:B------:R-:W-:Y:S01]  /*11dd0*/  ISETP.LT.OR P1, PT, R6.reuse, 0x1, P2 ;  /* 0x000000010600780c */ /* 0x040fe20001721670 */
[----:B------:R-:W-:Y:S01]  /*11de0*/  IMAD.MOV.U32 R15, RZ, RZ, -0x1 ;  /* 0xffffffffff0f7424 */ /* 0x000fe200078e00ff */
[----:B------:R-:W-:Y:S01]  /*11df0*/  ISETP.GE.AND P5, PT, R6, 0x81, PT ;  /* 0x000000810600780c */ /* 0x000fe20003fa6270 */
[----:B------:R-:W-:Y:S01]  /*11e00*/  IMAD.MOV.U32 R3, RZ, RZ, R14 ;  /* 0x000000ffff037224 */ /* 0x000fe200078e000e */
[----:B0-----:R-:W-:-:S11]  /*11e10*/  LOP3.LUT R0, R0, 0xffffffef, RZ, 0xc0, !PT ;  /* 0xffffffef00007812 */ /* 0x001fd600078ec0ff */
[----:B-----5:R-:W-:Y:S05]  /*11e20*/  WARPSYNC.COLLECTIVE R15, `(.L_x_1973) ;  /* 0x000000000f087348 */ /* 0x020fea0003c00000 */
[----:B------:R0:W1:Y:S02]  /*11e30*/  SHFL.IDX P6, R14, R13, R12, R11 ;  /* 0x0000000c0d0e7389 */ /* 0x00006400000c000b */
[----:B01---5:R-:W-:Y:S01]  /*11e40*/  ENDCOLLECTIVE ;  /* 0x000000000000791b */ /* 0x023fe20003800000 */
.L_x_1973:
[----:B------:R-:W-:Y:S02]  /*11e50*/  ISETP.GE.AND P3, PT, R6, 0x21, PT ;  /* 0x000000210600780c */ /* 0x000fe40003f66270 */
[----:B------:R-:W-:Y:S01]  /*11e60*/  @P5 LOP3.LUT R0, R0, 0x10, RZ, 0xfc, !PT ;  /* 0x0000001000005812 */ /* 0x000fe200078efcff */
        /* <DEDUP_REMOVED lines=12> */
.L_x_1974:
        /* <DEDUP_REMOVED lines=11> */
.L_x_1975:
[----:B------:R-:W0:Y:S01]  /*11fe0*/  S2R R15, SR_TID.X ;  /* 0x00000000000f7919 */ /* 0x000e220000002100 */
[----:B------:R-:W-:Y:S01]  /*11ff0*/  IMAD.MOV.U32 R13, RZ, RZ, R7 ;  /* 0x000000ffff0d7224 */ /* 0x000fe200078e0007 */
[----:B------:R-:W-:Y:S01]  /*12000*/  MOV R12, 0x2 ;  /* 0x00000002000c7802 */ /* 0x000fe20000000f00 */
        /* <DEDUP_REMOVED lines=9> */
.L_x_1976:
        /* <DEDUP_REMOVED lines=10> */
.L_x_1977:
        /* <DEDUP_REMOVED lines=12> */
.L_x_1978:
        /* <DEDUP_REMOVED lines=11> */
.L_x_1979:
[----:B------:R-:W-:Y:S01]  /*122b0*/  IMAD.MOV.U32 R13, RZ, RZ, R17 ;  /* 0x000000ffff0d7224 */ /* 0x000fe200078e0011 */
[----:B------:R-:W-:Y:S02]  /*122c0*/  MOV R12, RZ ;  /* 0x000000ff000c7202 */ /* 0x000fe40000000f00 */
[----:B------:R-:W-:Y:S01]  /*122d0*/  SHF.L.U32 R3, R3, 0x4, RZ ;  /* 0x0000000403037819 */ /* 0x000fe200000006ff */
[----:B------:R-:W-:-:S07]  /*122e0*/  IMAD.MOV.U32 R2, RZ, RZ, R14 ;  /* 0x000000ffff027224 */ /* 0x000fce00078e000e */
[----:B------:R-:W-:Y:S05]  /*122f0*/  WARPSYNC.COLLECTIVE R15, `(.L_x_1980) ;  /* 0x000000000f087348 */ /* 0x000fea0003c00000 */
[----:B------:R0:W1:Y:S02]  /*12300*/  SHFL.IDX P6, R14, R13, R12, R11 ;  /* 0x0000000c0d0e7389 */ /* 0x00006400000c000b */
[----:B01----:R-:W-:Y:S01]  /*12310*/  ENDCOLLECTIVE ;  /* 0x000000000000791b */ /* 0x003fe20003800000 */
.L_x_1980:
        /* <DEDUP_REMOVED lines=14> */
.L_x_1981:
[----:B------:R-:W-:Y:S01]  /*12400*/  IMAD.MOV.U32 R2, RZ, RZ, R14 ;  /* 0x000000ffff027224 */ /* 0x000fe200078e000e */
[----:B------:R-:W-:Y:S06]  /*12410*/  BRA `(.L_x_1982) ;  /* 0xffffffc400f47947 */ /* 0x000fec000383ffff */
.L_x_1923:
[----:B-1----:R-:W-:-:S04]  /*12420*/  MOV R3, UR43 ;  /* 0x0000002b00037c02 */ /* 0x002fc80008000f00 */
[----:B------:R1:W2:Y:S03]  /*12430*/  SYNCS.PHASECHK.TRANS64.TRYWAIT P2, [R3+URZ+0x12440], R26 ;  /* 0x0124401a030075a7 */ /* 0x0002a6000804017f */
[----:B--2---:R-:W-:Y:S05]  /*12440*/  @!P2 NANOSLEEP.SYNCS 0x989680 ;  /* 0x009896800000a95d */ /* 0x004fea0003900000 */
[----:B------:R-:W2:Y:S02]  /*12450*/  @!P2 SYNCS.PHASECHK.TRANS64 P2, [R3+URZ+0x12440], R26 ;  /* 0x0124401a0300a5a7 */ /* 0x000ea4000804007f */
[----:B--2---:R-:W-:Y:S05]  /*12460*/  @!P2 BRA `(.L_x_1923) ;  /* 0xfffffffc00eca947 */ /* 0x004fea000383ffff */
[----:B------:R-:W-:Y:S05]  /*12470*/  BRA `(.L_x_1983) ;  /* 0xffffffc8003c7947 */ /* 0x000fea000383ffff */
.L_x_1924:
[----:B------:R-:W-:Y:S01]  /*12480*/  BSSY B0, `(.L_x_1984) ;  /* 0x0000008000007945 */ /* 0x000fe20003800000 */
[----:B------:R-:W-:Y:S01]  /*12490*/  IMAD.MOV.U32 R13, RZ, RZ, R7 ;  /* 0x000000ffff0d7224 */ /* 0x000fe200078e0007 */
[----:B------:R-:W-:Y:S01]  /*124a0*/  MOV R15, 0xffffffff ;  /* 0xffffffff000f7802 */ /* 0x000fe20000000f00 */
[----:B------:R-:W-:Y:S02]  /*124b0*/  IMAD.MOV.U32 R12, RZ, RZ, RZ ;  /* 0x000000ffff0c7224 */ /* 0x000fe400078e00ff */
[----:B------:R-:W-:-:S07]  /*124c0*/  IMAD.MOV.U32 R11, RZ, RZ, 0x1c1f ;  /* 0x00001c1fff0b7424 */ /* 0x000fce00078e00ff */
[----:B------:R-:W-:Y:S05]  /*124d0*/  WARPSYNC.COLLECTIVE R15, `(.L_x_1985) ;  /* 0x000000000f087348 */ /* 0x000fea0003c00000 */
[----:B------:R0:W1:Y:S02]  /*124e0*/  SHFL.IDX P6, R14, R13, R12, R11 ;  /* 0x0000000c0d0e7389 */ /* 0x00006400000c000b */
[----:B01----:R-:W-:Y:S01]  /*124f0*/  ENDCOLLECTIVE ;  /* 0x000000000000791b */ /* 0x003fe20003800000 */
.L_x_1985:
[----:B------:R-:W-:Y:S05]  /*12500*/  BSYNC B0 ;  /* 0x0000000000007941 */ /* 0x000fea0003800000 */
.L_x_1984:
        /* <DEDUP_REMOVED lines=8> */
.L_x_1986:
[----:B------:R-:W-:Y:S01]  /*12590*/  MOV R13, R7 ;  /* 0x00000007000d7202 */ /* 0x000fe20000000f00 */
[----:B------:R-:W-:Y:S01]  /*125a0*/  IMAD.MOV.U32 R12, RZ, RZ, 0x1 ;  /* 0x00000001ff0c7424 */ /* 0x000fe200078e00ff */
[----:B------:R-:W-:-:S05]  /*125b0*/  @P4 IADD3 R14, P2, R18, R14, RZ ;  /* 0x0000000e120e4210 */ /* 0x000fca0007f5e0ff */
[----:B------:R-:W-:Y:S02]  /*125c0*/  @P4 IMAD.X R3, RZ, RZ, R2, P2 ;  /* 0x000000ffff034224 */ /* 0x000fe400010e0602 */
[----:B------:R-:W-:-:S07]  /*125d0*/  @P4 IMAD.MOV.U32 R2, RZ, RZ, R14 ;  /* 0x000000ffff024224 */ /* 0x000fce00078e000e */
[----:B------:R-:W-:Y:S05]  /*125e0*/  WARPSYNC.COLLECTIVE R15, `(.L_x_1987) ;  /* 0x000000000f087348 */ /* 0x000fea0003c00000 */
[----:B------:R0:W1:Y:S02]  /*125f0*/  SHFL.IDX P6, R14, R13, R12, R11 ;  /* 0x0000000c0d0e7389 */ /* 0x00006400000c000b */
[----:B01----:R-:W-:Y:S01]  /*12600*/  ENDCOLLECTIVE ;  /* 0x000000000000791b */ /* 0x003fe20003800000 */
.L_x_1987:
        /* <DEDUP_REMOVED lines=9> */
.L_x_1988:
[----:B------:R-:W-:Y:S02]  /*126a0*/  IMAD.MOV.U32 R13, RZ, RZ, R7 ;  /* 0x000000ffff0d7224 */ /* 0x000fe400078e0007 */
[----:B------:R-:W-:Y:S01]  /*126b0*/  IMAD.MOV.U32 R12, RZ, RZ, 0x2 ;  /* 0x00000002ff0c7424 */ /* 0x000fe200078e00ff */
[----:B------:R-:W-:-:S04]  /*126c0*/  @P3 IADD3 R14, P2, R18, R14, RZ ;  /* 0x0000000e120e3210 */ /* 0x000fc80007f5e0ff */
[----:B------:R-:W-:Y:S01]  /*126d0*/  @P3 IADD3.X R3, RZ, R2, RZ, P2, !PT ;  /* 0x00000002ff033210 */ /* 0x000fe200017fe4ff */
[----:B------:R-:W-:-:S08]  /*126e0*/  @P3 IMAD.MOV.U32 R2, RZ, RZ, R14 ;  /* 0x000000ffff023224 */ /* 0x000fd000078e000e */
[----:B------:R-:W-:Y:S05]  /*126f0*/  WARPSYNC.COLLECTIVE R15, `(.L_x_1989) ;  /* 0x000000000f087348 */ /* 0x000fea0003c00000 */
[----:B------:R0:W1:Y:S02]  /*12700*/  SHFL.IDX P6, R14, R13, R12, R11 ;  /* 0x0000000c0d0e7389 */ /* 0x00006400000c000b */
[----:B01----:R-:W-:Y:S01]  /*12710*/  ENDCOLLECTIVE ;  /* 0x000000000000791b */ /* 0x003fe20003800000 */
.L_x_1989:
[----:B------:R-:W-:Y:S01]  /*12720*/  @!PT LDS RZ, [RZ] ;  /* 0x00000000fffff984 */ /* 0x000fe20000000800 */
[----:B------:R-:W-:Y:S01]  /*12730*/  @!PT LDS RZ, [RZ] ;  /* 0x00000000fffff984 */ /* 0x000fe20000000800 */
[----:B------:R-:W-:Y:S01]  /*12740*/  @!PT LDS RZ, [RZ] ;  /* 0x00000000fffff984 */ /* 0x000fe20000000800 */
[----:B------:R0:W-:Y:S01]  /*12750*/  @P3 LDGSTS.E.BYPASS.LTC128B.128 [R27+0xda00], desc[UR50][R2.64], !P5 ;  /* 0x0da00000021b3fae */ /* 0x0001e2000e901d72 */
[----:B------:R-:W-:Y:S01]  /*12760*/  IMAD.MOV.U32 R13, RZ, RZ, R6 ;  /* 0x000000ffff0d7224 */ /* 0x000fe200078e0006 */
[----:B0-----:R-:W-:-:S07]  /*12770*/  MOV R2, R14 ;  /* 0x0000000e00027202 */ /* 0x001fce0000000f00 */
[----:B------:R-:W-:Y:S05]  /*12780*/  WARPSYNC.COLLECTIVE R15, `(.L_x_1990) ;  /* 0x000000000f087348 */ /* 0x000fea0003c00000 */
[----:B------:R0:W1:Y:S02]  /*12790*/  SHFL.IDX P6, R14, R13, R12, R11 ;  /* 0x0000000c0d0e7389 */ /* 0x00006400000c000b */
[----:B01----:R-:W-:Y:S01]  /*127a0*/  ENDCOLLECTIVE ;  /* 0x000000000000791b */ /* 0x003fe20003800000 */
.L_x_1990:
[----:B------:R-:W-:Y:S02]  /*127b0*/  IMAD.MOV.U32 R13, RZ, RZ, R7 ;  /* 0x000000ffff0d7224 */ /* 0x000fe400078e0007 */
[----:B------:R-:W-:Y:S01]  /*127c0*/  IMAD.MOV.U32 R12, RZ, RZ, 0x3 ;  /* 0x00000003ff0c7424 */ /* 0x000fe200078e00ff */
[----:B------:R-:W-:-:S13]  /*127d0*/  @P0 IADD3 R5, P2, R18, R14, RZ ;  /* 0x0000000e12050210 */ /* 0x000fda0007f5e0ff */
[----:B------:R-:W-:Y:S05]  /*127e0*/  WARPSYNC.COLLECTIVE R15, `(.L_x_1991) ;  /* 0x000000000f087348 */ /* 0x000fea0003c00000 */
[----:B------:R0:W1:Y:S02]  /*127f0*/  SHFL.IDX P6, R14, R13, R12, R11 ;  /* 0x0000000c0d0e7389 */ /* 0x00006400000c000b */
[----:B01----:R-:W-:Y:S01]  /*12800*/  ENDCOLLECTIVE ;  /* 0x000000000000791b */ /* 0x003fe20003800000 */
.L_x_1991:
[----:B------:R-:W-:Y:S02]  /*12810*/  @P0 IMAD.X R10, RZ, RZ, R2, P2 ;  /* 0x000000ffff0a0224 */ /* 0x000fe400010e0602 */
[----:B------:R-:W-:-:S03]  /*12820*/  @P0 IMAD.MOV.U32 R2, RZ, RZ, R5 ;  /* 0x000000ffff020224 */ /* 0x000fc600078e0005 */
[----:B------:R-:W-:-:S05]  /*12830*/  @P0 MOV R3, R10 ;  /* 0x0000000a00030202 */ /* 0x000fca0000000f00 */
        /* <DEDUP_REMOVED lines=9> */
.L_x_1992:
[----:B------:R-:W-:Y:S01]  /*128d0*/  MOV R13, R8 ;  /* 0x00000008000d7202 */ /* 0x000fe20000000f00 */
[----:B------:R-:W-:Y:S01]  /*128e0*/  IMAD.MOV.U32 R12, RZ, RZ, RZ ;  /* 0x000000ffff0c7224 */ /* 0x000fe200078e00ff */
[----:B------:R-:W-:-:S05]  /*128f0*/  @P1 IADD3 R14, P0, R18, R14, RZ ;  /* 0x0000000e120e1210 */ /* 0x000fca0007f1e0ff */
[----:B------:R-:W-:-:S08]  /*12900*/  @P1 IMAD.MOV.U32 R2, RZ, RZ, R14 ;  /* 0x000000ffff021224 */ /* 0x000fd000078e000e */
[----:B------:R-:W-:Y:S05]  /*12910*/  WARPSYNC.COLLECTIVE R15, `(.L_x_1993) ;  /* 0x000000000f087348 */ /* 0x000fea0003c00000 */
[----:B------:R0:W1:Y:S02]  /*12920*/  SHFL.IDX P6, R14, R13, R12, R11 ;  /* 0x0000000c0d0e7389 */ /* 0x00006400000c000b */
[----:B01----:R-:W-:Y:S01]  /*12930*/  ENDCOLLECTIVE ;  /* 0x000000000000791b */ /* 0x003fe20003800000 */
.L_x_1993:
        /* <DEDUP_REMOVED lines=11> */
.L_x_1994:
[----:B------:R-:W-:Y:S05]  /*129f0*/  BRA `(.L_x_1995) ;  /* 0xffffffc400f07947 */ /* 0x000fea000383ffff */
.L_x_1929:
[----:B------:R-:W-:Y:S01]  /*12a00*/  MOV R13, R4 ;  /* 0x00000004000d7202 */ /* 0x000fe20000000f00 */
[----:B------:R-:W-:Y:S02]  /*12a10*/  IMAD.MOV.U32 R12, RZ, RZ, RZ ;  /* 0x000000ffff0c7224 */ /* 0x000fe400078e00ff */
[----:B------:R-:W-:Y:S02]  /*12a20*/  IMAD.MOV.U32 R11, RZ, RZ, 0x1c1f ;  /* 0x00001c1fff0b7424 */ /* 0x000fe400078e00ff */
[----:B------:R-:W-:Y:S02]  /*12a30*/  IMAD.MOV.U32 R15, RZ, RZ, -0x1 ;  /* 0xffffffffff0f7424 */ /* 0x000fe400078e00ff */
[----:B------:R-:W-:-:S07]  /*12a40*/  IMAD.U32 R7, RZ, RZ, UR46 ;  /* 0x0000002eff077e24 */ /* 0x000fce000f8e00ff */
[----:B-1----:R-:W-:Y:S05]  /*12a50*/  WARPSYNC.COLLECTIVE R15, `(.L_x_1996) ;  /* 0x000000000f087348 */ /* 0x002fea0003c00000 */
[----:B-1----:R0:W1:Y:S02]  /*12a60*/  SHFL.IDX P6, R14, R13, R12, R11 ;  /* 0x0000000c0d0e7389 */ /* 0x00206400000c000b */
[----:B01----:R-:W-:Y:S01]  /*12a70*/  ENDCOLLECTIVE ;  /* 0x000000000000791b */ /* 0x003fe20003800000 */
.L_x_1996:
[----:B------:R-:W-:-:S04]  /*12a80*/  IMAD R7, R7, 0xc0, R24 ;  /* 0x000000c007077824 */ /* 0x000fc800078e0218 */
[----:B------:R-:W-:Y:S02]  /*12a90*/  VIADD R9, R7, 0x20 ;  /* 0x0000002007097836 */ /* 0x000fe40000000000 */
[----:B------:R-:W-:Y:S01]  /*12aa0*/  IMAD.MOV.U32 R13, RZ, RZ, R0 ;  /* 0x000000ffff0d7224 */ /* 0x000fe200078e0000 */
[----:B------:R-:W-:-:S07]  /*12ab0*/  MOV R2, R14 ;  /* 0x0000000e00027202 */ /* 0x000fce0000000f00 */
[----:B------:R-:W-:Y:S05]  /*12ac0*/  WARPSYNC.COLLECTIVE R15, `(.L_x_1997) ;  /* 0x000000000f087348 */ /* 0x000fea0003c00000 */
[----:B------:R0:W1:Y:S02]  /*12ad0*/  SHFL.IDX P6, R14, R13, R12, R11 ;  /* 0x0000000c0d0e7389 */ /* 0x00006400000c000b */
[----:B01----:R-:W-:Y:S01]  /*12ae0*/  ENDCOLLECTIVE ;  /* 0x000000000000791b */ /* 0x003fe20003800000 */
.L_x_1997:
[----:B------:R-:W-:Y:S02]  /*12af0*/  ULDC UR4, c[0x0][0x288] ;  /* 0x0000a20000047ab9 */ /* 0x000fe40000000800 */
[----:B------:R-:W-:-:S05]  /*12b00*/  IMAD R6, R6, UR4, RZ ;  /* 0x0000000406067c24 */ /* 0x000fca000f8e02ff */
[----:B------:R-:W-:Y:S01]  /*12b10*/  ISETP.GE.AND P2, PT, R7, R6, PT ;  /* 0x000000060700720c */ /* 0x000fe20003f46270 */
[----:B------:R-:W-:Y:S02]  /*12b20*/  IMAD.MOV.U32 R13, RZ, RZ, R4 ;  /* 0x000000ffff0d7224 */ /* 0x000fe400078e0004 */
[----:B------:R-:W-:-:S10]  /*12b30*/  IMAD.MOV.U32 R12, RZ, RZ, 0x1 ;  /* 0x00000001ff0c7424 */ /* 0x000fd400078e00ff */
[----:B------:R-:W-:-:S05]  /*12b40*/  @!P2 IADD3 R14, P1, R18, R14, RZ ;  /* 0x0000000e120ea210 */ /* 0x000fca0007f3e0ff */
[----:B------:R-:W-:Y:S01]  /*12b50*/  @!P2 IMAD.X R3, RZ, RZ, R2, P1 ;  /* 0x000000ffff03a224 */ /* 0x000fe200008e0602 */
[----:B------:R-:W-:-:S07]  /*12b60*/  @!P2 MOV R2, R14 ;  /* 0x0000000e0002a202 */ /* 0x000fce0000000f00 */
[----:B------:R-:W-:Y:S05]  /*12b70*/  WARPSYNC.COLLECTIVE R15, `(.L_x_1998) ;  /* 0x000000000f087348 */ /* 0x000fea0003c00000 */
[----:B------:R0:W1:Y:S02]  /*12b80*/  SHFL.IDX P6, R14, R13, R12, R11 ;  /* 0x0000000c0d0e7389 */ /* 0x00006400000c000b */
[----:B01----:R-:W-:Y:S01]  /*12b90*/  ENDCOLLECTIVE ;  /* 0x000000000000791b */ /* 0x003fe20003800000 */
.L_x_1998:
[----:B------:R-:W-:Y:S01]  /*12ba0*/  ISETP.GE.AND P1, PT, R9, R6, PT ;  /* 0x000000060900720c */ /* 0x000fe20003f26270 */
[----:B------:R-:W-:Y:S01]  /*12bb0*/  @!PT LDS RZ, [RZ] ;  /* 0x00000000fffff984 */ /* 0x000fe20000000800 */
[----:B------:R-:W-:Y:S01]  /*12bc0*/  @!PT LDS RZ, [RZ] ;  /* 0x00000000fffff984 */ /* 0x000fe20000000800 */
[----:B------:R-:W-:Y:S01]  /*12bd0*/  @!PT LDS RZ, [RZ] ;  /* 0x00000000fffff984 */ /* 0x000fe20000000800 */
[----:B------:R0:W-:Y:S01]  /*12be0*/  @!P2 LDGSTS.E.BYPASS.LTC128B.128 [R27+0xa200], desc[UR50][R2.64], !P0 ;  /* 0x0a200000021bafae */ /* 0x0001e2000c101d72 */
[----:B------:R-:W-:Y:S01]  /*12bf0*/  IMAD.MOV.U32 R13, RZ, RZ, R0 ;  /* 0x000000ffff0d7224 */ /* 0x000fe200078e0000 */
[----:B------:R-:W-:-:S10]  /*12c00*/  MOV R9, R14 ;  /* 0x0000000e00097202 */ /* 0x000fd40000000f00 */
[----:B0-----:R-:W-:Y:S05]  /*12c10*/  WARPSYNC.COLLECTIVE R15, `(.L_x_1999) ;  /* 0x000000000f087348 */ /* 0x001fea0003c00000 */
[----:B------:R1:W2:Y:S02]  /*12c20*/  SHFL.IDX P6, R14, R13, R12, R11 ;  /* 0x0000000c0d0e7389 */ /* 0x0002a400000c000b */
[----:B012---:R-:W-:Y:S01]  /*12c30*/  ENDCOLLECTIVE ;  /* 0x000000000000791b */ /* 0x007fe20003800000 */
.L_x_1999:
        /* <DEDUP_REMOVED lines=9> */
.L_x_2000:
[----:B------:R-:W-:Y:S01]  /*12cd0*/  IADD3 R9, R7, 0x40, RZ ;  /* 0x0000004007097810 */ /* 0x000fe20007ffe0ff */
[----:B------:R-:W-:Y:S01]  /*12ce0*/  @!PT LDS RZ, [RZ] ;  /* 0x00000000fffff984 */ /* 0x000fe20000000800 */
[----:B------:R-:W-:Y:S01]  /*12cf0*/  @!PT LDS RZ, [RZ] ;  /* 0x00000000fffff984 */ /* 0x000fe20000000800 */
[----:B------:R-:W-:Y:S01]  /*12d00*/  @!PT LDS RZ, [RZ] ;  /* 0x00000000fffff984 */ /* 0x000fe20000000800 */
[----:B------:R0:W-:Y:S03]  /*12d10*/  @!P1 LDGSTS.E.BYPASS.LTC128B.128 [R27+0xaa00], desc[UR50][R2.64], !P0 ;  /* 0x0aa00000021b9fae */ /* 0x0001e6000c101d72 */
[----:B------:R-:W-:Y:S01]  /*12d20*/  ISETP.GE.AND P2, PT, R9, R6, PT ;  /* 0x000000060900720c */ /* 0x000fe20003f46270 */
[----:B------:R-:W-:Y:S01]  /*12d30*/  IMAD.MOV.U32 R13, RZ, RZ, R0 ;  /* 0x000000ffff0d7224 */ /* 0x000fe200078e0000 */
[----:B------:R-:W-:-:S11]  /*12d40*/  MOV R10, R14 ;  /* 0x0000000e000a7202 */ /* 0x000fd60000000f00 */
[----:B0-----:R-:W-:Y:S05]  /*12d50*/  WARPSYNC.COLLECTIVE R15, `(.L_x_2001) ;  /* 0x000000000f087348 */ /* 0x001fea0003c00000 */
[----:B------:R1:W2:Y:S02]  /*12d60*/  SHFL.IDX P6, R14, R13, R12, R11 ;  /* 0x0000000c0d0e7389 */ /* 0x0002a400000c000b */
[----:B012---:R-:W-:Y:S01]  /*12d70*/  ENDCOLLECTIVE ;  /* 0x000000000000791b */ /* 0x007fe20003800000 */
.L_x_2001:
[----:B------:R-:W-:Y:S01]  /*12d80*/  MOV R13, R4 ;  /* 0x00000004000d7202 */ /* 0x000fe20000000f00 */
[----:B------:R-:W-:-:S05]  /*12d90*/  IMAD.MOV.U32 R12, RZ, RZ, R14 ;  /* 0x000000ffff0c7224 */ /* 0x000fca00078e000e */
[----:B------:R-:W-:Y:S01]  /*12da0*/  @!P2 IADD3 R2, P1, R18, R12, RZ ;  /* 0x0000000c1202a210 */ /* 0x000fe20007f3e0ff */
[----:B------:R-:W-:-:S04]  /*12db0*/  IMAD.MOV.U32 R12, RZ, RZ, 0x3 ;  /* 0x00000003ff0c7424 */ /* 0x000fc800078e00ff */
[----:B------:R-:W-:-:S08]  /*12dc0*/  @!P2 IMAD.X R3, RZ, RZ, R10, P1 ;  /* 0x000000ffff03a224 */ /* 0x000fd000008e060a */
[----:B------:R-:W-:Y:S05]  /*12dd0*/  WARPSYNC.COLLECTIVE R15, `(.L_x_2002) ;  /* 0x000000000f087348 */ /* 0x000fea0003c00000 */
[----:B------:R0:W1:Y:S02]  /*12de0*/  SHFL.IDX P6, R14, R13, R12, R11 ;  /* 0x0000000c0d0e7389 */ /* 0x00006400000c000b */
[----:B01----:R-:W-:Y:S01]  /*12df0*/  ENDCOLLECTIVE ;  /* 0x000000000000791b */ /* 0x003fe20003800000 */
.L_x_2002:
[----:B------:R-:W-:Y:S01]  /*12e00*/  @!PT LDS RZ, [RZ] ;  /* 0x00000000fffff984 */ /* 0x000fe20000000800 */
[----:B------:R-:W-:Y:S01]  /*12e10*/  @!PT LDS RZ, [RZ] ;  /* 0x00000000fffff984 */ /* 0x000fe20000000800 */
[----:B------:R-:W-:Y:S01]  /*12e20*/  @!PT LDS RZ, [RZ] ;  /* 0x00000000fffff984 */ /* 0x000fe20000000800 */
[----:B------:R0:W-:Y:S01]  /*12e30*/  @!P2 LDGSTS.E.BYPASS.LTC128B.128 [R27+0xb200], desc[UR50][R2.64], !P0 ;  /* 0x0b200000021bafae */ /* 0x0001e2000c101d72 */
[----:B------:R-:W-:Y:S01]  /*12e40*/  IMAD.MOV.U32 R13, RZ, RZ, R0 ;  /* 0x000000ffff0d7224 */ /* 0x000fe200078e0000 */
[----:B0-----:R-:W-:-:S04]  /*12e50*/  IADD3 R3, R7, 0x60, RZ ;  /* 0x0000006007037810 */ /* 0x001fc80007ffe0ff */
[----:B------:R-:W-:Y:S01]  /*12e60*/  ISETP.GE.AND P1, PT, R3, R6, PT ;  /* 0x000000060300720c */ /* 0x000fe20003f26270 */
[----:B------:R-:W-:-:S12]  /*12e70*/  IMAD.MOV.U32 R4, RZ, RZ, R14 ;  /* 0x000000ffff047224 */ /* 0x000fd800078e000e */
[----:B------:R-:W-:Y:S05]  /*12e80*/  WARPSYNC.COLLECTIVE R15, `(.L_x_2003) ;  /* 0x000000000f087348 */ /* 0x000fea0003c00000 */
[----:B------:R0:W1:Y:S02]  /*12e90*/  SHFL.IDX P6, R14, R13, R12, R11 ;  /* 0x0000000c0d0e7389 */ /* 0x00006400000c000b */
[----:B01----:R-:W-:Y:S01]  /*12ea0*/  ENDCOLLECTIVE ;  /* 0x000000000000791b */ /* 0x003fe20003800000 */
.L_x_2003:
[----:B------:R-:W-:Y:S02]  /*12eb0*/  IMAD.MOV.U32 R13, RZ, RZ, R8 ;  /* 0x000000ffff0d7224 */ /* 0x000fe400078e0008 */
[----:B------:R-:W-:Y:S01]  /*12ec0*/  IMAD.MOV.U32 R12, RZ, RZ, RZ ;  /* 0x000000ffff0c7224 */ /* 0x000fe200078e00ff */
[----:B------:R-:W-:-:S13]  /*12ed0*/  @!P1 IADD3 R2, P2, R18, R14, RZ ;  /* 0x0000000e12029210 */ /* 0x000fda0007f5e0ff */
[----:B------:R-:W-:Y:S05]  /*12ee0*/  WARPSYNC.COLLECTIVE R15, `(.L_x_2004) ;  /* 0x000000000f087348 */ /* 0x000fea0003c00000 */
[----:B------:R0:W1:Y:S02]  /*12ef0*/  SHFL.IDX P6, R14, R13, R12, R11 ;  /* 0x0000000c0d0e7389 */ /* 0x00006400000c000b */
[----:B01----:R-:W-:Y:S01]  /*12f00*/  ENDCOLLECTIVE ;  /* 0x000000000000791b */ /* 0x003fe20003800000 */
.L_x_2004:
[----:B------:R-:W-:-:S05]  /*12f10*/  @!P1 IMAD.X R3, RZ, RZ, R4, P2 ;  /* 0x000000ffff039224 */ /* 0x000fca00010e0604 */
[----:B------:R-:W-:Y:S01]  /*12f20*/  @!PT LDS RZ, [RZ] ;  /* 0x00000000fffff984 */ /* 0x000fe20000000800 */
[----:B------:R-:W-:Y:S01]  /*12f30*/  @!PT LDS RZ, [RZ] ;  /* 0x00000000fffff984 */ /* 0x000fe20000000800 */
[----:B------:R-:W-:Y:S01]  /*12f40*/  @!PT LDS RZ, [RZ] ;  /* 0x00000000fffff984 */ /* 0x000fe20000000800 */
[----:B------:R0:W-:Y:S01]  /*12f50*/  @!P1 LDGSTS.E.BYPASS.LTC128B.128 [R27+0xba00], desc[UR50][R2.64], !P0 ;  /* 0x0ba00000021b9fae */ /* 0x0001e2000c101d72 */
[----:B------:R-:W-:Y:S02]  /*12f60*/  IMAD.MOV.U32 R13, RZ, RZ, R5 ;  /* 0x000000ffff0d7224 */ /* 0x000fe400078e0005 */
[----:B0-----:R-:W-:Y:S01]  /*12f70*/  VIADD R3, R7, 0x80 ;  /* 0x0000008007037836 */ /* 0x001fe20000000000 */
[----:B------:R-:W-:-:S07]  /*12f80*/  MOV R9, R14 ;  /* 0x0000000e00097202 */ /* 0x000fce0000000f00 */
[----:B------:R-:W-:Y:S05]  /*12f90*/  WARPSYNC.COLLECTIVE R15, `(.L_x_2005) ;  /* 0x000000000f087348 */ /* 0x000fea0003c00000 */
[----:B------:R0:W1:Y:S02]  /*12fa0*/  SHFL.IDX P6, R14, R13, R12, R11 ;  /* 0x0000000c0d0e7389 */ /* 0x00006400000c000b */
[----:B01----:R-:W-:Y:S01]  /*12fb0*/  ENDCOLLECTIVE ;  /* 0x000000000000791b */ /* 0x003fe20003800000 */
.L_x_2005:
[----:B------:R-:W-:Y:S01]  /*12fc0*/  ISETP.GE.AND P1, PT, R3, R6, PT ;  /* 0x000000060300720c */ /* 0x000fe20003f26270 */
[----:B------:R-:W-:Y:S01]  /*12fd0*/  IMAD.MOV.U32 R13, RZ, RZ, R8 ;  /* 0x000000ffff0d7224 */ /* 0x000fe200078e0008 */
[----:B------:R-:W-:Y:S01]  /*12fe0*/  MOV R12, 0x1 ;  /* 0x00000001000c7802 */ /* 0x000fe20000000f00 */
[----:B------:R-:W-:-:S10]  /*12ff0*/  IMAD.MOV.U32 R10, RZ, RZ, R14 ;  /* 0x000000ffff0a7224 */ /* 0x000fd400078e000e */
[----:B------:R-:W-:Y:S05]  /*13000*/  WARPSYNC.COLLECTIVE R15, `(.L_x_2006) ;  /* 0x000000000f087348 */ /* 0x000fea0003c00000 */
[----:B------:R0:W1:Y:S02]  /*13010*/  SHFL.IDX P6, R14, R13, R12, R11 ;  /* 0x0000000c0d0e7389 */ /* 0x00006400000c000b */
[----:B01----:R-:W-:Y:S01]  /*13020*/  ENDCOLLECTIVE ;  /* 0x000000000000791b */ /* 0x003fe20003800000 */
.L_x_2006:
[----:B------:R-:W-:-:S04]  /*13030*/  @!P1 IADD3 R10, P3, R18, R10, RZ ;  /* 0x0000000a120a9210 */ /* 0x000fc80007f7e0ff */
[----:B------:R-:W-:Y:S01]  /*13040*/  @!P1 IADD3.X R9, RZ, R9, RZ, P3, !PT ;  /* 0x00000009ff099210 */ /* 0x000fe20001ffe4ff */
[----:B------:R-:W-:-:S04]  /*13050*/  @!P1 IMAD.MOV.U32 R2, RZ, RZ, R10 ;  /* 0x000000ffff029224 */ /* 0x000fc800078e000a */
        /* <DEDUP_REMOVED lines=10> */
.L_x_2007:
[----:B------:R-:W-:Y:S05]  /*13100*/  BRA `(.L_x_2008) ;  /* 0xffffffc800907947 */ /* 0x000fea000383ffff */
.L_x_1930:
[----:B0-----:R-:W-:-:S04]  /*13110*/  IMAD.U32 R3, RZ, RZ, UR43 ;  /* 0x0000002bff037e24 */ /* 0x001fc8000f8e00ff */
[----:B------:R0:W1:Y:S03]  /*13120*/  SYNCS.PHASECHK.TRANS64.TRYWAIT P0, [R3+URZ+0x12420], R0 ;  /* 0x01242000030075a7 */ /* 0x000066000800017f */
[----:B-1----:R-:W-:Y:S05]  /*13130*/  @!P0 NANOSLEEP.SYNCS 0x989680 ;  /* 0x009896800000895d */ /* 0x002fea0003900000 */
[----:B------:R-:W1:Y:S02]  /*13140*/  @!P0 SYNCS.PHASECHK.TRANS64 P0, [R3+URZ+0x12420], R0 ;  /* 0x01242000030085a7 */ /* 0x000e64000800007f */
[----:B-1----:R-:W-:Y:S05]  /*13150*/  @!P0 BRA `(.L_x_1930) ;  /* 0xfffffffc00ec8947 */ /* 0x002fea000383ffff */
[----:B------:R-:W-:Y:S05]  /*13160*/  BRA `(.L_x_2009) ;  /* 0xffffffc800bc7947 */ /* 0x000fea000383ffff */
.L_x_1933:
[----:B0-----:R0:W1:Y:S02]  /*13170*/  SYNCS.PHASECHK.TRANS64.TRYWAIT P1, [R5+URZ+0x12480], R26 ;  /* 0x0124801a050075a7 */ /* 0x001064000802017f */
[----:B-1----:R-:W-:Y:S05]  /*13180*/  @!P1 NANOSLEEP.SYNCS 0x989680 ;  /* 0x009896800000995d */ /* 0x002fea0003900000 */
[----:B------:R-:W1:Y:S02]  /*13190*/  @!P1 SYNCS.PHASECHK.TRANS64 P1, [R5+URZ+0x12480], R26 ;  /* 0x0124801a050095a7 */ /* 0x000e64000802007f */
[----:B-1----:R-:W-:Y:S05]  /*131a0*/  @!P1 BRA `(.L_x_1933) ;  /* 0xfffffffc00f09947 */ /* 0x002fea000383ffff */
[----:B------:R-:W-:Y:S05]  /*131b0*/  BRA `(.L_x_2010) ;  /* 0xffffffcc00c07947 */ /* 0x000fea000383ffff */
.L_x_1934:
[----:B------:R-:W-:Y:S01]  /*131c0*/  BSSY B0, `(.L_x_2011) ;  /* 0x0000008000007945 */ /* 0x000fe20003800000 */
[----:B------:R-:W-:Y:S01]  /*131d0*/  MOV R13, R17 ;  /* 0x00000011000d7202 */ /* 0x000fe20000000f00 */
[----:B------:R-:W-:Y:S02]  /*131e0*/  IMAD.MOV.U32 R12, RZ, RZ, RZ ;  /* 0x000000ffff0c7224 */ /* 0x000fe400078e00ff */
[----:B------:R-:W-:Y:S02]  /*131f0*/  IMAD.MOV.U32 R11, RZ, RZ, 0x1c1f ;  /* 0x00001c1fff0b7424 */ /* 0x000fe400078e00ff */
[----:B------:R-:W-:-:S07]  /*13200*/  IMAD.MOV.U32 R15, RZ, RZ, -0x1 ;  /* 0xffffffffff0f7424 */ /* 0x000fce00078e00ff */
[----:B0-----:R-:W-:Y:S05]  /*13210*/  WARPSYNC.COLLECTIVE R15, `(.L_x_2012) ;  /* 0x000000000f087348 */ /* 0x001fea0003c00000 */
[----:B------:R1:W2:Y:S02]  /*13220*/  SHFL.IDX P6, R14, R13, R12, R11 ;  /* 0x0000000c0d0e7389 */ /* 0x0002a400000c000b */
[----:B012---:R-:W-:Y:S01]  /*13230*/  ENDCOLLECTIVE ;  /* 0x000000000000791b */ /* 0x007fe20003800000 */
.L_x_2012:
[----:B------:R-:W-:Y:S05]  /*13240*/  BSYNC B0 ;  /* 0x0000000000007941 */ /* 0x000fea0003800000 */
.L_x_2011:
[----:B------:R-:W-:Y:S01]  /*13250*/  IMAD.MOV.U32 R13, RZ, RZ, R7 ;  /* 0x000000ffff0d7224 */ /* 0x000fe200078e0007 */
[----:B------:R-:W-:Y:S01]  /*13260*/  MOV R15, 0xffffffff ;  /* 0xffffffff000f7802 */ /* 0x000fe20000000f00 */
[----:B------:R-:W-:Y:S01]  /*13270*/  IMAD.MOV.U32 R12, RZ, RZ, RZ ;  /* 0x000000ffff0c7224 */ /* 0x000fe200078e00ff */
[----:B------:R-:W-:Y:S01]  /*13280*/  MOV R3, R14 ;  /* 0x0000000e00037202 */ /* 0x000fe20000000f00 */
[----:B------:R-:W-:-:S07]  /*13290*/  IMAD.MOV.U32 R11, RZ, RZ, 0x1c1f ;  /* 0x00001c1fff0b7424 */ /* 0x000fce00078e00ff */
[----:B------:R-:W-:Y:S05]  /*132a0*/  WARPSYNC.COLLECTIVE R15, `(.L_x_2013) ;  /* 0x000000000f087348 */ /* 0x000fea0003c00000 */
[----:B------:R0:W1:Y:S02]  /*132b0*/  SHFL.IDX P6, R14, R13, R12, R11 ;  /* 0x0000000c0d0e7389 */ /* 0x00006400000c000b */
[----:B01----:R-:W-:Y:S01]  /*132c0*/  ENDCOLLECTIVE ;  /* 0x000000000000791b */ /* 0x003fe20003800000 */
.L_x_2013:
[----:B------:R-:W-:Y:S01]  /*132d0*/  IMAD.MOV.U32 R13, RZ, RZ, R17 ;  /* 0x000000ffff0d7224 */ /* 0x000fe200078e0011 */
[----:B------:R-:W-:Y:S01]  /*132e0*/  MOV R12, 0x1 ;  /* 0x00000001000c7802 */ /* 0x000fe20000000f00 */
[----:B------:R-:W-:-:S07]  /*132f0*/  IMAD.MOV.U32 R2, RZ, RZ, R14 ;  /* 0x000000ffff027224 */ /* 0x000fce00078e000e */
[----:B------:R-:W-:Y:S05]  /*13300*/  WARPSYNC.COLLECTIVE R15, `(.L_x_2014) ;  /* 0x000000000f087348 */ /* 0x000fea0003c00000 */
[----:B------:R0:W1:Y:S02]  /*13310*/  SHFL.IDX P6, R14, R13, R12, R11 ;  /* 0x0000000c0d0e7389 */ /* 0x00006400000c000b */
[----:B01----:R-:W-:Y:S01]  /*13320*/  ENDCOLLECTIVE ;  /* 0x000000000000791b */ /* 0x003fe20003800000 */
.L_x_2014:
        /* <DEDUP_REMOVED lines=12> */
.L_x_2015:
[----:B------:R-:W0:Y:S01]  /*133f0*/  S2R R15, SR_TID.X ;  /* 0x00000000000f7919 */ /* 0x000e220000002100 */
[----:B------:R-:W-:Y:S02]  /*13400*/  IMAD.MOV.U32 R13, RZ, RZ, R17 ;  /* 0x000000ffff0d7224 */ /* 0x000fe400078e0011 */
[----:B------:R-:W-:Y:S01]  /*13410*/  IMAD.MOV.U32 R12, RZ, RZ, 0x2 ;  /* 0x00000002ff0c7424 */ /* 0x000fe200078e00ff */
[----:B------:R-:W-:Y:S01]  /*13420*/  MOV R2, R14 ;  /* 0x0000000e00027202 */ /* 0x000fe20000000f00 */
[----:B0-----:R-:W-:-:S05]  /*13430*/  IMAD.SHL.U32 R15, R15, 0x10, RZ ;  /* 0x000000100f0f7824 */ /* 0x001fca00078e00ff */
[----:B------:R-:W-:-:S04]  /*13440*/  LOP3.LUT R15, R15, 0x30, RZ, 0xc0, !PT ;  /* 0x000000300f0f7812 */ /* 0x000fc800078ec0ff */
[----:B------:R-:W-:Y:S02]  /*13450*/  IADD3 R2, P1, R15, R2, RZ ;  /* 0x000000020f027210 */ /* 0x000fe40007f3e0ff */
[----:B------:R-:W-:-:S03]  /*13460*/  MOV R15, 0xffffffff ;  /* 0xffffffff000f7802 */ /* 0x000fc60000000f00 */
[----:B------:R-:W-:-:S08]  /*13470*/  IMAD.X R3, RZ, RZ, R3, P1 ;  /* 0x000000ffff037224 */ /* 0x000fd000008e0603 */
[----:B------:R-:W-:Y:S05]  /*13480*/  WARPSYNC.COLLECTIVE R15, `(.L_x_2016) ;  /* 0x000000000f087348 */ /* 0x000fea0003c00000 */
[----:B------:R0:W1:Y:S02]  /*13490*/  SHFL.IDX P6, R14, R13, R12, R11 ;  /* 0x0000000c0d0e7389 */ /* 0x00006400000c000b */
[----:B01----:R-:W-:Y:S01]  /*134a0*/  ENDCOLLECTIVE ;  /* 0x000000000000791b */ /* 0x003fe20003800000 */
.L_x_2016:
        /* <DEDUP_REMOVED lines=9> */
.L_x_2017:
        /* <DEDUP_REMOVED lines=12> */
.L_x_2018:
        /* <DEDUP_REMOVED lines=10> */
.L_x_2019:
[----:B------:R-:W-:Y:S02]  /*136a0*/  IMAD.MOV.U32 R13, RZ, RZ, R18 ;  /* 0x000000ffff0d7224 */ /* 0x000fe400078e0012 */
[----:B------:R-:W-:Y:S02]  /*136b0*/  IMAD.MOV.U32 R12, RZ, RZ, RZ ;  /* 0x000000ffff0c7224 */ /* 0x000fe400078e00ff */
[----:B------:R-:W-:Y:S01]  /*136c0*/  IMAD.SHL.U32 R3, R3, 0x10, RZ ;  /* 0x0000001003037824 */ /* 0x000fe200078e00ff */
[----:B------:R-:W-:-:S07]  /*136d0*/  MOV R2, R14 ;  /* 0x0000000e00027202 */ /* 0x000fce0000000f00 */
[----:B------:R-:W-:Y:S05]  /*136e0*/  WARPSYNC.COLLECTIVE R15, `(.L_x_2020) ;  /* 0x000000000f087348 */ /* 0x000fea0003c00000 */
[----:B------:R0:W1:Y:S02]  /*136f0*/  SHFL.IDX P6, R14, R13, R12, R11 ;  /* 0x0000000c0d0e7389 */ /* 0x00006400000c000b */
[----:B01----:R-:W-:Y:S01]  /*13700*/  ENDCOLLECTIVE ;  /* 0x000000000000791b */ /* 0x003fe20003800000 */
.L_x_2020:
        /* <DEDUP_REMOVED lines=12> */
.L_x_2021:
[----:B------:R-:W-:Y:S01]  /*137d0*/  IMAD.MOV.U32 R2, RZ, RZ, R14 ;  /* 0x000000ffff027224 */ /* 0x000fe200078e000e */
[----:B------:R-:W-:Y:S06]  /*137e0*/  BRA `(.L_x_2022) ;  /* 0xffffffcc005c7947 */ /* 0x000fec000383ffff */
.L_x_1937:
[----:B---3--:R3:W4:Y:S02]  /*137f0*/  SYNCS.PHASECHK.TRANS64.TRYWAIT P1, [R5+URZ+0x12440], R26 ;  /* 0x0124401a050075a7 */ /* 0x008724000802017f */
[----:B----4-:R-:W-:Y:S05]  /*13800*/  @!P1 NANOSLEEP.SYNCS 0x989680 ;  /* 0x009896800000995d */ /* 0x010fea0003900000 */
[----:B------:R-:W4:Y:S02]  /*13810*/  @!P1 SYNCS.PHASECHK.TRANS64 P1, [R5+URZ+0x12440], R26 ;  /* 0x0124401a050095a7 */ /* 0x000f24000802007f */
[----:B----4-:R-:W-:Y:S05]  /*13820*/  @!P1 BRA `(.L_x_1937) ;  /* 0xfffffffc00f09947 */ /* 0x010fea000383ffff */
[----:B------:R-:W-:Y:S05]  /*13830*/  BRA `(.L_x_2023) ;  /* 0xffffffcc00a87947 */ /* 0x000fea000383ffff */
.L_x_1938:
[----:B------:R-:W-:Y:S01]  /*13840*/  BSSY B0, `(.L_x_2024) ;  /* 0x0000008000007945 */ /* 0x000fe20003800000 */
[----:B------:R-:W-:Y:S01]  /*13850*/  IMAD.MOV.U32 R13, RZ, RZ, R10 ;  /* 0x000000ffff0d7224 */ /* 0x000fe200078e000a */
[----:B------:R-:W-:Y:S01]  /*13860*/  MOV R12, RZ ;  /* 0x000000ff000c7202 */ /* 0x000fe20000000f00 */
[----:B------:R-:W-:Y:S02]  /*13870*/  IMAD.MOV.U32 R11, RZ, RZ, 0x1c1f ;  /* 0x00001c1fff0b7424 */ /* 0x000fe400078e00ff */
[----:B------:R-:W-:-:S07]  /*13880*/  IMAD.MOV.U32 R15, RZ, RZ, -0x1 ;  /* 0xffffffffff0f7424 */ /* 0x000fce00078e00ff */
[----:B0123--:R-:W-:Y:S05]  /*13890*/  WARPSYNC.COLLECTIVE R15, `(.L_x_2025) ;  /* 0x000000000f087348 */ /* 0x00ffea0003c00000 */
[----:B------:R4:W0:Y:S02]  /*138a0*/  SHFL.IDX P6, R14, R13, R12, R11 ;  /* 0x0000000c0d0e7389 */ /* 0x00082400000c000b */
[----:B01234-:R-:W-:Y:S01]  /*138b0*/  ENDCOLLECTIVE ;  /* 0x000000000000791b */ /* 0x01ffe20003800000 */
.L_x_2025:
[----:B------:R-:W-:Y:S05]  /*138c0*/  BSYNC B0 ;  /* 0x0000000000007941 */ /* 0x000fea0003800000 */
.L_x_2024:
[----:B------:R0:W5:Y:S01]  /*138d0*/  LDL R16, [R1+0xc] ;  /* 0x00000c0001107983 */ /* 0x0001620000100800 */
[----:B------:R-:W-:Y:S01]  /*138e0*/  MOV R13, R9 ;  /* 0x00000009000d7202 */ /* 0x000fe20000000f00 */
[----:B------:R-:W-:Y:S02]  /*138f0*/  IMAD.MOV.U32 R12, RZ, RZ, RZ ;  /* 0x000000ffff0c7224 */ /* 0x000fe400078e00ff */
[----:B------:R-:W-:Y:S02]  /*13900*/  IMAD.MOV.U32 R11, RZ, RZ, 0x1c1f ;  /* 0x00001c1fff0b7424 */ /* 0x000fe400078e00ff */
[----:B------:R-:W-:Y:S02]  /*13910*/  IMAD.MOV.U32 R15, RZ, RZ, -0x1 ;  /* 0xffffffffff0f7424 */ /* 0x000fe400078e00ff */
[----:B0-----:R-:W-:-:S07]  /*13920*/  IMAD.MOV.U32 R3, RZ, RZ, R14 ;  /* 0x000000ffff037224 */ /* 0x001fce00078e000e */
[----:B-----5:R-:W-:Y:S05]  /*13930*/  WARPSYNC.COLLECTIVE R15, `(.L_x_2026) ;  /* 0x000000000f087348 */ /* 0x020fea0003c00000 */
[----:B------:R0:W1:Y:S02]  /*13940*/  SHFL.IDX P6, R14, R13, R12, R11 ;  /* 0x0000000c0d0e7389 */ /* 0x00006400000c000b */
[----:B01---5:R-:W-:Y:S01]  /*13950*/  ENDCOLLECTIVE ;  /* 0x000000000000791b */ /* 0x023fe20003800000 */
.L_x_2026:
[----:B------:R-:W-:Y:S02]  /*13960*/  IMAD.MOV.U32 R13, RZ, RZ, R10 ;  /* 0x000000ffff0d7224 */ /* 0x000fe400078e000a */
[----:B------:R-:W-:Y:S01]  /*13970*/  IMAD.MOV.U32 R12, RZ, RZ, 0x1 ;  /* 0x00000001ff0c7424 */ /* 0x000fe200078e00ff */
[----:B------:R-:W-:-:S13]  /*13980*/  IADD3 R2, P1, R17, R14, RZ ;  /* 0x0000000e11027210 */ /* 0x000fda0007f3e0ff */
[----:B------:R-:W-:Y:S05]  /*13990*/  WARPSYNC.COLLECTIVE R15, `(.L_x_2027) ;  /* 0x000000000f087348 */ /* 0x000fea0003c00000 */
[----:B------:R0:W1:Y:S02]  /*139a0*/  SHFL.IDX P6, R14, R13, R12, R11 ;  /* 0x0000000c0d0e7389 */ /* 0x00006400000c000b */
[----:B01----:R-:W-:Y:S01]  /*139b0*/  ENDCOLLECTIVE ;  /* 0x000000000000791b */ /* 0x003fe20003800000 */
.L_x_2027:
        /* <DEDUP_REMOVED lines=8> */
[----:B0-----:R-:W-:-:S07]  /*13a40*/  MOV R3, R14 ;  /* 0x0000000e00037202 */ /* 0x001fce0000000f00 */
[----:B------:R-:W-:Y:S05]  /*13a50*/  WARPSYNC.COLLECTIVE R15, `(.L_x_2028) ;  /* 0x000000000f087348 */ /* 0x000fea0003c00000 */
[----:B------:R0:W1:Y:S02]  /*13a60*/  SHFL.IDX P6, R14, R13, R12, R11 ;  /* 0x0000000c0d0e7389 */ /* 0x00006400000c000b */
[----:B01----:R-:W-:Y:S01]  /*13a70*/  ENDCOLLECTIVE ;  /* 0x000000000000791b */ /* 0x003fe20003800000 */
.L_x_2028:
[----:B------:R-:W-:Y:S01]  /*13a80*/  IMAD.MOV.U32 R13, RZ, RZ, R10 ;  /* 0x000000ffff0d7224 */ /* 0x000fe200078e000a */
[----:B------:R-:W-:Y:S02]  /*13a90*/  MOV R12, 0x2 ;  /* 0x00000002000c7802 */ /* 0x000fe40000000f00 */
[----:B------:R-:W-:-:S13]  /*13aa0*/  IADD3 R2, P1, R17, R14, RZ ;  /* 0x0000000e11027210 */ /* 0x000fda0007f3e0ff */
[----:B------:R-:W-:Y:S05]  /*13ab0*/  WARPSYNC.COLLECTIVE R15, `(.L_x_2029) ;  /* 0x000000000f087348 */ /* 0x000fea0003c00000 */
[----:B------:R0:W1:Y:S02]  /*13ac0*/  SHFL.IDX P6, R14, R13, R12, R11 ;  /* 0x0000000c0d0e7389 */ /* 0x00006400000c000b */
[----:B01----:R-:W-:Y:S01]  /*13ad0*/  ENDCOLLECTIVE ;  /* 0x000000000000791b */ /* 0x003fe20003800000 */
.L_x_2029:
        /* <DEDUP_REMOVED lines=10> */
.L_x_2030:
[----:B------:R-:W-:Y:S02]  /*13b80*/  IMAD.MOV.U32 R13, RZ, RZ, R10 ;  /* 0x000000ffff0d7224 */ /* 0x000fe400078e000a */
[----:B------:R-:W-:Y:S02]  /*13b90*/  IMAD.MOV.U32 R12, RZ, RZ, 0x3 ;  /* 0x00000003ff0c7424 */ /* 0x000fe400078e00ff */
[----:B------:R-:W-:-:S07]  /*13ba0*/  IMAD.MOV.U32 R2, RZ, RZ, R14 ;  /* 0x000000ffff027224 */ /* 0x000fce00078e000e */
[----:B------:R-:W-:Y:S05]  /*13bb0*/  WARPSYNC.COLLECTIVE R15, `(.L_x_2031) ;  /* 0x000000000f087348 */ /* 0x000fea0003c00000 */
[----:B------:R0:W1:Y:S02]  /*13bc0*/  SHFL.IDX P6, R14, R13, R12, R11 ;  /* 0x0000000c0d0e7389 */ /* 0x00006400000c000b */
[----:B01----:R-:W-:Y:S01]  /*13bd0*/  ENDCOLLECTIVE ;  /* 0x000000000000791b */ /* 0x003fe20003800000 */
.L_x_2031:
[----:B------:R-:W-:-:S04]  /*13be0*/  IADD3 R2, P1, R17, R2, RZ ;  /* 0x0000000211027210 */ /* 0x000fc80007f3e0ff */
[----:B------:R-:W-:-:S05]  /*13bf0*/  IADD3.X R3, RZ, R3, RZ, P1, !PT ;  /* 0x00000003ff037210 */ /* 0x000fca0000ffe4ff */
        /* <DEDUP_REMOVED lines=9> */
.L_x_2032:
[----:B------:R-:W-:Y:S01]  /*13c90*/  IMAD.MOV.U32 R13, RZ, RZ, R8 ;  /* 0x000000ffff0d7224 */ /* 0x000fe200078e0008 */
[----:B------:R-:W-:Y:S01]  /*13ca0*/  MOV R12, RZ ;  /* 0x000000ff000c7202 */ /* 0x000fe20000000f00 */
[----:B------:R-:W-:-:S07]  /*13cb0*/  IMAD.MOV.U32 R9, RZ, RZ, R14 ;  /* 0x000000ffff097224 */ /* 0x000fce00078e000e */
[----:B------:R-:W-:Y:S05]  /*13cc0*/  WARPSYNC.COLLECTIVE R15, `(.L_x_2033) ;  /* 0x000000000f087348 */ /* 0x000fea0003c00000 */
[----:B------:R0:W1:Y:S02]  /*13cd0*/  SHFL.IDX P6, R14, R13, R12, R11 ;  /* 0x0000000c0d0e7389 */ /* 0x00006400000c000b */
[----:B01----:R-:W-:Y:S01]  /*13ce0*/  ENDCOLLECTIVE ;  /* 0x000000000000791b */ /* 0x003fe20003800000 */
.L_x_2033:
        /* <DEDUP_REMOVED lines=11> */
.L_x_2034:
[----:B------:R-:W-:Y:S05]  /*13da0*/  BRA `(.L_x_2035) ;  /* 0xffffffcc004c7947 */ /* 0x000fea000383ffff */
.L_x_1941:
[----:B0-----:R0:W1:Y:S02]  /*13db0*/  SYNCS.PHASECHK.TRANS64.TRYWAIT P2, [R3+URZ+0x12470], R2 ;  /* 0x01247002030075a7 */ /* 0x001064000804017f */
[----:B-1----:R-:W-:Y:S05]  /*13dc0*/  @!P2 NANOSLEEP.SYNCS 0x989680 ;  /* 0x009896800000a95d */ /* 0x002fea0003900000 */
[----:B------:R-:W1:Y:S02]  /*13dd0*/  @!P2 SYNCS.PHASECHK.TRANS64 P2, [R3+URZ+0x12470], R2 ;  /* 0x012470020300a5a7 */ /* 0x000e64000804007f */
[----:B-1----:R-:W-:Y:S05]  /*13de0*/  @!P2 BRA `(.L_x_1941) ;  /* 0xfffffffc00f0a947 */ /* 0x002fea000383ffff */
[----:B------:R-:W-:Y:S05]  /*13df0*/  BRA `(.L_x_2036) ;  /* 0xffffffcc00a47947 */ /* 0x000fea000383ffff */
.L_x_1943:
[----:B0-----:R0:W1:Y:S02]  /*13e00*/  SYNCS.PHASECHK.TRANS64.TRYWAIT P2, [R3+URZ+0x12460], R2 ;  /* 0x01246002030075a7 */ /* 0x001064000804017f */
[----:B-1----:R-:W-:Y:S05]  /*13e10*/  @!P2 NANOSLEEP.SYNCS 0x989680 ;  /* 0x009896800000a95d */ /* 0x002fea0003900000 */
[----:B------:R-:W1:Y:S02]  /*13e20*/  @!P2 SYNCS.PHASECHK.TRANS64 P2, [R3+URZ+0x12460], R2 ;  /* 0x012460020300a5a7 */ /* 0x000e64000804007f */
[----:B-1----:R-:W-:Y:S05]  /*13e30*/  @!P2 BRA `(.L_x_1943) ;  /* 0xfffffffc00f0a947 */ /* 0x002fea000383ffff */
[----:B------:R-:W-:Y:S05]  /*13e40*/  BRA `(.L_x_2037) ;  /* 0xffffffcc00b47947 */ /* 0x000fea000383ffff */
.L_x_1950:
[----:B0-----:R0:W1:Y:S02]  /*13e50*/  SYNCS.PHASECHK.TRANS64.TRYWAIT P0, [R2+URZ+0x12470], R3 ;  /* 0x01247003020075a7 */ /* 0x001064000800017f */
[----:B-1----:R-:W-:Y:S05]  /*13e60*/  @!P0 NANOSLEEP.SYNCS 0x989680 ;  /* 0x009896800000895d */ /* 0x002fea0003900000 */
[----:B------:R-:W1:Y:S02]  /*13e70*/  @!P0 SYNCS.PHASECHK.TRANS64 P0, [R2+URZ+0x12470], R3 ;  /* 0x01247003020085a7 */ /* 0x000e64000800007f */
[----:B-1----:R-:W-:Y:S05]  /*13e80*/  @!P0 BRA `(.L_x_1950) ;  /* 0xfffffffc00f08947 */ /* 0x002fea000383ffff */
[----:B------:R-:W-:Y:S05]  /*13e90*/  BRA `(.L_x_2038) ;  /* 0xffffffd000c47947 */ /* 0x000fea000383ffff */
.L_x_1952:
[----:B0-----:R0:W1:Y:S02]  /*13ea0*/  SYNCS.PHASECHK.TRANS64.TRYWAIT P0, [R2+URZ+0x12460], R5 ;  /* 0x01246005020075a7 */ /* 0x001064000800017f */
[----:B-1----:R-:W-:Y:S05]  /*13eb0*/  @!P0 NANOSLEEP.SYNCS 0x989680 ;  /* 0x009896800000895d */ /* 0x002fea0003900000 */
[----:B------:R-:W1:Y:S02]  /*13ec0*/  @!P0 SYNCS.PHASECHK.TRANS64 P0, [R2+URZ+0x12460], R5 ;  /* 0x01246005020085a7 */ /* 0x000e64000800007f */
[----:B-1----:R-:W-:Y:S05]  /*13ed0*/  @!P0 BRA `(.L_x_1952) ;  /* 0xfffffffc00f08947 */ /* 0x002fea000383ffff */
[----:B------:R-:W-:Y:S05]  /*13ee0*/  BRA `(.L_x_2039) ;  /* 0xffffffd000e07947 */ /* 0x000fea000383ffff */
.L_x_1955:
[----:B0-----:R0:W1:Y:S02]  /*13ef0*/  SYNCS.PHASECHK.TRANS64.TRYWAIT P0, [R7+URZ+0x12420], R2 ;  /* 0x01242002070075a7 */ /* 0x001064000800017f */
[----:B-1----:R-:W-:Y:S05]  /*13f00*/  @!P0 NANOSLEEP.SYNCS 0x989680 ;  /* 0x009896800000895d */ /* 0x002fea0003900000 */
[----:B------:R-:W1:Y:S02]  /*13f10*/  @!P0 SYNCS.PHASECHK.TRANS64 P0, [R7+URZ+0x12420], R2 ;  /* 0x01242002070085a7 */ /* 0x000e64000800007f */
[----:B-1----:R-:W-:Y:S05]  /*13f20*/  @!P0 BRA `(.L_x_1955) ;  /* 0xfffffffc00f08947 */ /* 0x002fea000383ffff */
[----:B------:R-:W-:Y:S05]  /*13f30*/  BRA `(.L_x_2040) ;  /* 0xffffffd400d07947 */ /* 0x000fea000383ffff */
.L_x_1957:
[----:B0-----:R0:W1:Y:S02]  /*13f40*/  SYNCS.PHASECHK.TRANS64.TRYWAIT P1, [R5+URZ+0x12440], R2 ;  /* 0x01244002050075a7 */ /* 0x001064000802017f */
[----:B-1----:R-:W-:Y:S05]  /*13f50*/  @!P1 NANOSLEEP.SYNCS 0x989680 ;  /* 0x009896800000995d */ /* 0x002fea0003900000 */
[----:B------:R-:W1:Y:S02]  /*13f60*/  @!P1 SYNCS.PHASECHK.TRANS64 P1, [R5+URZ+0x12440], R2 ;  /* 0x01244002050095a7 */ /* 0x000e64000802007f */
[----:B-1----:R-:W-:Y:S05]  /*13f70*/  @!P1 BRA `(.L_x_1957) ;  /* 0xfffffffc00f09947 */ /* 0x002fea000383ffff */
[----:B------:R-:W-:Y:S05]  /*13f80*/  BRA `(.L_x_2041) ;  /* 0xffffffd8000c7947 */ /* 0x000fea000383ffff */
.L_x_1959:
[----:B-1----:R1:W2:Y:S02]  /*13f90*/  SYNCS.PHASECHK.TRANS64.TRYWAIT P1, [R7+URZ+0x12440], R0 ;  /* 0x01244000070075a7 */ /* 0x0022a4000802017f */
[----:B--2---:R-:W-:Y:S05]  /*13fa0*/  @!P1 NANOSLEEP.SYNCS 0x989680 ;  /* 0x009896800000995d */ /* 0x004fea0003900000 */
[----:B------:R-:W2:Y:S02]  /*13fb0*/  @!P1 SYNCS.PHASECHK.TRANS64 P1, [R7+URZ+0x12440], R0 ;  /* 0x01244000070095a7 */ /* 0x000ea4000802007f */
[----:B--2---:R-:W-:Y:S05]  /*13fc0*/  @!P1 BRA `(.L_x_1959) ;  /* 0xfffffffc00f09947 */ /* 0x004fea000383ffff */
[----:B------:R-:W-:Y:S05]  /*13fd0*/  BRA `(.L_x_2042) ;  /* 0xffffffd800187947 */ /* 0x000fea000383ffff */
.L_x_1961:
[----:B--2---:R2:W3:Y:S02]  /*13fe0*/  SYNCS.PHASECHK.TRANS64.TRYWAIT P1, [R5+URZ+0x12460], R2 ;  /* 0x01246002050075a7 */ /* 0x0044e4000802017f */
[----:B---3--:R-:W-:Y:S05]  /*13ff0*/  @!P1 NANOSLEEP.SYNCS 0x989680 ;  /* 0x009896800000995d */ /* 0x008fea0003900000 */
[----:B------:R-:W3:Y:S02]  /*14000*/  @!P1 SYNCS.PHASECHK.TRANS64 P1, [R5+URZ+0x12460], R2 ;  /* 0x01246002050095a7 */ /* 0x000ee4000802007f */
[----:B---3--:R-:W-:Y:S05]  /*14010*/  @!P1 BRA `(.L_x_1961) ;  /* 0xfffffffc00f09947 */ /* 0x008fea000383ffff */
[----:B------:R-:W-:Y:S05]  /*14020*/  BRA `(.L_x_2043) ;  /* 0xffffffd800147947 */ /* 0x000fea000383ffff */
.L_x_1963:
[----:B---3--:R3:W4:Y:S02]  /*14030*/  SYNCS.PHASECHK.TRANS64.TRYWAIT P1, [R7+URZ+0x12460], R0 ;  /* 0x01246000070075a7 */ /* 0x008724000802017f */
[----:B----4-:R-:W-:Y:S05]  /*14040*/  @!P1 NANOSLEEP.SYNCS 0x989680 ;  /* 0x009896800000995d */ /* 0x010fea0003900000 */
[----:B------:R-:W4:Y:S02]  /*14050*/  @!P1 SYNCS.PHASECHK.TRANS64 P1, [R7+URZ+0x12460], R0 ;  /* 0x01246000070095a7 */ /* 0x000f24000802007f */
[----:B----4-:R-:W-:Y:S05]  /*14060*/  @!P1 BRA `(.L_x_1963) ;  /* 0xfffffffc00f09947 */ /* 0x010fea000383ffff */
[----:B------:R-:W-:Y:S05]  /*14070*/  BRA `(.L_x_2044) ;  /* 0xffffffd800107947 */ /* 0x000fea000383ffff */
.L_x_1965:
[----:B----4-:R4:W0:Y:S02]  /*14080*/  SYNCS.PHASECHK.TRANS64.TRYWAIT P1, [R5+URZ+0x12480], R2 ;  /* 0x01248002050075a7 */ /* 0x010824000802017f */
[----:B0-----:R-:W-:Y:S05]  /*14090*/  @!P1 NANOSLEEP.SYNCS 0x989680 ;  /* 0x009896800000995d */ /* 0x001fea0003900000 */
[----:B------:R-:W0:Y:S02]  /*140a0*/  @!P1 SYNCS.PHASECHK.TRANS64 P1, [R5+URZ+0x12480], R2 ;  /* 0x01248002050095a7 */ /* 0x000e24000802007f */
[----:B0-----:R-:W-:Y:S05]  /*140b0*/  @!P1 BRA `(.L_x_1965) ;  /* 0xfffffffc00f09947 */ /* 0x001fea000383ffff */
[----:B------:R-:W-:Y:S05]  /*140c0*/  BRA `(.L_x_2045) ;  /* 0xffffffd8000c7947 */ /* 0x000fea000383ffff */
.L_x_2046:
        /* <DEDUP_REMOVED lines=11> */
.L_x_2725:


//--------------------- .text._ZN7cutlass13device_kernelIN5flash11enable_sm90INS1_16FlashAttnFwdSm90INS1_25CollectiveMainloopFwdSm90ILi2EN4cute5tupleIJNS5_1CILi1EEES8_S8_EEENS6_IJNS7_ILi192EEENS7_ILi160EEENS7_ILi64EEEEEELi64ENS_12float_e4m3_tEfNS_4arch4Sm90ELb1ELb0ELb1ELb1ELb1ELb0ELb0ELb1ELb1ELb1ELb1ELb0EEENS1_21CollectiveEpilogueFwdINS6_IJSA_SC_SB_EEES9_NS_10bfloat16_tESG_Li384ELb1ELb1ELb1ELb1EEENS1_36VarlenDynamicPersistentTileSchedulerILi192ELi160ELi384ELi128ELb1ELb1ELb1ELb1ELb1ELb1EEEEEEEEEvNT_6ParamsE --------------------------
	.section	.text._ZN7cutlass13device_kernelIN5flash11enable_sm90INS1_16FlashAttnFwdSm90INS1_25CollectiveMainloopFwdSm90ILi2EN4cute5tupleIJNS5_1CILi1EEES8_S8_EEENS6_IJNS7_ILi192EEENS7_ILi160EEENS7_ILi64EEEEEELi64ENS_12float_e4m3_tEfNS_4arch4Sm90ELb1ELb0ELb1ELb1ELb1ELb0ELb0ELb1ELb1ELb1ELb1ELb0EEENS1_21CollectiveEpilogueFwdINS6_IJSA_SC_SB_EEES9_NS_10bfloat16_tESG_Li384ELb1ELb1ELb1ELb1EEENS1_36VarlenDynamicPersistentTileSchedulerILi192ELi160ELi384ELi128ELb1ELb1ELb1ELb1ELb1ELb1EEEEEEEEEvNT_6ParamsE,"ax",@progbits
	.align	128
.text._ZN7cutlass13device_kernelIN5flash11enable_sm90INS1_16FlashAttnFwdSm90INS1_25CollectiveMainloopFwdSm90ILi2EN4cute5tupleIJNS5_1CILi1EEES8_S8_EEENS6_IJNS7_ILi192EEENS7_ILi160EEENS7_ILi64EEEEEELi64ENS_12float_e4m3_tEfNS_4arch4Sm90ELb1ELb0ELb1ELb1ELb1ELb0ELb0ELb1ELb1ELb1ELb1ELb0EEENS1_21CollectiveEpilogueFwdINS6_IJSA_SC_SB_EEES9_NS_10bfloat16_tESG_Li384ELb1ELb1ELb1ELb1EEENS1_36VarlenDynamicPersistentTileSchedulerILi192ELi160ELi384ELi128ELb1ELb1ELb1ELb1ELb1ELb1EEEEEEEEEvNT_6ParamsE:
        .type           _ZN7cutlass13device_kernelIN5flash11enable_sm90INS1_16FlashAttnFwdSm90INS1_25CollectiveMainloopFwdSm90ILi2EN4cute5tupleIJNS5_1CILi1EEES8_S8_EEENS6_IJNS7_ILi192EEENS7_ILi160EEENS7_ILi64EEEEEELi64ENS_12float_e4m3_tEfNS_4arch4Sm90ELb1ELb0ELb1ELb1ELb1ELb0ELb0ELb1ELb1ELb1ELb1ELb0EEENS1_21CollectiveEpilogueFwdINS6_IJSA_SC_SB_EEES9_NS_10bfloat16_tESG_Li384ELb1ELb1ELb1ELb1EEENS1_36VarlenDynamicPersistentTileSchedulerILi192ELi160ELi384ELi128ELb1ELb1ELb1ELb1ELb1ELb1EEEEEEEEEvNT_6ParamsE,@function
        .size           _ZN7cutlass13device_kernelIN5flash11enable_sm90INS1_16FlashAttnFwdSm90INS1_25CollectiveMainloopFwdSm90ILi2EN4cute5tupleIJNS5_1CILi1EEES8_S8_EEENS6_IJNS7_ILi192EEENS7_ILi160EEENS7_ILi64EEEEEELi64ENS_12float_e4m3_tEfNS_4arch4Sm90ELb1ELb0ELb1ELb1ELb1ELb0ELb0ELb1ELb1ELb1ELb1ELb0EEENS1_21CollectiveEpilogueFwdINS6_IJSA_SC_SB_EEES9_NS_10bfloat16_tESG_Li384ELb1ELb1ELb1ELb1EEENS1_36VarlenDynamicPersistentTileSchedulerILi192ELi160ELi384ELi128ELb1ELb1ELb1ELb1ELb1ELb1EEEEEEEEEvNT_6ParamsE,(.L_x_2726 - _ZN7cutlass13device_kernelIN5flash11enable_sm90INS1_16FlashAttnFwdSm90INS1_25CollectiveMainloopFwdSm90ILi2EN4cute5tupleIJNS5_1CILi1EEES8_S8_EEENS6_IJNS7_ILi192EEENS7_ILi160EEENS7_ILi64EEEEEELi64ENS_12float_e4m3_tEfNS_4arch4Sm90ELb1ELb0ELb1ELb1ELb1ELb0ELb0ELb1ELb1ELb1ELb1ELb0EEENS1_21CollectiveEpilogueFwdINS6_IJSA_SC_SB_EEES9_NS_10bfloat16_tESG_Li384ELb1ELb1ELb1ELb1EEENS1_36VarlenDynamicPersistentTileSchedulerILi192ELi160ELi384ELi128ELb1ELb1ELb1ELb1ELb1ELb1EEEEEEEEEvNT_6ParamsE)
        .other          _ZN7cutlass13device_kernelIN5flash11enable_sm90INS1_16FlashAttnFwdSm90INS1_25CollectiveMainloopFwdSm90ILi2EN4cute5tupleIJNS5_1CILi1EEES8_S8_EEENS6_IJNS7_ILi192EEENS7_ILi160EEENS7_ILi64EEEEEELi64ENS_12float_e4m3_tEfNS_4arch4Sm90ELb1ELb0ELb1ELb1ELb1ELb0ELb0ELb1ELb1ELb1ELb1ELb0EEENS1_21CollectiveEpilogueFwdINS6_IJSA_SC_SB_EEES9_NS_10bfloat16_tESG_Li384ELb1ELb1ELb1ELb1EEENS1_36VarlenDynamicPersistentTileSchedulerILi192ELi160ELi384ELi128ELb1ELb1ELb1ELb1ELb1ELb1EEEEEEEEEvNT_6ParamsE,@"STO_CUDA_ENTRY STV_DEFAULT"
_ZN7cutlass13device_kernelIN5flash11enable_sm90INS1_16FlashAttnFwdSm90INS1_25CollectiveMainloopFwdSm90ILi2EN4cute5tupleIJNS5_1CILi1EEES8_S8_EEENS6_IJNS7_ILi192EEENS7_ILi160EEENS7_ILi64EEEEEELi64ENS_12float_e4m3_tEfNS_4arch4Sm90ELb1ELb0ELb1ELb1ELb1ELb0ELb0ELb1ELb1ELb1ELb1ELb0EEENS1_21CollectiveEpilogueFwdINS6_IJSA_SC_SB_EEES9_NS_10bfloat16_tESG_Li384ELb1ELb1ELb1ELb1EEENS1_36VarlenDynamicPersistentTileSchedulerILi192ELi160ELi384ELi128ELb1ELb1ELb1ELb1ELb1ELb1EEEEEEEEEvNT_6ParamsE:
        /* <DEDUP_REMOVED lines=45> */
.L_x_2047:
        /* <DEDUP_REMOVED lines=22> */
.L_x_2048:
        /* <DEDUP_REMOVED lines=18> */
.L_x_2049:
        /* <DEDUP_REMOVED lines=22> */
.L_x_2050:
        /* <DEDUP_REMOVED lines=24> */
.L_x_2051:
        /* <DEDUP_REMOVED lines=8> */
.L_x_2053:
        /* <DEDUP_REMOVED lines=29> */
[-C--:B------:R-:W-:Y:S01]  /*0a80*/  LEA.HI R4, R0, R13.reuse, RZ, 0x5 ;  /* 0x0000000d00047211 */ /* 0x080fe200078f28ff */
[----:B------:R-:W-:Y:S01]  /*0a90*/  IMAD.HI R2, R14, 0x55555556, RZ ;  /* 0x555555560e027827 */ /* 0x000fe200078e02ff */
[----:B------:R-:W-:-:S02]  /*0aa0*/  LEA.HI R11, R0, R13, RZ, 0x2 ;  /* 0x0000000d000b7211 */ /* 0x000fc400078f10ff */
[----:B------:R-:W-:Y:S01]  /*0ab0*/  SHF.R.S32.HI R7, RZ, 0x1f, R12 ;  /* 0x0000001fff077819 */ /* 0x000fe2000001140c */
[----:B------:R-:W-:Y:S01]  /*0ac0*/  IMAD.SHL.U32 R5, R4, 0x20, RZ ;  /* 0x0000002004057824 */ /* 0x000fe200078e00ff */
[----:B------:R-:W-:Y:S02]  /*0ad0*/  LOP3.LUT R4, R3, 0x3fffff0, RZ, 0xc0, !PT ;  /* 0x03fffff003047812 */ /* 0x000fe400078ec0ff */
[----:B------:R-:W-:Y:S02]  /*0ae0*/  LEA.HI R8, R7, R12, RZ, 0x2 ;  /* 0x0000000c07087211 */ /* 0x000fe400078f10ff */
[----:B------:R-:W-:Y:S01]  /*0af0*/  LEA.HI R3, R3, R6, RZ, 0x1 ;  /* 0x0000000603037211 */ /* 0x000fe200078f08ff */
[----:B------:R-:W-:Y:S01]  /*0b00*/  IMAD.IADD R4, R13, 0x1, -R4 ;  /* 0x000000010d047824 */ /* 0x000fe200078e0a04 */
[--C-:B------:R-:W-:Y:S02]  /*0b10*/  SHF.R.S32.HI R9, RZ, 0x2, R8.reuse ;  /* 0x00000002ff097819 */ /* 0x100fe40000011408 */
[----:B------:R-:W-:-:S02]  /*0b20*/  SHF.R.S32.HI R10, RZ, 0x1f, R8 ;  /* 0x0000001fff0a7819 */ /* 0x000fc40000011408 */
        /* <DEDUP_REMOVED lines=8> */
[----:B------:R-:W-:Y:S01]  /*0bb0*/  SHF.R.S32.HI R7, RZ, 0x5, R7 ;  /* 0x00000005ff077819 */ /* 0x000fe20000011407 */
[----:B------:R-:W-:Y:S01]  /*0bc0*/  IMAD.IADD R3, R6, 0x1, -R3 ;  /* 0x0000000106037824 */ /* 0x000fe200078e0a03 */
[----:B------:R-:W-:Y:S01]  /*0bd0*/  LEA.HI R0, R0, R13, RZ, 0x3 ;  /* 0x0000000d00007211 */ /* 0x000fe200078f18ff */
[----:B------:R-:W-:Y:S01]  /*0be0*/  IMAD R2, R2, -0x3, R14 ;  /* 0xfffffffd02027824 */ /* 0x000fe200078e020e */
[----:B------:R-:W-:Y:S01]  /*0bf0*/  LEA R7, R7, R10, 0x4 ;  /* 0x0000000a07077211 */ /* 0x000fe200078e20ff */
[----:B------:R-:W-:Y:S01]  /*0c00*/  IMAD R3, R3, 0x8, R4 ;  /* 0x0000000803037824 */ /* 0x000fe200078e0204 */
[----:B------:R-:W-:-:S02]  /*0c10*/  LOP3.LUT R11, R11, 0xfffffffc, RZ, 0xc0, !PT ;  /* 0xfffffffc0b0b7812 */ /* 0x000fc400078ec0ff */
[----:B------:R-:W-:Y:S01]  /*0c20*/  LOP3.LUT R18, R0, 0xfffffff8, RZ, 0xc0, !PT ;  /* 0xfffffff800127812 */ /* 0x000fe200078ec0ff */
[----:B------:R-:W-:Y:S01]  /*0c30*/  IMAD R5, R2, 0x40, R7 ;  /* 0x0000004002057824 */ /* 0x000fe200078e0207 */
[----:B------:R-:W-:Y:S01]  /*0c40*/  LOP3.LUT R8, R8, 0x7ffffffc, RZ, 0xc0, !PT ;  /* 0x7ffffffc08087812 */ /* 0x000fe200078ec0ff */
[----:B------:R0:W-:Y:S01]  /*0c50*/  STL [R1+0x38], R3 ;  /* 0x0000380301007387 */ /* 0x0001e20000100800 */
[C---:B------:R-:W-:Y:S01]  /*0c60*/  IMAD.IADD R11, R13.reuse, 0x1, -R11 ;  /* 0x000000010d0b7824 */ /* 0x040fe200078e0a0b */
[----:B------:R-:W-:Y:S01]  /*0c70*/  SHF.R.S32.HI R2, RZ, 0x3, R0 ;  /* 0x00000003ff027819 */ /* 0x000fe20000011400 */
[----:B------:R-:W-:Y:S01]  /*0c80*/  IMAD.IADD R18, R13, 0x1, -R18 ;  /* 0x000000010d127824 */ /* 0x000fe200078e0a12 */
[----:B------:R1:W-:Y:S01]  /*0c90*/  STL [R1+0x34], R5 ;  /* 0x0000340501007387 */ /* 0x0003e20000100800 */
[----:B------:R-:W-:Y:S02]  /*0ca0*/  IMAD.IADD R8, R12, 0x1, -R8 ;  /* 0x000000010c087824 */ /* 0x000fe400078e0a08 */
[----:B------:R-:W-:-:S02]  /*0cb0*/  IMAD.SHL.U32 R19, R18, 0x8, RZ ;  /* 0x0000000812137824 */ /* 0x000fc400078e00ff */
[----:B------:R-:W-:Y:S01]  /*0cc0*/  IMAD.SHL.U32 R16, R8, 0x2, RZ ;  /* 0x0000000208107824 */ /* 0x000fe200078e00ff */
[----:B0-----:R-:W-:Y:S02]  /*0cd0*/  LEA.HI R3, R11, R11, RZ, 0x1 ;  /* 0x0000000b0b037211 */ /* 0x001fe400078f08ff */
[----:B------:R-:W-:Y:S01]  /*0ce0*/  SHF.R.S32.HI R0, RZ, 0x1f, R19 ;  /* 0x0000001fff007819 */ /* 0x000fe20000011413 */
[C---:B------:R-:W-:Y:S01]  /*0cf0*/  VIADD R2, R16.reuse, 0x10 ;  /* 0x0000001010027836 */ /* 0x040fe20000000000 */
[----:B------:R-:W-:Y:S01]  /*0d00*/  LOP3.LUT R4, R3, 0x1ffffffe, RZ, 0xc0, !PT ;  /* 0x1ffffffe03047812 */ /* 0x000fe200078ec0ff */
[C---:B------:R-:W-:Y:S01]  /*0d10*/  VIADD R3, R16.reuse, 0x8 ;  /* 0x0000000810037836 */ /* 0x040fe20000000000 */
[C---:B------:R-:W-:Y:S01]  /*0d20*/  IADD3 R156, R16.reuse, 0x28, RZ ;  /* 0x00000028109c7810 */ /* 0x040fe20007ffe0ff */
[C---:B------:R-:W-:Y:S02]  /*0d30*/  VIADD R0, R16.reuse, 0x18 ;  /* 0x0000001810007836 */ /* 0x040fe40000000000 */
[C---:B------:R-:W-:Y:S01]  /*0d40*/  VIADD R157, R16.reuse, 0x20 ;  /* 0x00000020109d7836 */ /* 0x040fe20000000000 */
[----:B------:R-:W-:Y:S01]  /*0d50*/  SHF.R.S32.HI R6, RZ, 0x1f, R3 ;  /* 0x0000001fff067819 */ /* 0x000fe20000011403 */
[C---:B------:R-:W-:Y:S01]  /*0d60*/  VIADD R23, R16.reuse, 0x30 ;  /* 0x0000003010177836 */ /* 0x040fe20000000000 */
[----:B------:R-:W-:Y:S01]  /*0d70*/  SHF.R.S32.HI R3, RZ, 0x1f, R2 ;  /* 0x0000001fff037819 */ /* 0x000fe20000011402 */
[----:B------:R-:W-:Y:S01]  /*0d80*/  VIADD R22, R16, 0x38 ;  /* 0x0000003810167836 */ /* 0x000fe20000000000 */
[----:B------:R-:W-:Y:S01]  /*0d90*/  SHF.R.S32.HI R2, RZ, 0x1f, R0 ;  /* 0x0000001fff027819 */ /* 0x000fe20000011400 */
[----:B------:R-:W-:Y:S01]  /*0da0*/  IMAD.IADD R4, R11, 0x1, -R4 ;  /* 0x000000010b047824 */ /* 0x000fe200078e0a04 */
[----:B------:R-:W-:-:S02]  /*0db0*/  SHF.R.S32.HI R0, RZ, 0x1f, R157 ;  /* 0x0000001fff007819 */ /* 0x000fc4000001149d */
[----:B------:R-:W-:Y:S01]  /*0dc0*/  SHF.R.S32.HI R3, RZ, 0x1f, R156 ;  /* 0x0000001fff037819 */ /* 0x000fe2000001149c */
[----:B------:R-:W-:Y:S01]  /*0dd0*/  IMAD R17, R4, 0x8, R5 ;  /* 0x0000000804117824 */ /* 0x000fe200078e0205 */
[----:B------:R-:W-:Y:S02]  /*0de0*/  SHF.R.S32.HI R2, RZ, 0x1f, R23 ;  /* 0x0000001fff027819 */ /* 0x000fe40000011417 */
[----:B-1----:R-:W-:-:S07]  /*0df0*/  SHF.R.S32.HI R0, RZ, 0x1f, R22 ;  /* 0x0000001fff007819 */ /* 0x002fce0000011416 */
.L_x_2105:
        /* <DEDUP_REMOVED lines=24> */
[----:B------:R-:W2:Y:S01]  /*0f80*/  @P0 LDG.E R2, desc[UR54][R2.64] ;  /* 0x0000003602020981 */ /* 0x000ea2000c1e1900 */
[----:B------:R-:W-:Y:S01]  /*0f90*/  UISETP.NE.U32.AND UP0, UPT, UR8, URZ, UPT ;  /* 0x0000003f0800728c */ /* 0x000fe2000bf05070 */
[----:B------:R-:W-:Y:S02]  /*0fa0*/  ULDC.64 UR10, c[0x0][0xa20] ;  /* 0x00028800000a7ab9 */ /* 0x000fe40000000a00 */
[----:B------:R-:W3:Y:S01]  /*0fb0*/  @P2 LDG.E R4, desc[UR54][R4.64] ;  /* 0x0000003604042981 */ /* 0x000ee2000c1e1900 */
[----:B------:R-:W-:Y:S01]  /*0fc0*/  UISETP.NE.AND.EX UP0, UPT, UR9, URZ, UPT, UP0 ;  /* 0x0000003f0900728c */ /* 0x000fe2000bf05300 */
[----:B------:R-:W-:Y:S01]  /*0fd0*/  ISETP.NE.U32.AND P1, PT, RZ, UR10, PT ;  /* 0x0000000aff007c0c */ /* 0x000fe2000bf25070 */
[----:B------:R-:W-:Y:S01]  /*0fe0*/  UMOV UR50, URZ ;  /* 0x0000003f00327c82 */ /* 0x000fe20008000000 */
[----:B------:R-:W-:Y:S02]  /*0ff0*/  ULOP3.LUT UR39, UR5, 0xffff, URZ, 0xc0, !UPT ;  /* 0x0000ffff05277892 */ /* 0x000fe4000f8ec03f */
[----:B------:R-:W-:Y:S01]  /*1000*/  USEL UR4, UR4, 0x1, UP0 ;  /* 0x0000000104047887 */ /* 0x000fe20008000000 */
[----:B------:R-:W-:-:S03]  /*1010*/  ISETP.NE.AND.EX P1, PT, RZ, UR11, PT, P1 ;  /* 0x0000000bff007c0c */ /* 0x000fc6000bf25310 */
[----:B------:R-:W-:Y:S01]  /*1020*/  UIMAD UR4, UR4, UR7, URZ ;  /* 0x00000007040472a4 */ /* 0x000fe2000f8e023f */
[----:B--2---:R-:W-:Y:S02]  /*1030*/  @P0 R2UR UR50, R2 ;  /* 0x00000000023202ca */ /* 0x004fe400000e0000 */
[----:B---3--:R-:W-:Y:S01]  /*1040*/  @P2 R2UR UR51, R4 ;  /* 0x00000000043322ca */ /* 0x008fe200000e0000 */
[----:B----45:R-:W-:-:S14]  /*1050*/  @P2 BRA `(.L_x_2054) ;  /* 0x0000000000382947 */ /* 0x030fdc0003800000 */
[----:B------:R-:W-:Y:S01]  /*1060*/  ULDC.64 UR8, c[0x0][0xa00] ;  /* 0x0002800000087ab9 */ /* 0x000fe20000000a00 */
[----:B------:R-:W-:Y:S01]  /*1070*/  ULDC UR51, c[0x0][0x288] ;  /* 0x0000a20000337ab9 */ /* 0x000fe20000000800 */
        /* <DEDUP_REMOVED lines=12> */
.L_x_2054:
[----:B------:R-:W-:Y:S05]  /*1140*/  @!P1 BRA `(.L_x_2055) ;  /* 0x00000000001c9947 */ /* 0x000fea0003800000 */
[----:B------:R-:W-:-:S04]  /*1150*/  ULEA UR4, UP0, UR37, UR10, 0x2 ;  /* 0x0000000a25047291 */ /* 0x000fc8000f80103f */
[----:B------:R-:W-:Y:S02]  /*1160*/  ULEA.HI.X UR7, UR37, UR11, UR38, 0x2, UP0 ;  /* 0x0000000b25077291 */ /* 0x000fe400080f1426 */
[----:B------:R-:W-:-:S04]  /*1170*/  IMAD.U32 R2, RZ, RZ, UR4 ;  /* 0x00000004ff027e24 */ /* 0x000fc8000f8e00ff */
[----:B------:R-:W-:-:S05]  /*1180*/  MOV R3, UR7 ;  /* 0x0000000700037c02 */ /* 0x000fca0008000f00 */
[----:B------:R-:W2:Y:S02]  /*1190*/  LDG.E R2, desc[UR54][R2.64] ;  /* 0x0000003602027981 */ /* 0x000ea4000c1e1900 */
[----:B--2---:R-:W-:Y:S01]  /*11a0*/  R2UR UR4, R2 ;  /* 0x00000000020472ca */ /* 0x004fe200000e0000 */
[----:B------:R-:W-:-:S14]  /*11b0*/  BRA `(.L_x_2056) ;  /* 0x0000000000347947 */ /* 0x000fdc0003800000 */
.L_x_2055:
        /* <DEDUP_REMOVED lines=13> */
.L_x_2056:
[----:B------:R-:W-:Y:S01]  /*1290*/  ULDC UR7, c[0x0][0x448] ;  /* 0x0001120000077ab9 */ /* 0x000fe20000000800 */
[----:B------:R-:W-:Y:S02]  /*12a0*/  UIMAD UR40, UR6, 0xc0, URZ ;  /* 0x000000c0062878a4 */ /* 0x000fe4000f8e023f */
[----:B------:R-:W-:Y:S02]  /*12b0*/  UISETP.NE.AND UP0, UPT, UR7, 0x1, UPT ;  /* 0x000000010700788c */ /* 0x000fe4000bf05270 */
[----:B------:R-:W-:Y:S02]  /*12c0*/  UIADD3 UR8, UR40, 0xbf, URZ ;  /* 0x000000bf28087890 */ /* 0x000fe4000fffe03f */
[----:B------:R-:W-:Y:S02]  /*12d0*/  UIADD3 UR50, -UR50, UR4, URZ ;  /* 0x0000000432327290 */ /* 0x000fe4000fffe13f */
[----:B------:R-:W-:Y:S02]  /*12e0*/  UP2UR UR52, UPR, URZ, 0x1 ;  /* 0x000000013f347883 */ /* 0x000fe40008000000 */
[----:B------:R-:W-:-:S03]  /*12f0*/  UIADD3 UR4, UR50, 0xa0, -UR51 ;  /* 0x000000a032047890 */ /* 0x000fc6000fffe833 */
[----:B------:R-:W-:Y:S01]  /*1300*/  @UP0 ULDC UR6, c[0x0][0x44c] ;  /* 0x0001130000060ab9 */ /* 0x000fe20000000800 */
[----:B------:R-:W-:Y:S01]  /*1310*/  @UP0 ULDC UR9, c[0x0][0x450] ;  /* 0x0001140000090ab9 */ /* 0x000fe20000000800 */
[----:B------:R-:W-:Y:S02]  /*1320*/  UIMAD.WIDE.U32 UR6, UR8, UR6, URZ ;  /* 0x00000006080672a5 */ /* 0x000fe4000f8e003f */
[----:B------:R-:W-:Y:S02]  /*1330*/  UIADD3 UR6, UR50, 0x9f, URZ ;  /* 0x0000009f32067890 */ /* 0x000fe4000fffe03f */
[----:B------:R-:W-:Y:S02]  /*1340*/  @UP0 USHF.R.U32.HI UR8, URZ, UR9, UR7 ;  /* 0x000000093f080299 */ /* 0x000fe40008011607 */
[----:B------:R-:W-:Y:S02]  /*1350*/  UIMAD.WIDE UR6, UR6, 0x66666667, URZ ;  /* 0x66666667060678a5 */ /* 0x000fe4000f8e023f */
[----:B------:R-:W-:-:S02]  /*1360*/  UIADD3 UR8, UR4, UR8, URZ ;  /* 0x0000000804087290 */ /* 0x000fc4000fffe03f */
[----:B------:R-:W-:Y:S02]  /*1370*/  USHF.R.U32.HI UR4, URZ, 0x1f, UR7 ;  /* 0x0000001f3f047899 */ /* 0x000fe40008011607 */
[----:B------:R-:W-:Y:S02]  /*1380*/  UIMAD.WIDE UR8, UR8, 0x66666667, URZ ;  /* 0x66666667080878a5 */ /* 0x000fe4000f8e023f */
[----:B------:R-:W-:Y:S02]  /*1390*/  ULEA.HI.SX32 UR7, UR7, UR4, 0x1a ;  /* 0x0000000407077291 */ /* 0x000fe4000f8fd23f */
[----:B------:R-:W-:Y:S02]  /*13a0*/  USHF.R.U32.HI UR6, URZ, 0x1f, UR9 ;  /* 0x0000001f3f067899 */ /* 0x000fe40008011609 */
[----:B------:R-:W-:Y:S02]  /*13b0*/  ULOP3.LUT UR4, UR5, 0xff000000, URZ, 0xc0, !UPT ;  /* 0xff00000005047892 */ /* 0x000fe4000f8ec03f */
[----:B------:R-:W-:-:S02]  /*13c0*/  ULEA.HI.SX32 UR6, UR9, UR6, 0x1a ;  /* 0x0000000609067291 */ /* 0x000fc4000f8fd23f */
[----:B------:R-:W-:Y:S02]  /*13d0*/  ULOP3.LUT UR5, UR5, 0xff0000, URZ, 0xc0, !UPT ;  /* 0x00ff000005057892 */ /* 0x000fe4000f8ec03f */
[----:B------:R-:W-:Y:S02]  /*13e0*/  UISETP.LT.AND UP0, UPT, UR7, UR6, UPT ;  /* 0x000000060700728c */ /* 0x000fe4000bf01270 */
[----:B------:R-:W-:Y:S02]  /*13f0*/  USHF.R.U32.HI UR4, URZ, 0x8, UR4 ;  /* 0x000000083f047899 */ /* 0x000fe40008011604 */
[----:B------:R-:W-:Y:S02]  /*1400*/  USEL UR9, UR7, UR6, UP0 ;  /* 0x0000000607097287 */ /* 0x000fe40008000000 */
[----:B------:R-:W-:Y:S02]  /*1410*/  ULEA.HI UR5, UR5, UR4, URZ, 0x10 ;  /* 0x0000000405057291 */ /* 0x000fe4000f8f803f */
[----:B------:R-:W-:-:S02]  /*1420*/  UISETP.GE.AND UP0, UPT, UR9, 0x1, UPT ;  /* 0x000000010900788c */ /* 0x000fc4000bf06270 */
[----:B------:R-:W-:Y:S01]  /*1430*/  ULOP3.LUT UR41, UR5, 0xff, URZ, 0xc0, !UPT ;  /* 0x000000ff05297892 */ /* 0x000fe2000f8ec03f */
[----:B------:R-:W-:Y:S01]  /*1440*/  UMOV UR4, URZ ;  /* 0x0000003f00047c82 */ /* 0x000fe20008000000 */
[----:B------:R-:W-:Y:S02]  /*1450*/  USHF.R.U32.HI UR42, URZ, 0x10, UR5 ;  /* 0x000000103f2a7899 */ /* 0x000fe40008011605 */
[----:B------:R-:W-:-:S13]  /*1460*/  PLOP3.LUT P0, PT, PT, PT, UP0, 0x80, 0x0 ;  /* 0x000000000000781c */ /* 0x000fda0003f0f008 */
[----:B------:R-:W-:Y:S05]  /*1470*/  @!P0 BRA `(.L_x_2057) ;  /* 0x0000000000908947 */ /* 0x000fea0003800000 */
[----:B------:R-:W-:Y:S01]  /*1480*/  UISETP.NE.AND UP0, UPT, UR42, URZ, UPT ;  /* 0x0000003f2a00728c */ /* 0x000fe2000bf05270 */
[----:B------:R-:W-:-:S03]  /*1490*/  ULDC UR4, c[0x0][0x9f0] ;  /* 0x00027c0000047ab9 */ /* 0x000fc60000000800 */
[----:B------:R-:W-:-:S03]  /*14a0*/  USEL UR10, UR42, UR4, UP0 ;  /* 0x000000042a0a7287 */ /* 0x000fc60008000000 */
[----:B------:R-:W-:Y:S01]  /*14b0*/  UMOV UR4, URZ ;  /* 0x0000003f00047c82 */ /* 0x000fe20008000000 */
[----:B------:R-:W-:Y:S02]  /*14c0*/  UIADD3 UR6, UR10, -0x1, UR9 ;  /* 0xffffffff0a067890 */ /* 0x000fe4000fffe009 */
[----:B------:R-:W-:-:S04]  /*14d0*/  IMAD.U32 R3, RZ, RZ, UR10 ;  /* 0x0000000aff037e24 */ /* 0x000fc8000f8e00ff */
[----:B------:R-:W-:Y:S01]  /*14e0*/  IMAD.U32 R4, RZ, RZ, UR6 ;  /* 0x00000006ff047e24 */ /* 0x000fe2000f8e00ff */
[-C--:B------:R-:W-:Y:S01]  /*14f0*/  IABS R0, R3.reuse ;  /* 0x0000000300007213 */ /* 0x080fe20000000000 */
[----:B------:R-:W-:Y:S01]  /*1500*/  ULOP3.LUT UR6, UR6, UR10, URZ, 0x3c, !UPT ;  /* 0x0000000a06067292 */ /* 0x000fe2000f8e3c3f */
[----:B------:R-:W-:Y:S02]  /*1510*/  IABS R5, R3 ;  /* 0x0000000300057213 */ /* 0x000fe40000000000 */
        /* <DEDUP_REMOVED lines=26> */
.L_x_2057:
[----:B------:R-:W-:Y:S01]  /*16c0*/  UIMAD UR43, UR41, UR4, URZ ;  /* 0x00000004292b72a4 */ /* 0x000fe2000f8e023f */
[----:B------:R-:W-:Y:S01]  /*16d0*/  IMAD.U32 R0, RZ, RZ, UR9 ;  /* 0x00000009ff007e24 */ /* 0x000fe2000f8e00ff */
[----:B------:R-:W-:Y:S01]  /*16e0*/  PLOP3.LUT P0, PT, PT, PT, PT, 0x80, 0x0 ;  /* 0x000000000000781c */ /* 0x000fe20003f0f070 */
[----:B------:R-:W-:Y:S01]  /*16f0*/  IMAD.U32 R3, RZ, RZ, UR4 ;  /* 0x00000004ff037e24 */ /* 0x000fe2000f8e00ff */
[----:B------:R-:W-:Y:S02]  /*1700*/  CS2R R4, SRZ ;  /* 0x0000000000047805 */ /* 0x000fe4000001ff00 */
[----:B------:R-:W-:Y:S02]  /*1710*/  CS2R R56, SRZ ;  /* 0x0000000000387805 */ /* 0x000fe4000001ff00 */
[----:B------:R-:W-:Y:S02]  /*1720*/  CS2R R24, SRZ ;  /* 0x0000000000187805 */ /* 0x000fe4000001ff00 */
[----:B------:R-:W-:-:S02]  /*1730*/  CS2R R26, SRZ ;  /* 0x00000000001a7805 */ /* 0x000fc4000001ff00 */
[----:B------:R-:W-:Y:S02]  /*1740*/  VIADDMNMX R0, R3, UR43, R0, PT ;  /* 0x0000002b03007c46 */ /* 0x000fe4000b800100 */
[----:B------:R-:W-:Y:S02]  /*1750*/  CS2R R6, SRZ ;  /* 0x0000000000067805 */ /* 0x000fe4000001ff00 */
[----:B------:R-:W-:Y:S02]  /*1760*/  CS2R R36, SRZ ;  /* 0x0000000000247805 */ /* 0x000fe4000001ff00 */
[----:B------:R-:W-:Y:S02]  /*1770*/  CS2R R32, SRZ ;  /* 0x0000000000207805 */ /* 0x000fe4000001ff00 */
[----:B------:R-:W-:Y:S02]  /*1780*/  R2UR UR53, R0 ;  /* 0x00000000003572ca */ /* 0x000fe400000e0000 */
        /* <DEDUP_REMOVED lines=10> */
[----:B------:R-:W-:-:S06]  /*1830*/  UISETP.GT.AND UP0, UPT, UR53, UR43, UPT ;  /* 0x0000002b3500728c */ /* 0x000fcc000bf04270 */
[----:B------:R-:W-:-:S13]  /*1840*/  PLOP3.LUT P1, PT, PT, PT, UP0, 0x80, 0x0 ;  /* 0x000000000000781c */ /* 0x000fda0003f2f008 */
[----:B------:R-:W-:Y:S05]  /*1850*/  @!P1 BRA `(.L_x_2058) ;  /* 0x000000a400c49947 */ /* 0x000fea0003800000 */
[----:B------:R-:W0:Y:S01]  /*1860*/  S2R R2, SR_TID.X ;  /* 0x0000000000027919 */ /* 0x000e220000002100 */
[----:B------:R-:W1:Y:S01]  /*1870*/  S2UR UR44, SR_CgaCtaId ;  /* 0x00000000002c79c3 */ /* 0x000e620000008800 */
[----:B------:R-:W-:Y:S02]  /*1880*/  UMOV UR45, 0x400 ;  /* 0x00000400002d7882 */ /* 0x000fe40000000000 */
[----:B-1----:R-:W-:Y:S01]  /*1890*/  ULEA UR45, UR44, UR45, 0x18 ;  /* 0x0000002d2c2d7291 */ /* 0x002fe2000f8ec03f */
[----:B0-----:R-:W-:-:S05]  /*18a0*/  VIADD R10, R2, 0xffffff80 ;  /* 0xffffff80020a7836 */ /* 0x001fca0000000000 */
[----:B------:R-:W-:-:S04]  /*18b0*/  SHF.R.S32.HI R2, RZ, 0x1f, R10 ;  /* 0x0000001fff027819 */ /* 0x000fc8000001140a */
[----:B------:R-:W-:-:S04]  /*18c0*/  LEA.HI R2, R2, R10, RZ, 0x7 ;  /* 0x0000000a02027211 */ /* 0x000fc800078f38ff */
[----:B------:R-:W-:-:S05]  /*18d0*/  SHF.R.S32.HI R2, RZ, 0x7, R2 ;  /* 0x00000007ff027819 */ /* 0x000fca0000011402 */
[----:B------:R-:W0:Y:S02]  /*18e0*/  SHFL.IDX PT, R0, R2, RZ, 0x1f ;  /* 0x00001fff02007589 */ /* 0x000e2400000e0000 */
[----:B0-----:R-:W-:-:S13]  /*18f0*/  R2UR UR6, R0 ;  /* 0x00000000000672ca */ /* 0x001fda00000e0000 */
        /* <DEDUP_REMOVED lines=26> */
.L_x_2059:
        /* <DEDUP_REMOVED lines=26> */
[----:B------:R-:W-:Y:S02]  /*1c40*/  @P1 LEA.HI.X R9, R6, UR7, R3, 0x2, P3 ;  /* 0x0000000706091c11 */ /* 0x000fe400098f1403 */
[----:B------:R-:W-:-:S03]  /*1c50*/  MOV R3, 0x3f800000 ;  /* 0x3f80000000037802 */ /* 0x000fc60000000f00 */
        /* <DEDUP_REMOVED lines=14> */
.L_x_2208:
[----:B------:R-:W-:Y:S05]  /*1d40*/  @!P1 BRA `(.L_x_2061) ;  /* 0x0000000000049947 */ /* 0x000fea0003800000 */
[----:B------:R-:W-:Y:S01]  /*1d50*/  BPT.TRAP 0x1 ;  /* 0x000000040000795c */ /* 0x000fe20000300000 */
.L_x_2061:
[----:B------:R-:W-:Y:S02]  /*1d60*/  IMAD.U32 R4, RZ, RZ, UR46 ;  /* 0x0000002eff047e24 */ /* 0x000fe4000f8e00ff */
[----:B0-----:R-:W-:-:S03]  /*1d70*/  IMAD.U32 R3, RZ, RZ, UR47 ;  /* 0x0000002fff037e24 */ /* 0x001fc6000f8e00ff */
[----:B------:R-:W-:Y:S02]  /*1d80*/  LEA R4, R4, UR45, 0x3 ;  /* 0x0000002d04047c11 */ /* 0x000fe4000f8e18ff */
[----:B------:R-:W-:-:S04]  /*1d90*/  SHF.L.U32 R3, R3, 0x1f, RZ ;  /* 0x0000001f03037819 */ /* 0x000fc800000006ff */
[----:B------:R0:W1:Y:S01]  /*1da0*/  SYNCS.PHASECHK.TRANS64.TRYWAIT P0, [R4+URZ+0x13230], R3 ;  /* 0x01323003040075a7 */ /* 0x000062000800017f */
[----:B------:R-:W-:Y:S05]  /*1db0*/  @!P1 BRA `(.L_x_2062) ;  /* 0x0000000000049947 */ /* 0x000fea0003800000 */
[----:B------:R-:W-:Y:S01]  /*1dc0*/  BPT.TRAP 0x1 ;  /* 0x000000040000795c */ /* 0x000fe20000300000 */
.L_x_2062:
[----:B-1----:R-:W-:Y:S05]  /*1dd0*/  @P0 BRA `(.L_x_2063) ;  /* 0x0000000000080947 */ /* 0x002fea0003800000 */
[----:B------:R-:W1:Y:S02]  /*1de0*/  SYNCS.PHASECHK.TRANS64.TRYWAIT P0, [R4+URZ+0x13230], R3 ;  /* 0x01323003040075a7 */ /* 0x000e64000800017f */
[----:B-1----:R-:W-:Y:S05]  /*1df0*/  @!P0 BRA `(.L_x_2064) ;  /* 0x0000013c00cc8947 */ /* 0x002fea0003800000 */
.L_x_2063:
        /* <DEDUP_REMOVED lines=73> */
.L_x_2065:
[----:B------:R-:W-:Y:S01]  /*2290*/  UISETP.NE.AND UP0, UPT, UR52, URZ, UPT ;  /* 0x0000003f3400728c */ /* 0x000fe2000bf05270 */
[C---:B------:R-:W-:Y:S01]  /*22a0*/  FMUL.FTZ R5, R0.reuse, R89 ;  /* 0x0000005900057220 */ /* 0x040fe20000410000 */
[C---:B------:R-:W-:Y:S01]  /*22b0*/  FMUL.FTZ R6, R0.reuse, R92 ;  /* 0x0000005c00067220 */ /* 0x040fe20000410000 */
[----:B------:R-:W-:Y:S02]  /*22c0*/  VIADD R89, R17, UR40 ;  /* 0x0000002811597c36 */ /* 0x000fe40008000000 */
[C---:B------:R-:W-:Y:S01]  /*22d0*/  FMUL.FTZ R92, R0.reuse, R95 ;  /* 0x0000005f005c7220 */ /* 0x040fe20000410000 */
[C---:B------:R-:W-:Y:S01]  /*22e0*/  FMUL.FTZ R95, R0.reuse, R102 ;  /* 0x00000066005f7220 */ /* 0x040fe20000410000 */
[----:B------:R-:W-:Y:S01]  /*22f0*/  PLOP3.LUT P0, PT, PT, PT, UP0, 0x80, 0x0 ;  /* 0x000000000000781c */ /* 0x000fe20003f0f008 */
[C---:B------:R-:W-:Y:S01]  /*2300*/  FMUL.FTZ R102, R0.reuse, R62 ;  /* 0x0000003e00667220 */ /* 0x040fe20000410000 */
[----:B------:R-:W-:Y:S01]  /*2310*/  PLOP3.LUT P2, PT, PT, PT, UP0, 0x80, 0x0 ;  /* 0x000000000000781c */ /* 0x000fe20003f4f008 */
[C---:B------:R-:W-:Y:S01]  /*2320*/  FMUL.FTZ R15, R0.reuse, R76 ;  /* 0x0000004c000f7220 */ /* 0x040fe20000410000 */
[C---:B------:R-:W-:Y:S01]  /*2330*/  FMUL.FTZ R76, R0.reuse, R79 ;  /* 0x0000004f004c7220 */ /* 0x040fe20000410000 */
[----:B------:R-:W-:Y:S01]  /*2340*/  @UP0 ULDC UR6, c[0x0][0x44c] ;  /* 0x0001130000060ab9 */ /* 0x000fe20000000800 */
[C---:B------:R-:W-:Y:S01]  /*2350*/  FMUL.FTZ R11, R0.reuse, R100 ;  /* 0x00000064000b7220 */ /* 0x040fe20000410000 */
[C---:B01----:R-:W-:Y:S01]  /*2360*/  FMUL.FTZ R3, R0.reuse, R90 ;  /* 0x0000005a00037220 */ /* 0x043fe20000410000 */
[C---:B------:R-:W-:Y:S01]  /*2370*/  FMUL.FTZ R100, R0.reuse, R59 ;  /* 0x0000003b00647220 */ /* 0x040fe20000410000 */
[C---:B------:R-:W-:Y:S01]  /*2380*/  FMUL.FTZ R90, R0.reuse, R91 ;  /* 0x0000005b005a7220 */ /* 0x040fe20000410000 */
[C---:B------:R-:W-:Y:S01]  /*2390*/  FMUL.FTZ R59, R0.reuse, R61 ;  /* 0x0000003d003b7220 */ /* 0x040fe20000410000 */
[----:B------:R-:W-:Y:S01]  /*23a0*/  UIMAD UR7, UR53, -0xa0, UR50 ;  /* 0xffffff60350778a4 */ /* 0x000fe2000f8e0232 */
[----:B------:R-:W-:Y:S01]  /*23b0*/  FMUL.FTZ R7, R0, R93 ;  /* 0x0000005d00077220 */ /* 0x000fe20000410000 */
[----:B------:R-:W-:Y:S01]  /*23c0*/  @P0 IMAD.HI.U32 R62, R89, UR6, RZ ;  /* 0x00000006593e0c27 */ /* 0x000fe2000f8e00ff */
[----:B------:R-:W-:-:S03]  /*23d0*/  @UP0 ULDC UR6, c[0x0][0x450] ;  /* 0x0001140000060ab9 */ /* 0x000fc60000000800 */
[C---:B------:R-:W-:Y:S01]  /*23e0*/  FMUL.FTZ R61, R0.reuse, R65 ;  /* 0x00000041003d7220 */ /* 0x040fe20000410000 */
[C---:B------:R-:W-:Y:S01]  /*23f0*/  FMUL.FTZ R93, R0.reuse, R94 ;  /* 0x0000005e005d7220 */ /* 0x040fe20000410000 */
[C---:B------:R-:W-:Y:S01]  /*2400*/  FMUL.FTZ R94, R0.reuse, R98 ;  /* 0x00000062005e7220 */ /* 0x040fe20000410000 */
[----:B------:R-:W-:Y:S01]  /*2410*/  @P2 SHF.R.U32.HI R89, RZ, UR6, R62 ;  /* 0x00000006ff592c19 */ /* 0x000fe2000801163e */
[----:B------:R-:W-:Y:S01]  /*2420*/  UIMAD UR6, UR53, -0xa0, URZ ;  /* 0xffffff60350678a4 */ /* 0x000fe2000f8e023f */
[C---:B------:R-:W-:Y:S01]  /*2430*/  FMUL.FTZ R98, R0.reuse, R74 ;  /* 0x0000004a00627220 */ /* 0x040fe20000410000 */
[C---:B------:R-:W-:Y:S01]  /*2440*/  FMUL.FTZ R74, R0.reuse, R85 ;  /* 0x00000055004a7220 */ /* 0x040fe20000410000 */
[----:B------:R-:W-:Y:S01]  /*2450*/  FMUL.FTZ R2, R0, R88 ;  /* 0x0000005800027220 */ /* 0x000fe20000410000 */
[----:B------:R-:W0:Y:S01]  /*2460*/  SHFL.IDX PT, R79, R89, 0x1, 0x1c1f ;  /* 0x003c1f00594f7f89 */ /* 0x000e2200000e0000 */
[----:B------:R-:W1:Y:S01]  /*2470*/  MUFU.TANH R3, R3 ;  /* 0x0000000300037308 */ /* 0x000e620000002400 */
[----:B------:R-:W-:-:S02]  /*2480*/  IMAD.U32 R65, RZ, RZ, UR6 ;  /* 0x00000006ff417e24 */ /* 0x000fc4000f8e00ff */
[C---:B------:R-:W-:Y:S01]  /*2490*/  FMUL.FTZ R10, R0.reuse, R97 ;  /* 0x00000061000a7220 */ /* 0x040fe20000410000 */
[----:B------:R-:W-:Y:S02]  /*24a0*/  IMAD.U32 R85, RZ, RZ, UR51 ;  /* 0x00000033ff557e24 */ /* 0x000fe4000f8e00ff */
[----:B------:R-:W-:Y:S01]  /*24b0*/  FMUL.FTZ R97, R0, R99 ;  /* 0x0000006300617220 */ /* 0x000fe20000410000 */
[----:B------:R-:W-:Y:S01]  /*24c0*/  IMAD.U32 R91, RZ, RZ, UR7 ;  /* 0x00000007ff5b7e24 */ /* 0x000fe2000f8e00ff */
[----:B------:R-:W-:Y:S01]  /*24d0*/  IADD3 R88, -R16, 0xa1, R65 ;  /* 0x000000a110587810 */ /* 0x000fe20007ffe141 */
[C---:B------:R-:W-:Y:S01]  /*24e0*/  FMUL.FTZ R14, R0.reuse, R73 ;  /* 0x00000049000e7220 */ /* 0x040fe20000410000 */
[----:B------:R-:W2:Y:S01]  /*24f0*/  MUFU.TANH R90, R90 ;  /* 0x0000005a005a7308 */ /* 0x000ea20000002400 */
[C---:B------:R-:W-:Y:S01]  /*2500*/  FMUL.FTZ R73, R0.reuse, R84 ;  /* 0x0000005400497220 */ /* 0x040fe20000410000 */
[----:B------:R-:W-:Y:S01]  /*2510*/  IADD3 R88, -R85, UR50, R88 ;  /* 0x0000003255587c10 */ /* 0x000fe2000fffe158 */
[----:B------:R-:W-:Y:S01]  /*2520*/  FMUL.FTZ R84, R0, R87 ;  /* 0x0000005700547220 */ /* 0x000fe20000410000 */
[----:B------:R-:W-:Y:S01]  /*2530*/  IADD3 R91, -R16, 0xa0, R91 ;  /* 0x000000a0105b7810 */ /* 0x000fe20007ffe15b */
        /* <DEDUP_REMOVED lines=10> */
[--C-:B0-----:R-:W-:Y:S01]  /*25e0*/  VIADDMNMX R79, R79, R88, R91.reuse, PT ;  /* 0x000000584f4f7246 */ /* 0x101fe2000380015b */
[----:B------:R-:W0:Y:S01]  /*25f0*/  MUFU.TANH R92, R92 ;  /* 0x0000005c005c7308 */ /* 0x000e220000002400 */
[C---:B------:R-:W-:Y:S01]  /*2600*/  FMUL.FTZ R72, R0.reuse, R81 ;  /* 0x0000005100487220 */ /* 0x040fe20000410000 */
[C---:B------:R-:W-:Y:S01]  /*2610*/  FMUL.FTZ R83, R0.reuse, R86 ;  /* 0x0000005600537220 */ /* 0x040fe20000410000 */
[C---:B------:R-:W-:Y:S01]  /*2620*/  ISETP.GT.AND P0, PT, R79.reuse, RZ, PT ;  /* 0x000000ff4f00720c */ /* 0x040fe20003f04270 */
[C---:B------:R-:W-:Y:S01]  /*2630*/  FMUL.FTZ R81, R0.reuse, R82 ;  /* 0x0000005200517220 */ /* 0x040fe20000410000 */
[C---:B------:R-:W-:Y:S01]  /*2640*/  ISETP.GT.AND P2, PT, R79.reuse, 0x1, PT ;  /* 0x000000014f00780c */ /* 0x040fe20003f44270 */
[C---:B------:R-:W-:Y:S01]  /*2650*/  FMUL.FTZ R86, R0.reuse, R58 ;  /* 0x0000003a00567220 */ /* 0x040fe20000410000 */
[----:B------:R-:W-:Y:S01]  /*2660*/  ISETP.GT.AND P3, PT, R79, 0x8, PT ;  /* 0x000000084f00780c */ /* 0x000fe20003f64270 */
        /* <DEDUP_REMOVED lines=18> */
[----:B------:R-:W-:Y:S01]  /*2790*/  FMUL.FTZ R21, R0, R80 ;  /* 0x0000005000157220 */ /* 0x000fe20000410000 */
[----:B----4-:R-:W-:Y:S01]  /*27a0*/  FSEL R103, R94, -INF , P2 ;  /* 0xff8000005e677808 */ /* 0x010fe20001000000 */
[C---:B------:R-:W-:Y:S01]  /*27b0*/  FMUL.FTZ R3, R0.reuse, R42 ;  /* 0x0000002a00037220 */ /* 0x040fe20000410000 */
[----:B------:R-:W-:Y:S01]  /*27c0*/  FMNMX.FTZ R68, R101, R68, !PT ;  /* 0x0000004465447209 */ /* 0x000fe20007810000 */
[C---:B------:R-:W-:Y:S01]  /*27d0*/  FMUL.FTZ R104, R0.reuse, R63 ;  /* 0x0000003f00687220 */ /* 0x040fe20000410000 */
[----:B------:R-:W-:Y:S01]  /*27e0*/  ISETP.GT.AND P2, PT, R79, 0x18, PT ;  /* 0x000000184f00780c */ /* 0x000fe20003f44270 */
[----:B------:R-:W2:Y:S01]  /*27f0*/  MUFU.TANH R96, R96 ;  /* 0x0000006000607308 */ /* 0x000ea20000002400 */
[----:B-1----:R-:W-:Y:S01]  /*2800*/  FSEL R97, R97, -INF , P0 ;  /* 0xff80000061617808 */ /* 0x002fe20000000000 */
[C---:B------:R-:W-:Y:S01]  /*2810*/  FMUL.FTZ R63, R0.reuse, R69 ;  /* 0x00000045003f7220 */ /* 0x040fe20000410000 */
[----:B------:R-:W-:Y:S01]  /*2820*/  FMNMX.FTZ R68, R103, R68, !PT ;  /* 0x0000004467447209 */ /* 0x000fe20007810000 */
[C---:B------:R-:W-:Y:S01]  /*2830*/  FMUL.FTZ R69, R0.reuse, R71 ;  /* 0x0000004700457220 */ /* 0x040fe20000410000 */
[----:B------:R-:W-:Y:S01]  /*2840*/  ISETP.GT.AND P0, PT, R79, 0x19, PT ;  /* 0x000000194f00780c */ /* 0x000fe20003f04270 */
[C---:B------:R-:W-:Y:S01]  /*2850*/  FMUL.FTZ R71, R0.reuse, R46 ;  /* 0x0000002e00477220 */ /* 0x040fe20000410000 */
[----:B------:R-:W-:Y:S01]  /*2860*/  FMNMX.FTZ R68, R97, R68, !PT ;  /* 0x0000004461447209 */ /* 0x000fe20007810000 */
[----:B------:R-:W1:Y:S01]  /*2870*/  MUFU.TANH R98, R98 ;  /* 0x0000006200627308 */ /* 0x000e620000002400 */
[----:B0-----:R-:W-:Y:S01]  /*2880*/  FSEL R95, R95, -INF , P2 ;  /* 0xff8000005f5f7808 */ /* 0x001fe20001000000 */
[C---:B------:R-:W-:Y:S01]  /*2890*/  FMUL.FTZ R47, R0.reuse, R47 ;  /* 0x0000002f002f7220 */ /* 0x040fe20000410000 */
[----:B------:R-:W-:Y:S01]  /*28a0*/  ISETP.GT.AND P2, PT, R79, 0x20, PT ;  /* 0x000000204f00780c */ /* 0x000fe20003f44270 */
[----:B------:R-:W-:Y:S01]  /*28b0*/  FMUL.FTZ R51, R0, R51 ;  /* 0x0000003300337220 */ /* 0x000fe20000410000 */
[----:B------:R-:W-:Y:S01]  /*28c0*/  FMNMX.FTZ R68, R95, R68, !PT ;  /* 0x000000445f447209 */ /* 0x000fe20007810000 */
[----:B------:R-:W0:Y:S01]  /*28d0*/  SHFL.IDX PT, R89, R89, RZ, 0x1c1f ;  /* 0x001c1fff59597589 */ /* 0x000e2200000e0000 */
[----:B------:R-:W-:Y:S01]  /*28e0*/  ULDC UR21, c[0x0][0x988] ;  /* 0x0002620000157ab9 */ /* 0x000fe20000000800 */
[----:B------:R-:W3:Y:S01]  /*28f0*/  MUFU.TANH R75, R75 ;  /* 0x0000004b004b7308 */ /* 0x000ee20000002400 */
[----:B--2---:R-:W-:Y:S01]  /*2900*/  FSEL R93, R96, -INF , P0 ;  /* 0xff800000605d7808 */ /* 0x004fe20000000000 */
[C---:B------:R-:W-:Y:S01]  /*2910*/  FMUL.FTZ R56, R0.reuse, R56 ;  /* 0x0000003800387220 */ /* 0x040fe20000410000 */
[----:B------:R-:W-:Y:S01]  /*2920*/  ISETP.GT.AND P0, PT, R79, 0x21, PT ;  /* 0x000000214f00780c */ /* 0x000fe20003f04270 */
[C---:B------:R-:W-:Y:S01]  /*2930*/  FMUL.FTZ R57, R0.reuse, R57 ;  /* 0x0000003900397220 */ /* 0x040fe20000410000 */
[----:B------:R-:W-:Y:S01]  /*2940*/  FMNMX.FTZ R43, R93, R68, !PT ;  /* 0x000000445d2b7209 */ /* 0x000fe20007810000 */
[C---:B------:R-:W-:Y:S01]  /*2950*/  FMUL.FTZ R40, R0.reuse, R40 ;  /* 0x0000002800287220 */ /* 0x040fe20000410000 */
[----:B------:R-:W-:Y:S01]  /*2960*/  FMUL.FTZ R41, R0, R41 ;  /* 0x0000002900297220 */ /* 0x000fe20000410000 */
[----:B------:R-:W2:Y:S01]  /*2970*/  MUFU.TANH R77, R77 ;  /* 0x0000004d004d7308 */ /* 0x000ea20000002400 */
[----:B-1----:R-:W-:Y:S01]  /*2980*/  FSEL R82, R98, -INF , P2 ;  /* 0xff80000062527808 */ /* 0x002fe20001000000 */
[C---:B------:R-:W-:Y:S01]  /*2990*/  FMUL.FTZ R48, R0.reuse, R48 ;  /* 0x0000003000307220 */ /* 0x040fe20000410000 */
[----:B------:R-:W-:Y:S01]  /*29a0*/  ISETP.GT.AND P2, PT, R79, 0x28, PT ;  /* 0x000000284f00780c */ /* 0x000fe20003f44270 */
[----:B------:R-:W-:Y:S01]  /*29b0*/  FMUL.FTZ R49, R0, R49 ;  /* 0x0000003100317220 */ /* 0x000fe20000410000 */
[----:B------:R-:W-:Y:S01]  /*29c0*/  FMNMX.FTZ R43, R82, R43, !PT ;  /* 0x0000002b522b7209 */ /* 0x000fe20007810000 */
[C---:B------:R-:W-:Y:S01]  /*29d0*/  FMUL.FTZ R52, R0.reuse, R52 ;  /* 0x0000003400347220 */ /* 0x040fe20000410000 */
[C---:B------:R-:W-:Y:S01]  /*29e0*/  FMUL.FTZ R53, R0.reuse, R53 ;  /* 0x0000003500357220 */ /* 0x040fe20000410000 */
[----:B------:R-:W1:Y:S01]  /*29f0*/  MUFU.TANH R76, R76 ;  /* 0x0000004c004c7308 */ /* 0x000e620000002400 */
[----:B---3--:R-:W-:Y:S01]  /*2a00*/  FSEL R80, R75, -INF , P0 ;  /* 0xff8000004b507808 */ /* 0x008fe20000000000 */
[C---:B------:R-:W-:Y:S01]  /*2a10*/  FMUL.FTZ R24, R0.reuse, R24 ;  /* 0x0000001800187220 */ /* 0x040fe20000410000 */
[----:B------:R-:W-:Y:S01]  /*2a20*/  ISETP.GT.AND P0, PT, R79, 0x29, PT ;  /* 0x000000294f00780c */ /* 0x000fe20003f04270 */
[----:B------:R-:W-:Y:S01]  /*2a30*/  FMUL.FTZ R25, R0, R25 ;  /* 0x0000001900197220 */ /* 0x000fe20000410000 */
[----:B------:R-:W-:Y:S01]  /*2a40*/  FMNMX.FTZ R42, R80, R43, !PT ;  /* 0x0000002b502a7209 */ /* 0x000fe20007810000 */
[C---:B------:R-:W-:Y:S01]  /*2a50*/  FMUL.FTZ R28, R0.reuse, R28 ;  /* 0x0000001c001c7220 */ /* 0x040fe20000410000 */
[----:B0-----:R-:W-:Y:S01]  /*2a60*/  VIADDMNMX R88, R89, R88, R91, PT ;  /* 0x0000005859587246 */ /* 0x001fe2000380015b */
[----:B------:R-:W0:Y:S01]  /*2a70*/  MUFU.TANH R81, R81 ;  /* 0x0000005100517308 */ /* 0x000e220000002400 */
[----:B--2---:R-:W-:Y:S01]  /*2a80*/  FSEL R75, R77, -INF , P2 ;  /* 0xff8000004d4b7808 */ /* 0x004fe20001000000 */
[C---:B------:R-:W-:Y:S01]  /*2a90*/  FMUL.FTZ R29, R0.reuse, R29 ;  /* 0x0000001d001d7220 */ /* 0x040fe20000410000 */
[----:B------:R-:W-:Y:S01]  /*2aa0*/  ISETP.GT.AND P2, PT, R79, 0x30, PT ;  /* 0x000000304f00780c */ /* 0x000fe20003f44270 */
[C---:B------:R-:W-:Y:S01]  /*2ab0*/  FMUL.FTZ R32, R0.reuse, R32 ;  /* 0x0000002000207220 */ /* 0x040fe20000410000 */
[----:B------:R-:W-:Y:S01]  /*2ac0*/  FMNMX.FTZ R43, R75, R42, !PT ;  /* 0x0000002a4b2b7209 */ /* 0x000fe20007810000 */
[----:B------:R-:W-:Y:S01]  /*2ad0*/  FMUL.FTZ R33, R0, R33 ;  /* 0x0000002100217220 */ /* 0x000fe20000410000 */
[----:B------:R-:W-:Y:S01]  /*2ae0*/  ISETP.GT.AND P3, PT, R88, 0x8, PT ;  /* 0x000000085800780c */ /* 0x000fe20003f64270 */
[----:B------:R-:W2:Y:S01]  /*2af0*/  MUFU.TANH R78, R78 ;  /* 0x0000004e004e7308 */ /* 0x000ea20000002400 */
[----:B-1----:R-:W-:Y:S01]  /*2b00*/  FSEL R68, R76, -INF , P0 ;  /* 0xff8000004c447808 */ /* 0x002fe20000000000 */
[C---:B------:R-:W-:Y:S01]  /*2b10*/  FMUL.FTZ R76, R0.reuse, R50 ;  /* 0x00000032004c7220 */ /* 0x040fe20000410000 */
[----:B------:R-:W-:Y:S01]  /*2b20*/  ISETP.GT.AND P0, PT, R79, 0x31, PT ;  /* 0x000000314f00780c */ /* 0x000fe20003f04270 */
[----:B------:R-:W-:Y:S01]  /*2b30*/  FMUL.FTZ R37, R0, R37 ;  /* 0x0000002500257220 */ /* 0x000fe20000410000 */
[----:B------:R-:W-:Y:S01]  /*2b40*/  FMNMX.FTZ R46, R68, R43, !PT ;  /* 0x0000002b442e7209 */ /* 0x000fe20007810000 */
[----:B------:R-:W-:Y:S01]  /*2b50*/  @UP0 ULDC UR6, c[0x0][0x44c] ;  /* 0x0001130000060ab9 */ /* 0x000fe20000000800 */
[----:B------:R-:W-:Y:S01]  /*2b60*/  R2UR UR11, R4 ;  /* 0x00000000040b72ca */ /* 0x000fe200000e0000 */
[----:B------:R-:W1:Y:S01]  /*2b70*/  MUFU.TANH R83, R83 ;  /* 0x0000005300537308 */ /* 0x000e620000002400 */
[----:B0-----:R-:W-:Y:S01]  /*2b80*/  FSEL R65, R81, -INF , P2 ;  /* 0xff80000051417808 */ /* 0x001fe20001000000 */
[----:B------:R-:W-:Y:S01]  /*2b90*/  UIMAD.WIDE.U32 UR6, UR40, UR6, URZ ;  /* 0x00000006280672a5 */ /* 0x000fe2000f8e003f */
[----:B------:R-:W-:Y:S01]  /*2ba0*/  ISETP.GT.AND P2, PT, R79, 0x38, PT ;  /* 0x000000384f00780c */ /* 0x000fe20003f44270 */
[----:B------:R-:W-:Y:S01]  /*2bb0*/  @UP0 ULDC UR12, c[0x0][0x450] ;  /* 0x00011400000c0ab9 */ /* 0x000fe20000000800 */
[----:B------:R-:W-:Y:S01]  /*2bc0*/  UMOV UR10, UR40 ;  /* 0x00000028000a7c82 */ /* 0x000fe20008000000 */
[----:B------:R-:W-:-:S02]  /*2bd0*/  @UP0 USHF.R.U32.HI UR10, URZ, UR12, UR7 ;  /* 0x0000000c3f0a0299 */ /* 0x000fc40008011607 */
[----:B------:R-:W0:Y:S01]  /*2be0*/  MUFU.TANH R84, R84 ;  /* 0x0000005400547308 */ /* 0x000e220000002400 */
[----:B--2---:R-:W-:Y:S01]  /*2bf0*/  FSEL R42, R78, -INF , P0 ;  /* 0xff8000004e2a7808 */ /* 0x004fe20000000000 */
[----:B------:R-:W-:Y:S01]  /*2c00*/  FMUL.FTZ R78, R0, R54 ;  /* 0x00000036004e7220 */ /* 0x000fe20000410000 */
[----:B------:R-:W-:Y:S01]  /*2c10*/  ISETP.GT.AND P0, PT, R79, 0x39, PT ;  /* 0x000000394f00780c */ /* 0x000fe20003f04270 */
[----:B------:R-:W-:Y:S02]  /*2c20*/  UIADD3 UR6, UR10, UR50, -UR51 ;  /* 0x000000320a067290 */ /* 0x000fe4000fffe833 */
[----:B------:R-:W-:Y:S02]  /*2c30*/  UIADD3 UR20, UR53, -0x2, URZ ;  /* 0xfffffffe35147890 */ /* 0x000fe4000fffe03f */
[----:B------:R-:W2:Y:S01]  /*2c40*/  MUFU.TANH R86, R86 ;  /* 0x0000005600567308 */ /* 0x000ea20000002400 */
[----:B-1----:R-:W-:Y:S01]  /*2c50*/  FSEL R43, R83, -INF , P2 ;  /* 0xff800000532b7808 */ /* 0x002fe20001000000 */
[----:B------:R-:W-:Y:S01]  /*2c60*/  UIMAD.WIDE UR6, UR6, 0x66666667, URZ ;  /* 0x66666667060678a5 */ /* 0x000fe2000f8e023f */
[----:B------:R-:W-:-:S03]  /*2c70*/  ISETP.GT.AND P2, PT, R79, 0x40, PT ;  /* 0x000000404f00780c */ /* 0x000fc60003f44270 */
[----:B------:R-:W-:Y:S02]  /*2c80*/  USHF.R.U32.HI UR6, URZ, 0x1f, UR7 ;  /* 0x0000001f3f067899 */ /* 0x000fe40008011607 */
[----:B------:R-:W1:Y:S02]  /*2c90*/  MUFU.TANH R100, R100 ;  /* 0x0000006400647308 */ /* 0x000e640000002400 */
[----:B------:R-:W-:Y:S02]  /*2ca0*/  ULEA.HI.SX32 UR7, UR7, UR6, 0x1a ;  /* 0x0000000607077291 */ /* 0x000fe4000f8fd23f */
[----:B------:R-:W-:Y:S02]  /*2cb0*/  UIADD3 UR6, UR11, 0x13240, URZ ;  /* 0x000132400b067890 */ /* 0x000fe4000fffe03f */
[----:B------:R-:W-:Y:S02]  /*2cc0*/  UISETP.LT.AND UP0, UPT, UR43, UR7, UPT ;  /* 0x000000072b00728c */ /* 0x000fe4000bf01270 */
[----:B------:R3:W-:Y:S01]  /*2cd0*/  MUFU.TANH R77, R47 ;  /* 0x0000002f004d7308 */ /* 0x0007e20000002400 */
[----:B------:R-:W-:-:S02]  /*2ce0*/  UPRMT UR6, UR44, 0x654, UR6 ;  /* 0x000006542c067896 */ /* 0x000fc40008000006 */
[----:B------:R-:W-:-:S04]  /*2cf0*/  USEL UR25, UR43, UR7, !UP0 ;  /* 0x000000072b197287 */ /* 0x000fc8000c000000 */
[----:B------:R-:W-:Y:S01]  /*2d00*/  UISETP.GE.AND UP0, UPT, UR20, UR25, UPT ;  /* 0x000000191400728c */ /* 0x000fe2000bf06270 */
[----:B------:R-:W-:Y:S01]  /*2d10*/  MUFU.TANH R102, R102 ;  /* 0x0000006600667308 */ /* 0x000fe20000002400 */
[----:B---3--:R-:W-:Y:S01]  /*2d20*/  FMNMX.FTZ R47, R65, R46, !PT ;  /* 0x0000002e412f7209 */ /* 0x008fe20007810000 */
[----:B------:R-:W-:Y:S01]  /*2d30*/  SYNCS.ARRIVE.TRANS64.RED.A1T0 RZ, [UR6], RZ ;  /* 0x000000ffffff79a7 */ /* 0x000fe20008100406 */
[----:B0-----:R-:W-:Y:S02]  /*2d40*/  FSEL R46, R84, -INF , P0 ;  /* 0xff800000542e7808 */ /* 0x001fe40000000000 */
[----:B------:R-:W-:Y:S02]  /*2d50*/  FMNMX.FTZ R50, R42, R47, !PT ;  /* 0x0000002f2a327209 */ /* 0x000fe40007810000 */
[----:B------:R-:W-:Y:S01]  /*2d60*/  ISETP.GT.AND P0, PT, R79, 0x41, PT ;  /* 0x000000414f00780c */ /* 0x000fe20003f04270 */
[----:B------:R-:W0:Y:S01]  /*2d70*/  MUFU.TANH R104, R104 ;  /* 0x0000006800687308 */ /* 0x000e220000002400 */
[----:B------:R-:W-:-:S02]  /*2d80*/  FMNMX.FTZ R81, R43, R50, !PT ;  /* 0x000000322b517209 */ /* 0x000fc40007810000 */
[----:B--2---:R-:W-:Y:S02]  /*2d90*/  FSEL R47, R86, -INF , P2 ;  /* 0xff800000562f7808 */ /* 0x004fe40001000000 */
[----:B------:R-:W-:Y:S01]  /*2da0*/  FMNMX.FTZ R54, R46, R81, !PT ;  /* 0x000000512e367209 */ /* 0x000fe20007810000 */
[----:B------:R-:W-:Y:S01]  /*2db0*/  FMUL.FTZ R81, R0, R55 ;  /* 0x0000003700517220 */ /* 0x000fe20000410000 */
[----:B------:R-:W-:Y:S01]  /*2dc0*/  ISETP.GT.AND P2, PT, R79, 0x48, PT ;  /* 0x000000484f00780c */ /* 0x000fe20003f44270 */
[----:B------:R-:W-:Y:S01]  /*2dd0*/  MUFU.TANH R64, R64 ;  /* 0x0000004000407308 */ /* 0x000fe20000002400 */
[----:B-1----:R-:W-:Y:S02]  /*2de0*/  FSEL R50, R100, -INF , P0 ;  /* 0xff80000064327808 */ /* 0x002fe40000000000 */
[----:B------:R-:W-:Y:S02]  /*2df0*/  FMNMX.FTZ R83, R47, R54, !PT ;  /* 0x000000362f537209 */ /* 0x000fe40007810000 */
[----:B------:R-:W-:-:S02]  /*2e00*/  ISETP.GT.AND P0, PT, R79, 0x49, PT ;  /* 0x000000494f00780c */ /* 0x000fc40003f04270 */
[----:B------:R-:W-:Y:S01]  /*2e10*/  FMNMX.FTZ R84, R50, R83, !PT ;  /* 0x0000005332547209 */ /* 0x000fe20007810000 */
[----:B------:R-:W1:Y:S01]  /*2e20*/  MUFU.TANH R66, R66 ;  /* 0x0000004200427308 */ /* 0x000e620000002400 */
[----:B0-----:R-:W-:Y:S02]  /*2e30*/  FSEL R54, R104, -INF , P0 ;  /* 0xff80000068367808 */ /* 0x001fe40000000000 */
[----:B------:R-:W-:-:S05]  /*2e40*/  ISETP.GT.AND P0, PT, R79, 0x51, PT ;  /* 0x000000514f00780c */ /* 0x000fca0003f04270 */
[----:B------:R-:W0:Y:S08]  /*2e50*/  MUFU.TANH R67, R67 ;  /* 0x0000004300437308 */ /* 0x000e300000002400 */
[----:B------:R2:W-:Y:S08]  /*2e60*/  MUFU.TANH R90, R51 ;  /* 0x00000033005a7308 */ /* 0x0005f00000002400 */
[----:B------:R-:W3:Y:S01]  /*2e70*/  MUFU.TANH R69, R69 ;  /* 0x0000004500457308 */ /* 0x000ee20000002400 */
[----:B--2---:R-:W-:-:S02]  /*2e80*/  FSEL R51, R102, -INF , P2 ;  /* 0xff80000066337808 */ /* 0x004fc40001000000 */
[----:B------:R-:W-:Y:S02]  /*2e90*/  ISETP.GT.AND P2, PT, R79, 0x50, PT ;  /* 0x000000504f00780c */ /* 0x000fe40003f44270 */
[----:B------:R-:W-:-:S03]  /*2ea0*/  FMNMX.FTZ R55, R51, R84, !PT ;  /* 0x0000005433377209 */ /* 0x000fc60007810000 */
[----:B------:R-:W2:Y:S01]  /*2eb0*/  MUFU.TANH R3, R3 ;  /* 0x0000000300037308 */ /* 0x000ea20000002400 */
[----:B------:R-:W-:Y:S02]  /*2ec0*/  FMNMX.FTZ R83, R54, R55, !PT ;  /* 0x0000003736537209 */ /* 0x000fe40007810000 */
[----:B-1----:R-:W-:Y:S02]  /*2ed0*/  FSEL R55, R66, -INF , P0 ;  /* 0xff80000042377808 */ /* 0x002fe40000000000 */
[----:B------:R-:W-:-:S03]  /*2ee0*/  ISETP.GT.AND P0, PT, R79, 0x59, PT ;  /* 0x000000594f00780c */ /* 0x000fc60003f04270 */
[----:B------:R1:W-:Y:S08]  /*2ef0*/  MUFU.TANH R86, R78 ;  /* 0x0000004e00567308 */ /* 0x0003f00000002400 */
[----:B------:R-:W4:Y:S01]  /*2f00*/  MUFU.TANH R70, R70 ;  /* 0x0000004600467308 */ /* 0x000f220000002400 */
[----:B-1----:R-:W-:Y:S01]  /*2f10*/  FMUL.FTZ R78, R0, R26 ;  /* 0x0000001a004e7220 */ /* 0x002fe20000410000 */
[----:B------:R-:W-:-:S02]  /*2f20*/  FSEL R26, R64, -INF , P2 ;  /* 0xff800000401a7808 */ /* 0x000fc40001000000 */
[----:B------:R-:W-:Y:S02]  /*2f30*/  ISETP.GT.AND P2, PT, R79, 0x58, PT ;  /* 0x000000584f00780c */ /* 0x000fe40003f44270 */
[----:B------:R-:W-:Y:S02]  /*2f40*/  FMNMX.FTZ R66, R26, R83, !PT ;  /* 0x000000531a427209 */ /* 0x000fe40007810000 */
[----:B------:R-:W1:Y:S01]  /*2f50*/  MUFU.TANH R71, R71 ;  /* 0x0000004700477308 */ /* 0x000e620000002400 */
[----:B0-----:R-:W-:Y:S02]  /*2f60*/  FSEL R64, R67, -INF , P2 ;  /* 0xff80000043407808 */ /* 0x001fe40001000000 */
[----:B------:R-:W-:Y:S02]  /*2f70*/  FMNMX.FTZ R67, R55, R66, !PT ;  /* 0x0000004237437209 */ /* 0x000fe40007810000 */
[----:B------:R-:W-:Y:S02]  /*2f80*/  ISETP.GT.AND P2, PT, R79, 0x60, PT ;  /* 0x000000604f00780c */ /* 0x000fe40003f44270 */
[----:B------:R-:W-:Y:S01]  /*2f90*/  FMNMX.FTZ R66, R64, R67, !PT ;  /* 0x0000004340427209 */ /* 0x000fe20007810000 */
[----:B------:R0:W-:Y:S08]  /*2fa0*/  MUFU.TANH R92, R81 ;  /* 0x00000051005c7308 */ /* 0x0001f00000002400 */
[----:B------:R-:W5:Y:S01]  /*2fb0*/  MUFU.TANH R76, R76 ;  /* 0x0000004c004c7308 */ /* 0x000f620000002400 */
[C---:B0-----:R-:W-:Y:S01]  /*2fc0*/  FMUL.FTZ R81, R0.reuse, R27 ;  /* 0x0000001b00517220 */ /* 0x041fe20000410000 */
[----:B---3--:R-:W-:Y:S01]  /*2fd0*/  FSEL R27, R69, -INF , P0 ;  /* 0xff800000451b7808 */ /* 0x008fe20000000000 */
[----:B------:R-:W-:Y:S01]  /*2fe0*/  FMUL.FTZ R69, R0, R30 ;  /* 0x0000001e00457220 */ /* 0x000fe20000410000 */
[----:B--2---:R-:W-:-:S02]  /*2ff0*/  FSEL R30, R3, -INF , P2 ;  /* 0xff800000031e7808 */ /* 0x004fc40001000000 */
[----:B------:R-:W-:Y:S02]  /*3000*/  ISETP.GT.AND P0, PT, R79, 0x61, PT ;  /* 0x000000614f00780c */ /* 0x000fe40003f04270 */
[----:B------:R-:W-:Y:S01]  /*3010*/  FMNMX.FTZ R3, R27, R66, !PT ;  /* 0x000000421b037209 */ /* 0x000fe20007810000 */
[----:B------:R-:W0:Y:S01]  /*3020*/  MUFU.TANH R78, R78 ;  /* 0x0000004e004e7308 */ /* 0x000e220000002400 */
[C---:B------:R-:W-:Y:S02]  /*3030*/  ISETP.GT.AND P2, PT, R79.reuse, 0x68, PT ;  /* 0x000000684f00780c */ /* 0x040fe40003f44270 */
[----:B----4-:R-:W-:Y:S02]  /*3040*/  FSEL R66, R70, -INF , P0 ;  /* 0xff80000046427808 */ /* 0x010fe40000000000 */
[----:B------:R-:W-:Y:S01]  /*3050*/  FMNMX.FTZ R67, R30, R3, !PT ;  /* 0x000000031e437209 */ /* 0x000fe20007810000 */
[C---:B------:R-:W-:Y:S01]  /*3060*/  FMUL.FTZ R3, R0.reuse, R31 ;  /* 0x0000001f00037220 */ /* 0x040fe20000410000 */
[----:B------:R-:W-:Y:S01]  /*3070*/  ISETP.GT.AND P0, PT, R79, 0x69, PT ;  /* 0x000000694f00780c */ /* 0x000fe20003f04270 */
[----:B------:R-:W2:Y:S01]  /*3080*/  MUFU.TANH R83, R81 ;  /* 0x0000005100537308 */ /* 0x000ea20000002400 */
[----:B-1----:R-:W-:Y:S01]  /*3090*/  FSEL R31, R71, -INF , P2 ;  /* 0xff800000471f7808 */ /* 0x002fe20001000000 */
[----:B------:R-:W-:Y:S01]  /*30a0*/  FMUL.FTZ R71, R0, R34 ;  /* 0x0000002200477220 */ /* 0x000fe20000410000 */
[----:B------:R-:W-:-:S02]  /*30b0*/  FMNMX.FTZ R70, R66, R67, !PT ;  /* 0x0000004342467209 */ /* 0x000fc40007810000 */
[----:B------:R-:W-:Y:S02]  /*30c0*/  ISETP.GT.AND P2, PT, R79, 0x70, PT ;  /* 0x000000704f00780c */ /* 0x000fe40003f44270 */
[----:B------:R-:W-:Y:S01]  /*30d0*/  FSEL R67, R77, -INF , P0 ;  /* 0xff8000004d437808 */ /* 0x000fe20000000000 */
[----:B------:R1:W3:Y:S01]  /*30e0*/  MUFU.TANH R84, R69 ;  /* 0x0000004500547308 */ /* 0x0002e20000002400 */
[----:B------:R-:W-:Y:S02]  /*30f0*/  FMNMX.FTZ R70, R31, R70, !PT ;  /* 0x000000461f467209 */ /* 0x000fe40007810000 */
[----:B------:R-:W-:Y:S02]  /*3100*/  ISETP.GT.AND P0, PT, R79, 0x71, PT ;  /* 0x000000714f00780c */ /* 0x000fe40003f04270 */
[----:B-----5:R-:W-:Y:S02]  /*3110*/  FSEL R34, R76, -INF , P2 ;  /* 0xff8000004c227808 */ /* 0x020fe40001000000 */
[----:B------:R-:W-:Y:S01]  /*3120*/  FMNMX.FTZ R77, R67, R70, !PT ;  /* 0x00000046434d7209 */ /* 0x000fe20007810000 */
[----:B------:R4:W5:Y:S01]  /*3130*/  MUFU.TANH R94, R3 ;  /* 0x00000003005e7308 */ /* 0x0009620000002400 */
[----:B------:R-:W-:-:S02]  /*3140*/  ISETP.GT.AND P2, PT, R79, 0x78, PT ;  /* 0x000000784f00780c */ /* 0x000fc40003f44270 */
[----:B-1----:R-:W-:Y:S02]  /*3150*/  FSEL R69, R90, -INF , P0 ;  /* 0xff8000005a457808 */ /* 0x002fe40000000000 */
[----:B------:R-:W-:Y:S01]  /*3160*/  FMNMX.FTZ R70, R34, R77, !PT ;  /* 0x0000004d22467209 */ /* 0x000fe20007810000 */
[C---:B------:R-:W-:Y:S01]  /*3170*/  FMUL.FTZ R77, R0.reuse, R38 ;  /* 0x00000026004d7220 */ /* 0x040fe20000410000 */
[----:B------:R-:W-:Y:S01]  /*3180*/  ISETP.GT.AND P0, PT, R79, 0x79, PT ;  /* 0x000000794f00780c */ /* 0x000fe20003f04270 */
[----:B------:R1:W5:Y:S01]  /*3190*/  MUFU.TANH R96, R71 ;  /* 0x0000004700607308 */ /* 0x0003620000002400 */
[----:B----4-:R-:W-:Y:S01]  /*31a0*/  FMUL.FTZ R3, R0, R35 ;  /* 0x0000002300037220 */ /* 0x010fe20000410000 */
[----:B------:R-:W-:Y:S02]  /*31b0*/  FSEL R35, R86, -INF , P2 ;  /* 0xff80000056237808 */ /* 0x000fe40001000000 */
[----:B------:R-:W-:Y:S02]  /*31c0*/  FMNMX.FTZ R76, R69, R70, !PT ;  /* 0x00000046454c7209 */ /* 0x000fe40007810000 */
[----:B------:R-:W-:-:S02]  /*31d0*/  ISETP.GT.AND P2, PT, R79, 0x80, PT ;  /* 0x000000804f00780c */ /* 0x000fc40003f44270 */
[----:B------:R-:W-:Y:S01]  /*31e0*/  FSEL R70, R92, -INF , P0 ;  /* 0xff8000005c467808 */ /* 0x000fe20000000000 */
[----:B------:R4:W5:Y:S01]  /*31f0*/  MUFU.TANH R86, R3 ;  /* 0x0000000300567308 */ /* 0x0009620000002400 */
[----:B-1----:R-:W-:Y:S02]  /*3200*/  FMNMX.FTZ R71, R35, R76, !PT ;  /* 0x0000004c23477209 */ /* 0x002fe40007810000 */
[C---:B------:R-:W-:Y:S02]  /*3210*/  ISETP.GT.AND P0, PT, R79.reuse, 0x81, PT ;  /* 0x000000814f00780c */ /* 0x040fe40003f04270 */
[----:B0-----:R-:W-:Y:S02]  /*3220*/  FSEL R38, R78, -INF , P2 ;  /* 0xff8000004e267808 */ /* 0x001fe40001000000 */
[----:B------:R-:W-:Y:S01]  /*3230*/  FMNMX.FTZ R81, R70, R71, !PT ;  /* 0x0000004746517209 */ /* 0x000fe20007810000 */
[----:B------:R0:W1:Y:S01]  /*3240*/  MUFU.TANH R90, R77 ;  /* 0x0000004d005a7308 */ /* 0x0000620000002400 */
[----:B------:R-:W-:Y:S01]  /*3250*/  ISETP.GT.AND P2, PT, R79, 0x88, PT ;  /* 0x000000884f00780c */ /* 0x000fe20003f44270 */
[----:B----4-:R-:W-:Y:S01]  /*3260*/  FMUL.FTZ R3, R0, R39 ;  /* 0x0000002700037220 */ /* 0x010fe20000410000 */
[----:B--2---:R-:W-:-:S02]  /*3270*/  FSEL R71, R83, -INF , P0 ;  /* 0xff80000053477808 */ /* 0x004fc40000000000 */
[----:B------:R-:W-:Y:S02]  /*3280*/  FMNMX.FTZ R76, R38, R81, !PT ;  /* 0x00000051264c7209 */ /* 0x000fe40007810000 */
[----:B------:R-:W-:Y:S01]  /*3290*/  ISETP.GT.AND P0, PT, R79, 0x89, PT ;  /* 0x000000894f00780c */ /* 0x000fe20003f04270 */
[----:B------:R-:W2:Y:S01]  /*32a0*/  MUFU.TANH R3, R3 ;  /* 0x0000000300037308 */ /* 0x000ea20000002400 */
[----:B---3--:R-:W-:Y:S02]  /*32b0*/  FSEL R39, R84, -INF , P2 ;  /* 0xff80000054277808 */ /* 0x008fe40001000000 */
[----:B------:R-:W-:Y:S02]  /*32c0*/  FMNMX.FTZ R78, R71, R76, !PT ;  /* 0x0000004c474e7209 */ /* 0x000fe40007810000 */
[----:B------:R-:W-:Y:S02]  /*32d0*/  ISETP.GT.AND P2, PT, R79, 0x90, PT ;  /* 0x000000904f00780c */ /* 0x000fe40003f44270 */
[----:B-----5:R-:W-:Y:S01]  /*32e0*/  FSEL R76, R94, -INF , P0 ;  /* 0xff8000005e4c7808 */ /* 0x020fe20000000000 */
[----:B------:R-:W-:Y:S01]  /*32f0*/  MUFU.TANH R2, R2 ;  /* 0x0000000200027308 */ /* 0x000fe20000002400 */
[----:B0-----:R-:W-:Y:S01]  /*3300*/  FMNMX.FTZ R77, R39, R78, !PT ;  /* 0x0000004e274d7209 */ /* 0x001fe20007810000 */
[----:B------:R-:W-:Y:S01]  /*3310*/  FMUL.FTZ R78, R0, R44 ;  /* 0x0000002c004e7220 */ /* 0x000fe20000410000 */
[----:B------:R-:W-:-:S02]  /*3320*/  ISETP.GT.AND P0, PT, R79, 0x91, PT ;  /* 0x000000914f00780c */ /* 0x000fc40003f04270 */
[----:B------:R-:W-:Y:S02]  /*3330*/  FSEL R44, R96, -INF , P2 ;  /* 0xff800000602c7808 */ /* 0x000fe40001000000 */
[----:B------:R-:W-:Y:S01]  /*3340*/  FMNMX.FTZ R81, R76, R77, !PT ;  /* 0x0000004d4c517209 */ /* 0x000fe20007810000 */
[----:B------:R-:W0:Y:S01]  /*3350*/  MUFU.TANH R5, R5 ;  /* 0x0000000500057308 */ /* 0x000e220000002400 */
[C---:B------:R-:W-:Y:S02]  /*3360*/  ISETP.GT.AND P2, PT, R79.reuse, 0x98, PT ;  /* 0x000000984f00780c */ /* 0x040fe40003f44270 */
[----:B------:R-:W-:Y:S02]  /*3370*/  FSEL R77, R86, -INF , P0 ;  /* 0xff800000564d7808 */ /* 0x000fe40000000000 */
[----:B------:R-:W-:Y:S01]  /*3380*/  FMNMX.FTZ R84, R44, R81, !PT ;  /* 0x000000512c547209 */ /* 0x000fe20007810000 */
[----:B------:R-:W-:Y:S01]  /*3390*/  FMUL.FTZ R81, R0, R45 ;  /* 0x0000002d00517220 */ /* 0x000fe20000410000 */
[----:B------:R-:W-:Y:S01]  /*33a0*/  ISETP.GT.AND P0, PT, R79, 0x99, PT ;  /* 0x000000994f00780c */ /* 0x000fe20003f04270 */
[----:B------:R-:W3:Y:S01]  /*33b0*/  MUFU.TANH R6, R6 ;  /* 0x0000000600067308 */ /* 0x000ee20000002400 */
[----:B-1----:R-:W-:-:S02]  /*33c0*/  FSEL R45, R90, -INF , P2 ;  /* 0xff8000005a2d7808 */ /* 0x002fc40001000000 */
[----:B------:R-:W-:Y:S02]  /*33d0*/  FMNMX.FTZ R84, R77, R84, !PT ;  /* 0x000000544d547209 */ /* 0x000fe40007810000 */
[----:B--2---:R-:W-:Y:S02]  /*33e0*/  FSEL R79, R3, -INF , P0 ;  /* 0xff800000034f7808 */ /* 0x004fe40000000000 */
[----:B------:R-:W-:Y:S01]  /*33f0*/  FMNMX.FTZ R84, R45, R84, !PT ;  /* 0x000000542d547209 */ /* 0x000fe20007810000 */
[----:B------:R-:W1:Y:S01]  /*3400*/  MUFU.TANH R7, R7 ;  /* 0x0000000700077308 */ /* 0x000e620000002400 */
[----:B------:R-:W-:Y:S02]  /*3410*/  ISETP.GT.AND P2, PT, R88, 0x1, PT ;  /* 0x000000015800780c */ /* 0x000fe40003f44270 */
[----:B------:R-:W-:Y:S02]  /*3420*/  FMNMX.FTZ R84, R79, R84, !PT ;  /* 0x000000544f547209 */ /* 0x000fe40007810000 */
[----:B0-----:R-:W-:-:S02]  /*3430*/  FSEL R5, R5, -INF , P2 ;  /* 0xff80000005057808 */ /* 0x001fc40001000000 */
[----:B------:R-:W-:Y:S01]  /*3440*/  ISETP.GT.AND P2, PT, R88, 0x10, PT ;  /* 0x000000105800780c */ /* 0x000fe20003f44270 */
[----:B------:R-:W0:Y:S01]  /*3450*/  SHFL.BFLY PT, R3, R84, 0x2, 0x1f ;  /* 0x0c401f0054037f89 */ /* 0x000e2200000e0000 */
[----:B------:R-:W2:Y:S01]  /*3460*/  MUFU.TANH R9, R9 ;  /* 0x0000000900097308 */ /* 0x000ea20000002400 */
[----:B---3--:R-:W-:-:S07]  /*3470*/  FSEL R6, R6, -INF , P3 ;  /* 0xff80000006067808 */ /* 0x008fce0001800000 */
[----:B------:R-:W3:Y:S08]  /*3480*/  MUFU.TANH R10, R10 ;  /* 0x0000000a000a7308 */ /* 0x000ef00000002400 */
[----:B------:R-:W4:Y:S01]  /*3490*/  MUFU.TANH R11, R11 ;  /* 0x0000000b000b7308 */ /* 0x000f220000002400 */
[----:B0-----:R-:W-:-:S07]  /*34a0*/  FMNMX.FTZ R83, R84, R3, !PT ;  /* 0x0000000354537209 */ /* 0x001fce0007810000 */
[----:B------:R-:W0:Y:S01]  /*34b0*/  MUFU.TANH R12, R12 ;  /* 0x0000000c000c7308 */ /* 0x000e220000002400 */
[----:B------:R-:W5:Y:S07]  /*34c0*/  SHFL.BFLY PT, R84, R83, 0x1, 0x1f ;  /* 0x0c201f0053547f89 */ /* 0x000f6e00000e0000 */
[----:B------:R-:W0:Y:S08]  /*34d0*/  MUFU.TANH R13, R13 ;  /* 0x0000000d000d7308 */ /* 0x000e300000002400 */
[----:B------:R-:W0:Y:S08]  /*34e0*/  MUFU.TANH R14, R14 ;  /* 0x0000000e000e7308 */ /* 0x000e300000002400 */
[----:B------:R-:W0:Y:S01]  /*34f0*/  MUFU.TANH R15, R15 ;  /* 0x0000000f000f7308 */ /* 0x000e220000002400 */
[----:B-----5:R-:W-:Y:S01]  /*3500*/  FMNMX.FTZ R3, R83, R84, !PT ;  /* 0x0000005453037209 */ /* 0x020fe20007810000 */
[----:B------:R-:W-:Y:S01]  /*3510*/  FMUL.FTZ R83, R0, R36 ;  /* 0x0000002400537220 */ /* 0x000fe20000410000 */
[----:B------:R-:W-:-:S02]  /*3520*/  MOV R36, UR21 ;  /* 0x0000001500247c02 */ /* 0x000fc40008000f00 */
[----:B------:R-:W-:-:S03]  /*3530*/  FSETP.NEU.FTZ.AND P0, PT, R3, -INF , PT ;  /* 0xff8000000300780b */ /* 0x000fc60003f1d000 */
[----:B------:R-:W5:Y:S01]  /*3540*/  MUFU.TANH R20, R20 ;  /* 0x0000001400147308 */ /* 0x000f620000002400 */
[----:B------:R-:W-:-:S05]  /*3550*/  FFMA.FTZ R36, R3, R36, -8 ;  /* 0xc100000003247423 */ /* 0x000fca0000010024 */
[----:B------:R-:W-:Y:S02]  /*3560*/  FSEL R36, R36, RZ, P0 ;  /* 0x000000ff24247208 */ /* 0x000fe40000000000 */
[----:B------:R-:W5:Y:S01]  /*3570*/  MUFU.TANH R21, R21 ;  /* 0x0000001500157308 */ /* 0x000f620000002400 */
[----:B------:R-:W-:Y:S02]  /*3580*/  ISETP.GT.AND P0, PT, R88, RZ, PT ;  /* 0x000000ff5800720c */ /* 0x000fe40003f04270 */
[--C-:B------:R-:W-:Y:S02]  /*3590*/  FFMA.FTZ R94, R93, UR21, -R36.reuse ;  /* 0x000000155d5e7c23 */ /* 0x100fe40008010824 */
[----:B------:R-:W-:Y:S01]  /*35a0*/  FSEL R90, R2, -INF , P0 ;  /* 0xff800000025a7808 */ /* 0x000fe20000000000 */
[--C-:B------:R-:W-:Y:S01]  /*35b0*/  FFMA.FTZ R95, R95, UR21, -R36.reuse ;  /* 0x000000155f5f7c23 */ /* 0x100fe20008010824 */
[----:B------:R-:W-:Y:S01]  /*35c0*/  ISETP.GT.AND P0, PT, R88, 0x9, PT ;  /* 0x000000095800780c */ /* 0x000fe20003f04270 */
[----:B------:R-:W5:Y:S01]  /*35d0*/  MUFU.TANH R72, R72 ;  /* 0x0000004800487308 */ /* 0x000f620000002400 */
[----:B------:R-:W-:Y:S01]  /*35e0*/  FMNMX.FTZ R91, R90, R5, !PT ;  /* 0x000000055a5b7209 */ /* 0x000fe20007810000 */
[--C-:B------:R-:W-:Y:S01]  /*35f0*/  FFMA.FTZ R96, R65, UR21, -R36.reuse ;  /* 0x0000001541607c23 */ /* 0x100fe20008010824 */
        /* <DEDUP_REMOVED lines=12> */
[----:B---3--:R-:W-:Y:S01]  /*36c0*/  FSEL R10, R10, -INF , P0 ;  /* 0xff8000000a0a7808 */ /* 0x008fe20000000000 */
[----:B------:R2:W-:Y:S01]  /*36d0*/  MUFU.EX2 R9, R95 ;  /* 0x0000005f00097308 */ /* 0x0005e20000000800 */
[----:B------:R-:W-:Y:S01]  /*36e0*/  FMNMX.FTZ R93, R91, R2, !PT ;  /* 0x000000025b5d7209 */ /* 0x000fe20007810000 */
[--C-:B------:R-:W-:Y:S01]  /*36f0*/  FFMA.FTZ R85, R87, UR21, -R36.reuse ;  /* 0x0000001557557c23 */ /* 0x100fe20008010824 */
[----:B------:R-:W-:Y:S01]  /*3700*/  ISETP.GT.AND P0, PT, R88, 0x19, PT ;  /* 0x000000195800780c */ /* 0x000fe20003f04270 */
[--C-:B------:R-:W-:Y:S01]  /*3710*/  FFMA.FTZ R86, R99, UR21, -R36.reuse ;  /* 0x0000001563567c23 */ /* 0x100fe20008010824 */
[----:B----4-:R-:W-:Y:S01]  /*3720*/  FSEL R11, R11, -INF , P2 ;  /* 0xff8000000b0b7808 */ /* 0x010fe20001000000 */
[--C-:B------:R-:W-:Y:S01]  /*3730*/  FFMA.FTZ R87, R101, UR21, -R36.reuse ;  /* 0x0000001565577c23 */ /* 0x100fe20008010824 */
[----:B------:R-:W-:Y:S01]  /*3740*/  FMNMX.FTZ R2, R10, R93, !PT ;  /* 0x0000005d0a027209 */ /* 0x000fe20007810000 */
[----:B------:R-:W3:Y:S01]  /*3750*/  MUFU.TANH R74, R74 ;  /* 0x0000004a004a7308 */ /* 0x000ee20000002400 */
[----:B------:R-:W-:Y:S01]  /*3760*/  ISETP.GT.AND P2, PT, R88, 0x20, PT ;  /* 0x000000205800780c */ /* 0x000fe20003f44270 */
[--C-:B--2---:R-:W-:Y:S01]  /*3770*/  FFMA.FTZ R95, R82, UR21, -R36.reuse ;  /* 0x00000015525f7c23 */ /* 0x104fe20008010824 */
[----:B0-----:R-:W-:Y:S01]  /*3780*/  FSEL R12, R12, -INF , P0 ;  /* 0xff8000000c0c7808 */ /* 0x001fe20000000000 */
[--C-:B------:R-:W-:Y:S01]  /*3790*/  FFMA.FTZ R103, R103, UR21, -R36.reuse ;  /* 0x0000001567677c23 */ /* 0x100fe20008010824 */
[----:B------:R-:W-:Y:S01]  /*37a0*/  FMNMX.FTZ R93, R11, R2, !PT ;  /* 0x000000020b5d7209 */ /* 0x000fe20007810000 */
[--C-:B------:R-:W-:Y:S01]  /*37b0*/  FFMA.FTZ R80, R80, UR21, -R36.reuse ;  /* 0x0000001550507c23 */ /* 0x100fe20008010824 */
[----:B------:R-:W-:Y:S01]  /*37c0*/  ISETP.GT.AND P0, PT, R88, 0x21, PT ;  /* 0x000000215800780c */ /* 0x000fe20003f04270 */
[----:B------:R-:W0:Y:S01]  /*37d0*/  MUFU.TANH R56, R56 ;  /* 0x0000003800387308 */ /* 0x000e220000002400 */
[----:B------:R-:W-:Y:S01]  /*37e0*/  FSEL R82, R13, -INF , P2 ;  /* 0xff8000000d527808 */ /* 0x000fe20001000000 */
[--C-:B------:R-:W-:Y:S01]  /*37f0*/  FFMA.FTZ R68, R68, UR21, -R36.reuse ;  /* 0x0000001544447c23 */ /* 0x100fe20008010824 */
[----:B------:R-:W-:Y:S01]  /*3800*/  FMNMX.FTZ R93, R12, R93, !PT ;  /* 0x0000005d0c5d7209 */ /* 0x000fe20007810000 */
[--C-:B------:R-:W-:Y:S01]  /*3810*/  FFMA.FTZ R26, R26, UR21, -R36.reuse ;  /* 0x000000151a1a7c23 */ /* 0x100fe20008010824 */
[----:B------:R-:W-:Y:S01]  /*3820*/  ISETP.GT.AND P2, PT, R88, 0x28, PT ;  /* 0x000000285800780c */ /* 0x000fe20003f44270 */
[--C-:B------:R-:W-:Y:S01]  /*3830*/  FFMA.FTZ R55, R55, UR21, -R36.reuse ;  /* 0x0000001537377c23 */ /* 0x100fe20008010824 */
[----:B------:R-:W-:Y:S01]  /*3840*/  FSEL R14, R14, -INF , P0 ;  /* 0xff8000000e0e7808 */ /* 0x000fe20000000000 */
[----:B------:R2:W-:Y:S01]  /*3850*/  MUFU.EX2 R13, R95 ;  /* 0x0000005f000d7308 */ /* 0x0005e20000000800 */
        /* <DEDUP_REMOVED lines=9> */
[--C-:B--2---:R-:W-:Y:S01]  /*38f0*/  FFMA.FTZ R95, R75, UR21, -R36.reuse ;  /* 0x000000154b5f7c23 */ /* 0x104fe20008010824 */
[----:B-----5:R-:W-:Y:S01]  /*3900*/  FSEL R20, R20, -INF , P0 ;  /* 0xff80000014147808 */ /* 0x020fe20000000000 */
[--C-:B------:R-:W-:Y:S01]  /*3910*/  FFMA.FTZ R34, R34, UR21, -R36.reuse ;  /* 0x0000001522227c23 */ /* 0x100fe20008010824 */
[----:B------:R-:W-:Y:S01]  /*3920*/  FMNMX.FTZ R93, R15, R2, !PT ;  /* 0x000000020f5d7209 */ /* 0x000fe20007810000 */
[--C-:B------:R-:W-:Y:S01]  /*3930*/  FFMA.FTZ R35, R35, UR21, -R36.reuse ;  /* 0x0000001523237c23 */ /* 0x100fe20008010824 */
[----:B------:R-:W-:Y:S01]  /*3940*/  ISETP.GT.AND P0, PT, R88, 0x31, PT ;  /* 0x000000315800780c */ /* 0x000fe20003f04270 */
[----:B------:R-:W2:Y:S01]  /*3950*/  MUFU.TANH R58, R58 ;  /* 0x0000003a003a7308 */ /* 0x000ea20000002400 */
[----:B------:R-:W-:Y:S01]  /*3960*/  FSEL R75, R21, -INF , P2 ;  /* 0xff800000154b7808 */ /* 0x000fe20001000000 */
[--C-:B------:R-:W-:Y:S01]  /*3970*/  FFMA.FTZ R38, R38, UR21, -R36.reuse ;  /* 0x0000001526267c23 */ /* 0x100fe20008010824 */
[----:B------:R-:W-:Y:S01]  /*3980*/  FMNMX.FTZ R2, R20, R93, !PT ;  /* 0x0000005d14027209 */ /* 0x000fe20007810000 */
[--C-:B------:R-:W-:Y:S01]  /*3990*/  FFMA.FTZ R39, R39, UR21, -R36.reuse ;  /* 0x0000001527277c23 */ /* 0x100fe20008010824 */
[----:B------:R-:W-:Y:S01]  /*39a0*/  ISETP.GT.AND P2, PT, R88, 0x38, PT ;  /* 0x000000385800780c */ /* 0x000fe20003f44270 */
[--C-:B------:R-:W-:Y:S01]  /*39b0*/  FFMA.FTZ R44, R44, UR21, -R36.reuse ;  /* 0x000000152c2c7c23 */ /* 0x100fe20008010824 */
[----:B------:R-:W-:Y:S01]  /*39c0*/  FSEL R72, R72, -INF , P0 ;  /* 0xff80000048487808 */ /* 0x000fe20000000000 */
[----:B------:R-:W5:Y:S01]  /*39d0*/  MUFU.TANH R59, R59 ;  /* 0x0000003b003b7308 */ /* 0x000f620000002400 */
[----:B------:R-:W-:Y:S01]  /*39e0*/  FMNMX.FTZ R93, R75, R2, !PT ;  /* 0x000000024b5d7209 */ /* 0x000fe20007810000 */
[----:B------:R-:W-:Y:S01]  /*39f0*/  FFMA.FTZ R45, R45, UR21, -R36 ;  /* 0x000000152d2d7c23 */ /* 0x000fe20008010824 */
[----:B------:R-:W-:-:S02]  /*3a00*/  ISETP.GT.AND P0, PT, R88, 0x39, PT ;  /* 0x000000395800780c */ /* 0x000fc40003f04270 */
[----:B-1----:R-:W-:Y:S02]  /*3a10*/  FSEL R73, R73, -INF , P2 ;  /* 0xff80000049497808 */ /* 0x002fe40001000000 */
[----:B------:R-:W-:Y:S01]  /*3a20*/  FMNMX.FTZ R2, R72, R93, !PT ;  /* 0x0000005d48027209 */ /* 0x000fe20007810000 */
[----:B------:R-:W1:Y:S01]  /*3a30*/  MUFU.TANH R60, R60 ;  /* 0x0000003c003c7308 */ /* 0x000e620000002400 */
[----:B------:R-:W-:Y:S02]  /*3a40*/  ISETP.GT.AND P2, PT, R88, 0x40, PT ;  /* 0x000000405800780c */ /* 0x000fe40003f44270 */
[----:B---3--:R-:W-:Y:S02]  /*3a50*/  FSEL R74, R74, -INF , P0 ;  /* 0xff8000004a4a7808 */ /* 0x008fe40000000000 */
[----:B------:R-:W-:Y:S02]  /*3a60*/  FMNMX.FTZ R93, R73, R2, !PT ;  /* 0x00000002495d7209 */ /* 0x000fe40007810000 */
[----:B------:R-:W-:Y:S01]  /*3a70*/  ISETP.GT.AND P0, PT, R88, 0x41, PT ;  /* 0x000000415800780c */ /* 0x000fe20003f04270 */
[----:B------:R-:W3:Y:S01]  /*3a80*/  MUFU.TANH R61, R61 ;  /* 0x0000003d003d7308 */ /* 0x000ee20000002400 */
[----:B0-----:R-:W-:-:S02]  /*3a90*/  FSEL R65, R56, -INF , P2 ;  /* 0xff80000038417808 */ /* 0x001fc40001000000 */
[----:B------:R-:W-:Y:S01]  /*3aa0*/  FMNMX.FTZ R2, R74, R93, !PT ;  /* 0x0000005d4a027209 */ /* 0x000fe20007810000 */
[----:B------:R-:W-:-:S01]  /*3ab0*/  FFMA.FTZ R93, R42, UR21, -R36 ;  /* 0x000000152a5d7c23 */ /* 0x000fc20008010824 */
[----:B------:R-:W-:Y:S01]  /*3ac0*/  ISETP.GT.AND P2, PT, R88, 0x48, PT ;  /* 0x000000485800780c */ /* 0x000fe20003f44270 */
[----:B------:R-:W-:-:S01]  /*3ad0*/  FFMA.FTZ R42, R43, UR21, -R36 ;  /* 0x000000152b2a7c23 */ /* 0x000fc20008010824 */
[----:B----4-:R-:W-:Y:S01]  /*3ae0*/  FSEL R57, R57, -INF , P0 ;  /* 0xff80000039397808 */ /* 0x010fe20000000000 */
[----:B------:R-:W0:Y:S01]  /*3af0*/  MUFU.TANH R62, R62 ;  /* 0x0000003e003e7308 */ /* 0x000e220000002400 */
[----:B------:R-:W-:Y:S02]  /*3b00*/  FMNMX.FTZ R2, R65, R2, !PT ;  /* 0x0000000241027209 */ /* 0x000fe40007810000 */
[----:B------:R-:W-:Y:S02]  /*3b10*/  ISETP.GT.AND P0, PT, R88, 0x49, PT ;  /* 0x000000495800780c */ /* 0x000fe40003f04270 */
[----:B--2---:R-:W-:-:S02]  /*3b20*/  FSEL R58, R58, -INF , P2 ;  /* 0xff8000003a3a7808 */ /* 0x004fc40001000000 */
[C---:B------:R-:W-:Y:S01]  /*3b30*/  ISETP.GT.AND P2, PT, R88.reuse, 0x50, PT ;  /* 0x000000505800780c */ /* 0x040fe20003f44270 */
[----:B------:R2:W-:Y:S01]  /*3b40*/  MUFU.EX2 R21, R95 ;  /* 0x0000005f00157308 */ /* 0x0005e20000000800 */
[----:B-----5:R-:W-:Y:S02]  /*3b50*/  FSEL R59, R59, -INF , P0 ;  /* 0xff8000003b3b7808 */ /* 0x020fe40000000000 */
[----:B------:R-:W-:Y:S02]  /*3b60*/  ISETP.GT.AND P0, PT, R88, 0x51, PT ;  /* 0x000000515800780c */ /* 0x000fe40003f04270 */
[----:B-1----:R-:W-:Y:S02]  /*3b70*/  FSEL R60, R60, -INF , P2 ;  /* 0xff8000003c3c7808 */ /* 0x002fe40001000000 */
[----:B------:R-:W-:Y:S01]  /*3b80*/  ISETP.GT.AND P2, PT, R88, 0x58, PT ;  /* 0x000000585800780c */ /* 0x000fe20003f44270 */
[----:B------:R-:W1:Y:S01]  /*3b90*/  MUFU.TANH R63, R63 ;  /* 0x0000003f003f7308 */ /* 0x000e620000002400 */
[----:B--2---:R-:W-:-:S02]  /*3ba0*/  FMNMX.FTZ R95, R57, R2, !PT ;  /* 0x00000002395f7209 */ /* 0x004fc40007810000 */
[----:B---3--:R-:W-:Y:S02]  /*3bb0*/  FSEL R61, R61, -INF , P0 ;  /* 0xff8000003d3d7808 */ /* 0x008fe40000000000 */
[----:B------:R-:W-:Y:S02]  /*3bc0*/  FMNMX.FTZ R2, R58, R95, !PT ;  /* 0x0000005f3a027209 */ /* 0x000fe40007810000 */
[----:B------:R-:W-:Y:S01]  /*3bd0*/  ISETP.GT.AND P0, PT, R88, 0x59, PT ;  /* 0x000000595800780c */ /* 0x000fe20003f04270 */
[----:B------:R-:W-:Y:S01]  /*3be0*/  MUFU.TANH R40, R40 ;  /* 0x0000002800287308 */ /* 0x000fe20000002400 */
[----:B------:R-:W-:Y:S02]  /*3bf0*/  FMNMX.FTZ R43, R59, R2, !PT ;  /* 0x000000023b2b7209 */ /* 0x000fe40007810000 */
[----:B0-----:R-:W-:Y:S02]  /*3c00*/  FSEL R62, R62, -INF , P2 ;  /* 0xff8000003e3e7808 */ /* 0x001fe40001000000 */
[----:B------:R-:W-:-:S02]  /*3c10*/  FMNMX.FTZ R2, R60, R43, !PT ;  /* 0x0000002b3c027209 */ /* 0x000fc40007810000 */
[----:B------:R-:W-:Y:S01]  /*3c20*/  ISETP.GT.AND P2, PT, R88, 0x60, PT ;  /* 0x000000605800780c */ /* 0x000fe20003f44270 */
[----:B------:R-:W0:Y:S01]  /*3c30*/  MUFU.TANH R41, R41 ;  /* 0x0000002900297308 */ /* 0x000e220000002400 */
[----:B------:R-:W-:Y:S02]  /*3c40*/  FMNMX.FTZ R95, R61, R2, !PT ;  /* 0x000000023d5f7209 */ /* 0x000fe40007810000 */
[----:B-1----:R-:W-:Y:S02]  /*3c50*/  FSEL R63, R63, -INF , P0 ;  /* 0xff8000003f3f7808 */ /* 0x002fe40000000000 */
[----:B------:R-:W-:Y:S02]  /*3c60*/  FMNMX.FTZ R2, R62, R95, !PT ;  /* 0x0000005f3e027209 */ /* 0x000fe40007810000 */
[----:B------:R-:W-:Y:S01]  /*3c70*/  ISETP.GT.AND P0, PT, R88, 0x61, PT ;  /* 0x000000615800780c */ /* 0x000fe20003f04270 */
[----:B------:R-:W1:Y:S01]  /*3c80*/  MUFU.TANH R78, R78 ;  /* 0x0000004e004e7308 */ /* 0x000e620000002400 */
[----:B------:R-:W-:-:S07]  /*3c90*/  FMNMX.FTZ R47, R63, R2, !PT ;  /* 0x000000023f2f7209 */ /* 0x000fce0007810000 */
[----:B------:R-:W2:Y:S01]  /*3ca0*/  MUFU.TANH R81, R81 ;  /* 0x0000005100517308 */ /* 0x000ea20000002400 */
[----:B0-----:R-:W-:Y:S02]  /*3cb0*/  FSEL R41, R41, -INF , P0 ;  /* 0xff80000029297808 */ /* 0x001fe40000000000 */
[----:B------:R-:W-:-:S05]  /*3cc0*/  ISETP.GT.AND P0, PT, R88, 0x69, PT ;  /* 0x000000695800780c */ /* 0x000fca0003f04270 */
[----:B------:R0:W-:Y:S08]  /*3cd0*/  MUFU.EX2 R56, R96 ;  /* 0x0000006000387308 */ /* 0x0001f00000000800 */
[----:B------:R-:W-:Y:S01]  /*3ce0*/  MUFU.TANH R48, R48 ;  /* 0x0000003000307308 */ /* 0x000fe20000002400 */
[----:B0-----:R-:W-:-:S01]  /*3cf0*/  FFMA.FTZ R96, R46, UR21, -R36 ;  /* 0x000000152e607c23 */ /* 0x001fc20008010824 */
[----:B------:R-:W-:-:S02]  /*3d00*/  FSEL R46, R40, -INF , P2 ;  /* 0xff800000282e7808 */ /* 0x000fc40001000000 */
[----:B------:R-:W-:Y:S02]  /*3d10*/  ISETP.GT.AND P2, PT, R88, 0x68, PT ;  /* 0x000000685800780c */ /* 0x000fe40003f44270 */
[----:B------:R-:W-:Y:S02]  /*3d20*/  FMNMX.FTZ R2, R46, R47, !PT ;  /* 0x0000002f2e027209 */ /* 0x000fe40007810000 */
[----:B------:R-:W0:Y:S01]  /*3d30*/  MUFU.TANH R49, R49 ;  /* 0x0000003100317308 */ /* 0x000e220000002400 */
[----:B-1----:R-:W-:Y:S02]  /*3d40*/  FSEL R78, R78, -INF , P2 ;  /* 0xff8000004e4e7808 */ /* 0x002fe40001000000 */
[----:B------:R-:W-:Y:S02]  /*3d50*/  FMNMX.FTZ R95, R41, R2, !PT ;  /* 0x00000002295f7209 */ /* 0x000fe40007810000 */
[----:B------:R-:W-:Y:S02]  /*3d60*/  ISETP.GT.AND P2, PT, R88, 0x70, PT ;  /* 0x000000705800780c */ /* 0x000fe40003f44270 */
[----:B--2---:R-:W-:Y:S01]  /*3d70*/  FSEL R81, R81, -INF , P0 ;  /* 0xff80000051517808 */ /* 0x004fe20000000000 */
[----:B------:R-:W-:Y:S01]  /*3d80*/  MUFU.TANH R52, R52 ;  /* 0x0000003400347308 */ /* 0x000fe20000002400 */
[----:B------:R-:W-:-:S02]  /*3d90*/  FMNMX.FTZ R2, R78, R95, !PT ;  /* 0x0000005f4e027209 */ /* 0x000fc40007810000 */
[----:B------:R-:W-:-:S05]  /*3da0*/  ISETP.GT.AND P0, PT, R88, 0x71, PT ;  /* 0x000000715800780c */ /* 0x000fca0003f04270 */
[----:B------:R-:W1:Y:S01]  /*3db0*/  MUFU.TANH R53, R53 ;  /* 0x0000003500357308 */ /* 0x000e620000002400 */
[----:B0-----:R-:W-:Y:S02]  /*3dc0*/  FSEL R49, R49, -INF , P0 ;  /* 0xff80000031317808 */ /* 0x001fe40000000000 */
[----:B------:R-:W-:-:S05]  /*3dd0*/  ISETP.GT.AND P0, PT, R88, 0x79, PT ;  /* 0x000000795800780c */ /* 0x000fca0003f04270 */
[----:B------:R0:W-:Y:S08]  /*3de0*/  MUFU.EX2 R43, R96 ;  /* 0x00000060002b7308 */ /* 0x0001f00000000800 */
[----:B------:R2:W-:Y:S01]  /*3df0*/  MUFU.EX2 R40, R97 ;  /* 0x0000006100287308 */ /* 0x0005e20000000800 */
[----:B0-----:R-:W-:-:S01]  /*3e00*/  FFMA.FTZ R96, R50, UR21, -R36 ;  /* 0x0000001532607c23 */ /* 0x001fc20008010824 */
[----:B------:R-:W-:-:S02]  /*3e10*/  FSEL R50, R48, -INF , P2 ;  /* 0xff80000030327808 */ /* 0x000fc40001000000 */
[----:B------:R-:W-:Y:S02]  /*3e20*/  ISETP.GT.AND P2, PT, R88, 0x78, PT ;  /* 0x000000785800780c */ /* 0x000fe40003f44270 */
[----:B-1----:R-:W-:Y:S02]  /*3e30*/  FSEL R53, R53, -INF , P0 ;  /* 0xff80000035357808 */ /* 0x002fe40000000000 */
[----:B------:R-:W0:Y:S01]  /*3e40*/  MUFU.TANH R24, R24 ;  /* 0x0000001800187308 */ /* 0x000e220000002400 */
[----:B--2---:R-:W-:-:S01]  /*3e50*/  FFMA.FTZ R97, R51, UR21, -R36 ;  /* 0x0000001533617c23 */ /* 0x004fc20008010824 */
[----:B------:R-:W-:Y:S02]  /*3e60*/  FMNMX.FTZ R51, R81, R2, !PT ;  /* 0x0000000251337209 */ /* 0x000fe40007810000 */
[----:B------:R-:W-:Y:S02]  /*3e70*/  FSEL R52, R52, -INF , P2 ;  /* 0xff80000034347808 */ /* 0x000fe40001000000 */
[----:B------:R-:W-:-:S02]  /*3e80*/  FMNMX.FTZ R2, R50, R51, !PT ;  /* 0x0000003332027209 */ /* 0x000fc40007810000 */
[----:B------:R-:W1:Y:S01]  /*3e90*/  MUFU.TANH R25, R25 ;  /* 0x0000001900197308 */ /* 0x000e620000002400 */
[C---:B------:R-:W-:Y:S02]  /*3ea0*/  ISETP.GT.AND P2, PT, R88.reuse, 0x80, PT ;  /* 0x000000805800780c */ /* 0x040fe40003f44270 */
[----:B------:R-:W-:Y:S02]  /*3eb0*/  FMNMX.FTZ R95, R49, R2, !PT ;  /* 0x00000002315f7209 */ /* 0x000fe40007810000 */
[----:B------:R-:W-:Y:S02]  /*3ec0*/  ISETP.GT.AND P0, PT, R88, 0x81, PT ;  /* 0x000000815800780c */ /* 0x000fe40003f04270 */
[----:B------:R-:W-:Y:S01]  /*3ed0*/  FMNMX.FTZ R2, R52, R95, !PT ;  /* 0x0000005f34027209 */ /* 0x000fe20007810000 */
[----:B------:R-:W2:Y:S01]  /*3ee0*/  MUFU.TANH R28, R28 ;  /* 0x0000001c001c7308 */ /* 0x000ea20000002400 */
[----:B0-----:R-:W-:Y:S02]  /*3ef0*/  FSEL R24, R24, -INF , P2 ;  /* 0xff80000018187808 */ /* 0x001fe40001000000 */
[----:B------:R-:W-:-:S02]  /*3f00*/  FMNMX.FTZ R95, R53, R2, !PT ;  /* 0x00000002355f7209 */ /* 0x000fc40007810000 */
        /* <DEDUP_REMOVED lines=19> */
[----:B------:R-:W-:Y:S01]  /*4040*/  MUFU.EX2 R48, R97 ;  /* 0x0000006100307308 */ /* 0x000fe20000000800 */
[----:B-1----:R-:W-:Y:S02]  /*4050*/  FSEL R54, R32, -INF , P2 ;  /* 0xff80000020367808 */ /* 0x002fe40001000000 */
[----:B------:R-:W-:-:S02]  /*4060*/  ISETP.GT.AND P2, PT, R88, 0x98, PT ;  /* 0x000000985800780c */ /* 0x000fc40003f44270 */
[----:B------:R-:W-:Y:S01]  /*4070*/  FMNMX.FTZ R2, R54, R95, !PT ;  /* 0x0000005f36027209 */ /* 0x000fe20007810000 */
[--C-:B------:R-:W-:Y:S01]  /*4080*/  FFMA.FTZ R95, R66, UR21, -R36.reuse ;  /* 0x00000015425f7c23 */ /* 0x100fe20008010824 */
[----:B0-----:R-:W-:Y:S01]  /*4090*/  FSEL R83, R83, -INF , P2 ;  /* 0xff80000053537808 */ /* 0x001fe20001000000 */
[----:B------:R0:W-:Y:S01]  /*40a0*/  MUFU.EX2 R32, R64 ;  /* 0x0000004000207308 */ /* 0x0001e20000000800 */
[----:B------:R-:W-:Y:S01]  /*40b0*/  FMNMX.FTZ R2, R33, R2, !PT ;  /* 0x0000000221027209 */ /* 0x000fe20007810000 */
[--C-:B------:R-:W-:Y:S01]  /*40c0*/  FFMA.FTZ R66, R70, UR21, -R36.reuse ;  /* 0x0000001546427c23 */ /* 0x100fe20008010824 */
[----:B--2---:R-:W-:Y:S01]  /*40d0*/  FSEL R37, R37, -INF , P0 ;  /* 0xff80000025257808 */ /* 0x004fe20000000000 */
[----:B------:R-:W-:Y:S01]  /*40e0*/  FFMA.FTZ R70, R76, UR21, -R36 ;  /* 0x000000154c467c23 */ /* 0x000fe20008010824 */
[----:B------:R-:W-:-:S03]  /*40f0*/  FMNMX.FTZ R2, R83, R2, !PT ;  /* 0x0000000253027209 */ /* 0x000fc60007810000 */
[----:B------:R-:W-:Y:S01]  /*4100*/  MUFU.EX2 R84, R84 ;  /* 0x0000005400547308 */ /* 0x000fe20000000800 */
[----:B------:R-:W-:Y:S01]  /*4110*/  FMNMX.FTZ R2, R37, R2, !PT ;  /* 0x0000000225027209 */ /* 0x000fe20007810000 */
[--C-:B0-----:R-:W-:Y:S01]  /*4120*/  FFMA.FTZ R64, R67, UR21, -R36.reuse ;  /* 0x0000001543407c23 */ /* 0x101fe20008010824 */
[----:B------:R-:W-:-:S01]  /*4130*/  FFMA.FTZ R67, R69, UR21, -R36 ;  /* 0x0000001545437c23 */ /* 0x000fc20008010824 */
[----:B------:R-:W-:Y:S01]  /*4140*/  FFMA.FTZ R69, R71, UR21, -R36 ;  /* 0x0000001547457c23 */ /* 0x000fe20008010824 */
[----:B------:R-:W-:Y:S01]  /*4150*/  IMAD.U32 R71, RZ, RZ, UR21 ;  /* 0x00000015ff477e24 */ /* 0x000fe2000f8e00ff */
[----:B------:R-:W0:Y:S02]  /*4160*/  SHFL.BFLY PT, R97, R2, 0x2, 0x1f ;  /* 0x0c401f0002617f89 */ /* 0x000e2400000e0000 */
[----:B------:R-:W-:Y:S08]  /*4170*/  MUFU.EX2 R85, R85 ;  /* 0x0000005500557308 */ /* 0x000ff00000000800 */
[----:B------:R-:W-:Y:S08]  /*4180*/  MUFU.EX2 R86, R86 ;  /* 0x0000005600567308 */ /* 0x000ff00000000800 */
[----:B------:R-:W1:Y:S01]  /*4190*/  MUFU.EX2 R87, R87 ;  /* 0x0000005700577308 */ /* 0x000e620000000800 */
[----:B0-----:R-:W-:-:S07]  /*41a0*/  FMNMX.FTZ R97, R2, R97, !PT ;  /* 0x0000006102617209 */ /* 0x001fce0007810000 */
[----:B------:R-:W-:Y:S01]  /*41b0*/  MUFU.EX2 R89, R103 ;  /* 0x0000006700597308 */ /* 0x000fe20000000800 */
[----:B------:R-:W0:Y:S07]  /*41c0*/  SHFL.BFLY PT, R2, R97, 0x1, 0x1f ;  /* 0x0c201f0061027f89 */ /* 0x000e2e00000e0000 */
[----:B------:R-:W-:Y:S01]  /*41d0*/  MUFU.EX2 R92, R92 ;  /* 0x0000005c005c7308 */ /* 0x000fe20000000800 */
[----:B-1----:R-:W-:-:S04]  /*41e0*/  F2FP.SATFINITE.E4M3.F32.PACK_AB_MERGE_C R153, R87, R86, RZ ;  /* 0x000000565799723e */ /* 0x002fc800048070ff */
[----:B------:R-:W-:-:S03]  /*41f0*/  F2FP.SATFINITE.E4M3.F32.PACK_AB_MERGE_C R153, R85, R84, R153 ;  /* 0x000000545599723e */ /* 0x000fc60004807099 */
[----:B------:R-:W-:Y:S08]  /*4200*/  MUFU.EX2 R47, R96 ;  /* 0x00000060002f7308 */ /* 0x000ff00000000800 */
[----:B------:R-:W1:Y:S01]  /*4210*/  MUFU.EX2 R94, R94 ;  /* 0x0000005e005e7308 */ /* 0x000e620000000800 */
[----:B0-----:R-:W-:-:S04]  /*4220*/  FMNMX.FTZ R2, R97, R2, !PT ;  /* 0x0000000261027209 */ /* 0x001fc80007810000 */
[C---:B------:R-:W-:Y:S01]  /*4230*/  FSETP.NEU.FTZ.AND P0, PT, R2.reuse, -INF , PT ;  /* 0xff8000000200780b */ /* 0x040fe20003f1d000 */
[----:B------:R-:W-:-:S01]  /*4240*/  FFMA.FTZ R88, R2, R71, -8 ;  /* 0xc100000002587423 */ /* 0x000fc20000010047 */
[--C-:B------:R-:W-:Y:S01]  /*4250*/  FFMA.FTZ R71, R77, UR21, -R36.reuse ;  /* 0x000000154d477c23 */ /* 0x100fe20008010824 */
[----:B------:R-:W-:Y:S01]  /*4260*/  MUFU.EX2 R80, R80 ;  /* 0x0000005000507308 */ /* 0x000fe20000000800 */
[----:B------:R-:W-:-:S02]  /*4270*/  FFMA.FTZ R36, R79, UR21, -R36 ;  /* 0x000000154f247c23 */ /* 0x000fc40008010824 */
[----:B------:R-:W-:Y:S02]  /*4280*/  FSEL R88, R88, RZ, P0 ;  /* 0x000000ff58587208 */ /* 0x000fe40000000000 */
[----:B------:R-:W-:Y:S02]  /*4290*/  PLOP3.LUT P0, PT, PT, PT, UP0, 0x80, 0x0 ;  /* 0x000000000000781c */ /* 0x000fe40003f0f008 */
[----:B-1----:R-:W-:Y:S01]  /*42a0*/  F2FP.SATFINITE.E4M3.F32.PACK_AB_MERGE_C R155, R94, R9, RZ ;  /* 0x000000095e9b723e */ /* 0x002fe200048070ff */
[----:B------:R-:W-:-:S01]  /*42b0*/  FFMA.FTZ R76, R90, UR21, -R88 ;  /* 0x000000155a4c7c23 */ /* 0x000fc20008010858 */
[--C-:B------:R-:W-:Y:S01]  /*42c0*/  FFMA.FTZ R5, R5, UR21, -R88.reuse ;  /* 0x0000001505057c23 */ /* 0x100fe20008010858 */
        /* <DEDUP_REMOVED lines=46> */
[----:B------:R-:W-:-:S02]  /*45b0*/  F2FP.SATFINITE.E4M3.F32.PACK_AB_MERGE_C R152, R90, R77, RZ ;  /* 0x0000004d5a98723e */ /* 0x000fc400048070ff */
[----:B------:R-:W-:Y:S02]  /*45c0*/  F2FP.SATFINITE.E4M3.F32.PACK_AB_MERGE_C R155, R92, R89, R155 ;  /* 0x000000595c9b723e */ /* 0x000fe4000480709b */
[----:B------:R-:W-:Y:S02]  /*45d0*/  F2FP.SATFINITE.E4M3.F32.PACK_AB_MERGE_C R152, R5, R76, R152 ;  /* 0x0000004c0598723e */ /* 0x000fe40004807098 */
[----:B------:R-:W2:Y:S01]  /*45e0*/  MUFU.EX2 R11, R11 ;  /* 0x0000000b000b7308 */ /* 0x000ea20000000800 */
[----:B0-----:R-:W-:-:S01]  /*45f0*/  FADD.FTZ R62, R6, R63 ;  /* 0x0000003f063e7221 */ /* 0x001fc20000010000 */
[----:B------:R-:W-:-:S06]  /*4600*/  FADD.FTZ R63, R9, R78 ;  /* 0x0000004e093f7221 */ /* 0x000fcc0000010000 */
[----:B------:R-:W0:Y:S01]  /*4610*/  MUFU.EX2 R12, R12 ;  /* 0x0000000c000c7308 */ /* 0x000e220000000800 */
[----:B-1----:R-:W-:-:S07]  /*4620*/  FADD.FTZ R62, R7, R62 ;  /* 0x0000003e073e7221 */ /* 0x002fce0000010000 */
[----:B------:R-:W1:Y:S01]  /*4630*/  MUFU.EX2 R10, R10 ;  /* 0x0000000a000a7308 */ /* 0x000e620000000800 */
[----:B--2---:R-:W-:-:S01]  /*4640*/  FADD.FTZ R75, R11, R62 ;  /* 0x0000003e0b4b7221 */ /* 0x004fc20000010000 */
[----:B------:R-:W-:Y:S01]  /*4650*/  FFMA.FTZ R62, R50, UR21, -R88 ;  /* 0x00000015323e7c23 */ /* 0x000fe20008010858 */
[----:B------:R-:W-:-:S01]  /*4660*/  FADD.FTZ R50, R94, R63 ;  /* 0x0000003f5e327221 */ /* 0x000fc20000010000 */
[----:B------:R-:W-:-:S03]  /*4670*/  FFMA.FTZ R63, R49, UR21, -R88 ;  /* 0x00000015313f7c23 */ /* 0x000fc60008010858 */
[----:B------:R-:W-:Y:S01]  /*4680*/  FADD.FTZ R79, R13, R50 ;  /* 0x000000320d4f7221 */ /* 0x000fe20000010000 */
[----:B------:R-:W2:Y:S01]  /*4690*/  MUFU.EX2 R91, R91 ;  /* 0x0000005b005b7308 */ /* 0x000ea20000000800 */
[----:B0-----:R-:W-:-:S01]  /*46a0*/  FADD.FTZ R75, R12, R75 ;  /* 0x0000004b0c4b7221 */ /* 0x001fc20000010000 */
[----:B------:R-:W-:Y:S01]  /*46b0*/  F2FP.SATFINITE.E4M3.F32.PACK_AB_MERGE_C R154, R12, R11, RZ ;  /* 0x0000000b0c9a723e */ /* 0x000fe200048070ff */
[----:B------:R-:W-:-:S03]  /*46c0*/  FADD.FTZ R78, R80, R79 ;  /* 0x0000004f504e7221 */ /* 0x000fc60000010000 */
[----:B------:R-:W-:Y:S01]  /*46d0*/  F2FP.SATFINITE.E4M3.F32.PACK_AB_MERGE_C R154, R7, R6, R154 ;  /* 0x00000006079a723e */ /* 0x000fe2000480709a */
[----:B------:R-:W-:-:S01]  /*46e0*/  FADD.FTZ R99, R21, R78 ;  /* 0x0000004e15637221 */ /* 0x000fc20000010000 */
[----:B------:R-:W0:Y:S01]  /*46f0*/  MUFU.EX2 R82, R82 ;  /* 0x0000005200527308 */ /* 0x000e220000000800 */
[----:B-1----:R-:W-:-:S01]  /*4700*/  FADD.FTZ R50, R10, R75 ;  /* 0x0000004b0a327221 */ /* 0x002fc20000010000 */
[--C-:B------:R-:W-:Y:S01]  /*4710*/  FFMA.FTZ R75, R24, UR21, -R88.reuse ;  /* 0x00000015184b7c23 */ /* 0x100fe20008010858 */
[----:B------:R-:W-:-:S05]  /*4720*/  FFMA.FTZ R78, R25, UR21, -R88 ;  /* 0x00000015194e7c23 */ /* 0x000fca0008010858 */
[----:B------:R-:W1:Y:S01]  /*4730*/  MUFU.EX2 R68, R68 ;  /* 0x0000004400447308 */ /* 0x000e620000000800 */
[----:B--2---:R-:W-:-:S01]  /*4740*/  FADD.FTZ R79, R91, R50 ;  /* 0x000000325b4f7221 */ /* 0x004fc20000010000 */
[----:B------:R-:W-:-:S06]  /*4750*/  FFMA.FTZ R50, R29, UR21, -R88 ;  /* 0x000000151d327c23 */ /* 0x000fcc0008010858 */
[----:B------:R-:W2:Y:S01]  /*4760*/  MUFU.EX2 R97, R97 ;  /* 0x0000006100617308 */ /* 0x000ea20000000800 */
[----:B0-----:R-:W-:-:S01]  /*4770*/  FADD.FTZ R96, R82, R79 ;  /* 0x0000004f52607221 */ /* 0x001fc20000010000 */
[----:B------:R-:W-:-:S06]  /*4780*/  FFMA.FTZ R79, R28, UR21, -R88 ;  /* 0x000000151c4f7c23 */ /* 0x000fcc0008010858 */
[----:B------:R-:W0:Y:S01]  /*4790*/  MUFU.EX2 R14, R14 ;  /* 0x0000000e000e7308 */ /* 0x000e220000000800 */
[----:B-1----:R-:W-:-:S01]  /*47a0*/  FADD.FTZ R99, R68, R99 ;  /* 0x0000006344637221 */ /* 0x002fc20000010000 */
[----:B------:R-:W-:-:S04]  /*47b0*/  F2FP.SATFINITE.E4M3.F32.PACK_AB_MERGE_C R149, R68, R21, RZ ;  /* 0x000000154495723e */ /* 0x000fc800048070ff */
[----:B------:R-:W-:Y:S02]  /*47c0*/  F2FP.SATFINITE.E4M3.F32.PACK_AB_MERGE_C R149, R80, R13, R149 ;  /* 0x0000000d5095723e */ /* 0x000fe40004807095 */
[----:B------:R-:W-:Y:S01]  /*47d0*/  MUFU.EX2 R93, R93 ;  /* 0x0000005d005d7308 */ /* 0x000fe20000000800 */
[----:B--2---:R-:W-:-:S01]  /*47e0*/  FADD.FTZ R29, R97, R96 ;  /* 0x00000060611d7221 */ /* 0x004fc20000010000 */
[----:B------:R-:W-:Y:S01]  /*47f0*/  FADD.FTZ R96, R56, R99 ;  /* 0x0000006338607221 */ /* 0x000fe20000010000 */
[----:B------:R-:W-:-:S04]  /*4800*/  F2FP.SATFINITE.E4M3.F32.PACK_AB_MERGE_C R148, R97, R82, RZ ;  /* 0x000000526194723e */ /* 0x000fc800048070ff */
[----:B------:R-:W-:Y:S01]  /*4810*/  F2FP.SATFINITE.E4M3.F32.PACK_AB_MERGE_C R148, R91, R10, R148 ;  /* 0x0000000a5b94723e */ /* 0x000fe20004807094 */
[----:B------:R-:W1:Y:S01]  /*4820*/  MUFU.EX2 R15, R15 ;  /* 0x0000000f000f7308 */ /* 0x000e620000000800 */
[----:B0-----:R-:W-:-:S07]  /*4830*/  FADD.FTZ R28, R14, R29 ;  /* 0x0000001d0e1c7221 */ /* 0x001fce0000010000 */
[----:B------:R-:W0:Y:S08]  /*4840*/  MUFU.EX2 R42, R42 ;  /* 0x0000002a002a7308 */ /* 0x000e300000000800 */
[----:B------:R-:W-:Y:S01]  /*4850*/  MUFU.EX2 R72, R72 ;  /* 0x0000004800487308 */ /* 0x000fe20000000800 */
[----:B-1----:R-:W-:-:S07]  /*4860*/  FADD.FTZ R29, R15, R28 ;  /* 0x0000001c0f1d7221 */ /* 0x002fce0000010000 */
[----:B------:R-:W1:Y:S01]  /*4870*/  MUFU.EX2 R73, R73 ;  /* 0x0000004900497308 */ /* 0x000e620000000800 */
[----:B0-----:R-:W-:-:S04]  /*4880*/  F2FP.SATFINITE.E4M3.F32.PACK_AB_MERGE_C R151, R43, R42, RZ ;  /* 0x0000002a2b97723e */ /* 0x001fc800048070ff */
[----:B------:R-:W-:-:S03]  /*4890*/  F2FP.SATFINITE.E4M3.F32.PACK_AB_MERGE_C R151, R93, R56, R151 ;  /* 0x000000385d97723e */ /* 0x000fc60004807097 */
[----:B------:R-:W-:Y:S08]  /*48a0*/  MUFU.EX2 R20, R20 ;  /* 0x0000001400147308 */ /* 0x000ff00000000800 */
[----:B------:R0:W-:Y:S01]  /*48b0*/  MUFU.EX2 R49, R81 ;  /* 0x0000005100317308 */ /* 0x0001e20000000800 */
[----:B-1----:R-:W-:-:S04]  /*48c0*/  F2FP.SATFINITE.E4M3.F32.PACK_AB_MERGE_C R150, R73, R72, RZ ;  /* 0x000000484996723e */ /* 0x002fc800048070ff */
[----:B------:R-:W-:-:S03]  /*48d0*/  F2FP.SATFINITE.E4M3.F32.PACK_AB_MERGE_C R150, R15, R14, R150 ;  /* 0x0000000e0f96723e */ /* 0x000fc60004807096 */
[----:B------:R-:W-:Y:S01]  /*48e0*/  MUFU.EX2 R57, R57 ;  /* 0x0000003900397308 */ /* 0x000fe20000000800 */
[----:B0-----:R-:W-:-:S04]  /*48f0*/  FADD.FTZ R81, R93, R96 ;  /* 0x000000605d517221 */ /* 0x001fc80000010000 */
[----:B------:R-:W-:-:S03]  /*4900*/  FADD.FTZ R96, R42, R81 ;  /* 0x000000512a607221 */ /* 0x000fc60000010000 */
[----:B------:R-:W-:Y:S08]  /*4910*/  MUFU.EX2 R65, R65 ;  /* 0x0000004100417308 */ /* 0x000ff00000000800 */
[----:B------:R0:W-:Y:S08]  /*4920*/  MUFU.EX2 R24, R62 ;  /* 0x0000003e00187308 */ /* 0x0001f00000000800 */
[----:B------:R1:W-:Y:S01]  /*4930*/  MUFU.EX2 R25, R63 ;  /* 0x0000003f00197308 */ /* 0x0003e20000000800 */
[----:B0-----:R-:W-:-:S04]  /*4940*/  FADD.FTZ R62, R72, R29 ;  /* 0x0000001d483e7221 */ /* 0x001fc80000010000 */
[----:B------:R-:W-:-:S03]  /*4950*/  FADD.FTZ R9, R73, R62 ;  /* 0x0000003e49097221 */ /* 0x000fc60000010000 */
[----:B------:R-:W0:Y:S01]  /*4960*/  MUFU.EX2 R74, R74 ;  /* 0x0000004a004a7308 */ /* 0x000e220000000800 */
[----:B-1----:R-:W-:-:S04]  /*4970*/  FADD.FTZ R63, R43, R96 ;  /* 0x000000602b3f7221 */ /* 0x002fc80000010000 */
[----:B------:R-:W-:-:S03]  /*4980*/  FADD.FTZ R62, R40, R63 ;  /* 0x0000003f283e7221 */ /* 0x000fc60000010000 */
[----:B------:R-:W1:Y:S01]  /*4990*/  MUFU.EX2 R26, R26 ;  /* 0x0000001a001a7308 */ /* 0x000e620000000800 */
[----:B------:R-:W-:-:S04]  /*49a0*/  FADD.FTZ R11, R47, R62 ;  /* 0x0000003e2f0b7221 */ /* 0x000fc80000010000 */
[----:B------:R-:W-:-:S03]  /*49b0*/  FADD.FTZ R12, R48, R11 ;  /* 0x0000000b300c7221 */ /* 0x000fc60000010000 */
[----:B------:R-:W2:Y:S01]  /*49c0*/  MUFU.EX2 R58, R58 ;  /* 0x0000003a003a7308 */ /* 0x000ea20000000800 */
[----:B------:R-:W-:-:S01]  /*49d0*/  FADD.FTZ R21, R51, R12 ;  /* 0x0000000c33157221 */ /* 0x000fc20000010000 */
[----:B------:R-:W-:Y:S02]  /*49e0*/  F2FP.SATFINITE.E4M3.F32.PACK_AB_MERGE_C R51, R51, R48, RZ ;  /* 0x000000303333723e */ /* 0x000fe400048070ff */
[----:B0-----:R-:W-:Y:S02]  /*49f0*/  F2FP.SATFINITE.E4M3.F32.PACK_AB_MERGE_C R144, R74, R65, RZ ;  /* 0x000000414a90723e */ /* 0x001fe400048070ff */
[----:B------:R-:W-:Y:S02]  /*4a00*/  F2FP.SATFINITE.E4M3.F32.PACK_AB_MERGE_C R145, R47, R40, R51 ;  /* 0x000000282f91723e */ /* 0x000fe40004807033 */
[----:B------:R0:W-:Y:S01]  /*4a10*/  MUFU.EX2 R28, R52 ;  /* 0x00000034001c7308 */ /* 0x0001e20000000800 */
[----:B------:R-:W-:-:S07]  /*4a20*/  F2FP.SATFINITE.E4M3.F32.PACK_AB_MERGE_C R144, R57, R20, R144 ;  /* 0x000000143990723e */ /* 0x000fce0004807090 */
[----:B------:R-:W3:Y:S01]  /*4a30*/  MUFU.EX2 R55, R55 ;  /* 0x0000003700377308 */ /* 0x000ee20000000800 */
[----:B0-----:R-:W-:-:S04]  /*4a40*/  FADD.FTZ R52, R20, R9 ;  /* 0x0000000914347221 */ /* 0x001fc80000010000 */
[----:B------:R-:W-:-:S03]  /*4a50*/  FADD.FTZ R52, R57, R52 ;  /* 0x0000003439347221 */ /* 0x000fc60000010000 */
[----:B------:R-:W0:Y:S01]  /*4a60*/  MUFU.EX2 R59, R59 ;  /* 0x0000003b003b7308 */ /* 0x000e220000000800 */
[----:B------:R-:W-:-:S01]  /*4a70*/  FADD.FTZ R11, R65, R52 ;  /* 0x00000034410b7221 */ /* 0x000fc20000010000 */
[----:B-1----:R-:W-:-:S03]  /*4a80*/  FADD.FTZ R52, R26, R21 ;  /* 0x000000151a347221 */ /* 0x002fc60000010000 */
[----:B------:R-:W-:-:S03]  /*4a90*/  FADD.FTZ R11, R74, R11 ;  /* 0x0000000b4a0b7221 */ /* 0x000fc60000010000 */
[----:B------:R-:W1:Y:S01]  /*4aa0*/  MUFU.EX2 R60, R60 ;  /* 0x0000003c003c7308 */ /* 0x000e620000000800 */
[----:B--2---:R-:W-:-:S01]  /*4ab0*/  FADD.FTZ R42, R58, R11 ;  /* 0x0000000b3a2a7221 */ /* 0x004fc20000010000 */
[----:B---3--:R-:W-:-:S04]  /*4ac0*/  FADD.FTZ R21, R55, R52 ;  /* 0x0000003437157221 */ /* 0x008fc80000010000 */
[----:B------:R-:W-:Y:S02]  /*4ad0*/  FADD.FTZ R48, R32, R21 ;  /* 0x0000001520307221 */ /* 0x000fe40000010000 */
[----:B------:R-:W2:Y:S01]  /*4ae0*/  MUFU.EX2 R27, R27 ;  /* 0x0000001b001b7308 */ /* 0x000ea20000000800 */
[----:B0-----:R-:W-:-:S07]  /*4af0*/  FADD.FTZ R11, R59, R42 ;  /* 0x0000002a3b0b7221 */ /* 0x001fce0000010000 */
[----:B------:R-:W0:Y:S01]  /*4b00*/  MUFU.EX2 R61, R61 ;  /* 0x0000003d003d7308 */ /* 0x000e220000000800 */
[----:B-1----:R-:W-:-:S07]  /*4b10*/  FADD.FTZ R42, R60, R11 ;  /* 0x0000000b3c2a7221 */ /* 0x002fce0000010000 */
[----:B------:R-:W1:Y:S01]  /*4b20*/  MUFU.EX2 R30, R30 ;  /* 0x0000001e001e7308 */ /* 0x000e620000000800 */
[C---:B--2---:R-:W-:Y:S01]  /*4b30*/  F2FP.SATFINITE.E4M3.F32.PACK_AB_MERGE_C R11, R27.reuse, R32, RZ ;  /* 0x000000201b0b723e */ /* 0x044fe200048070ff */
[----:B------:R-:W-:-:S03]  /*4b40*/  FADD.FTZ R27, R27, R48 ;  /* 0x000000301b1b7221 */ /* 0x000fc60000010000 */
[----:B------:R-:W-:-:S03]  /*4b50*/  F2FP.SATFINITE.E4M3.F32.PACK_AB_MERGE_C R147, R55, R26, R11 ;  /* 0x0000001a3793723e */ /* 0x000fc6000480700b */
[----:B------:R-:W2:Y:S01]  /*4b60*/  MUFU.EX2 R46, R46 ;  /* 0x0000002e002e7308 */ /* 0x000ea20000000800 */
[C---:B0-----:R-:W-:Y:S01]  /*4b70*/  F2FP.SATFINITE.E4M3.F32.PACK_AB_MERGE_C R60, R61.reuse, R60, RZ ;  /* 0x0000003c3d3c723e */ /* 0x041fe200048070ff */
[----:B------:R-:W-:-:S03]  /*4b80*/  FADD.FTZ R61, R61, R42 ;  /* 0x0000002a3d3d7221 */ /* 0x000fc60000010000 */
[----:B------:R-:W-:-:S03]  /*4b90*/  F2FP.SATFINITE.E4M3.F32.PACK_AB_MERGE_C R146, R59, R58, R60 ;  /* 0x0000003a3b92723e */ /* 0x000fc6000480703c */
[----:B------:R-:W0:Y:S01]  /*4ba0*/  MUFU.EX2 R95, R95 ;  /* 0x0000005f005f7308 */ /* 0x000e220000000800 */
[----:B-1----:R-:W-:-:S01]  /*4bb0*/  FADD.FTZ R42, R30, R27 ;  /* 0x0000001b1e2a7221 */ /* 0x002fc20000010000 */
[----:B------:R-:W-:-:S06]  /*4bc0*/  CS2R R26, SRZ ;  /* 0x00000000001a7805 */ /* 0x000fcc000001ff00 */
        /* <DEDUP_REMOVED lines=8> */
[----:B------:R-:W-:-:S06]  /*4c50*/  CS2R R42, SRZ ;  /* 0x00000000002a7805 */ /* 0x000fcc000001ff00 */
[----:B------:R-:W2:Y:S01]  /*4c60*/  MUFU.EX2 R34, R34 ;  /* 0x0000002200227308 */ /* 0x000ea20000000800 */
[----:B0-----:R-:W-:-:S01]  /*4c70*/  FADD.FTZ R6, R4, R5 ;  /* 0x0000000504067221 */ /* 0x001fc20000010000 */
[----:B------:R-:W-:-:S03]  /*4c80*/  F2FP.SATFINITE.E4M3.F32.PACK_AB_MERGE_C R13, R49, R4, RZ ;  /* 0x00000004310d723e */ /* 0x000fc600048070ff */
[----:B------:R-:W-:Y:S01]  /*4c90*/  FADD.FTZ R49, R49, R6 ;  /* 0x0000000631317221 */ /* 0x000fe20000010000 */
[----:B------:R-:W-:Y:S02]  /*4ca0*/  F2FP.SATFINITE.E4M3.F32.PACK_AB_MERGE_C R140, R41, R46, R13 ;  /* 0x0000002e298c723e */ /* 0x000fe4000480700d */
[----:B------:R-:W-:Y:S01]  /*4cb0*/  CS2R R40, SRZ ;  /* 0x0000000000287805 */ /* 0x000fe2000001ff00 */
[----:B------:R-:W0:Y:S01]  /*4cc0*/  MUFU.EX2 R67, R67 ;  /* 0x0000004300437308 */ /* 0x000e220000000800 */
[----:B-1----:R-:W-:-:S01]  /*4cd0*/  FADD.FTZ R7, R64, R7 ;  /* 0x0000000740077221 */ /* 0x002fc20000010000 */
[----:B------:R-:W-:Y:S01]  /*4ce0*/  FADD.FTZ R4, R24, R49 ;  /* 0x0000003118047221 */ /* 0x000fe20000010000 */
[----:B------:R-:W-:Y:S02]  /*4cf0*/  F2FP.SATFINITE.E4M3.F32.PACK_AB_MERGE_C R31, R64, R31, RZ ;  /* 0x0000001f401f723e */ /* 0x000fe400048070ff */
[----:B------:R-:W-:Y:S02]  /*4d00*/  CS2R R46, SRZ ;  /* 0x00000000002e7805 */ /* 0x000fe4000001ff00 */
[----:B------:R-:W-:Y:S01]  /*4d10*/  CS2R R48, SRZ ;  /* 0x0000000000307805 */ /* 0x000fe2000001ff00 */
[----:B------:R-:W-:Y:S01]  /*4d20*/  FADD.FTZ R5, R25, R4 ;  /* 0x0000000419057221 */ /* 0x000fe20000010000 */
[----:B------:R-:W-:Y:S01]  /*4d30*/  F2FP.SATFINITE.E4M3.F32.PACK_AB_MERGE_C R141, R95, R30, R31 ;  /* 0x0000001e5f8d723e */ /* 0x000fe2000480701f */
[----:B------:R-:W1:Y:S01]  /*4d40*/  MUFU.EX2 R35, R35 ;  /* 0x0000002300237308 */ /* 0x000e620000000800 */
[----:B--2---:R-:W-:-:S01]  /*4d50*/  FADD.FTZ R6, R34, R7 ;  /* 0x0000000722067221 */ /* 0x004fc20000010000 */
[----:B------:R-:W-:Y:S01]  /*4d60*/  FADD.FTZ R4, R28, R5 ;  /* 0x000000051c047221 */ /* 0x000fe20000010000 */
[----:B------:R-:W-:-:S05]  /*4d70*/  CS2R R30, SRZ ;  /* 0x00000000001e7805 */ /* 0x000fca000001ff00 */
[----:B------:R-:W2:Y:S01]  /*4d80*/  MUFU.EX2 R66, R66 ;  /* 0x0000004200427308 */ /* 0x000ea20000000800 */
[----:B0-----:R-:W-:-:S07]  /*4d90*/  FADD.FTZ R6, R67, R6 ;  /* 0x0000000643067221 */ /* 0x001fce0000010000 */
[----:B------:R0:W3:Y:S01]  /*4da0*/  MUFU.EX2 R29, R53 ;  /* 0x00000035001d7308 */ /* 0x0000e20000000800 */
[----:B-1----:R-:W-:-:S07]  /*4db0*/  FADD.FTZ R7, R35, R6 ;  /* 0x0000000623077221 */ /* 0x002fce0000010000 */
[----:B------:R-:W1:Y:S01]  /*4dc0*/  MUFU.EX2 R38, R38 ;  /* 0x0000002600267308 */ /* 0x000e620000000800 */
[----:B--2---:R-:W-:-:S01]  /*4dd0*/  FADD.FTZ R7, R66, R7 ;  /* 0x0000000742077221 */ /* 0x004fc20000010000 */
[----:B------:R-:W-:Y:S02]  /*4de0*/  F2FP.SATFINITE.E4M3.F32.PACK_AB_MERGE_C R35, R66, R35, RZ ;  /* 0x000000234223723e */ /* 0x000fe400048070ff */
[----:B0-----:R-:W-:Y:S02]  /*4df0*/  CS2R R52, SRZ ;  /* 0x0000000000347805 */ /* 0x001fe4000001ff00 */
[----:B------:R-:W-:Y:S02]  /*4e00*/  F2FP.SATFINITE.E4M3.F32.PACK_AB_MERGE_C R143, R67, R34, R35 ;  /* 0x00000022438f723e */ /* 0x000fe40004807023 */
[----:B------:R-:W-:Y:S01]  /*4e10*/  CS2R R34, SRZ ;  /* 0x0000000000227805 */ /* 0x000fe2000001ff00 */
[----:B------:R-:W0:Y:S01]  /*4e20*/  MUFU.EX2 R9, R75 ;  /* 0x0000004b00097308 */ /* 0x000e220000000800 */
[----:B---3--:R-:W-:-:S01]  /*4e30*/  FADD.FTZ R4, R29, R4 ;  /* 0x000000041d047221 */ /* 0x008fc20000010000 */
[----:B------:R-:W-:-:S04]  /*4e40*/  F2FP.SATFINITE.E4M3.F32.PACK_AB_MERGE_C R28, R29, R28, RZ ;  /* 0x0000001c1d1c723e */ /* 0x000fc800048070ff */
[----:B------:R-:W-:Y:S02]  /*4e50*/  F2FP.SATFINITE.E4M3.F32.PACK_AB_MERGE_C R142, R25, R24, R28 ;  /* 0x00000018198e723e */ /* 0x000fe4000480701c */
[----:B------:R-:W-:Y:S01]  /*4e60*/  CS2R R24, SRZ ;  /* 0x0000000000187805 */ /* 0x000fe2000001ff00 */
[----:B------:R-:W2:Y:S01]  /*4e70*/  MUFU.EX2 R69, R69 ;  /* 0x0000004500457308 */ /* 0x000ea20000000800 */
[----:B-1----:R-:W-:-:S01]  /*4e80*/  FADD.FTZ R10, R38, R7 ;  /* 0x00000007260a7221 */ /* 0x002fc20000010000 */
        /* <DEDUP_REMOVED lines=13> */
[----:B------:R-:W-:-:S04]  /*4f60*/  F2FP.SATFINITE.E4M3.F32.PACK_AB_MERGE_C R39, R70, R39, RZ ;  /* 0x000000274627723e */ /* 0x000fc800048070ff */
[----:B------:R-:W-:Y:S02]  /*4f70*/  F2FP.SATFINITE.E4M3.F32.PACK_AB_MERGE_C R137, R69, R38, R39 ;  /* 0x000000264589723e */ /* 0x000fe40004807027 */
[----:B------:R-:W-:Y:S01]  /*4f80*/  CS2R R38, SRZ ;  /* 0x0000000000267805 */ /* 0x000fe2000001ff00 */
[----:B------:R-:W1:Y:S01]  /*4f90*/  MUFU.EX2 R54, R54 ;  /* 0x0000003600367308 */ /* 0x000e620000000800 */
[----:B0-----:R-:W-:-:S01]  /*4fa0*/  FADD.FTZ R5, R50, R5 ;  /* 0x0000000532057221 */ /* 0x001fc20000010000 */
[----:B------:R-:W-:Y:S02]  /*4fb0*/  F2FP.SATFINITE.E4M3.F32.PACK_AB_MERGE_C R79, R50, R79, RZ ;  /* 0x0000004f324f723e */ /* 0x000fe400048070ff */
[----:B------:R-:W-:Y:S02]  /*4fc0*/  CS2R R50, SRZ ;  /* 0x0000000000327805 */ /* 0x000fe4000001ff00 */
[----:B------:R-:W-:Y:S02]  /*4fd0*/  F2FP.SATFINITE.E4M3.F32.PACK_AB_MERGE_C R136, R12, R9, R79 ;  /* 0x000000090c88723e */ /* 0x000fe4000480704f */
        /* <DEDUP_REMOVED lines=8> */
[----:B------:R-:W1:Y:S08]  /*5060*/  MUFU.EX2 R83, R83 ;  /* 0x0000005300537308 */ /* 0x000e700000000800 */
[----:B------:R2:W3:Y:S01]  /*5070*/  MUFU.EX2 R6, R37 ;  /* 0x0000002500067308 */ /* 0x0004e20000000800 */
[----:B0-----:R-:W-:Y:S01]  /*5080*/  F2FP.SATFINITE.E4M3.F32.PACK_AB_MERGE_C R9, R36, R45, RZ ;  /* 0x0000002d2409723e */ /* 0x001fe200048070ff */
[----:B------:R-:W-:-:S03]  /*5090*/  FADD.FTZ R45, R45, R10 ;  /* 0x0000000a2d2d7221 */ /* 0x000fc60000010000 */
[----:B------:R-:W-:Y:S01]  /*50a0*/  F2FP.SATFINITE.E4M3.F32.PACK_AB_MERGE_C R139, R71, R44, R9 ;  /* 0x0000002c478b723e */ /* 0x000fe20004807009 */
[----:B-1----:R-:W-:-:S01]  /*50b0*/  FADD.FTZ R5, R83, R4 ;  /* 0x0000000453057221 */ /* 0x002fc20000010000 */
[----:B------:R-:W-:Y:S01]  /*50c0*/  FADD.FTZ R4, R36, R45 ;  /* 0x0000002d24047221 */ /* 0x000fe20000010000 */
[----:B--2---:R-:W-:Y:S02]  /*50d0*/  CS2R R36, SRZ ;  /* 0x0000000000247805 */ /* 0x004fe4000001ff00 */
[----:B------:R-:W-:Y:S02]  /*50e0*/  CS2R R44, SRZ ;  /* 0x00000000002c7805 */ /* 0x000fe4000001ff00 */
[C---:B---3--:R-:W-:Y:S01]  /*50f0*/  F2FP.SATFINITE.E4M3.F32.PACK_AB_MERGE_C R7, R6.reuse, R83, RZ ;  /* 0x000000530607723e */ /* 0x048fe200048070ff */
[----:B------:R-:W-:-:S03]  /*5100*/  FADD.FTZ R5, R6, R5 ;  /* 0x0000000506057221 */ /* 0x000fc60000010000 */
[----:B------:R-:W-:Y:S02]  /*5110*/  F2FP.SATFINITE.E4M3.F32.PACK_AB_MERGE_C R138, R33, R54, R7 ;  /* 0x00000036218a723e */ /* 0x000fe40004807007 */
        /* <DEDUP_REMOVED lines=19> */
[----:B------:R-:W-:-:S06]  /*5250*/  ULDC UR21, c[0x0][0x988] ;  /* 0x0002620000157ab9 */ /* 0x000fcc0000000800 */
.L_x_2077:
[----:B------:R-:W-:-:S04]  /*5260*/  UIADD3 UR24, UR46, 0x1, URZ ;  /* 0x000000012e187890 */ /* 0x000fc8000fffe03f */
[----:B------:R-:W-:-:S04]  /*5270*/  UISETP.NE.AND UP0, UPT, UR24, 0x2, UPT ;  /* 0x000000021800788c */ /* 0x000fc8000bf05270 */
[----:B------:R-:W-:Y:S02]  /*5280*/  USEL UR23, URZ, 0x1, UP0 ;  /* 0x000000013f177887 */ /* 0x000fe40008000000 */
[----:B------:R-:W-:Y:S02]  /*5290*/  USEL UR24, UR24, URZ, UP0 ;  /* 0x0000003f18187287 */ /* 0x000fe40008000000 */
[----:B------:R-:W-:Y:S01]  /*52a0*/  ULOP3.LUT UR23, UR47, UR23, URZ, 0x3c, !UPT ;  /* 0x000000172f177292 */ /* 0x000fe2000f8e3c3f */
[----:B------:R-:W-:Y:S11]  /*52b0*/  @!P1 BRA `(.L_x_2067) ;  /* 0x0000000000049947 */ /* 0x000ff60003800000 */
[----:B------:R-:W-:Y:S01]  /*52c0*/  BPT.TRAP 0x1 ;  /* 0x000000040000795c */ /* 0x000fe20000300000 */
.L_x_2067:
[----:B------:R-:W-:Y:S01]  /*52d0*/  ULEA UR22, UR24, UR45, 0x3 ;  /* 0x0000002d18167291 */ /* 0x000fe2000f8e183f */
[----:B------:R-:W-:-:S05]  /*52e0*/  IMAD.U32 R6, RZ, RZ, UR23 ;  /* 0x00000017ff067e24 */ /* 0x000fca000f8e00ff */
[----:B------:R-:W-:-:S04]  /*52f0*/  SHF.L.U32 R6, R6, 0x1f, RZ ;  /* 0x0000001f06067819 */ /* 0x000fc800000006ff */
[----:B------:R0:W1:Y:S01]  /*5300*/  SYNCS.PHASECHK.TRANS64.TRYWAIT P0, [UR22+0x13230], R6 ;  /* 0x01323006ff0075a7 */ /* 0x0000620008000156 */
[----:B------:R-:W-:Y:S05]  /*5310*/  @!P1 BRA `(.L_x_2068) ;  /* 0x0000000000049947 */ /* 0x000fea0003800000 */
[----:B------:R-:W-:Y:S01]  /*5320*/  BPT.TRAP 0x1 ;  /* 0x000000040000795c */ /* 0x000fe20000300000 */
.L_x_2068:
[----:B-1----:R-:W-:Y:S05]  /*5330*/  @P0 BRA `(.L_x_2069) ;  /* 0x0000000000080947 */ /* 0x002fea0003800000 */
[----:B------:R-:W1:Y:S02]  /*5340*/  SYNCS.PHASECHK.TRANS64.TRYWAIT P0, [UR22+0x13230], R6 ;  /* 0x01323006ff0075a7 */ /* 0x000e640008000156 */
[----:B-1----:R-:W-:Y:S05]  /*5350*/  @!P0 BRA `(.L_x_2070) ;  /* 0x0000010800888947 */ /* 0x002fea0003800000 */
.L_x_2069:
        /* <DEDUP_REMOVED lines=64> */
.L_x_2071:
[----:B------:R-:W-:Y:S01]  /*5760*/  ULEA UR11, UR46, UR45, 0x3 ;  /* 0x0000002d2e0b7291 */ /* 0x000fe2000f8e183f */
[----:B01----:R-:W-:-:S05]  /*5770*/  IMAD.U32 R6, RZ, RZ, UR47 ;  /* 0x0000002fff067e24 */ /* 0x003fca000f8e00ff */
[----:B------:R-:W-:-:S04]  /*5780*/  SHF.L.U32 R6, R6, 0x1f, RZ ;  /* 0x0000001f06067819 */ /* 0x000fc800000006ff */
[----:B------:R0:W1:Y:S01]  /*5790*/  SYNCS.PHASECHK.TRANS64.TRYWAIT P0, [UR11+0x13250], R6 ;  /* 0x01325006ff0075a7 */ /* 0x000062000800014b */
[----:B------:R-:W-:Y:S05]  /*57a0*/  @!P1 BRA `(.L_x_2072) ;  /* 0x0000000000049947 */ /* 0x000fea0003800000 */
[----:B------:R-:W-:Y:S01]  /*57b0*/  BPT.TRAP 0x1 ;  /* 0x000000040000795c */ /* 0x000fe20000300000 */
.L_x_2072:
[----:B-1----:R-:W-:Y:S05]  /*57c0*/  @P0 BRA `(.L_x_2073) ;  /* 0x0000000000080947 */ /* 0x002fea0003800000 */
[----:B------:R-:W1:Y:S02]  /*57d0*/  SYNCS.PHASECHK.TRANS64.TRYWAIT P0, [UR11+0x13250], R6 ;  /* 0x01325006ff0075a7 */ /* 0x000e64000800014b */
[----:B-1----:R-:W-:Y:S05]  /*57e0*/  @!P0 BRA `(.L_x_2074) ;  /* 0x00000104007c8947 */ /* 0x002fea0003800000 */
.L_x_2073:
        /* <DEDUP_REMOVED lines=32> */
.L_x_2075:
[----:B------:R-:W-:Y:S01]  /*59f0*/  UISETP.NE.AND UP0, UPT, UR52, URZ, UPT ;  /* 0x0000003f3400728c */ /* 0x000fe2000bf05270 */
[C---:B------:R-:W-:Y:S01]  /*5a00*/  FMUL.FTZ R14, R0.reuse, R127 ;  /* 0x0000007f000e7220 */ /* 0x040fe20000410000 */
[----:B------:R-:W-:Y:S02]  /*5a10*/  VIADD R127, R17, UR40 ;  /* 0x00000028117f7c36 */ /* 0x000fe40008000000 */
[C---:B------:R-:W-:Y:S01]  /*5a20*/  FMUL.FTZ R13, R0.reuse, R126 ;  /* 0x0000007e000d7220 */ /* 0x040fe20000410000 */
[C---:B------:R-:W-:Y:S01]  /*5a30*/  FMUL.FTZ R12, R0.reuse, R125 ;  /* 0x0000007d000c7220 */ /* 0x040fe20000410000 */
[C---:B------:R-:W-:Y:S01]  /*5a40*/  FMUL.FTZ R125, R0.reuse, R80 ;  /* 0x00000050007d7220 */ /* 0x040fe20000410000 */
[----:B------:R-:W-:Y:S01]  /*5a50*/  PLOP3.LUT P0, PT, PT, PT, UP0, 0x80, 0x0 ;  /* 0x000000000000781c */ /* 0x000fe20003f0f008 */
[----:B------:R-:W-:Y:S01]  /*5a60*/  IMAD.MOV.U32 R80, RZ, RZ, R127 ;  /* 0x000000ffff507224 */ /* 0x000fe200078e007f */
[----:B------:R-:W-:Y:S01]  /*5a70*/  PLOP3.LUT P2, PT, PT, PT, UP0, 0x80, 0x0 ;  /* 0x000000000000781c */ /* 0x000fe20003f4f008 */
[C---:B------:R-:W-:Y:S01]  /*5a80*/  FMUL.FTZ R20, R0.reuse, R129 ;  /* 0x0000008100147220 */ /* 0x040fe20000410000 */
[C---:B01----:R-:W-:Y:S01]  /*5a90*/  FMUL.FTZ R6, R0.reuse, R120 ;  /* 0x0000007800067220 */ /* 0x043fe20000410000 */
[----:B------:R-:W-:Y:S01]  /*5aa0*/  @UP0 ULDC UR6, c[0x0][0x44c] ;  /* 0x0001130000060ab9 */ /* 0x000fe20000000800 */
[C---:B------:R-:W-:Y:S01]  /*5ab0*/  FMUL.FTZ R15, R0.reuse, R128 ;  /* 0x00000080000f7220 */ /* 0x040fe20000410000 */
[----:B------:R-:W-:Y:S01]  /*5ac0*/  FMUL.FTZ R7, R0, R121 ;  /* 0x0000007900077220 */ /* 0x000fe20000410000 */
[----:B------:R-:W-:-:S02]  /*5ad0*/  IMAD.U32 R128, RZ, RZ, UR51 ;  /* 0x00000033ff807e24 */ /* 0x000fc4000f8e00ff */
[C---:B------:R-:W-:Y:S01]  /*5ae0*/  FMUL.FTZ R11, R0.reuse, R124 ;  /* 0x0000007c000b7220 */ /* 0x040fe20000410000 */
[----:B------:R-:W0:Y:S01]  /*5af0*/  MUFU.TANH R6, R6 ;  /* 0x0000000600067308 */ /* 0x000e220000002400 */
        /* <DEDUP_REMOVED lines=10> */
[----:B------:R-:W1:Y:S01]  /*5ba0*/  MUFU.TANH R7, R7 ;  /* 0x0000000700077308 */ /* 0x000e620000002400 */
[C---:B------:R-:W-:Y:S01]  /*5bb0*/  FMUL.FTZ R108, R0.reuse, R108 ;  /* 0x0000006c006c7220 */ /* 0x040fe20000410000 */
[----:B------:R-:W2:Y:S01]  /*5bc0*/  SHFL.IDX PT, R129, R80, RZ, 0x1c1f ;  /* 0x001c1fff50817589 */ /* 0x000ea200000e0000 */
[----:B------:R-:W-:Y:S01]  /*5bd0*/  FMUL.FTZ R109, R0, R109 ;  /* 0x0000006d006d7220 */ /* 0x000fe20000410000 */
[----:B------:R-:W-:-:S02]  /*5be0*/  IMAD.U32 R127, RZ, RZ, UR6 ;  /* 0x00000006ff7f7e24 */ /* 0x000fc4000f8e00ff */
[C---:B------:R-:W-:Y:S01]  /*5bf0*/  FMUL.FTZ R112, R0.reuse, R112 ;  /* 0x0000007000707220 */ /* 0x040fe20000410000 */
[C---:B------:R-:W-:Y:S01]  /*5c00*/  FMUL.FTZ R113, R0.reuse, R113 ;  /* 0x0000007100717220 */ /* 0x040fe20000410000 */
[----:B------:R-:W-:Y:S01]  /*5c10*/  FMUL.FTZ R116, R0, R116 ;  /* 0x0000007400747220 */ /* 0x000fe20000410000 */
[----:B------:R-:W3:Y:S01]  /*5c20*/  MUFU.TANH R11, R11 ;  /* 0x0000000b000b7308 */ /* 0x000ee20000002400 */
[----:B------:R-:W-:Y:S01]  /*5c30*/  IADD3 R127, -R16, 0x1, R127 ;  /* 0x00000001107f7810 */ /* 0x000fe20007ffe17f */
[C---:B------:R-:W-:Y:S01]  /*5c40*/  FMUL.FTZ R117, R0.reuse, R117 ;  /* 0x0000007500757220 */ /* 0x040fe20000410000 */
[C---:B------:R-:W-:Y:S01]  /*5c50*/  FMUL.FTZ R88, R0.reuse, R88 ;  /* 0x0000005800587220 */ /* 0x040fe20000410000 */
[----:B------:R-:W-:Y:S01]  /*5c60*/  FMUL.FTZ R89, R0, R89 ;  /* 0x0000005900597220 */ /* 0x000fe20000410000 */
[----:B------:R-:W-:Y:S01]  /*5c70*/  IADD3 R56, -R128, UR50, R127 ;  /* 0x0000003280387c10 */ /* 0x000fe2000fffe17f */
        /* <DEDUP_REMOVED lines=11> */
[----:B------:R-:W-:Y:S01]  /*5d30*/  FMUL.FTZ R73, R0, R73 ;  /* 0x0000004900497220 */ /* 0x000fe20000410000 */
[----:B--2---:R-:W-:-:S02]  /*5d40*/  IMAD.IADD R57, R56, 0x1, R129 ;  /* 0x0000000138397824 */ /* 0x004fc400078e0281 */
[C---:B------:R-:W-:Y:S01]  /*5d50*/  FMUL.FTZ R76, R0.reuse, R76 ;  /* 0x0000004c004c7220 */ /* 0x040fe20000410000 */
[C---:B------:R-:W-:Y:S01]  /*5d60*/  FMUL.FTZ R77, R0.reuse, R77 ;  /* 0x0000004d004d7220 */ /* 0x040fe20000410000 */
[C---:B------:R-:W-:Y:S01]  /*5d70*/  FMUL.FTZ R81, R0.reuse, R81 ;  /* 0x0000005100517220 */ /* 0x040fe20000410000 */
[C---:B------:R-:W-:Y:S01]  /*5d80*/  FMUL.FTZ R84, R0.reuse, R84 ;  /* 0x0000005400547220 */ /* 0x040fe20000410000 */
[C---:B------:R-:W-:Y:S01]  /*5d90*/  ISETP.GT.AND P2, PT, R57.reuse, RZ, PT ;  /* 0x000000ff3900720c */ /* 0x040fe20003f44270 */
[----:B------:R-:W2:Y:S01]  /*5da0*/  MUFU.TANH R20, R20 ;  /* 0x0000001400147308 */ /* 0x000ea20000002400 */
[C---:B------:R-:W-:Y:S01]  /*5db0*/  ISETP.GT.AND P3, PT, R57.reuse, 0x1, PT ;  /* 0x000000013900780c */ /* 0x040fe20003f64270 */
[----:B------:R-:W-:Y:S01]  /*5dc0*/  FMUL.FTZ R85, R0, R85 ;  /* 0x0000005500557220 */ /* 0x000fe20000410000 */
[----:B0-----:R-:W-:Y:S01]  /*5dd0*/  FSEL R129, R6, -INF , P2 ;  /* 0xff80000006817808 */ /* 0x001fe20001000000 */
[C---:B------:R-:W-:Y:S01]  /*5de0*/  FMUL.FTZ R127, R0.reuse, R119 ;  /* 0x00000077007f7220 */ /* 0x040fe20000410000 */
[----:B------:R-:W-:Y:S01]  /*5df0*/  ISETP.GT.AND P4, PT, R57, 0x8, PT ;  /* 0x000000083900780c */ /* 0x000fe20003f84270 */
[C---:B------:R-:W-:Y:S01]  /*5e00*/  FMUL.FTZ R60, R0.reuse, R60 ;  /* 0x0000003c003c7220 */ /* 0x040fe20000410000 */
[----:B-1----:R-:W-:Y:S01]  /*5e10*/  FSEL R7, R7, -INF , P3 ;  /* 0xff80000007077808 */ /* 0x002fe20001800000 */
[----:B------:R-:W0:Y:S01]  /*5e20*/  MUFU.TANH R121, R121 ;  /* 0x0000007900797308 */ /* 0x000e220000002400 */
[----:B------:R-:W-:Y:S01]  /*5e30*/  FMNMX.FTZ R6, R129, R2, !PT ;  /* 0x0000000281067209 */ /* 0x000fe20007810000 */
[C---:B------:R-:W-:Y:S01]  /*5e40*/  FMUL.FTZ R61, R0.reuse, R61 ;  /* 0x0000003d003d7220 */ /* 0x040fe20000410000 */
[----:B------:R-:W-:Y:S01]  /*5e50*/  ISETP.GT.AND P5, PT, R57, 0x9, PT ;  /* 0x000000093900780c */ /* 0x000fe20003fa4270 */
[C---:B------:R-:W-:Y:S01]  /*5e60*/  FMUL.FTZ R64, R0.reuse, R64 ;  /* 0x0000004000407220 */ /* 0x040fe20000410000 */
[----:B---3--:R-:W-:Y:S01]  /*5e70*/  FSEL R11, R11, -INF , P4 ;  /* 0xff8000000b0b7808 */ /* 0x008fe20002000000 */
[C---:B------:R-:W-:Y:S01]  /*5e80*/  FMUL.FTZ R65, R0.reuse, R65 ;  /* 0x0000004100417220 */ /* 0x040fe20000410000 */
[----:B------:R-:W-:Y:S01]  /*5e90*/  FMNMX.FTZ R6, R7, R6, !PT ;  /* 0x0000000607067209 */ /* 0x000fe20007810000 */
[----:B------:R-:W1:Y:S01]  /*5ea0*/  MUFU.TANH R122, R122 ;  /* 0x0000007a007a7308 */ /* 0x000e620000002400 */
[----:B------:R-:W-:Y:S01]  /*5eb0*/  ISETP.GT.AND P6, PT, R57, 0x10, PT ;  /* 0x000000103900780c */ /* 0x000fe20003fc4270 */
[----:B------:R-:W-:Y:S01]  /*5ec0*/  FMUL.FTZ R10, R0, R123 ;  /* 0x0000007b000a7220 */ /* 0x000fe20000410000 */
[----:B----4-:R-:W-:Y:S01]  /*5ed0*/  FSEL R12, R12, -INF , P5 ;  /* 0xff8000000c0c7808 */ /* 0x010fe20002800000 */
[C---:B------:R-:W-:Y:S01]  /*5ee0*/  FMUL.FTZ R21, R0.reuse, R130 ;  /* 0x0000008200157220 */ /* 0x040fe20000410000 */
[----:B------:R-:W-:Y:S01]  /*5ef0*/  FMNMX.FTZ R131, R11, R6, !PT ;  /* 0x000000060b837209 */ /* 0x000fe20007810000 */
[C---:B------:R-:W-:Y:S01]  /*5f00*/  FMUL.FTZ R123, R0.reuse, R134 ;  /* 0x00000086007b7220 */ /* 0x040fe20000410000 */
[C---:B------:R-:W-:Y:S01]  /*5f10*/  ISETP.GT.AND P0, PT, R57.reuse, 0x11, PT ;  /* 0x000000113900780c */ /* 0x040fe20003f04270 */
[----:B------:R-:W3:Y:S01]  /*5f20*/  MUFU.TANH R104, R104 ;  /* 0x0000006800687308 */ /* 0x000ee20000002400 */
[C---:B------:R-:W-:Y:S01]  /*5f30*/  ISETP.GT.AND P2, PT, R57.reuse, 0x18, PT ;  /* 0x000000183900780c */ /* 0x040fe20003f44270 */
[C---:B------:R-:W-:Y:S01]  /*5f40*/  FMUL.FTZ R124, R0.reuse, R135 ;  /* 0x00000087007c7220 */ /* 0x040fe20000410000 */
[C---:B------:R-:W-:Y:S01]  /*5f50*/  ISETP.GT.AND P3, PT, R57.reuse, 0x19, PT ;  /* 0x000000193900780c */ /* 0x040fe20003f64270 */
[C---:B------:R-:W-:Y:S01]  /*5f60*/  FMUL.FTZ R106, R0.reuse, R106 ;  /* 0x0000006a006a7220 */ /* 0x040fe20000410000 */
[C---:B------:R-:W-:Y:S01]  /*5f70*/  ISETP.GT.AND P4, PT, R57.reuse, 0x20, PT ;  /* 0x000000203900780c */ /* 0x040fe20003f84270 */
[C---:B------:R-:W-:Y:S01]  /*5f80*/  FMUL.FTZ R110, R0.reuse, R110 ;  /* 0x0000006e006e7220 */ /* 0x040fe20000410000 */
[----:B------:R-:W-:Y:S01]  /*5f90*/  ISETP.GT.AND P5, PT, R57, 0x21, PT ;  /* 0x000000213900780c */ /* 0x000fe20003fa4270 */
[----:B------:R-:W4:Y:S01]  /*5fa0*/  MUFU.TANH R105, R105 ;  /* 0x0000006900697308 */ /* 0x000f220000002400 */
[----:B-----5:R-:W-:Y:S01]  /*5fb0*/  FSEL R15, R15, -INF , P6 ;  /* 0xff8000000f0f7808 */ /* 0x020fe20003000000 */
[----:B------:R-:W-:Y:S01]  /*5fc0*/  FMUL.FTZ R111, R0, R111 ;  /* 0x0000006f006f7220 */ /* 0x000fe20000410000 */
[----:B------:R-:W-:Y:S01]  /*5fd0*/  FMNMX.FTZ R6, R12, R131, !PT ;  /* 0x000000830c067209 */ /* 0x000fe20007810000 */
[----:B------:R-:W-:Y:S01]  /*5fe0*/  FMUL.FTZ R114, R0, R114 ;  /* 0x0000007200727220 */ /* 0x000fe20000410000 */
[----:B--2---:R-:W-:Y:S01]  /*5ff0*/  FSEL R20, R20, -INF , P0 ;  /* 0xff80000014147808 */ /* 0x004fe20000000000 */
[----:B------:R-:W-:Y:S01]  /*6000*/  FMUL.FTZ R115, R0, R115 ;  /* 0x0000007300737220 */ /* 0x000fe20000410000 */
[----:B0-----:R-:W-:Y:S01]  /*6010*/  FSEL R121, R121, -INF , P2 ;  /* 0xff80000079797808 */ /* 0x001fe20001000000 */
[----:B------:R-:W0:Y:S01]  /*6020*/  MUFU.TANH R108, R108 ;  /* 0x0000006c006c7308 */ /* 0x000e220000002400 */
[----:B-1----:R-:W-:Y:S01]  /*6030*/  FSEL R122, R122, -INF , P3 ;  /* 0xff8000007a7a7808 */ /* 0x002fe20001800000 */
[----:B------:R-:W-:Y:S01]  /*6040*/  FMUL.FTZ R118, R0, R118 ;  /* 0x0000007600767220 */ /* 0x000fe20000410000 */
[----:B---3--:R-:W-:Y:S01]  /*6050*/  FSEL R104, R104, -INF , P4 ;  /* 0xff80000068687808 */ /* 0x008fe20002000000 */
[C---:B------:R-:W-:Y:S01]  /*6060*/  FMUL.FTZ R107, R0.reuse, R107 ;  /* 0x0000006b006b7220 */ /* 0x040fe20000410000 */
[----:B------:R-:W-:Y:S01]  /*6070*/  FMNMX.FTZ R131, R15, R6, !PT ;  /* 0x000000060f837209 */ /* 0x000fe20007810000 */
[C---:B------:R-:W-:Y:S01]  /*6080*/  FMUL.FTZ R74, R0.reuse, R74 ;  /* 0x0000004a004a7220 */ /* 0x040fe20000410000 */
[----:B------:R-:W-:Y:S01]  /*6090*/  ISETP.GT.AND P6, PT, R57, 0x28, PT ;  /* 0x000000283900780c */ /* 0x000fe20003fc4270 */
[----:B------:R-:W1:Y:S01]  /*60a0*/  MUFU.TANH R109, R109 ;  /* 0x0000006d006d7308 */ /* 0x000e620000002400 */
[----:B----4-:R-:W-:Y:S01]  /*60b0*/  FSEL R105, R105, -INF , P5 ;  /* 0xff80000069697808 */ /* 0x010fe20002800000 */
[C---:B------:R-:W-:Y:S01]  /*60c0*/  FMUL.FTZ R75, R0.reuse, R75 ;  /* 0x0000004b004b7220 */ /* 0x040fe20000410000 */
[C---:B------:R-:W-:Y:S01]  /*60d0*/  ISETP.GT.AND P0, PT, R57.reuse, 0x29, PT ;  /* 0x000000293900780c */ /* 0x040fe20003f04270 */
[C---:B------:R-:W-:Y:S01]  /*60e0*/  FMUL.FTZ R78, R0.reuse, R78 ;  /* 0x0000004e004e7220 */ /* 0x040fe20000410000 */
[C---:B------:R-:W-:Y:S01]  /*60f0*/  ISETP.GT.AND P2, PT, R57.reuse, 0x30, PT ;  /* 0x000000303900780c */ /* 0x040fe20003f44270 */
[C---:B------:R-:W-:Y:S01]  /*6100*/  FMUL.FTZ R83, R0.reuse, R83 ;  /* 0x0000005300537220 */ /* 0x040fe20000410000 */
[C---:B------:R-:W-:Y:S01]  /*6110*/  ISETP.GT.AND P3, PT, R57.reuse, 0x31, PT ;  /* 0x000000313900780c */ /* 0x040fe20003f64270 */
[----:B------:R-:W2:Y:S01]  /*6120*/  MUFU.TANH R112, R112 ;  /* 0x0000007000707308 */ /* 0x000ea20000002400 */
[C---:B------:R-:W-:Y:S01]  /*6130*/  ISETP.GT.AND P4, PT, R57.reuse, 0x38, PT ;  /* 0x000000383900780c */ /* 0x040fe20003f84270 */
[C---:B------:R-:W-:Y:S01]  /*6140*/  FMUL.FTZ R86, R0.reuse, R86 ;  /* 0x0000005600567220 */ /* 0x040fe20000410000 */
[----:B------:R-:W-:Y:S01]  /*6150*/  ISETP.GT.AND P5, PT, R57, 0x39, PT ;  /* 0x000000393900780c */ /* 0x000fe20003fa4270 */
[----:B------:R-:W-:Y:S01]  /*6160*/  FMUL.FTZ R87, R0, R87 ;  /* 0x0000005700577220 */ /* 0x000fe20000410000 */
[----:B------:R-:W-:Y:S01]  /*6170*/  FMNMX.FTZ R6, R20, R131, !PT ;  /* 0x0000008314067209 */ /* 0x000fe20007810000 */
[----:B------:R-:W-:Y:S01]  /*6180*/  FMUL.FTZ R58, R0, R58 ;  /* 0x0000003a003a7220 */ /* 0x000fe20000410000 */
[----:B0-----:R-:W-:Y:S01]  /*6190*/  FSEL R108, R108, -INF , P6 ;  /* 0xff8000006c6c7808 */ /* 0x001fe20003000000 */
[----:B------:R-:W0:Y:S01]  /*61a0*/  MUFU.TANH R113, R113 ;  /* 0x0000007100717308 */ /* 0x000e220000002400 */
[----:B-1----:R-:W-:Y:S01]  /*61b0*/  FSEL R109, R109, -INF , P0 ;  /* 0xff8000006d6d7808 */ /* 0x002fe20000000000 */
[C---:B------:R-:W-:Y:S01]  /*61c0*/  FMUL.FTZ R59, R0.reuse, R59 ;  /* 0x0000003b003b7220 */ /* 0x040fe20000410000 */
[C---:B------:R-:W-:Y:S01]  /*61d0*/  ISETP.GT.AND P6, PT, R57.reuse, 0x40, PT ;  /* 0x000000403900780c */ /* 0x040fe20003fc4270 */
[C---:B------:R-:W-:Y:S01]  /*61e0*/  FMUL.FTZ R62, R0.reuse, R62 ;  /* 0x0000003e003e7220 */ /* 0x040fe20000410000 */
[----:B------:R-:W-:Y:S01]  /*61f0*/  ISETP.GT.AND P0, PT, R57, 0x41, PT ;  /* 0x000000413900780c */ /* 0x000fe20003f04270 */
[----:B------:R-:W-:Y:S01]  /*6200*/  FMUL.FTZ R63, R0, R63 ;  /* 0x0000003f003f7220 */ /* 0x000fe20000410000 */
[----:B------:R-:W-:Y:S01]  /*6210*/  FMNMX.FTZ R131, R121, R6, !PT ;  /* 0x0000000679837209 */ /* 0x000fe20007810000 */
[----:B------:R-:W1:Y:S01]  /*6220*/  MUFU.TANH R116, R116 ;  /* 0x0000007400747308 */ /* 0x000e620000002400 */
[----:B--2---:R-:W-:Y:S01]  /*6230*/  FSEL R112, R112, -INF , P2 ;  /* 0xff80000070707808 */ /* 0x004fe20001000000 */
[C---:B------:R-:W-:Y:S01]  /*6240*/  FMUL.FTZ R66, R0.reuse, R66 ;  /* 0x0000004200427220 */ /* 0x040fe20000410000 */
[----:B------:R-:W-:Y:S01]  /*6250*/  ISETP.GT.AND P2, PT, R57, 0x48, PT ;  /* 0x000000483900780c */ /* 0x000fe20003f44270 */
[----:B------:R-:W-:Y:S01]  /*6260*/  FMUL.FTZ R67, R0, R67 ;  /* 0x0000004300437220 */ /* 0x000fe20000410000 */
[----:B------:R-:W-:Y:S01]  /*6270*/  FMNMX.FTZ R131, R122, R131, !PT ;  /* 0x000000837a837209 */ /* 0x000fe20007810000 */
[C---:B------:R-:W-:Y:S01]  /*6280*/  FMUL.FTZ R70, R0.reuse, R70 ;  /* 0x0000004600467220 */ /* 0x040fe20000410000 */
[----:B------:R-:W-:Y:S01]  /*6290*/  FMUL.FTZ R71, R0, R71 ;  /* 0x0000004700477220 */ /* 0x000fe20000410000 */
[----:B------:R-:W2:Y:S01]  /*62a0*/  MUFU.TANH R117, R117 ;  /* 0x0000007500757308 */ /* 0x000ea20000002400 */
[----:B0-----:R-:W-:Y:S01]  /*62b0*/  FSEL R113, R113, -INF , P3 ;  /* 0xff80000071717808 */ /* 0x001fe20001800000 */
[----:B------:R-:W-:Y:S01]  /*62c0*/  UIADD3 UR22, UR22, 0x13240, URZ ;  /* 0x0001324016167890 */ /* 0x000fe2000fffe03f */
[----:B------:R-:W-:-:S02]  /*62d0*/  ISETP.GT.AND P3, PT, R57, 0x49, PT ;  /* 0x000000493900780c */ /* 0x000fc40003f64270 */
[----:B------:R-:W-:Y:S01]  /*62e0*/  FMNMX.FTZ R6, R104, R131, !PT ;  /* 0x0000008368067209 */ /* 0x000fe20007810000 */
[----:B------:R-:W-:Y:S02]  /*62f0*/  UPRMT UR22, UR44, 0x654, UR22 ;  /* 0x000006542c167896 */ /* 0x000fe40008000016 */
[----:B------:R-:W0:Y:S01]  /*6300*/  MUFU.TANH R88, R88 ;  /* 0x0000005800587308 */ /* 0x000e220000002400 */
[----:B-1----:R-:W-:Y:S02]  /*6310*/  FSEL R116, R116, -INF , P4 ;  /* 0xff80000074747808 */ /* 0x002fe40002000000 */
[----:B------:R-:W-:Y:S02]  /*6320*/  ISETP.GT.AND P4, PT, R57, 0x50, PT ;  /* 0x000000503900780c */ /* 0x000fe40003f84270 */
[----:B------:R-:W-:Y:S02]  /*6330*/  FMNMX.FTZ R131, R105, R6, !PT ;  /* 0x0000000669837209 */ /* 0x000fe40007810000 */
[----:B------:R-:W-:Y:S01]  /*6340*/  SYNCS.ARRIVE.TRANS64.RED.A1T0 RZ, [UR22], RZ ;  /* 0x000000ffffff79a7 */ /* 0x000fe20008100416 */
[----:B------:R-:W1:Y:S01]  /*6350*/  MUFU.TANH R89, R89 ;  /* 0x0000005900597308 */ /* 0x000e620000002400 */
[----:B--2---:R-:W-:-:S02]  /*6360*/  FSEL R117, R117, -INF , P5 ;  /* 0xff80000075757808 */ /* 0x004fc40002800000 */
[----:B------:R-:W-:Y:S02]  /*6370*/  ISETP.GT.AND P5, PT, R57, 0x51, PT ;  /* 0x000000513900780c */ /* 0x000fe40003fa4270 */
[----:B------:R-:W-:-:S03]  /*6380*/  FMNMX.FTZ R6, R108, R131, !PT ;  /* 0x000000836c067209 */ /* 0x000fc60007810000 */
[----:B------:R-:W2:Y:S01]  /*6390*/  MUFU.TANH R92, R92 ;  /* 0x0000005c005c7308 */ /* 0x000ea20000002400 */
[----:B0-----:R-:W-:Y:S02]  /*63a0*/  FSEL R88, R88, -INF , P6 ;  /* 0xff80000058587808 */ /* 0x001fe40003000000 */
[----:B------:R-:W-:-:S05]  /*63b0*/  ISETP.GT.AND P6, PT, R57, 0x58, PT ;  /* 0x000000583900780c */ /* 0x000fca0003fc4270 */
[----:B------:R-:W0:Y:S01]  /*63c0*/  MUFU.TANH R93, R93 ;  /* 0x0000005d005d7308 */ /* 0x000e220000002400 */
[----:B-1----:R-:W-:Y:S02]  /*63d0*/  FSEL R89, R89, -INF , P0 ;  /* 0xff80000059597808 */ /* 0x002fe40000000000 */
[----:B------:R-:W-:-:S05]  /*63e0*/  ISETP.GT.AND P0, PT, R57, 0x59, PT ;  /* 0x000000593900780c */ /* 0x000fca0003f04270 */
[----:B------:R-:W1:Y:S01]  /*63f0*/  MUFU.TANH R96, R96 ;  /* 0x0000006000607308 */ /* 0x000e620000002400 */
[----:B--2---:R-:W-:Y:S02]  /*6400*/  FSEL R92, R92, -INF , P2 ;  /* 0xff8000005c5c7808 */ /* 0x004fe40001000000 */
[----:B------:R-:W-:-:S05]  /*6410*/  ISETP.GT.AND P2, PT, R57, 0x60, PT ;  /* 0x000000603900780c */ /* 0x000fca0003f44270 */
        /* <DEDUP_REMOVED lines=44> */
[----:B------:R-:W-:Y:S01]  /*66e0*/  ISETP.GT.AND P5, PT, R57, 0x99, PT ;  /* 0x000000993900780c */ /* 0x000fe20003fa4270 */
[C---:B------:R-:W-:Y:S01]  /*66f0*/  FMUL.FTZ R57, R0.reuse, R90 ;  /* 0x0000005a00397220 */ /* 0x040fe20000410000 */
[C---:B------:R-:W-:Y:S01]  /*6700*/  FMUL.FTZ R90, R0.reuse, R91 ;  /* 0x0000005b005a7220 */ /* 0x040fe20000410000 */
[C---:B------:R-:W-:Y:S01]  /*6710*/  FMUL.FTZ R91, R0.reuse, R94 ;  /* 0x0000005e005b7220 */ /* 0x040fe20000410000 */
[C---:B------:R-:W-:Y:S01]  /*6720*/  FMUL.FTZ R94, R0.reuse, R95 ;  /* 0x0000005f005e7220 */ /* 0x040fe20000410000 */
[C---:B------:R-:W-:Y:S01]  /*6730*/  FMUL.FTZ R95, R0.reuse, R98 ;  /* 0x00000062005f7220 */ /* 0x040fe20000410000 */
[----:B------:R-:W-:Y:S01]  /*6740*/  FMUL.FTZ R98, R0, R99 ;  /* 0x0000006300627220 */ /* 0x000fe20000410000 */
[----:B------:R-:W-:Y:S01]  /*6750*/  FMNMX.FTZ R99, R109, R6, !PT ;  /* 0x000000066d637209 */ /* 0x000fe20007810000 */
[----:B------:R-:W2:Y:S01]  /*6760*/  MUFU.TANH R64, R64 ;  /* 0x0000004000407308 */ /* 0x000ea20000002400 */
[----:B0-----:R-:W-:-:S02]  /*6770*/  FSEL R60, R60, -INF , P6 ;  /* 0xff8000003c3c7808 */ /* 0x001fc40003000000 */
[----:B------:R-:W-:Y:S01]  /*6780*/  FMNMX.FTZ R6, R112, R99, !PT ;  /* 0x0000006370067209 */ /* 0x000fe20007810000 */
[C---:B------:R-:W-:Y:S01]  /*6790*/  FMUL.FTZ R99, R0.reuse, R102 ;  /* 0x0000006600637220 */ /* 0x040fe20000410000 */
[----:B------:R-:W-:Y:S01]  /*67a0*/  FMUL.FTZ R102, R0, R103 ;  /* 0x0000006700667220 */ /* 0x000fe20000410000 */
[----:B-1----:R-:W-:Y:S02]  /*67b0*/  FSEL R61, R61, -INF , P0 ;  /* 0xff8000003d3d7808 */ /* 0x002fe40000000000 */
[----:B------:R-:W-:Y:S01]  /*67c0*/  FMNMX.FTZ R131, R113, R6, !PT ;  /* 0x0000000671837209 */ /* 0x000fe20007810000 */
[----:B------:R-:W0:Y:S03]  /*67d0*/  MUFU.TANH R65, R65 ;  /* 0x0000004100417308 */ /* 0x000e260000002400 */
[----:B------:R-:W-:Y:S02]  /*67e0*/  FMNMX.FTZ R6, R116, R131, !PT ;  /* 0x0000008374067209 */ /* 0x000fe40007810000 */
[----:B------:R-:W1:Y:S02]  /*67f0*/  SHFL.IDX PT, R131, R80, 0x1, 0x1c1f ;  /* 0x003c1f0050837f89 */ /* 0x000e6400000e0000 */
[----:B------:R-:W-:Y:S01]  /*6800*/  FMNMX.FTZ R103, R117, R6, !PT ;  /* 0x0000000675677209 */ /* 0x000fe20007810000 */
[----:B------:R-:W3:Y:S01]  /*6810*/  MUFU.TANH R9, R9 ;  /* 0x0000000900097308 */ /* 0x000ee20000002400 */
[----:B--2---:R-:W-:-:S02]  /*6820*/  FSEL R64, R64, -INF , P2 ;  /* 0xff80000040407808 */ /* 0x004fc40001000000 */
[----:B------:R-:W-:-:S04]  /*6830*/  FMNMX.FTZ R6, R88, R103, !PT ;  /* 0x0000006758067209 */ /* 0x000fc80007810000 */
[----:B------:R-:W-:Y:S01]  /*6840*/  FMNMX.FTZ R103, R89, R6, !PT ;  /* 0x0000000659677209 */ /* 0x000fe20007810000 */
[----:B------:R-:W2:Y:S01]  /*6850*/  MUFU.TANH R10, R10 ;  /* 0x0000000a000a7308 */ /* 0x000ea20000002400 */
[----:B0-----:R-:W-:Y:S02]  /*6860*/  FSEL R65, R65, -INF , P3 ;  /* 0xff80000041417808 */ /* 0x001fe40001800000 */
[----:B------:R-:W-:-:S04]  /*6870*/  FMNMX.FTZ R6, R92, R103, !PT ;  /* 0x000000675c067209 */ /* 0x000fc80007810000 */
[----:B------:R-:W-:Y:S01]  /*6880*/  FMNMX.FTZ R103, R93, R6, !PT ;  /* 0x000000065d677209 */ /* 0x000fe20007810000 */
[----:B------:R-:W0:Y:S03]  /*6890*/  MUFU.TANH R13, R13 ;  /* 0x0000000d000d7308 */ /* 0x000e260000002400 */
[----:B------:R-:W-:Y:S01]  /*68a0*/  FMNMX.FTZ R6, R96, R103, !PT ;  /* 0x0000006760067209 */ /* 0x000fe20007810000 */
[----:B-1----:R-:W-:-:S03]  /*68b0*/  IMAD.IADD R56, R56, 0x1, R131 ;  /* 0x0000000138387824 */ /* 0x002fc600078e0283 */
[----:B------:R-:W-:Y:S01]  /*68c0*/  FMNMX.FTZ R103, R97, R6, !PT ;  /* 0x0000000661677209 */ /* 0x000fe20007810000 */
[----:B------:R-:W-:Y:S01]  /*68d0*/  MUFU.TANH R21, R21 ;  /* 0x0000001500157308 */ /* 0x000fe20000002400 */
[----:B------:R-:W-:Y:S02]  /*68e0*/  ISETP.GT.AND P6, PT, R56, RZ, PT ;  /* 0x000000ff3800720c */ /* 0x000fe40003fc4270 */
[----:B------:R-:W-:Y:S02]  /*68f0*/  FMNMX.FTZ R6, R100, R103, !PT ;  /* 0x0000006764067209 */ /* 0x000fe40007810000 */
[C---:B------:R-:W-:Y:S02]  /*6900*/  ISETP.GT.AND P2, PT, R56.reuse, 0x1, PT ;  /* 0x000000013800780c */ /* 0x040fe40003f44270 */
[----:B------:R-:W-:Y:S01]  /*6910*/  FMNMX.FTZ R103, R101, R6, !PT ;  /* 0x0000000665677209 */ /* 0x000fe20007810000 */
[----:B------:R-:W-:Y:S01]  /*6920*/  MUFU.TANH R120, R120 ;  /* 0x0000007800787308 */ /* 0x000fe20000002400 */
[----:B------:R-:W-:-:S02]  /*6930*/  ISETP.GT.AND P3, PT, R56, 0x8, PT ;  /* 0x000000083800780c */ /* 0x000fc40003f64270 */
[----:B------:R-:W-:Y:S02]  /*6940*/  FMNMX.FTZ R6, R72, R103, !PT ;  /* 0x0000006748067209 */ /* 0x000fe40007810000 */
[----:B---3--:R-:W-:Y:S01]  /*6950*/  FSEL R80, R9, -INF , P6 ;  /* 0xff80000009507808 */ /* 0x008fe20003000000 */
[----:B------:R-:W-:Y:S01]  /*6960*/  IMAD.U32 R9, RZ, RZ, UR21 ;  /* 0x00000015ff097e24 */ /* 0x000fe2000f8e00ff */
[----:B------:R-:W-:Y:S01]  /*6970*/  FMNMX.FTZ R103, R73, R6, !PT ;  /* 0x0000000649677209 */ /* 0x000fe20007810000 */
[----:B------:R-:W1:Y:S01]  /*6980*/  MUFU.TANH R123, R123 ;  /* 0x0000007b007b7308 */ /* 0x000e620000002400 */
[----:B--2---:R-:W-:Y:S02]  /*6990*/  FSEL R10, R10, -INF , P2 ;  /* 0xff8000000a0a7808 */ /* 0x004fe40001000000 */
[----:B------:R-:W-:Y:S02]  /*69a0*/  FMNMX.FTZ R6, R76, R103, !PT ;  /* 0x000000674c067209 */ /* 0x000fe40007810000 */
[----:B0-----:R-:W-:-:S02]  /*69b0*/  FSEL R13, R13, -INF , P3 ;  /* 0xff8000000d0d7808 */ /* 0x001fc40001800000 */
[----:B------:R-:W-:Y:S01]  /*69c0*/  FMNMX.FTZ R6, R77, R6, !PT ;  /* 0x000000064d067209 */ /* 0x000fe20007810000 */
[----:B------:R-:W0:Y:S01]  /*69d0*/  MUFU.TANH R124, R124 ;  /* 0x0000007c007c7308 */ /* 0x000e220000002400 */
[C---:B------:R-:W-:Y:S02]  /*69e0*/  ISETP.GT.AND P6, PT, R56.reuse, 0x18, PT ;  /* 0x000000183800780c */ /* 0x040fe40003fc4270 */
[----:B------:R-:W-:Y:S02]  /*69f0*/  FMNMX.FTZ R6, R125, R6, !PT ;  /* 0x000000067d067209 */ /* 0x000fe40007810000 */
[----:B------:R-:W-:Y:S02]  /*6a00*/  ISETP.GT.AND P2, PT, R56, 0x19, PT ;  /* 0x000000193800780c */ /* 0x000fe40003f44270 */
[----:B------:R-:W-:Y:S01]  /*6a10*/  FMNMX.FTZ R103, R81, R6, !PT ;  /* 0x0000000651677209 */ /* 0x000fe20007810000 */
[----:B------:R-:W-:Y:S01]  /*6a20*/  FMUL.FTZ R6, R0, R68 ;  /* 0x0000004400067220 */ /* 0x000fe20000410000 */
[----:B------:R-:W2:Y:S01]  /*6a30*/  MUFU.TANH R106, R106 ;  /* 0x0000006a006a7308 */ /* 0x000ea20000002400 */
[----:B------:R-:W-:-:S02]  /*6a40*/  ISETP.GT.AND P3, PT, R56, 0x20, PT ;  /* 0x000000203800780c */ /* 0x000fc40003f64270 */
[----:B------:R-:W-:Y:S02]  /*6a50*/  FMNMX.FTZ R128, R84, R103, !PT ;  /* 0x0000006754807209 */ /* 0x000fe40007810000 */
[----:B-1----:R-:W-:Y:S02]  /*6a60*/  FSEL R123, R123, -INF , P6 ;  /* 0xff8000007b7b7808 */ /* 0x002fe40003000000 */
[----:B------:R-:W-:Y:S01]  /*6a70*/  FMNMX.FTZ R103, R85, R128, !PT ;  /* 0x0000008055677209 */ /* 0x000fe20007810000 */
[----:B------:R-:W1:Y:S01]  /*6a80*/  MUFU.TANH R6, R6 ;  /* 0x0000000600067308 */ /* 0x000e620000002400 */
[----:B0-----:R-:W-:Y:S02]  /*6a90*/  FSEL R124, R124, -INF , P2 ;  /* 0xff8000007c7c7808 */ /* 0x001fe40001000000 */
[----:B------:R-:W-:Y:S01]  /*6aa0*/  FMNMX.FTZ R68, R126, R103, !PT ;  /* 0x000000677e447209 */ /* 0x000fe20007810000 */
[----:B------:R-:W-:Y:S01]  /*6ab0*/  FMUL.FTZ R103, R0, R69 ;  /* 0x0000004500677220 */ /* 0x000fe20000410000 */
[----:B------:R-:W-:-:S02]  /*6ac0*/  ISETP.GT.AND P6, PT, R56, 0x30, PT ;  /* 0x000000303800780c */ /* 0x000fc40003fc4270 */
[----:B------:R-:W-:Y:S01]  /*6ad0*/  FMNMX.FTZ R69, R119, R68, !PT ;  /* 0x0000004477457209 */ /* 0x000fe20007810000 */
[C---:B------:R-:W-:Y:S01]  /*6ae0*/  FMUL.FTZ R68, R0.reuse, R79 ;  /* 0x0000004f00447220 */ /* 0x040fe20000410000 */
[----:B------:R-:W-:Y:S01]  /*6af0*/  FMUL.FTZ R79, R0, R82 ;  /* 0x00000052004f7220 */ /* 0x000fe20000410000 */
[----:B------:R-:W0:Y:S01]  /*6b00*/  MUFU.TANH R103, R103 ;  /* 0x0000006700677308 */ /* 0x000e220000002400 */
[----:B------:R-:W-:Y:S02]  /*6b10*/  FMNMX.FTZ R128, R60, R69, !PT ;  /* 0x000000453c807209 */ /* 0x000fe40007810000 */
[----:B--2---:R-:W-:Y:S02]  /*6b20*/  FSEL R106, R106, -INF , P3 ;  /* 0xff8000006a6a7808 */ /* 0x004fe40001800000 */
[----:B------:R-:W-:Y:S02]  /*6b30*/  FMNMX.FTZ R69, R61, R128, !PT ;  /* 0x000000803d457209 */ /* 0x000fe40007810000 */
[----:B------:R-:W-:Y:S01]  /*6b40*/  ISETP.GT.AND P2, PT, R56, 0x31, PT ;  /* 0x000000313800780c */ /* 0x000fe20003f44270 */
[----:B------:R-:W2:Y:S01]  /*6b50*/  MUFU.TANH R110, R110 ;  /* 0x0000006e006e7308 */ /* 0x000ea20000002400 */
[----:B------:R-:W-:-:S02]  /*6b60*/  FMNMX.FTZ R128, R64, R69, !PT ;  /* 0x0000004540807209 */ /* 0x000fc40007810000 */
[----:B-1----:R-:W-:Y:S02]  /*6b70*/  FSEL R69, R6, -INF , P4 ;  /* 0xff80000006457808 */ /* 0x002fe40002000000 */
[----:B------:R-:W-:Y:S02]  /*6b80*/  FMNMX.FTZ R128, R65, R128, !PT ;  /* 0x0000008041807209 */ /* 0x000fe40007810000 */
[C---:B------:R-:W-:Y:S01]  /*6b90*/  ISETP.GT.AND P4, PT, R56.reuse, 0x10, PT ;  /* 0x000000103800780c */ /* 0x040fe20003f84270 */
[----:B------:R-:W1:Y:S01]  /*6ba0*/  MUFU.TANH R111, R111 ;  /* 0x0000006f006f7308 */ /* 0x000e620000002400 */
[----:B0-----:R-:W-:Y:S02]  /*6bb0*/  FSEL R82, R103, -INF , P5 ;  /* 0xff80000067527808 */ /* 0x001fe40002800000 */
[----:B------:R-:W-:Y:S02]  /*6bc0*/  FMNMX.FTZ R103, R69, R128, !PT ;  /* 0x0000008045677209 */ /* 0x000fe40007810000 */
[----:B------:R-:W-:-:S02]  /*6bd0*/  ISETP.GT.AND P5, PT, R56, 0x11, PT ;  /* 0x000000113800780c */ /* 0x000fc40003fa4270 */
[----:B------:R-:W-:Y:S01]  /*6be0*/  FMNMX.FTZ R6, R82, R103, !PT ;  /* 0x0000006752067209 */ /* 0x000fe20007810000 */
[----:B------:R-:W0:Y:S01]  /*6bf0*/  MUFU.TANH R114, R114 ;  /* 0x0000007200727308 */ /* 0x000e220000002400 */
[----:B------:R-:W-:Y:S02]  /*6c00*/  FSEL R21, R21, -INF , P4 ;  /* 0xff80000015157808 */ /* 0x000fe40002000000 */
[----:B------:R-:W-:Y:S01]  /*6c10*/  FSEL R120, R120, -INF , P5 ;  /* 0xff80000078787808 */ /* 0x000fe20002800000 */
[----:B------:R-:W3:Y:S01]  /*6c20*/  SHFL.BFLY PT, R103, R6, 0x2, 0x1f ;  /* 0x0c401f0006677f89 */ /* 0x000ee200000e0000 */
[C---:B------:R-:W-:Y:S02]  /*6c30*/  ISETP.GT.AND P4, PT, R56.reuse, 0x28, PT ;  /* 0x000000283800780c */ /* 0x040fe40003f84270 */
[C---:B------:R-:W-:Y:S01]  /*6c40*/  ISETP.GT.AND P5, PT, R56.reuse, 0x29, PT ;  /* 0x000000293800780c */ /* 0x040fe20003fa4270 */
[----:B------:R-:W4:Y:S01]  /*6c50*/  MUFU.TANH R115, R115 ;  /* 0x0000007300737308 */ /* 0x000f220000002400 */
[----:B------:R-:W-:-:S02]  /*6c60*/  ISETP.GT.AND P3, PT, R56, 0x38, PT ;  /* 0x000000383800780c */ /* 0x000fc40003f64270 */
[----:B------:R-:W-:Y:S02]  /*6c70*/  ISETP.GT.AND P0, PT, R56, 0x9, PT ;  /* 0x000000093800780c */ /* 0x000fe40003f04270 */
[----:B--2---:R-:W-:Y:S02]  /*6c80*/  FSEL R110, R110, -INF , P4 ;  /* 0xff8000006e6e7808 */ /* 0x004fe40002000000 */
[----:B-1----:R-:W-:Y:S01]  /*6c90*/  FSEL R111, R111, -INF , P5 ;  /* 0xff8000006f6f7808 */ /* 0x002fe20002800000 */
[----:B------:R-:W1:Y:S01]  /*6ca0*/  MUFU.TANH R118, R118 ;  /* 0x0000007600767308 */ /* 0x000e620000002400 */
[----:B0-----:R-:W-:Y:S02]  /*6cb0*/  FSEL R114, R114, -INF , P6 ;  /* 0xff80000072727808 */ /* 0x001fe40003000000 */
[C---:B------:R-:W-:Y:S02]  /*6cc0*/  ISETP.GT.AND P4, PT, R56.reuse, 0x39, PT ;  /* 0x000000393800780c */ /* 0x040fe40003f84270 */
[----:B------:R-:W-:-:S02]  /*6cd0*/  ISETP.GT.AND P5, PT, R56, 0x40, PT ;  /* 0x000000403800780c */ /* 0x000fc40003fa4270 */
[C---:B------:R-:W-:Y:S01]  /*6ce0*/  ISETP.GT.AND P6, PT, R56.reuse, 0x41, PT ;  /* 0x000000413800780c */ /* 0x040fe20003fc4270 */
[----:B------:R-:W0:Y:S01]  /*6cf0*/  MUFU.TANH R14, R14 ;  /* 0x0000000e000e7308 */ /* 0x000e220000002400 */
[----:B----4-:R-:W-:Y:S02]  /*6d00*/  FSEL R115, R115, -INF , P2 ;  /* 0xff80000073737808 */ /* 0x010fe40001000000 */
[----:B------:R-:W-:Y:S02]  /*6d10*/  ISETP.GT.AND P2, PT, R56, 0x48, PT ;  /* 0x000000483800780c */ /* 0x000fe40003f44270 */
[----:B---3--:R-:W-:-:S03]  /*6d20*/  FMNMX.FTZ R103, R6, R103, !PT ;  /* 0x0000006706677209 */ /* 0x008fc60007810000 */
[----:B------:R-:W2:Y:S01]  /*6d30*/  MUFU.TANH R127, R127 ;  /* 0x0000007f007f7308 */ /* 0x000ea20000002400 */
[----:B-1----:R-:W-:Y:S01]  /*6d40*/  FSEL R118, R118, -INF , P3 ;  /* 0xff80000076767808 */ /* 0x002fe20001800000 */
[----:B------:R-:W1:Y:S01]  /*6d50*/  SHFL.BFLY PT, R6, R103, 0x1, 0x1f ;  /* 0x0c201f0067067f89 */ /* 0x000e6200000e0000 */
[----:B------:R-:W-:-:S05]  /*6d60*/  ISETP.GT.AND P3, PT, R56, 0x49, PT ;  /* 0x000000493800780c */ /* 0x000fca0003f64270 */
[----:B------:R-:W3:Y:S01]  /*6d70*/  MUFU.TANH R57, R57 ;  /* 0x0000003900397308 */ /* 0x000ee20000002400 */
[----:B0-----:R-:W-:Y:S02]  /*6d80*/  FSEL R14, R14, -INF , P0 ;  /* 0xff8000000e0e7808 */ /* 0x001fe40000000000 */
[----:B------:R-:W-:-:S05]  /*6d90*/  ISETP.GT.AND P0, PT, R56, 0x21, PT ;  /* 0x000000213800780c */ /* 0x000fca0003f04270 */
[----:B------:R-:W0:Y:S01]  /*6da0*/  MUFU.TANH R90, R90 ;  /* 0x0000005a005a7308 */ /* 0x000e220000002400 */
[----:B--2---:R-:W-:Y:S02]  /*6db0*/  FSEL R127, R127, -INF , P4 ;  /* 0xff8000007f7f7808 */ /* 0x004fe40002000000 */
[----:B------:R-:W-:-:S05]  /*6dc0*/  ISETP.GT.AND P4, PT, R56, 0x50, PT ;  /* 0x000000503800780c */ /* 0x000fca0003f84270 */
[----:B------:R-:W2:Y:S01]  /*6dd0*/  MUFU.TANH R91, R91 ;  /* 0x0000005b005b7308 */ /* 0x000ea20000002400 */
[----:B---3--:R-:W-:Y:S02]  /*6de0*/  FSEL R57, R57, -INF , P5 ;  /* 0xff80000039397808 */ /* 0x008fe40002800000 */
[----:B-1----:R-:W-:Y:S02]  /*6df0*/  FMNMX.FTZ R6, R103, R6, !PT ;  /* 0x0000000667067209 */ /* 0x002fe40007810000 */
[----:B------:R-:W-:-:S03]  /*6e00*/  ISETP.GT.AND P5, PT, R56, 0x51, PT ;  /* 0x000000513800780c */ /* 0x000fc60003fa4270 */
[----:B------:R-:W1:Y:S01]  /*6e10*/  MUFU.TANH R94, R94 ;  /* 0x0000005e005e7308 */ /* 0x000e620000002400 */
[----:B0-----:R-:W-:Y:S01]  /*6e20*/  FSEL R90, R90, -INF , P6 ;  /* 0xff8000005a5a7808 */ /* 0x001fe20003000000 */
[----:B------:R-:W-:-:S01]  /*6e30*/  FFMA.FTZ R128, R6, R9, -8 ;  /* 0xc100000006807423 */ /* 0x000fc20000010009 */
[----:B------:R-:W-:-:S05]  /*6e40*/  ISETP.GT.AND P6, PT, R56, 0x58, PT ;  /* 0x000000583800780c */ /* 0x000fca0003fc4270 */
[----:B------:R-:W0:Y:S01]  /*6e50*/  MUFU.TANH R107, R107 ;  /* 0x0000006b006b7308 */ /* 0x000e220000002400 */
[----:B--2---:R-:W-:Y:S02]  /*6e60*/  FSEL R91, R91, -INF , P2 ;  /* 0xff8000005b5b7808 */ /* 0x004fe40001000000 */
[----:B------:R-:W-:-:S05]  /*6e70*/  ISETP.GT.AND P2, PT, R56, 0x59, PT ;  /* 0x000000593800780c */ /* 0x000fca0003f44270 */
[----:B------:R-:W2:Y:S01]  /*6e80*/  MUFU.TANH R95, R95 ;  /* 0x0000005f005f7308 */ /* 0x000ea20000002400 */
[----:B-1----:R-:W-:Y:S02]  /*6e90*/  FSEL R94, R94, -INF , P3 ;  /* 0xff8000005e5e7808 */ /* 0x002fe40001800000 */
[----:B------:R-:W-:-:S05]  /*6ea0*/  ISETP.GT.AND P3, PT, R56, 0x60, PT ;  /* 0x000000603800780c */ /* 0x000fca0003f64270 */
[----:B------:R-:W1:Y:S01]  /*6eb0*/  MUFU.TANH R98, R98 ;  /* 0x0000006200627308 */ /* 0x000e620000002400 */
[----:B0-----:R-:W-:Y:S02]  /*6ec0*/  FSEL R107, R107, -INF , P0 ;  /* 0xff8000006b6b7808 */ /* 0x001fe40000000000 */
[----:B------:R-:W-:-:S04]  /*6ed0*/  FSETP.NEU.FTZ.AND P0, PT, R6, -INF , PT ;  /* 0xff8000000600780b */ /* 0x000fc80003f1d000 */
[----:B------:R-:W-:Y:S01]  /*6ee0*/  FSEL R128, R128, RZ, P0 ;  /* 0x000000ff80807208 */ /* 0x000fe20000000000 */
[----:B------:R-:W0:Y:S01]  /*6ef0*/  MUFU.TANH R99, R99 ;  /* 0x0000006300637308 */ /* 0x000e220000002400 */
[----:B--2---:R-:W-:Y:S02]  /*6f00*/  FSEL R95, R95, -INF , P4 ;  /* 0xff8000005f5f7808 */ /* 0x004fe40002000000 */
[----:B------:R-:W-:Y:S01]  /*6f10*/  ISETP.GT.AND P4, PT, R56, 0x61, PT ;  /* 0x000000613800780c */ /* 0x000fe20003f84270 */
[----:B------:R-:W-:-:S01]  /*6f20*/  FFMA.FTZ R9, R11, UR21, -R128 ;  /* 0x000000150b097c23 */ /* 0x000fc20008010880 */
[----:B------:R-:W-:Y:S01]  /*6f30*/  FMNMX.FTZ R11, R80, R3, !PT ;  /* 0x00000003500b7209 */ /* 0x000fe20007810000 */
[----:B------:R-:W-:-:S01]  /*6f40*/  FFMA.FTZ R121, R121, UR21, -R128 ;  /* 0x0000001579797c23 */ /* 0x000fc20008010880 */
[--C-:B------:R-:W-:Y:S01]  /*6f50*/  FFMA.FTZ R130, R129, UR21, -R128.reuse ;  /* 0x0000001581827c23 */ /* 0x100fe20008010880 */
[----:B------:R-:W2:Y:S01]  /*6f60*/  MUFU.TANH R102, R102 ;  /* 0x0000006600667308 */ /* 0x000ea20000002400 */
[----:B-1----:R-:W-:Y:S01]  /*6f70*/  FSEL R98, R98, -INF , P5 ;  /* 0xff80000062627808 */ /* 0x002fe20002800000 */
[--C-:B------:R-:W-:Y:S01]  /*6f80*/  FFMA.FTZ R7, R7, UR21, -R128.reuse ;  /* 0x0000001507077c23 */ /* 0x100fe20008010880 */
[----:B------:R-:W-:Y:S01]  /*6f90*/  ISETP.GT.AND P5, PT, R56, 0x68, PT ;  /* 0x000000683800780c */ /* 0x000fe20003fa4270 */
[--C-:B------:R-:W-:Y:S01]  /*6fa0*/  FFMA.FTZ R12, R12, UR21, -R128.reuse ;  /* 0x000000150c0c7c23 */ /* 0x100fe20008010880 */
[----:B------:R-:W-:Y:S01]  /*6fb0*/  FSEL R129, R6, RZ, P0 ;  /* 0x000000ff06817208 */ /* 0x000fe20000000000 */
[--C-:B------:R-:W-:Y:S01]  /*6fc0*/  FFMA.FTZ R15, R15, UR21, -R128.reuse ;  /* 0x000000150f0f7c23 */ /* 0x100fe20008010880 */
[----:B------:R-:W-:-:S01]  /*6fd0*/  FFMA.FTZ R20, R20, UR21, -R128 ;  /* 0x0000001514147c23 */ /* 0x000fc20008010880 */
[----:B------:R-:W1:Y:S01]  /*6fe0*/  MUFU.TANH R74, R74 ;  /* 0x0000004a004a7308 */ /* 0x000e620000002400 */
[----:B0-----:R-:W-:Y:S01]  /*6ff0*/  FSEL R99, R99, -INF , P6 ;  /* 0xff80000063637808 */ /* 0x001fe20003000000 */
[----:B------:R-:W-:Y:S01]  /*7000*/  FADD.FTZ R129, -R129, R2 ;  /* 0x0000000281817221 */ /* 0x000fe20000010100 */
[----:B------:R-:W-:Y:S01]  /*7010*/  ISETP.GT.AND P6, PT, R56, 0x69, PT ;  /* 0x000000693800780c */ /* 0x000fe20003fc4270 */
[--C-:B------:R-:W-:Y:S01]  /*7020*/  FFMA.FTZ R104, R104, UR21, -R128.reuse ;  /* 0x0000001568687c23 */ /* 0x100fe20008010880 */
[----:B------:R-:W-:-:S01]  /*7030*/  FFMA.FTZ R105, R105, UR21, -R128 ;  /* 0x0000001569697c23 */ /* 0x000fc20008010880 */
[--C-:B------:R-:W-:Y:S01]  /*7040*/  FFMA.FTZ R108, R108, UR21, -R128.reuse ;  /* 0x000000156c6c7c23 */ /* 0x100fe20008010880 */
[----:B------:R-:W-:-:S01]  /*7050*/  FFMA.FTZ R109, R109, UR21, -R128 ;  /* 0x000000156d6d7c23 */ /* 0x000fc20008010880 */
[----:B------:R-:W0:Y:S01]  /*7060*/  MUFU.TANH R75, R75 ;  /* 0x0000004b004b7308 */ /* 0x000e220000002400 */
[----:B--2---:R-:W-:Y:S01]  /*7070*/  FSEL R102, R102, -INF , P2 ;  /* 0xff80000066667808 */ /* 0x004fe20001000000 */
[--C-:B------:R-:W-:Y:S01]  /*7080*/  FFMA.FTZ R112, R112, UR21, -R128.reuse ;  /* 0x0000001570707c23 */ /* 0x100fe20008010880 */
[----:B------:R-:W-:Y:S01]  /*7090*/  ISETP.GT.AND P2, PT, R56, 0x70, PT ;  /* 0x000000703800780c */ /* 0x000fe20003f44270 */
[--C-:B------:R-:W-:Y:S01]  /*70a0*/  FFMA.FTZ R113, R113, UR21, -R128.reuse ;  /* 0x0000001571717c23 */ /* 0x100fe20008010880 */
[----:B------:R-:W-:-:S01]  /*70b0*/  FFMA.FTZ R116, R116, UR21, -R128 ;  /* 0x0000001574747c23 */ /* 0x000fc20008010880 */
[--C-:B------:R-:W-:Y:S01]  /*70c0*/  FFMA.FTZ R117, R117, UR21, -R128.reuse ;  /* 0x0000001575757c23 */ /* 0x100fe20008010880 */
[----:B------:R-:W-:-:S01]  /*70d0*/  FFMA.FTZ R88, R88, UR21, -R128 ;  /* 0x0000001558587c23 */ /* 0x000fc20008010880 */
[----:B------:R-:W2:Y:S01]  /*70e0*/  MUFU.TANH R78, R78 ;  /* 0x0000004e004e7308 */ /* 0x000ea20000002400 */
[----:B-1----:R-:W-:Y:S01]  /*70f0*/  FSEL R74, R74, -INF , P3 ;  /* 0xff8000004a4a7808 */ /* 0x002fe20001800000 */
[--C-:B------:R-:W-:Y:S01]  /*7100*/  FFMA.FTZ R89, R89, UR21, -R128.reuse ;  /* 0x0000001559597c23 */ /* 0x100fe20008010880 */
[----:B------:R-:W-:Y:S01]  /*7110*/  ISETP.GT.AND P3, PT, R56, 0x71, PT ;  /* 0x000000713800780c */ /* 0x000fe20003f64270 */
[--C-:B------:R-:W-:Y:S01]  /*7120*/  FFMA.FTZ R92, R92, UR21, -R128.reuse ;  /* 0x000000155c5c7c23 */ /* 0x100fe20008010880 */
[----:B------:R-:W-:-:S01]  /*7130*/  FFMA.FTZ R93, R93, UR21, -R128 ;  /* 0x000000155d5d7c23 */ /* 0x000fc20008010880 */
[--C-:B------:R-:W-:Y:S01]  /*7140*/  FFMA.FTZ R96, R96, UR21, -R128.reuse ;  /* 0x0000001560607c23 */ /* 0x100fe20008010880 */
[----:B------:R-:W-:-:S01]  /*7150*/  FFMA.FTZ R97, R97, UR21, -R128 ;  /* 0x0000001561617c23 */ /* 0x000fc20008010880 */
[----:B------:R-:W1:Y:S01]  /*7160*/  MUFU.TANH R68, R68 ;  /* 0x0000004400447308 */ /* 0x000e620000002400 */
[----:B0-----:R-:W-:Y:S01]  /*7170*/  FSEL R75, R75, -INF , P4 ;  /* 0xff8000004b4b7808 */ /* 0x001fe20002000000 */
[--C-:B------:R-:W-:Y:S01]  /*7180*/  FFMA.FTZ R100, R100, UR21, -R128.reuse ;  /* 0x0000001564647c23 */ /* 0x100fe20008010880 */
        /* <DEDUP_REMOVED lines=15> */
[----:B------:R-:W-:Y:S01]  /*7280*/  FFMA.FTZ R82, R82, UR21, -R128 ;  /* 0x0000001552527c23 */ /* 0x000fe20008010880 */
[----:B------:R-:W-:-:S05]  /*7290*/  ISETP.GT.AND P6, PT, R56, 0x80, PT ;  /* 0x000000803800780c */ /* 0x000fca0003fc4270 */
[----:B------:R-:W1:Y:S01]  /*72a0*/  MUFU.TANH R86, R86 ;  /* 0x0000005600567308 */ /* 0x000e620000002400 */
[----:B0-----:R-:W-:Y:S02]  /*72b0*/  FSEL R79, R79, -INF , P2 ;  /* 0xff8000004f4f7808 */ /* 0x001fe40001000000 */
        /* <DEDUP_REMOVED lines=16> */
[----:B------:R-:W-:Y:S01]  /*73c0*/  MUFU.TANH R66, R66 ;  /* 0x0000004200427308 */ /* 0x000fe20000002400 */
[----:B0-----:R-:W-:Y:S02]  /*73d0*/  FSEL R62, R62, -INF , P3 ;  /* 0xff8000003e3e7808 */ /* 0x001fe40001800000 */
[----:B------:R-:W-:Y:S01]  /*73e0*/  ISETP.GT.AND P3, PT, R56, 0x99, PT ;  /* 0x000000993800780c */ /* 0x000fe20003f64270 */
[----:B------:R-:W-:-:S01]  /*73f0*/  FFMA.FTZ R56, R122, UR21, -R128 ;  /* 0x000000157a387c23 */ /* 0x000fc20008010880 */
[----:B------:R-:W-:-:S03]  /*7400*/  FMNMX.FTZ R122, R10, R11, !PT ;  /* 0x0000000b0a7a7209 */ /* 0x000fc60007810000 */
[----:B------:R-:W0:Y:S01]  /*7410*/  MUFU.TANH R67, R67 ;  /* 0x0000004300437308 */ /* 0x000e220000002400 */
[----:B------:R-:W-:Y:S02]  /*7420*/  FMNMX.FTZ R11, R13, R122, !PT ;  /* 0x0000007a0d0b7209 */ /* 0x000fe40007810000 */
[----:B--2---:R-:W-:Y:S02]  /*7430*/  FSEL R63, R63, -INF , P4 ;  /* 0xff8000003f3f7808 */ /* 0x004fe40002000000 */
[----:B------:R-:W-:-:S03]  /*7440*/  FMNMX.FTZ R122, R14, R11, !PT ;  /* 0x0000000b0e7a7209 */ /* 0x000fc60007810000 */
[----:B------:R-:W1:Y:S01]  /*7450*/  MUFU.TANH R70, R70 ;  /* 0x0000004600467308 */ /* 0x000e620000002400 */
[----:B------:R-:W-:-:S04]  /*7460*/  FMNMX.FTZ R11, R21, R122, !PT ;  /* 0x0000007a150b7209 */ /* 0x000fc80007810000 */
[----:B------:R-:W-:-:S03]  /*7470*/  FMNMX.FTZ R122, R120, R11, !PT ;  /* 0x0000000b787a7209 */ /* 0x000fc60007810000 */
[----:B------:R-:W2:Y:S01]  /*7480*/  MUFU.TANH R71, R71 ;  /* 0x0000004700477308 */ /* 0x000ea20000002400 */
[----:B------:R-:W-:Y:S02]  /*7490*/  FMNMX.FTZ R11, R123, R122, !PT ;  /* 0x0000007a7b0b7209 */ /* 0x000fe40007810000 */
[----:B0-----:R-:W-:Y:S02]  /*74a0*/  FSEL R67, R67, -INF , P6 ;  /* 0xff80000043437808 */ /* 0x001fe40003000000 */
[----:B------:R-:W-:-:S03]  /*74b0*/  FMNMX.FTZ R11, R124, R11, !PT ;  /* 0x0000000b7c0b7209 */ /* 0x000fc60007810000 */
[----:B------:R0:W-:Y:S01]  /*74c0*/  MUFU.EX2 R59, R121 ;  /* 0x00000079003b7308 */ /* 0x0001e20000000800 */
[----:B------:R-:W-:Y:S02]  /*74d0*/  FMNMX.FTZ R122, R106, R11, !PT ;  /* 0x0000000b6a7a7209 */ /* 0x000fe40007810000 */
[----:B-1----:R-:W-:Y:S02]  /*74e0*/  FSEL R70, R70, -INF , P2 ;  /* 0xff80000046467808 */ /* 0x002fe40001000000 */
[----:B------:R-:W-:-:S03]  /*74f0*/  FMNMX.FTZ R11, R107, R122, !PT ;  /* 0x0000007a6b0b7209 */ /* 0x000fc60007810000 */
[----:B------:R-:W-:Y:S01]  /*7500*/  MUFU.EX2 R130, R130 ;  /* 0x0000008200827308 */ /* 0x000fe20000000800 */
[----:B------:R-:W-:Y:S01]  /*7510*/  FMNMX.FTZ R122, R110, R11, !PT ;  /* 0x0000000b6e7a7209 */ /* 0x000fe20007810000 */
[----:B0-----:R-:W-:Y:S01]  /*7520*/  FFMA.FTZ R121, R72, UR21, -R128 ;  /* 0x0000001548797c23 */ /* 0x001fe20008010880 */
[----:B------:R-:W-:Y:S02]  /*7530*/  FSEL R72, R66, -INF , P5 ;  /* 0xff80000042487808 */ /* 0x000fe40002800000 */
[----:B------:R-:W-:Y:S02]  /*7540*/  FMNMX.FTZ R11, R111, R122, !PT ;  /* 0x0000007a6f0b7209 */ /* 0x000fe40007810000 */
[----:B--2---:R-:W-:Y:S01]  /*7550*/  FSEL R71, R71, -INF , P3 ;  /* 0xff80000047477808 */ /* 0x004fe20001800000 */
[----:B------:R0:W-:Y:S01]  /*7560*/  MUFU.EX2 R66, R121 ;  /* 0x0000007900427308 */ /* 0x0001e20000000800 */
[----:B------:R-:W-:-:S04]  /*7570*/  FMNMX.FTZ R122, R114, R11, !PT ;  /* 0x0000000b727a7209 */ /* 0x000fc80007810000 */
[----:B------:R-:W-:-:S03]  /*7580*/  FMNMX.FTZ R11, R115, R122, !PT ;  /* 0x0000007a730b7209 */ /* 0x000fc60007810000 */
[----:B------:R-:W-:Y:S01]  /*7590*/  MUFU.EX2 R7, R7 ;  /* 0x0000000700077308 */ /* 0x000fe20000000800 */
[----:B------:R-:W-:Y:S01]  /*75a0*/  FMNMX.FTZ R122, R118, R11, !PT ;  /* 0x0000000b767a7209 */ /* 0x000fe20007810000 */
[----:B0-----:R-:W-:-:S03]  /*75b0*/  FFMA.FTZ R121, R125, UR21, -R128 ;  /* 0x000000157d797c23 */ /* 0x001fc60008010880 */
        /* <DEDUP_REMOVED lines=36> */
[----:B------:R-:W-:Y:S01]  /*7800*/  FMNMX.FTZ R11, R71, R122, !PT ;  /* 0x0000007a470b7209 */ /* 0x000fe20007810000 */
[----:B------:R-:W-:-:S01]  /*7810*/  FFMA.FTZ R122, R81, UR21, -R128 ;  /* 0x00000015517a7c23 */ /* 0x000fc20008010880 */
[--C-:B------:R-:W-:Y:S01]  /*7820*/  FFMA.FTZ R81, R84, UR21, -R128.reuse ;  /* 0x0000001554517c23 */ /* 0x100fe20008010880 */
[----:B------:R-:W-:-:S01]  /*7830*/  FFMA.FTZ R84, R85, UR21, -R128 ;  /* 0x0000001555547c23 */ /* 0x000fc20008010880 */
[--C-:B------:R-:W-:Y:S01]  /*7840*/  FFMA.FTZ R85, R126, UR21, -R128.reuse ;  /* 0x000000157e557c23 */ /* 0x100fe20008010880 */
[----:B------:R-:W0:Y:S01]  /*7850*/  SHFL.BFLY PT, R132, R11, 0x2, 0x1f ;  /* 0x0c401f000b847f89 */ /* 0x000e2200000e0000 */
[----:B------:R-:W-:-:S01]  /*7860*/  FFMA.FTZ R126, R119, UR21, -R128 ;  /* 0x00000015777e7c23 */ /* 0x000fc20008010880 */
        /* <DEDUP_REMOVED lines=9> */
[----:B0-----:R-:W-:-:S02]  /*7900*/  FMNMX.FTZ R11, R125, R132, !PT ;  /* 0x000000847d0b7209 */ /* 0x001fc40007810000 */
[----:B------:R-:W-:Y:S02]  /*7910*/  MOV R132, UR21 ;  /* 0x0000001500847c02 */ /* 0x000fe40008000f00 */
[----:B------:R-:W-:-:S03]  /*7920*/  FSETP.NEU.FTZ.AND P2, PT, R11, -INF , PT ;  /* 0xff8000000b00780b */ /* 0x000fc60003f5d000 */
[----:B------:R-:W-:Y:S01]  /*7930*/  MUFU.EX2 R100, R100 ;  /* 0x0000006400647308 */ /* 0x000fe20000000800 */
[----:B------:R-:W-:-:S05]  /*7940*/  FFMA.FTZ R119, R11, R132, -8 ;  /* 0xc10000000b777423 */ /* 0x000fca0000010084 */
[----:B------:R-:W-:Y:S02]  /*7950*/  FSEL R119, R119, RZ, P2 ;  /* 0x000000ff77777208 */ /* 0x000fe40001000000 */
[----:B------:R-:W-:Y:S03]  /*7960*/  MUFU.EX2 R101, R101 ;  /* 0x0000006500657308 */ /* 0x000fe60000000800 */
[----:B------:R-:W-:-:S01]  /*7970*/  FFMA.FTZ R2, R94, UR21, -R119 ;  /* 0x000000155e027c23 */ /* 0x000fc20008010877 */
[----:B------:R-:W-:Y:S01]  /*7980*/  FSEL R94, R11, RZ, P2 ;  /* 0x000000ff0b5e7208 */ /* 0x000fe20001000000 */
[----:B------:R-:W-:-:S01]  /*7990*/  FFMA.FTZ R125, R80, UR21, -R119 ;  /* 0x00000015507d7c23 */ /* 0x000fc20008010877 */
[--C-:B------:R-:W-:Y:S01]  /*79a0*/  FFMA.FTZ R10, R10, UR21, -R119.reuse ;  /* 0x000000150a0a7c23 */ /* 0x100fe20008010877 */
[----:B------:R-:W-:-:S01]  /*79b0*/  FFMA.FTZ R13, R13, UR21, -R119 ;  /* 0x000000150d0d7c23 */ /* 0x000fc20008010877 */
[----:B------:R-:W-:Y:S01]  /*79c0*/  FFMA.FTZ R14, R14, UR21, -R119 ;  /* 0x000000150e0e7c23 */ /* 0x000fe20008010877 */
[----:B------:R-:W-:-:S01]  /*79d0*/  FADD.FTZ R94, -R94, R3 ;  /* 0x000000035e5e7221 */ /* 0x000fc20000010100 */
[----:B------:R-:W-:Y:S01]  /*79e0*/  FMUL.FTZ R3, R129, UR21 ;  /* 0x0000001581037c20 */ /* 0x000fe20008410000 */
[----:B------:R-:W-:Y:S01]  /*79f0*/  MUFU.EX2 R125, R125 ;  /* 0x0000007d007d7308 */ /* 0x000fe20000000800 */
[----:B------:R-:W-:-:S01]  /*7a00*/  FFMA.FTZ R80, R120, UR21, -R119 ;  /* 0x0000001578507c23 */ /* 0x000fc20008010877 */
[----:B------:R-:W-:Y:S01]  /*7a10*/  FMUL.FTZ R94, R94, UR21 ;  /* 0x000000155e5e7c20 */ /* 0x000fe20008410000 */
        /* <DEDUP_REMOVED lines=30> */
[----:B------:R-:W-:-:S01]  /*7c00*/  FFMA.FTZ R58, R58, UR21, -R119 ;  /* 0x000000153a3a7c23 */ /* 0x000fc20008010877 */
[--C-:B------:R-:W-:Y:S01]  /*7c10*/  FFMA.FTZ R103, R103, UR21, -R119.reuse ;  /* 0x0000001567677c23 */ /* 0x100fe20008010877 */
[----:B------:R-:W-:-:S01]  /*7c20*/  FFMA.FTZ R62, R62, UR21, -R119 ;  /* 0x000000153e3e7c23 */ /* 0x000fc20008010877 */
[--C-:B------:R-:W-:Y:S01]  /*7c30*/  FFMA.FTZ R63, R63, UR21, -R119.reuse ;  /* 0x000000153f3f7c23 */ /* 0x100fe20008010877 */
[----:B------:R-:W-:-:S01]  /*7c40*/  FFMA.FTZ R72, R72, UR21, -R119 ;  /* 0x0000001548487c23 */ /* 0x000fc20008010877 */
[--C-:B------:R-:W-:Y:S01]  /*7c50*/  FFMA.FTZ R67, R67, UR21, -R119.reuse ;  /* 0x0000001543437c23 */ /* 0x100fe20008010877 */
[----:B------:R-:W-:-:S01]  /*7c60*/  FFMA.FTZ R70, R70, UR21, -R119 ;  /* 0x0000001546467c23 */ /* 0x000fc20008010877 */
[----:B------:R-:W4:Y:S01]  /*7c70*/  MUFU.EX2 R14, R14 ;  /* 0x0000000e000e7308 */ /* 0x000f220000000800 */
[----:B------:R-:W-:-:S07]  /*7c80*/  FFMA.FTZ R71, R71, UR21, -R119 ;  /* 0x0000001547477c23 */ /* 0x000fce0008010877 */
[----:B------:R0:W-:Y:S08]  /*7c90*/  MUFU.EX2 R79, R124 ;  /* 0x0000007c004f7308 */ /* 0x0001f00000000800 */
[----:B------:R-:W5:Y:S01]  /*7ca0*/  MUFU.EX2 R21, R21 ;  /* 0x0000001500157308 */ /* 0x000f620000000800 */
[----:B0-----:R-:W-:-:S01]  /*7cb0*/  FFMA.FTZ R124, R3, R5, R130 ;  /* 0x00000005037c7223 */ /* 0x001fc20000010082 */
[----:B-1----:R-:W-:-:S03]  /*7cc0*/  FFMA.FTZ R5, R94, R4, R125 ;  /* 0x000000045e057223 */ /* 0x002fc6000001007d */
[----:B------:R-:W-:Y:S01]  /*7cd0*/  FADD.FTZ R124, R7, R124 ;  /* 0x0000007c077c7221 */ /* 0x000fe20000010000 */
[----:B--2---:R-:W-:-:S02]  /*7ce0*/  FADD.FTZ R4, R10, R5 ;  /* 0x000000050a047221 */ /* 0x004fc40000010000 */
[----:B------:R-:W0:Y:S01]  /*7cf0*/  MUFU.EX2 R80, R80 ;  /* 0x0000005000507308 */ /* 0x000e220000000800 */
[----:B------:R-:W-:-:S01]  /*7d00*/  FADD.FTZ R5, R9, R124 ;  /* 0x0000007c09057221 */ /* 0x000fc20000010000 */
[----:B---3--:R-:W-:-:S03]  /*7d10*/  FADD.FTZ R119, R13, R4 ;  /* 0x000000040d777221 */ /* 0x008fc60000010000 */
[----:B------:R-:W-:Y:S01]  /*7d20*/  FADD.FTZ R4, R12, R5 ;  /* 0x000000050c047221 */ /* 0x000fe20000010000 */
[----:B----4-:R-:W-:-:S02]  /*7d30*/  FADD.FTZ R124, R14, R119 ;  /* 0x000000770e7c7221 */ /* 0x010fc40000010000 */
[----:B------:R-:W1:Y:S01]  /*7d40*/  MUFU.EX2 R120, R120 ;  /* 0x0000007800787308 */ /* 0x000e620000000800 */
[----:B------:R-:W-:-:S01]  /*7d50*/  FADD.FTZ R5, R15, R4 ;  /* 0x000000040f057221 */ /* 0x000fc20000010000 */
[----:B-----5:R-:W-:-:S03]  /*7d60*/  FADD.FTZ R119, R21, R124 ;  /* 0x0000007c15777221 */ /* 0x020fc60000010000 */
[----:B------:R-:W-:-:S03]  /*7d70*/  FADD.FTZ R4, R20, R5 ;  /* 0x0000000514047221 */ /* 0x000fc60000010000 */
        /* <DEDUP_REMOVED lines=24> */
[----:B------:R-:W-:-:S06]  /*7f00*/  FADD.FTZ R4, R88, R5 ;  /* 0x0000000558047221 */ /* 0x000fcc0000010000 */
        /* <DEDUP_REMOVED lines=15> */
[----:B------:R1:W-:Y:S01]  /*8000*/  MUFU.EX2 R119, R68 ;  /* 0x0000004400777308 */ /* 0x0003e20000000800 */
[----:B--2---:R-:W-:-:S04]  /*8010*/  FADD.FTZ R4, R2, R5 ;  /* 0x0000000502047221 */ /* 0x004fc80000010000 */
[----:B------:R-:W-:-:S03]  /*8020*/  FADD.FTZ R5, R79, R4 ;  /* 0x000000044f057221 */ /* 0x000fc60000010000 */
[----:B------:R-:W2:Y:S01]  /*8030*/  MUFU.EX2 R99, R99 ;  /* 0x0000006300637308 */ /* 0x000ea20000000800 */
[----:B-1----:R-:W-:-:S01]  /*8040*/  FADD.FTZ R68, R92, R129 ;  /* 0x000000815c447221 */ /* 0x002fc20000010000 */
[----:B0-----:R-:W-:-:S06]  /*8050*/  FADD.FTZ R4, R98, R5 ;  /* 0x0000000562047221 */ /* 0x001fcc0000010000 */
[----:B------:R0:W-:Y:S08]  /*8060*/  MUFU.EX2 R124, R83 ;  /* 0x00000053007c7308 */ /* 0x0001f00000000800 */
[----:B------:R-:W1:Y:S01]  /*8070*/  MUFU.EX2 R102, R102 ;  /* 0x0000006600667308 */ /* 0x000e620000000800 */
[----:B0-----:R-:W-:-:S01]  /*8080*/  FADD.FTZ R83, R93, R68 ;  /* 0x000000445d537221 */ /* 0x001fc20000010000 */
[----:B--2---:R-:W-:-:S03]  /*8090*/  FADD.FTZ R5, R99, R4 ;  /* 0x0000000463057221 */ /* 0x004fc60000010000 */
[----:B------:R-:W-:-:S03]  /*80a0*/  FADD.FTZ R68, R96, R83 ;  /* 0x0000005360447221 */ /* 0x000fc60000010000 */
[----:B------:R-:W0:Y:S01]  /*80b0*/  MUFU.EX2 R74, R74 ;  /* 0x0000004a004a7308 */ /* 0x000e220000000800 */
[----:B------:R-:W-:-:S04]  /*80c0*/  FADD.FTZ R83, R97, R68 ;  /* 0x0000004461537221 */ /* 0x000fc80000010000 */
[----:B------:R-:W-:-:S03]  /*80d0*/  FADD.FTZ R68, R100, R83 ;  /* 0x0000005364447221 */ /* 0x000fc60000010000 */
[----:B------:R-:W2:Y:S01]  /*80e0*/  MUFU.EX2 R73, R73 ;  /* 0x0000004900497308 */ /* 0x000ea20000000800 */
[----:B------:R-:W-:-:S01]  /*80f0*/  FADD.FTZ R83, R101, R68 ;  /* 0x0000004465537221 */ /* 0x000fc20000010000 */
[----:B-1----:R-:W-:-:S03]  /*8100*/  FADD.FTZ R5, R102, R5 ;  /* 0x0000000566057221 */ /* 0x002fc60000010000 */
        /* <DEDUP_REMOVED lines=57> */
[----:B0-----:R-:W-:-:S03]  /*84a0*/  FADD.FTZ R5, R82, R83 ;  /* 0x0000005352057221 */ /* 0x001fc60000010000 */
[----:B--2---:R-:W-:Y:S01]  /*84b0*/  FADD.FTZ R4, R71, R4 ;  /* 0x0000000447047221 */ /* 0x004fe20000010000 */
[----:B------:R-:W-:Y:S06]  /*84c0*/  @!P1 BRA `(.L_x_2076) ;  /* 0x0000000000049947 */ /* 0x000fec0003800000 */
[----:B------:R-:W-:Y:S01]  /*84d0*/  BPT.TRAP 0x1 ;  /* 0x000000040000795c */ /* 0x000fe20000300000 */
.L_x_2076:
        /* <DEDUP_REMOVED lines=84> */
[----:B------:R-:W-:Y:S01]  /*8a20*/  UMOV UR46, UR24 ;  /* 0x00000018002e7c82 */ /* 0x000fe20008000000 */
[----:B------:R-:W-:Y:S01]  /*8a30*/  IMAD.MOV.U32 R2, RZ, RZ, R6 ;  /* 0x000000ffff027224 */ /* 0x000fe200078e0006 */
[----:B------:R-:W-:-:S06]  /*8a40*/  UMOV UR47, UR23 ;  /* 0x00000017002f7c82 */ /* 0x000fcc0008000000 */
.L_x_2066:
        /* <DEDUP_REMOVED lines=8> */
.L_x_2089:
[----:B------:R-:W-:-:S04]  /*8ad0*/  UIADD3 UR46, UR22, 0x1, URZ ;  /* 0x00000001162e7890 */ /* 0x000fc8000fffe03f */
[----:B------:R-:W-:-:S04]  /*8ae0*/  UISETP.NE.AND UP0, UPT, UR46, 0x2, UPT ;  /* 0x000000022e00788c */ /* 0x000fc8000bf05270 */
[----:B------:R-:W-:Y:S02]  /*8af0*/  USEL UR47, URZ, 0x1, UP0 ;  /* 0x000000013f2f7887 */ /* 0x000fe40008000000 */
[----:B------:R-:W-:Y:S02]  /*8b00*/  USEL UR46, UR46, URZ, UP0 ;  /* 0x0000003f2e2e7287 */ /* 0x000fe40008000000 */
[----:B------:R-:W-:Y:S01]  /*8b10*/  ULOP3.LUT UR47, UR23, UR47, URZ, 0x3c, !UPT ;  /* 0x0000002f172f7292 */ /* 0x000fe2000f8e3c3f */
[----:B------:R-:W-:Y:S11]  /*8b20*/  @!P1 BRA `(.L_x_2079) ;  /* 0x0000000000049947 */ /* 0x000ff60003800000 */
[----:B------:R-:W-:Y:S01]  /*8b30*/  BPT.TRAP 0x1 ;  /* 0x000000040000795c */ /* 0x000fe20000300000 */
.L_x_2079:
[----:B------:R-:W-:Y:S01]  /*8b40*/  ULEA UR6, UR46, UR45, 0x3 ;  /* 0x0000002d2e067291 */ /* 0x000fe2000f8e183f */
[----:B------:R-:W-:-:S05]  /*8b50*/  IMAD.U32 R2, RZ, RZ, UR47 ;  /* 0x0000002fff027e24 */ /* 0x000fca000f8e00ff */
[----:B------:R-:W-:-:S04]  /*8b60*/  SHF.L.U32 R2, R2, 0x1f, RZ ;  /* 0x0000001f02027819 */ /* 0x000fc800000006ff */
[----:B------:R0:W1:Y:S01]  /*8b70*/  SYNCS.PHASECHK.TRANS64.TRYWAIT P0, [UR6+0x13230], R2 ;  /* 0x01323002ff0075a7 */ /* 0x0000620008000146 */
[----:B------:R-:W-:Y:S05]  /*8b80*/  @!P1 BRA `(.L_x_2080) ;  /* 0x0000000000049947 */ /* 0x000fea0003800000 */
[----:B------:R-:W-:Y:S01]  /*8b90*/  BPT.TRAP 0x1 ;  /* 0x000000040000795c */ /* 0x000fe20000300000 */
.L_x_2080:
[----:B-1----:R-:W-:Y:S05]  /*8ba0*/  @P0 BRA `(.L_x_2081) ;  /* 0x0000000000080947 */ /* 0x002fea0003800000 */
[----:B------:R-:W1:Y:S02]  /*8bb0*/  SYNCS.PHASECHK.TRANS64.TRYWAIT P0, [UR6+0x13230], R2 ;  /* 0x01323002ff0075a7 */ /* 0x000e640008000146 */
[----:B-1----:R-:W-:Y:S05]  /*8bc0*/  @!P0 BRA `(.L_x_2082) ;  /* 0x000000d0009c8947 */ /* 0x002fea0003800000 */
.L_x_2081:
        /* <DEDUP_REMOVED lines=64> */
.L_x_2083:
[----:B------:R-:W-:Y:S01]  /*8fd0*/  ULEA UR11, UR22, UR45, 0x3 ;  /* 0x0000002d160b7291 */ /* 0x000fe2000f8e183f */
[----:B01----:R-:W-:-:S05]  /*8fe0*/  IMAD.U32 R2, RZ, RZ, UR23 ;  /* 0x00000017ff027e24 */ /* 0x003fca000f8e00ff */
[----:B------:R-:W-:-:S04]  /*8ff0*/  SHF.L.U32 R2, R2, 0x1f, RZ ;  /* 0x0000001f02027819 */ /* 0x000fc800000006ff */
[----:B------:R0:W1:Y:S01]  /*9000*/  SYNCS.PHASECHK.TRANS64.TRYWAIT P0, [UR11+0x13250], R2 ;  /* 0x01325002ff0075a7 */ /* 0x000062000800014b */
[----:B------:R-:W-:Y:S05]  /*9010*/  @!P1 BRA `(.L_x_2084) ;  /* 0x0000000000049947 */ /* 0x000fea0003800000 */
[----:B------:R-:W-:Y:S01]  /*9020*/  BPT.TRAP 0x1 ;  /* 0x000000040000795c */ /* 0x000fe20000300000 */
.L_x_2084:
[----:B-1----:R-:W-:Y:S05]  /*9030*/  @P0 BRA `(.L_x_2085) ;  /* 0x0000000000080947 */ /* 0x002fea0003800000 */
[----:B------:R-:W1:Y:S02]  /*9040*/  SYNCS.PHASECHK.TRANS64.TRYWAIT P0, [UR11+0x13250], R2 ;  /* 0x01325002ff0075a7 */ /* 0x000e64000800014b */
[----:B-1----:R-:W-:Y:S05]  /*9050*/  @!P0 BRA `(.L_x_2086) ;  /* 0x000000cc00908947 */ /* 0x002fea0003800000 */
.L_x_2085:
        /* <DEDUP_REMOVED lines=32> */
.L_x_2087:
        /* <DEDUP_REMOVED lines=101> */
[----:B------:R-:W-:Y:S01]  /*98b0*/  ULEA UR6, UR46, UR45, 0x3 ;  /* 0x0000002d2e067291 */ /* 0x000fe2000f8e183f */
[----:B------:R-:W1:Y:S01]  /*98c0*/  MUFU.TANH R123, R123 ;  /* 0x0000007b007b7308 */ /* 0x000e620000002400 */
[----:B0-----:R-:W-:-:S02]  /*98d0*/  FMNMX.FTZ R2, R120, R3, !PT ;  /* 0x0000000378027209 */ /* 0x001fc40007810000 */
[----:B------:R-:W-:-:S04]  /*98e0*/  UIADD3 UR6, UR6, 0x13240, URZ ;  /* 0x0001324006067890 */ /* 0x000fc8000fffe03f */
[----:B------:R-:W-:Y:S01]  /*98f0*/  UPRMT UR6, UR44, 0x654, UR6 ;  /* 0x000006542c067896 */ /* 0x000fe20008000006 */
[----:B------:R-:W0:Y:S01]  /*9900*/  MUFU.TANH R125, R125 ;  /* 0x0000007d007d7308 */ /* 0x000e220000002400 */
[----:B--2---:R-:W-:Y:S01]  /*9910*/  FMNMX.FTZ R56, R122, R129, !PT ;  /* 0x000000817a387209 */ /* 0x004fe20007810000 */
[----:B------:R-:W-:-:S06]  /*9920*/  FMUL.FTZ R129, R0, R58 ;  /* 0x0000003a00817220 */ /* 0x000fcc0000410000 */
[----:B------:R-:W2:Y:S01]  /*9930*/  MUFU.TANH R124, R124 ;  /* 0x0000007c007c7308 */ /* 0x000ea20000002400 */
[----:B-1----:R-:W-:Y:S01]  /*9940*/  FMNMX.FTZ R3, R123, R2, !PT ;  /* 0x000000027b037209 */ /* 0x002fe20007810000 */
[----:B------:R-:W-:Y:S06]  /*9950*/  SYNCS.ARRIVE.TRANS64.RED.A1T0 RZ, [UR6], RZ ;  /* 0x000000ffffff79a7 */ /* 0x000fec0008100406 */
        /* <DEDUP_REMOVED lines=130> */
[----:B-1----:R-:W-:-:S05]  /*a180*/  FMNMX.FTZ R57, R69, R2, !PT ;  /* 0x0000000245397209 */ /* 0x002fca0007810000 */
[----:B------:R-:W1:Y:S01]  /*a190*/  SHFL.BFLY PT, R2, R57, 0x2, 0x1f ;  /* 0x0c401f0039027f89 */ /* 0x000e6200000e0000 */
[----:B0-----:R-:W-:-:S05]  /*a1a0*/  FMNMX.FTZ R56, R137, R56, !PT ;  /* 0x0000003889387209 */ /* 0x001fca0007810000 */
[----:B------:R-:W0:Y:S01]  /*a1b0*/  SHFL.BFLY PT, R3, R56, 0x2, 0x1f ;  /* 0x0c401f0038037f89 */ /* 0x000e2200000e0000 */
[----:B-1----:R-:W-:Y:S01]  /*a1c0*/  FMNMX.FTZ R58, R57, R2, !PT ;  /* 0x00000002393a7209 */ /* 0x002fe20007810000 */
[----:B------:R-:W-:Y:S01]  /*a1d0*/  IMAD.U32 R57, RZ, RZ, UR21 ;  /* 0x00000015ff397e24 */ /* 0x000fe2000f8e00ff */
[----:B0-----:R-:W-:-:S03]  /*a1e0*/  FMNMX.FTZ R60, R56, R3, !PT ;  /* 0x00000003383c7209 */ /* 0x001fc60007810000 */
        /* <DEDUP_REMOVED lines=8> */
[----:B------:R-:W-:Y:S02]  /*a270*/  IMAD.U32 R68, RZ, RZ, UR21 ;  /* 0x00000015ff447e24 */ /* 0x000fe4000f8e00ff */
[----:B------:R-:W-:-:S01]  /*a280*/  FADD.FTZ R6, -R3, R6 ;  /* 0x0000000603067221 */ /* 0x000fc20000010100 */
[--C-:B------:R-:W-:Y:S01]  /*a290*/  FFMA.FTZ R57, R113, UR21, -R138.reuse ;  /* 0x0000001571397c23 */ /* 0x100fe2000801088a */
[----:B------:R-:W-:Y:S01]  /*a2a0*/  FMUL.FTZ R59, R7, UR21 ;  /* 0x00000015073b7c20 */ /* 0x000fe20008410000 */
[----:B------:R-:W-:Y:S01]  /*a2b0*/  FFMA.FTZ R113, R3, R68, -8 ;  /* 0xc100000003717423 */ /* 0x000fe20000010044 */
[----:B------:R-:W-:Y:S01]  /*a2c0*/  FMUL.FTZ R7, R6, UR21 ;  /* 0x0000001506077c20 */ /* 0x000fe20008410000 */
[--C-:B------:R-:W-:Y:S01]  /*a2d0*/  FFMA.FTZ R6, R9, UR21, -R138.reuse ;  /* 0x0000001509067c23 */ /* 0x100fe2000801088a */
        /* <DEDUP_REMOVED lines=28> */
[----:B------:R-:W1:Y:S01]  /*a4a0*/  MUFU.EX2 R11, R11 ;  /* 0x0000000b000b7308 */ /* 0x000e620000000800 */
[----:B0-----:R-:W-:-:S01]  /*a4b0*/  FFMA.FTZ R78, R59, R5, R6 ;  /* 0x000000053b4e7223 */ /* 0x001fc20000010006 */
[----:B------:R-:W-:Y:S01]  /*a4c0*/  FFMA.FTZ R121, R125, UR21, -R113 ;  /* 0x000000157d797c23 */ /* 0x000fe20008010871 */
[----:B------:R-:W-:-:S01]  /*a4d0*/  FFMA.FTZ R93, R101, UR21, -R138 ;  /* 0x00000015655d7c23 */ /* 0x000fc2000801088a */
[--C-:B------:R-:W-:Y:S01]  /*a4e0*/  FFMA.FTZ R58, R88, UR21, -R138.reuse ;  /* 0x00000015583a7c23 */ /* 0x100fe2000801088a */
        /* <DEDUP_REMOVED lines=17> */
[--C-:B------:R-:W-:Y:S01]  /*a600*/  FFMA.FTZ R68, R107, UR21, -R113.reuse ;  /* 0x000000156b447c23 */ /* 0x100fe20008010871 */
[----:B------:R-:W-:-:S01]  /*a610*/  FFMA.FTZ R91, R75, UR21, -R113 ;  /* 0x000000154b5b7c23 */ /* 0x000fc20008010871 */
[----:B------:R-:W1:Y:S01]  /*a620*/  MUFU.EX2 R139, R139 ;  /* 0x0000008b008b7308 */ /* 0x000e620000000800 */
        /* <DEDUP_REMOVED lines=8> */
[----:B--2---:R-:W-:-:S01]  /*a6b0*/  FADD.FTZ R5, R12, R5 ;  /* 0x000000050c057221 */ /* 0x004fc20000010000 */
[--C-:B------:R-:W-:Y:S01]  /*a6c0*/  FFMA.FTZ R111, R119, UR21, -R113.reuse ;  /* 0x00000015776f7c23 */ /* 0x100fe20008010871 */
[----:B------:R-:W-:-:S01]  /*a6d0*/  FFMA.FTZ R94, R94, UR21, -R113 ;  /* 0x000000155e5e7c23 */ /* 0x000fc20008010871 */
[--C-:B------:R-:W-:Y:S01]  /*a6e0*/  FFMA.FTZ R95, R95, UR21, -R113.reuse ;  /* 0x000000155f5f7c23 */ /* 0x100fe20008010871 */
[----:B------:R-:W-:-:S01]  /*a6f0*/  FFMA.FTZ R102, R102, UR21, -R113 ;  /* 0x0000001566667c23 */ /* 0x000fc20008010871 */
[--C-:B------:R-:W-:Y:S01]  /*a700*/  FFMA.FTZ R103, R103, UR21, -R113.reuse ;  /* 0x0000001567677c23 */ /* 0x100fe20008010871 */
[----:B------:R-:W-:-:S01]  /*a710*/  FFMA.FTZ R90, R74, UR21, -R113 ;  /* 0x000000154a5a7c23 */ /* 0x000fc20008010871 */
[----:B------:R-:W2:Y:S01]  /*a720*/  MUFU.EX2 R140, R140 ;  /* 0x0000008c008c7308 */ /* 0x000ea20000000800 */
[----:B-1----:R-:W-:-:S01]  /*a730*/  FADD.FTZ R79, R139, R78 ;  /* 0x0000004e8b4f7221 */ /* 0x002fc20000010000 */
        /* <DEDUP_REMOVED lines=14> */
[----:B------:R-:W-:Y:S01]  /*a820*/  MUFU.EX2 R10, R10 ;  /* 0x0000000a000a7308 */ /* 0x000fe20000000800 */
[----:B--2---:R-:W-:-:S01]  /*a830*/  FADD.FTZ R79, R140, R79 ;  /* 0x0000004f8c4f7221 */ /* 0x004fc20000010000 */
        /* <DEDUP_REMOVED lines=8> */
[--C-:B------:R-:W-:Y:S01]  /*a8c0*/  FFMA.FTZ R73, R128, UR21, -R138.reuse ;  /* 0x0000001580497c23 */ /* 0x100fe2000801088a */
[----:B------:R-:W-:-:S05]  /*a8d0*/  FFMA.FTZ R85, R131, UR21, -R138 ;  /* 0x0000001583557c23 */ /* 0x000fca000801088a */
[----:B------:R-:W-:Y:S08]  /*a8e0*/  MUFU.EX2 R13, R13 ;  /* 0x0000000d000d7308 */ /* 0x000ff00000000800 */
        /* <DEDUP_REMOVED lines=9> */
[----:B------:R2:W-:Y:S01]  /*a980*/  MUFU.EX2 R75, R114 ;  /* 0x00000072004b7308 */ /* 0x0005e20000000800 */
[----:B-1----:R-:W-:-:S07]  /*a990*/  FADD.FTZ R4, R122, R5 ;  /* 0x000000057a047221 */ /* 0x002fce0000010000 */
[----:B------:R-:W1:Y:S01]  /*a9a0*/  MUFU.EX2 R65, R65 ;  /* 0x0000004100417308 */ /* 0x000e620000000800 */
[----:B--2---:R-:W-:-:S04]  /*a9b0*/  FADD.FTZ R114, R10, R79 ;  /* 0x0000004f0a727221 */ /* 0x004fc80000010000 */
[----:B------:R-:W-:-:S03]  /*a9c0*/  FADD.FTZ R79, R13, R114 ;  /* 0x000000720d4f7221 */ /* 0x000fc60000010000 */
[----:B------:R-:W2:Y:S01]  /*a9d0*/  MUFU.EX2 R21, R21 ;  /* 0x0000001500157308 */ /* 0x000ea20000000800 */
[----:B------:R-:W-:-:S04]  /*a9e0*/  FADD.FTZ R114, R120, R79 ;  /* 0x0000004f78727221 */ /* 0x000fc80000010000 */
[----:B------:R-:W-:-:S03]  /*a9f0*/  FADD.FTZ R113, R123, R114 ;  /* 0x000000727b717221 */ /* 0x000fc60000010000 */
[----:B------:R-:W3:Y:S01]  /*aa00*/  MUFU.EX2 R68, R68 ;  /* 0x0000004400447308 */ /* 0x000ee20000000800 */
[----:B0-----:R-:W-:-:S01]  /*aa10*/  FADD.FTZ R114, R14, R113 ;  /* 0x000000710e727221 */ /* 0x001fc20000010000 */
[----:B-1----:R-:W-:-:S06]  /*aa20*/  FADD.FTZ R5, R65, R4 ;  /* 0x0000000441057221 */ /* 0x002fcc0000010000 */
[----:B------:R-:W0:Y:S01]  /*aa30*/  MUFU.EX2 R104, R104 ;  /* 0x0000006800687308 */ /* 0x000e220000000800 */
[----:B--2---:R-:W-:-:S07]  /*aa40*/  FADD.FTZ R113, R21, R114 ;  /* 0x0000007215717221 */ /* 0x004fce0000010000 */
[----:B------:R-:W1:Y:S01]  /*aa50*/  MUFU.EX2 R106, R106 ;  /* 0x0000006a006a7308 */ /* 0x000e620000000800 */
[----:B---3--:R-:W-:-:S07]  /*aa60*/  FADD.FTZ R5, R68, R5 ;  /* 0x0000000544057221 */ /* 0x008fce0000010000 */
[----:B------:R-:W2:Y:S01]  /*aa70*/  MUFU.EX2 R105, R105 ;  /* 0x0000006900697308 */ /* 0x000ea20000000800 */
[----:B0-----:R-:W-:-:S07]  /*aa80*/  FADD.FTZ R4, R104, R113 ;  /* 0x0000007168047221 */ /* 0x001fce0000010000 */
[----:B------:R-:W0:Y:S08]  /*aa90*/  MUFU.EX2 R107, R107 ;  /* 0x0000006b006b7308 */ /* 0x000e300000000800 */
[----:B------:R-:W3:Y:S08]  /*aaa0*/  MUFU.EX2 R56, R56 ;  /* 0x0000003800387308 */ /* 0x000ef00000000800 */
[----:B------:R-:W4:Y:S08]  /*aab0*/  MUFU.EX2 R69, R69 ;  /* 0x0000004500457308 */ /* 0x000f300000000800 */
[----:B------:R-:W-:Y:S08]  /*aac0*/  MUFU.EX2 R57, R57 ;  /* 0x0000003900397308 */ /* 0x000ff00000000800 */
[----:B------:R-:W5:Y:S08]  /*aad0*/  MUFU.EX2 R76, R76 ;  /* 0x0000004c004c7308 */ /* 0x000f700000000800 */
[----:B------:R-:W-:Y:S08]  /*aae0*/  MUFU.EX2 R108, R108 ;  /* 0x0000006c006c7308 */ /* 0x000ff00000000800 */
[----:B------:R-:W5:Y:S08]  /*aaf0*/  MUFU.EX2 R110, R110 ;  /* 0x0000006e006e7308 */ /* 0x000f700000000800 */
[----:B------:R1:W-:Y:S08]  /*ab00*/  MUFU.EX2 R78, R90 ;  /* 0x0000005a004e7308 */ /* 0x0003f00000000800 */
[----:B------:R-:W-:Y:S01]  /*ab10*/  MUFU.EX2 R109, R109 ;  /* 0x0000006d006d7308 */ /* 0x000fe20000000800 */
[----:B-1----:R-:W-:-:S01]  /*ab20*/  FADD.FTZ R90, R106, R5 ;  /* 0x000000056a5a7221 */ /* 0x002fc20000010000 */
[----:B--2---:R-:W-:-:S03]  /*ab30*/  FADD.FTZ R5, R105, R4 ;  /* 0x0000000469057221 */ /* 0x004fc60000010000 */
[----:B0-----:R-:W-:Y:S01]  /*ab40*/  FADD.FTZ R90, R107, R90 ;  /* 0x0000005a6b5a7221 */ /* 0x001fe20000010000 */
[----:B---3--:R-:W-:-:S02]  /*ab50*/  FADD.FTZ R4, R56, R5 ;  /* 0x0000000538047221 */ /* 0x008fc40000010000 */
[----:B------:R-:W0:Y:S01]  /*ab60*/  MUFU.EX2 R111, R111 ;  /* 0x0000006f006f7308 */ /* 0x000e220000000800 */
[----:B----4-:R-:W-:-:S04]  /*ab70*/  FADD.FTZ R5, R69, R90 ;  /* 0x0000005a45057221 */ /* 0x010fc80000010000 */
[----:B-----5:R-:W-:-:S03]  /*ab80*/  FADD.FTZ R5, R76, R5 ;  /* 0x000000054c057221 */ /* 0x020fc60000010000 */
[----:B------:R-:W-:Y:S01]  /*ab90*/  MUFU.EX2 R58, R58 ;  /* 0x0000003a003a7308 */ /* 0x000fe20000000800 */
[----:B------:R-:W-:-:S07]  /*aba0*/  FADD.FTZ R90, R110, R5 ;  /* 0x000000056e5a7221 */ /* 0x000fce0000010000 */
[----:B------:R-:W1:Y:S01]  /*abb0*/  MUFU.EX2 R77, R77 ;  /* 0x0000004d004d7308 */ /* 0x000e620000000800 */
[----:B0-----:R-:W-:-:S07]  /*abc0*/  FADD.FTZ R90, R111, R90 ;  /* 0x0000005a6f5a7221 */ /* 0x001fce0000010000 */
[----:B------:R-:W0:Y:S08]  /*abd0*/  MUFU.EX2 R60, R60 ;  /* 0x0000003c003c7308 */ /* 0x000e300000000800 */
[----:B------:R2:W-:Y:S08]  /*abe0*/  MUFU.EX2 R79, R91 ;  /* 0x0000005b004f7308 */ /* 0x0005f00000000800 */
[----:B------:R-:W3:Y:S01]  /*abf0*/  MUFU.EX2 R80, R80 ;  /* 0x0000005000507308 */ /* 0x000ee20000000800 */
[----:B--2---:R-:W-:-:S04]  /*ac00*/  FADD.FTZ R91, R57, R4 ;  /* 0x00000004395b7221 */ /* 0x004fc80000010000 */
[----:B------:R-:W-:Y:S01]  /*ac10*/  FADD.FTZ R4, R108, R91 ;  /* 0x0000005b6c047221 */ /* 0x000fe20000010000 */
[----:B-1----:R-:W-:-:S02]  /*ac20*/  FADD.FTZ R91, R77, R90 ;  /* 0x0000005a4d5b7221 */ /* 0x002fc40000010000 */
[----:B------:R-:W1:Y:S01]  /*ac30*/  MUFU.EX2 R88, R88 ;  /* 0x0000005800587308 */ /* 0x000e620000000800 */
[----:B------:R-:W-:-:S04]  /*ac40*/  FADD.FTZ R5, R109, R4 ;  /* 0x000000046d057221 */ /* 0x000fc80000010000 */
[----:B------:R-:W-:-:S03]  /*ac50*/  FADD.FTZ R5, R58, R5 ;  /* 0x000000053a057221 */ /* 0x000fc60000010000 */
[----:B------:R-:W2:Y:S01]  /*ac60*/  MUFU.EX2 R94, R94 ;  /* 0x0000005e005e7308 */ /* 0x000ea20000000800 */
[----:B0-----:R-:W-:-:S01]  /*ac70*/  FADD.FTZ R5, R60, R5 ;  /* 0x000000053c057221 */ /* 0x001fc20000010000 */
[----:B---3--:R-:W-:-:S06]  /*ac80*/  FADD.FTZ R91, R80, R91 ;  /* 0x0000005b505b7221 */ /* 0x008fcc0000010000 */
        /* <DEDUP_REMOVED lines=22> */
[----:B--2---:R-:W-:-:S04]  /*adf0*/  FADD.FTZ R91, R103, R90 ;  /* 0x0000005a675b7221 */ /* 0x004fc80000010000 */
[----:B------:R-:W-:-:S03]  /*ae00*/  FADD.FTZ R90, R78, R91 ;  /* 0x0000005b4e5a7221 */ /* 0x000fc60000010000 */
        /* <DEDUP_REMOVED lines=61> */
.L_x_2088:
        /* <DEDUP_REMOVED lines=11> */
[----:B------:R-:W-:Y:S01]  /*b290*/  F2FP.SATFINITE.E4M3.F32.PACK_AB_MERGE_C R85, R73, R72, R85 ;  /* 0x000000484955723e */ /* 0x000fe20004807055 */
[-C--:B------:R-:W-:Y:S01]  /*b2a0*/  FMUL.FTZ R26, R26, R7.reuse ;  /* 0x000000071a1a7220 */ /* 0x080fe20000410000 */
[----:B------:R-:W-:Y:S01]  /*b2b0*/  F2FP.SATFINITE.E4M3.F32.PACK_AB_MERGE_C R116, R117, R116, RZ ;  /* 0x000000747574723e */ /* 0x000fe200048070ff */
[----:B------:R-:W-:Y:S01]  /*b2c0*/  FMUL.FTZ R27, R27, R7 ;  /* 0x000000071b1b7220 */ /* 0x000fe20000410000 */
        /* <DEDUP_REMOVED lines=30> */
[----:B------:R-:W-:Y:S01]  /*b4b0*/  F2FP.SATFINITE.E4M3.F32.PACK_AB_MERGE_C R152, R9, R6, R139 ;  /* 0x000000060998723e */ /* 0x000fe2000480708b */
        /* <DEDUP_REMOVED lines=36> */
[----:B------:R-:W-:Y:S01]  /*b700*/  MOV R6, R3 ;  /* 0x0000000300067202 */ /* 0x000fe20000000f00 */
[----:B------:R-:W-:Y:S06]  /*b710*/  @P0 BRA `(.L_x_2089) ;  /* 0xffffffd000ec0947 */ /* 0x000fec000383ffff */
.L_x_2078:
[----:B------:R-:W-:Y:S06]  /*b720*/  BAR.ARV 0x8, 0x200 ;  /* 0x0208000000007b1d */ /* 0x000fec0000002000 */
[----:B------:R-:W-:Y:S05]  /*b730*/  @!P1 BRA `(.L_x_2090) ;  /* 0x0000000000049947 */ /* 0x000fea0003800000 */
[----:B------:R-:W-:Y:S01]  /*b740*/  BPT.TRAP 0x1 ;  /* 0x000000040000795c */ /* 0x000fe20000300000 */
.L_x_2090:
[----:B------:R-:W-:Y:S01]  /*b750*/  ULEA UR5, UR46, UR45, 0x3 ;  /* 0x0000002d2e057291 */ /* 0x000fe2000f8e183f */
[----:B------:R-:W-:-:S05]  /*b760*/  IMAD.U32 R0, RZ, RZ, UR47 ;  /* 0x0000002fff007e24 */ /* 0x000fca000f8e00ff */
[----:B------:R-:W-:-:S04]  /*b770*/  SHF.L.U32 R0, R0, 0x1f, RZ ;  /* 0x0000001f00007819 */ /* 0x000fc800000006ff */
[----:B------:R0:W1:Y:S01]  /*b780*/  SYNCS.PHASECHK.TRANS64.TRYWAIT P0, [UR5+0x13250], R0 ;  /* 0x01325000ff0075a7 */ /* 0x0000620008000145 */
[----:B------:R-:W-:Y:S05]  /*b790*/  @!P1 BRA `(.L_x_2091) ;  /* 0x0000000000049947 */ /* 0x000fea0003800000 */
[----:B------:R-:W-:Y:S01]  /*b7a0*/  BPT.TRAP 0x1 ;  /* 0x000000040000795c */ /* 0x000fe20000300000 */
.L_x_2091:
[----:B-1----:R-:W-:Y:S05]  /*b7b0*/  @P0 BRA `(.L_x_2092) ;  /* 0x0000000000080947 */ /* 0x002fea0003800000 */
[----:B------:R-:W1:Y:S02]  /*b7c0*/  SYNCS.PHASECHK.TRANS64.TRYWAIT P0, [UR5+0x13250], R0 ;  /* 0x01325000ff0075a7 */ /* 0x000e640008000145 */
[----:B-1----:R-:W-:Y:S05]  /*b7d0*/  @!P0 BRA `(.L_x_2093) ;  /* 0x000000a400c88947 */ /* 0x002fea0003800000 */
.L_x_2092:
        /* <DEDUP_REMOVED lines=14> */
[C---:B01----:R-:W-:Y:S02]  /*b8c0*/  @P0 IMAD R0, R8.reuse, UR38, RZ ;  /* 0x0000002608000c24 */ /* 0x043fe4000f8e02ff */
[----:B------:R-:W-:-:S04]  /*b8d0*/  @P0 IMAD.WIDE.U32 R6, R8, UR37, RZ ;  /* 0x0000002508060c25 */ /* 0x000fc8000f8e00ff */
[----:B------:R-:W-:Y:S02]  /*b8e0*/  @P0 IMAD R9, R9, UR37, R0 ;  /* 0x0000002509090c24 */ /* 0x000fe4000f8e0200 */
[----:B------:R-:W-:Y:S02]  /*b8f0*/  IMAD.MOV.U32 R0, RZ, RZ, 0x3f800000 ;  /* 0x3f800000ff007424 */ /* 0x000fe400078e00ff */
[----:B------:R-:W-:Y:S02]  /*b900*/  @P0 IMAD.IADD R7, R7, 0x1, R9 ;  /* 0x0000000107070824 */ /* 0x000fe400078e0209 */
        /* <DEDUP_REMOVED lines=51> */
[----:B------:R-:W-:Y:S01]  /*bc40*/  IMAD.MOV.U32 R56, RZ, RZ, -0x800000 ;  /* 0xff800000ff387424 */ /* 0x000fe200078e00ff */
[----:B------:R-:W-:Y:S01]  /*bc50*/  MOV R57, 0xff800000 ;  /* 0xff80000000397802 */ /* 0x000fe20000000f00 */
[----:B--2---:R-:W-:Y:S01]  /*bc60*/  FMUL.FTZ R5, R5, R0 ;  /* 0x0000000005057220 */ /* 0x004fe20000410000 */
[----:B------:R-:W-:Y:S01]  /*bc70*/  @P2 FFMA.FTZ R56, R7, R2, R4 ;  /* 0x0000000207382223 */ /* 0x000fe20000010004 */
[----:B------:R-:W-:-:S01]  /*bc80*/  @P3 FFMA.FTZ R57, R13, R3, R6 ;  /* 0x000000030d393223 */ /* 0x000fc20000010006 */
[----:B---3--:R-:W-:Y:S01]  /*bc90*/  FMUL.FTZ R0, R9, R0 ;  /* 0x0000000009007220 */ /* 0x008fe20000410000 */
[----:B------:R-:W-:-:S02]  /*bca0*/  WARPGROUP.DEPBAR.LE gsb0, 0x0 ;  /* 0x00008000000079c5 */ /* 0x000fc40000010000 */
[----:B------:R-:W-:Y:S05]  /*bcb0*/  @!P1 BRA `(.L_x_2094) ;  /* 0x0000000000049947 */ /* 0x000fea0003800000 */
[----:B------:R-:W-:Y:S01]  /*bcc0*/  BPT.TRAP 0x1 ;  /* 0x000000040000795c */ /* 0x000fe20000300000 */
.L_x_2094:
        /* <DEDUP_REMOVED lines=18> */
[-C--:B------:R-:W-:Y:S01]  /*bdf0*/  FMUL.FTZ R41, R41, R5.reuse ;  /* 0x0000000529297220 */ /* 0x080fe20000410000 */
[-C--:B------:R-:W-:Y:S01]  /*be00*/  FMUL.FTZ R52, R52, R5.reuse ;  /* 0x0000000534347220 */ /* 0x080fe20000410000 */
[----:B------:R-:W-:Y:S01]  /*be10*/  FMUL.FTZ R49, R49, R5 ;  /* 0x0000000531317220 */ /* 0x000fe20000410000 */
[----:B------:R-:W-:Y:S01]  /*be20*/  USEL UR4, URZ, 0x1, UP0 ;  /* 0x000000013f047887 */ /* 0x000fe20008000000 */
        /* <DEDUP_REMOVED lines=20> */
.L_x_2058:
        /* <DEDUP_REMOVED lines=14> */
[----:B------:R-:W-:Y:S01]  /*c050*/  ULDC.64 UR10, c[0x0][0xc00] ;  /* 0x00030000000a7ab9 */ /* 0x000fe20000000a00 */
[----:B------:R-:W2:Y:S01]  /*c060*/  LDL R12, [R1+0x38] ;  /* 0x00003800010c7983 */ /* 0x000ea20000100800 */
[----:B0-----:R-:W-:-:S05]  /*c070*/  IMAD.SHL.U32 R2, R10, 0x4, RZ ;  /* 0x000000040a027824 */ /* 0x001fca00078e00ff */
[----:B------:R-:W-:Y:S01]  /*c080*/  LOP3.LUT R2, R2, 0xc, RZ, 0xc0, !PT ;  /* 0x0000000c02027812 */ /* 0x000fe200078ec0ff */
[----:B------:R-:W-:Y:S03]  /*c090*/  BAR.SYNC.DEFER_BLOCKING 0x1, 0x180 ;  /* 0x0046000000007b1d */ /* 0x000fe60000010000 */
[----:B------:R-:W-:-:S05]  /*c0a0*/  IADD3 R2, P0, R2, UR8, RZ ;  /* 0x0000000802027c10 */ /* 0x000fca000ff1e0ff */
[----:B------:R-:W-:Y:S01]  /*c0b0*/  IMAD.X R3, RZ, RZ, UR9, P0 ;  /* 0x00000009ff037e24 */ /* 0x000fe200080e06ff */
[----:B------:R-:W0:Y:S01]  /*c0c0*/  S2R R13, SR_SWINHI ;  /* 0x00000000000d7919 */ /* 0x000e220000002f00 */
[----:B------:R-:W-:-:S03]  /*c0d0*/  ULDC.64 UR8, c[0x0][0xc00] ;  /* 0x0003000000087ab9 */ /* 0x000fc60000000a00 */
[----:B------:R2:W3:Y:S01]  /*c0e0*/  LDG.E.CONSTANT R11, desc[UR54][R2.64] ;  /* 0x00000036020b7981 */ /* 0x0004e2000c1e9900 */
[----:B------:R-:W-:Y:S01]  /*c0f0*/  LOP3.LUT P0, R10, R10, 0x3, RZ, 0xc0, !PT ;  /* 0x000000030a0a7812 */ /* 0x000fe2000780c0ff */
[----:B------:R-:W-:-:S03]  /*c100*/  UIMAD.WIDE UR8, UR37, 0x4, UR8 ;  /* 0x00000004250878a5 */ /* 0x000fc6000f8e0208 */
[----:B------:R-:W-:-:S04]  /*c110*/  ISETP.EQ.OR P0, PT, R10, 0x3, !P0 ;  /* 0x000000030a00780c */ /* 0x000fc80004702670 */
        /* <DEDUP_REMOVED lines=10> */
[----:B------:R-:W-:Y:S02]  /*c1c0*/  MOV R42, R0 ;  /* 0x00000000002a7202 */ /* 0x000fe40000000f00 */
[----:B0-----:R-:W-:-:S02]  /*c1d0*/  MOV R43, R13 ;  /* 0x0000000d002b7202 */ /* 0x001fc40000000f00 */
        /* <DEDUP_REMOVED lines=21> */
[----:B--2---:R-:W-:Y:S01]  /*c330*/  IMAD.WIDE R2, R12, 0x2, R42 ;  /* 0x000000020c027825 */ /* 0x004fe200078e022a */
[----:B------:R-:W-:Y:S02]  /*c340*/  SEL R12, R38, R39, P0 ;  /* 0x00000027260c7207 */ /* 0x000fe40000000000 */
[C---:B------:R-:W-:Y:S02]  /*c350*/  IADD3 R9, P3, R2.reuse, 0x20, RZ ;  /* 0x0000002002097810 */ /* 0x040fe40007f7e0ff */
[----:B------:R-:W-:-:S02]  /*c360*/  LOP3.LUT R7, R2, 0x380, RZ, 0xc0, !PT ;  /* 0x0000038002077812 */ /* 0x000fc400078ec0ff */
[C---:B------:R-:W-:Y:S02]  /*c370*/  IADD3 R13, P2, R2.reuse, 0x40, RZ ;  /* 0x00000040020d7810 */ /* 0x040fe40007f5e0ff */
[----:B------:R-:W-:Y:S02]  /*c380*/  LOP3.LUT R8, R9, 0x380, RZ, 0xc0, !PT ;  /* 0x0000038009087812 */ /* 0x000fe400078ec0ff */
[----:B------:R-:W-:Y:S02]  /*c390*/  IADD3 R30, P1, R2, 0x60, RZ ;  /* 0x00000060021e7810 */ /* 0x000fe40007f3e0ff */
[----:B------:R-:W-:Y:S02]  /*c3a0*/  SHF.R.U64 R7, R7, 0x3, RZ ;  /* 0x0000000307077819 */ /* 0x000fe400000012ff */
[----:B------:R-:W-:Y:S01]  /*c3b0*/  LOP3.LUT R4, R13, 0x380, RZ, 0xc0, !PT ;  /* 0x000003800d047812 */ /* 0x000fe200078ec0ff */
[----:B------:R-:W-:Y:S01]  /*c3c0*/  IMAD.X R5, RZ, RZ, R3, P1 ;  /* 0x000000ffff057224 */ /* 0x000fe200008e0603 */
[----:B------:R-:W-:-:S02]  /*c3d0*/  SHF.R.U64 R8, R8, 0x3, RZ ;  /* 0x0000000308087819 */ /* 0x000fc400000012ff */
[----:B------:R-:W-:Y:S02]  /*c3e0*/  LOP3.LUT R15, R30, 0x380, RZ, 0xc0, !PT ;  /* 0x000003801e0f7812 */ /* 0x000fe400078ec0ff */
[----:B------:R-:W-:Y:S01]  /*c3f0*/  LOP3.LUT R2, R7, R2, RZ, 0x3c, !PT ;  /* 0x0000000207027212 */ /* 0x000fe200078e3cff */
[--C-:B------:R-:W-:Y:S01]  /*c400*/  IMAD.X R7, RZ, RZ, R3.reuse, P2 ;  /* 0x000000ffff077224 */ /* 0x100fe200010e0603 */
[----:B------:R-:W-:Y:S02]  /*c410*/  SHF.R.U64 R4, R4, 0x3, RZ ;  /* 0x0000000304047819 */ /* 0x000fe400000012ff */
[----:B------:R-:W-:Y:S01]  /*c420*/  LOP3.LUT R8, R8, R9, RZ, 0x3c, !PT ;  /* 0x0000000908087212 */ /* 0x000fe200078e3cff */
[----:B------:R-:W-:Y:S01]  /*c430*/  IMAD.X R9, RZ, RZ, R3, P3 ;  /* 0x000000ffff097224 */ /* 0x000fe200018e0603 */
[----:B------:R-:W-:Y:S02]  /*c440*/  SHF.R.U64 R15, R15, 0x3, RZ ;  /* 0x000000030f0f7819 */ /* 0x000fe400000012ff */
[----:B------:R-:W-:-:S02]  /*c450*/  MOV R67, R2 ;  /* 0x0000000200437202 */ /* 0x000fc40000000f00 */
[----:B------:R-:W-:Y:S02]  /*c460*/  LOP3.LUT R6, R4, R13, RZ, 0x3c, !PT ;  /* 0x0000000d04067212 */ /* 0x000fe400078e3cff */
[----:B------:R-:W-:Y:S02]  /*c470*/  LOP3.LUT R4, R15, R30, RZ, 0x3c, !PT ;  /* 0x0000001e0f047212 */ /* 0x000fe400078e3cff */
[----:B------:R-:W-:Y:S02]  /*c480*/  MOV R30, R6 ;  /* 0x00000006001e7202 */ /* 0x000fe40000000f00 */
[----:B------:R-:W-:Y:S02]  /*c490*/  MOV R65, R4 ;  /* 0x0000000400417202 */ /* 0x000fe40000000f00 */
[----:B------:R-:W-:Y:S02]  /*c4a0*/  MOV R66, R8 ;  /* 0x0000000800427202 */ /* 0x000fe40000000f00 */
[----:B---3--:R-:W-:Y:S01]  /*c4b0*/  LOP3.LUT R3, R11, 0x2, RZ, 0x3c, !PT ;  /* 0x000000020b037812 */ /* 0x008fe200078e3cff */
[----:B------:R-:W-:Y:S04]  /*c4c0*/  SHFL.IDX PT, R46, R96, R11, 0x1c1f ;  /* 0x001c1f0b602e7589 */ /* 0x000fe800000e0000 */
[----:B------:R-:W0:Y:S04]  /*c4d0*/  SHFL.IDX PT, R47, R92, R3, 0x1c1f ;  /* 0x001c1f035c2f7589 */ /* 0x000e2800000e0000 */
[----:B------:R-:W-:Y:S04]  /*c4e0*/  SHFL.IDX PT, R38, R68, R11, 0x1c1f ;  /* 0x001c1f0b44267589 */ /* 0x000fe800000e0000 */
[----:B------:R-:W-:Y:S04]  /*c4f0*/  SHFL.IDX PT, R39, R48, R3, 0x1c1f ;  /* 0x001c1f0330277589 */ /* 0x000fe800000e0000 */
[----:B------:R-:W-:Y:S04]  /*c500*/  SHFL.IDX PT, R52, R88, R11, 0x1c1f ;  /* 0x001c1f0b58347589 */ /* 0x000fe800000e0000 */
[----:B------:R-:W1:Y:S04]  /*c510*/  SHFL.IDX PT, R53, R84, R3, 0x1c1f ;  /* 0x001c1f0354357589 */ /* 0x000e6800000e0000 */
[----:B------:R0:W-:Y:S04]  /*c520*/  SHFL.IDX PT, R34, R44, R11, 0x1c1f ;  /* 0x001c1f0b2c227589 */ /* 0x0001e800000e0000 */
[----:B------:R-:W-:Y:S04]  /*c530*/  SHFL.IDX PT, R35, R58, R3, 0x1c1f ;  /* 0x001c1f033a237589 */ /* 0x000fe800000e0000 */
[----:B------:R-:W-:Y:S01]  /*c540*/  SHFL.IDX PT, R2, R98, R11, 0x1c1f ;  /* 0x001c1f0b62027589 */ /* 0x000fe200000e0000 */
[----:B0-----:R-:W-:-:S03]  /*c550*/  SEL R44, R46, R47, P0 ;  /* 0x0000002f2e2c7207 */ /* 0x001fc60000000000 */
[----:B------:R-:W-:Y:S01]  /*c560*/  SHFL.IDX PT, R50, R80, R11, 0x1c1f ;  /* 0x001c1f0b50327589 */ /* 0x000fe200000e0000 */
[----:B------:R-:W-:-:S03]  /*c570*/  SEL R46, R47, R46, P0 ;  /* 0x0000002e2f2e7207 */ /* 0x000fc60000000000 */
[----:B------:R-:W0:Y:S04]  /*c580*/  SHFL.IDX PT, R5, R94, R3, 0x1c1f ;  /* 0x001c1f035e057589 */ /* 0x000e2800000e0000 */
[----:B------:R-:W-:Y:S01]  /*c590*/  SHFL.IDX PT, R10, R10, R11, 0x1c1f ;  /* 0x001c1f0b0a0a7589 */ /* 0x000fe200000e0000 */
[----:B-1----:R-:W-:Y:S02]  /*c5a0*/  SEL R48, R52, R53, P0 ;  /* 0x0000003534307207 */ /* 0x002fe40000000000 */
[----:B------:R-:W-:Y:S01]  /*c5b0*/  SEL R52, R53, R52, P0 ;  /* 0x0000003435347207 */ /* 0x000fe20000000000 */
[----:B------:R-:W1:Y:S04]  /*c5c0*/  SHFL.IDX PT, R51, R76, R3, 0x1c1f ;  /* 0x001c1f034c337589 */ /* 0x000e6800000e0000 */
[----:B------:R-:W-:Y:S04]  /*c5d0*/  SHFL.IDX PT, R28, R28, R11, 0x1c1f ;  /* 0x001c1f0b1c1c7589 */ /* 0x000fe800000e0000 */
[----:B------:R-:W2:Y:S04]  /*c5e0*/  SHFL.IDX PT, R15, R64, R3, 0x1c1f ;  /* 0x001c1f03400f7589 */ /* 0x000ea800000e0000 */
[----:B------:R3:W-:Y:S04]  /*c5f0*/  SHFL.IDX PT, R29, R36, R3, 0x1c1f ;  /* 0x001c1f03241d7589 */ /* 0x0007e800000e0000 */
[----:B------:R-:W-:Y:S01]  /*c600*/  SHFL.IDX PT, R4, R90, R11, 0x1c1f ;  /* 0x001c1f0b5a047589 */ /* 0x000fe200000e0000 */
[----:B0-----:R-:W-:-:S02]  /*c610*/  SEL R45, R2, R5, P0 ;  /* 0x00000005022d7207 */ /* 0x001fc40000000000 */
[----:B------:R-:W-:Y:S01]  /*c620*/  SEL R47, R5, R2, P0 ;  /* 0x00000002052f7207 */ /* 0x000fe20000000000 */
[----:B------:R-:W-:Y:S01]  /*c630*/  SHFL.IDX PT, R60, R60, R11, 0x1c1f ;  /* 0x001c1f0b3c3c7589 */ /* 0x000fe200000e0000 */
[----:B---3--:R-:W-:-:S03]  /*c640*/  SEL R36, R34, R35, P0 ;  /* 0x0000002322247207 */ /* 0x008fc60000000000 */
[----:B------:R-:W0:Y:S01]  /*c650*/  SHFL.IDX PT, R7, R86, R3, 0x1c1f ;  /* 0x001c1f0356077589 */ /* 0x000e2200000e0000 */
[----:B-1----:R-:W-:Y:S02]  /*c660*/  SEL R54, R50, R51, P0 ;  /* 0x0000003332367207 */ /* 0x002fe40000000000 */
[----:B------:R-:W-:Y:S01]  /*c670*/  SEL R34, R35, R34, P0 ;  /* 0x0000002223227207 */ /* 0x000fe20000000000 */
[----:B------:R-:W-:Y:S01]  /*c680*/  SHFL.IDX PT, R12, R12, R11, 0x1c1f ;  /* 0x001c1f0b0c0c7589 */ /* 0x000fe200000e0000 */
[----:B------:R-:W-:-:S03]  /*c690*/  SEL R50, R51, R50, P0 ;  /* 0x0000003233327207 */ /* 0x000fc60000000000 */
[----:B------:R-:W1:Y:S01]  /*c6a0*/  SHFL.IDX PT, R61, R70, R3, 0x1c1f ;  /* 0x001c1f03463d7589 */ /* 0x000e6200000e0000 */
[----:B--2---:R-:W-:-:S03]  /*c6b0*/  SEL R41, R10, R15, P0 ;  /* 0x0000000f0a297207 */ /* 0x004fc60000000000 */
[----:B------:R2:W3:Y:S04]  /*c6c0*/  SHFL.IDX PT, R21, R62, R3, 0x1c1f ;  /* 0x001c1f033e157589 */ /* 0x0004e800000e0000 */
[----:B------:R-:W-:Y:S04]  /*c6d0*/  SHFL.IDX PT, R6, R82, R11, 0x1c1f ;  /* 0x001c1f0b52067589 */ /* 0x000fe800000e0000 */
[----:B------:R-:W4:Y:S01]  /*c6e0*/  SHFL.IDX PT, R9, R78, R3, 0x1c1f ;  /* 0x001c1f034e097589 */ /* 0x000f2200000e0000 */
[----:B--2---:R-:W-:-:S03]  /*c6f0*/  IMAD.U32 R62, RZ, RZ, UR8 ;  /* 0x00000008ff3e7e24 */ /* 0x004fc6000f8e00ff */
[----:B------:R-:W-:Y:S01]  /*c700*/  SHFL.IDX PT, R14, R14, R11, 0x1c1f ;  /* 0x001c1f0b0e0e7589 */ /* 0x000fe200000e0000 */
[----:B0-----:R-:W-:Y:S02]  /*c710*/  SEL R49, R4, R7, P0 ;  /* 0x0000000704317207 */ /* 0x001fe40000000000 */
[----:B------:R-:W-:Y:S01]  /*c720*/  SEL R53, R7, R4, P0 ;  /* 0x0000000407357207 */ /* 0x000fe20000000000 */
[----:B------:R0:W2:Y:S01]  /*c730*/  SHFL.IDX PT, R25, R40, R3, 0x1c1f ;  /* 0x001c1f0328197589 */ /* 0x0000a200000e0000 */
[----:B------:R-:W-:-:S03]  /*c740*/  F2FP.BF16.F32.PACK_AB R4, R45, R44 ;  /* 0x0000002c2d04723e */ /* 0x000fc600000010ff */
[----:B------:R-:W-:Y:S01]  /*c750*/  SHFL.IDX PT, R8, R74, R11, 0x1c1f ;  /* 0x001c1f0b4a087589 */ /* 0x000fe200000e0000 */
[----:B-1----:R-:W-:Y:S02]  /*c760*/  SEL R58, R60, R61, P0 ;  /* 0x0000003d3c3a7207 */ /* 0x002fe40000000000 */
[----:B------:R-:W-:Y:S01]  /*c770*/  SEL R60, R61, R60, P0 ;  /* 0x0000003c3d3c7207 */ /* 0x000fe20000000000 */
[----:B------:R-:W-:Y:S01]  /*c780*/  SHFL.IDX PT, R24, R24, R11, 0x1c1f ;  /* 0x001c1f0b18187589 */ /* 0x000fe200000e0000 */
[----:B---3--:R-:W-:Y:S02]  /*c790*/  SEL R37, R12, R21, P0 ;  /* 0x000000150c257207 */ /* 0x008fe40000000000 */
[----:B0-----:R-:W-:Y:S01]  /*c7a0*/  SEL R40, R38, R39, P0 ;  /* 0x0000002726287207 */ /* 0x001fe20000000000 */
[----:B------:R-:W0:Y:S01]  /*c7b0*/  SHFL.IDX PT, R13, R72, R3, 0x1c1f ;  /* 0x001c1f03480d7589 */ /* 0x000e2200000e0000 */
[----:B------:R-:W-:Y:S02]  /*c7c0*/  SEL R38, R39, R38, P0 ;  /* 0x0000002627267207 */ /* 0x000fe40000000000 */
[----:B------:R-:W-:Y:S01]  /*c7d0*/  SEL R39, R15, R10, P0 ;  /* 0x0000000a0f277207 */ /* 0x000fe20000000000 */
[----:B------:R-:W-:Y:S01]  /*c7e0*/  SHFL.IDX PT, R26, R26, R11, 0x1c1f ;  /* 0x001c1f0b1a1a7589 */ /* 0x000fe200000e0000 */
[----:B------:R-:W-:-:S02]  /*c7f0*/  SEL R35, R21, R12, P0 ;  /* 0x0000000c15237207 */ /* 0x000fc40000000000 */
[----:B----4-:R-:W-:Y:S01]  /*c800*/  SEL R55, R6, R9, P0 ;  /* 0x0000000906377207 */ /* 0x010fe20000000000 */
[----:B------:R1:W3:Y:S01]  /*c810*/  SHFL.IDX PT, R27, R32, R3, 0x1c1f ;  /* 0x001c1f03201b7589 */ /* 0x0002e200000e0000 */
[----:B------:R-:W-:Y:S02]  /*c820*/  SEL R51, R9, R6, P0 ;  /* 0x0000000609337207 */ /* 0x000fe40000000000 */
[----:B------:R-:W-:Y:S01]  /*c830*/  F2FP.BF16.F32.PACK_AB R5, R41, R40 ;  /* 0x000000282905723e */ /* 0x000fe200000010ff */
[----:B------:R4:W4:Y:S01]  /*c840*/  SHFL.IDX PT, R63, R20, R3, 0x1c1f ;  /* 0x001c1f03143f7589 */ /* 0x00092200000e0000 */
[----:B--2---:R-:W-:Y:S02]  /*c850*/  SEL R33, R14, R25, P0 ;  /* 0x000000190e217207 */ /* 0x004fe40000000000 */
[----:B------:R-:W-:Y:S02]  /*c860*/  F2FP.BF16.F32.PACK_AB R6, R47, R46 ;  /* 0x0000002e2f06723e */ /* 0x000fe400000010ff */
[----:B------:R-:W-:-:S02]  /*c870*/  F2FP.BF16.F32.PACK_AB R7, R39, R38 ;  /* 0x000000262707723e */ /* 0x000fc400000010ff */
[----:B-1----:R-:W-:Y:S02]  /*c880*/  SEL R32, R28, R29, P0 ;  /* 0x0000001d1c207207 */ /* 0x002fe40000000000 */
[----:B------:R-:W-:Y:S01]  /*c890*/  SEL R28, R29, R28, P0 ;  /* 0x0000001c1d1c7207 */ /* 0x000fe20000000000 */
[----:B------:R-:W-:Y:S01]  /*c8a0*/  STSM.16.M88.4 [R67], R4 ;  /* 0x0000000443007844 */ /* 0x000fe20000000200 */
[----:B------:R-:W-:Y:S02]  /*c8b0*/  SEL R29, R25, R14, P0 ;  /* 0x0000000e191d7207 */ /* 0x000fe40000000000 */
[----:B0-----:R-:W-:Y:S02]  /*c8c0*/  SEL R59, R8, R13, P0 ;  /* 0x0000000d083b7207 */ /* 0x001fe40000000000 */
[----:B------:R-:W-:Y:S02]  /*c8d0*/  SEL R61, R13, R8, P0 ;  /* 0x000000080d3d7207 */ /* 0x000fe40000000000 */
[----:B------:R-:W-:-:S02]  /*c8e0*/  F2FP.BF16.F32.PACK_AB R8, R49, R48 ;  /* 0x000000303108723e */ /* 0x000fc400000010ff */
[----:B------:R-:W-:Y:S02]  /*c8f0*/  F2FP.BF16.F32.PACK_AB R9, R37, R36 ;  /* 0x000000242509723e */ /* 0x000fe400000010ff */
[----:B---3--:R-:W-:Y:S02]  /*c900*/  SEL R21, R24, R27, P0 ;  /* 0x0000001b18157207 */ /* 0x008fe40000000000 */
[----:B----4-:R-:W-:Y:S02]  /*c910*/  SEL R3, R27, R24, P0 ;  /* 0x000000181b037207 */ /* 0x010fe40000000000 */
[----:B------:R-:W-:Y:S02]  /*c920*/  SEL R20, R26, R63, P0 ;  /* 0x0000003f1a147207 */ /* 0x000fe40000000000 */
[----:B------:R-:W-:Y:S01]  /*c930*/  SEL R2, R63, R26, P0 ;  /* 0x0000001a3f027207 */ /* 0x000fe20000000000 */
[----:B------:R-:W-:Y:S01]  /*c940*/  IMAD.U32 R63, RZ, RZ, UR9 ;  /* 0x00000009ff3f7e24 */ /* 0x000fe2000f8e00ff */
[----:B------:R-:W-:Y:S01]  /*c950*/  F2FP.BF16.F32.PACK_AB R10, R53, R52 ;  /* 0x00000034350a723e */ /* 0x000fe200000010ff */
[----:B------:R-:W-:Y:S01]  /*c960*/  ULDC.64 UR8, c[0x0][0xc08] ;  /* 0x0003020000087ab9 */ /* 0x000fe20000000a00 */
[----:B------:R-:W-:-:S02]  /*c970*/  F2FP.BF16.F32.PACK_AB R11, R35, R34 ;  /* 0x00000022230b723e */ /* 0x000fc400000010ff */
[----:B------:R-:W-:Y:S02]  /*c980*/  F2FP.BF16.F32.PACK_AB R12, R55, R54 ;  /* 0x00000036370c723e */ /* 0x000fe400000010ff */
[----:B------:R-:W-:Y:S01]  /*c990*/  F2FP.BF16.F32.PACK_AB R13, R33, R32 ;  /* 0x00000020210d723e */ /* 0x000fe200000010ff */
[----:B------:R-:W-:Y:S01]  /*c9a0*/  STSM.16.M88.4 [R66], R8 ;  /* 0x0000000842007844 */ /* 0x000fe20000000200 */
[----:B------:R-:W-:Y:S02]  /*c9b0*/  F2FP.BF16.F32.PACK_AB R14, R51, R50 ;  /* 0x00000032330e723e */ /* 0x000fe400000010ff */
[----:B------:R-:W-:Y:S02]  /*c9c0*/  F2FP.BF16.F32.PACK_AB R15, R29, R28 ;  /* 0x0000001c1d0f723e */ /* 0x000fe400000010ff */
[----:B------:R-:W-:Y:S02]  /*c9d0*/  F2FP.BF16.F32.PACK_AB R24, R59, R58 ;  /* 0x0000003a3b18723e */ /* 0x000fe400000010ff */
[----:B------:R-:W-:Y:S01]  /*c9e0*/  F2FP.BF16.F32.PACK_AB R25, R21, R20 ;  /* 0x000000141519723e */ /* 0x000fe200000010ff */
[----:B------:R-:W-:Y:S01]  /*c9f0*/  STSM.16.M88.4 [R30], R12 ;  /* 0x0000000c1e007844 */ /* 0x000fe20000000200 */
[----:B------:R-:W-:-:S02]  /*ca00*/  F2FP.BF16.F32.PACK_AB R26, R61, R60 ;  /* 0x0000003c3d1a723e */ /* 0x000fc400000010ff */
[----:B------:R-:W-:Y:S02]  /*ca10*/  F2FP.BF16.F32.PACK_AB R27, R3, R2 ;  /* 0x00000002031b723e */ /* 0x000fe400000010ff */
[----:B------:R-:W-:-:S03]  /*ca20*/  ISETP.NE.U32.AND P0, PT, RZ, UR10, PT ;  /* 0x0000000aff007c0c */ /* 0x000fc6000bf05070 */
[----:B------:R0:W-:Y:S01]  /*ca30*/  STSM.16.M88.4 [R65], R24 ;  /* 0x0000001841007844 */ /* 0x0001e20000000200 */
[----:B------:R-:W-:Y:S01]  /*ca40*/  BAR.SYNC.DEFER_BLOCKING 0x1, 0x180 ;  /* 0x0046000000007b1d */ /* 0x000fe20000010000 */
[----:B------:R-:W-:-:S07]  /*ca50*/  ISETP.NE.AND.EX P0, PT, RZ, UR11, PT, P0 ;  /* 0x0000000bff007c0c */ /* 0x000fce000bf05300 */
[----:B0-----:R-:W0:Y:S06]  /*ca60*/  LDC R65, c[0x0][0xbe8] ;  /* 0x0002fa00ff417b82 */ /* 0x001e2c0000000800 */
[----:B------:R-:W2:Y:S01]  /*ca70*/  @P0 LDG.E R64, desc[UR54][R62.64] ;  /* 0x000000363e400981 */ /* 0x000ea2000c1e1900 */
[----:B------:R-:W-:Y:S01]  /*ca80*/  UISETP.NE.U32.AND UP0, UPT, UR8, URZ, UPT ;  /* 0x0000003f0800728c */ /* 0x000fe2000bf05070 */
[----:B------:R-:W-:-:S03]  /*ca90*/  ULDC UR4, c[0x0][0xa88] ;  /* 0x0002a20000047ab9 */ /* 0x000fc60000000800 */
[----:B------:R-:W-:Y:S01]  /*caa0*/  UISETP.NE.AND.EX UP0, UPT, UR9, URZ, UPT, UP0 ;  /* 0x0000003f0900728c */ /* 0x000fe2000bf05300 */
[----:B------:R-:W-:Y:S01]  /*cab0*/  IMAD.U32 R30, RZ, RZ, UR4 ;  /* 0x00000004ff1e7e24 */ /* 0x000fe2000f8e00ff */
[----:B------:R-:W-:-:S04]  /*cac0*/  UMOV UR16, 0x9b8 ;  /* 0x000009b800107882 */ /* 0x000fc80000000000 */
[----:B------:R-:W-:Y:S02]  /*cad0*/  PLOP3.LUT P4, PT, PT, PT, UP0, 0x80, 0x0 ;  /* 0x000000000000781c */ /* 0x000fe40003f8f008 */
[----:B0-----:R-:W-:-:S03]  /*cae0*/  ISETP.NE.AND P1, PT, R65, 0x1, PT ;  /* 0x000000014100780c */ /* 0x001fc60003f25270 */
[----:B------:R-:W-:-:S04]  /*caf0*/  @UP0 ULEA UR8, UP1, UR37, UR8, 0x2 ;  /* 0x0000000825080291 */ /* 0x000fc8000f82103f */
[----:B------:R-:W-:-:S06]  /*cb00*/  @UP0 ULEA.HI.X UR9, UR37, UR9, UR38, 0x2, UP1 ;  /* 0x0000000925090291 */ /* 0x000fcc00088f1426 */
[----:B------:R-:W0:Y:S01]  /*cb10*/  @P1 LDC R6, c[0x0][0xbec] ;  /* 0x0002fb00ff061b82 */ /* 0x000e220000000800 */
[----:B------:R-:W-:Y:S01]  /*cb20*/  UISETP.GT.AND UP1, UPT, UR42, 0x1, UPT ;  /* 0x000000012a00788c */ /* 0x000fe2000bf24270 */
[----:B------:R-:W-:-:S06]  /*cb30*/  IMAD.U32 R4, RZ, RZ, UR8 ;  /* 0x00000008ff047e24 */ /* 0x000fcc000f8e00ff */
[----:B------:R-:W1:Y:S01]  /*cb40*/  @P1 LDC R9, c[0x0][0xbf0] ;  /* 0x0002fc00ff091b82 */ /* 0x000e620000000800 */
[----:B------:R-:W-:Y:S01]  /*cb50*/  USEL UR16, UR16, 0x978, UP1 ;  /* 0x0000097810107887 */ /* 0x000fe20008800000 */
[----:B------:R-:W-:Y:S01]  /*cb60*/  IMAD.U32 R5, RZ, RZ, UR9 ;  /* 0x00000009ff057e24 */ /* 0x000fe2000f8e00ff */
[----:B------:R-:W-:Y:S01]  /*cb70*/  UISETP.NE.U32.AND UP0, UPT, UR10, URZ, UPT ;  /* 0x0000003f0a00728c */ /* 0x000fe2000bf05070 */
[----:B------:R-:W-:Y:S01]  /*cb80*/  IADD3 R13, R17, UR40, RZ ;  /* 0x00000028110d7c10 */ /* 0x000fe2000fffe0ff */
[----:B------:R-:W-:Y:S02]  /*cb90*/  UMOV UR4, URZ ;  /* 0x0000003f00047c82 */ /* 0x000fe40008000000 */
[----:B------:R-:W-:Y:S01]  /*cba0*/  UISETP.NE.AND.EX UP0, UPT, UR11, URZ, UPT, UP0 ;  /* 0x0000003f0b00728c */ /* 0x000fe2000bf05300 */
[----:B------:R0:W5:Y:S01]  /*cbb0*/  @P4 LDG.E R30, desc[UR54][R4.64] ;  /* 0x00000036041e4981 */ /* 0x000162000c1e1900 */
[----:B------:R-:W-:Y:S01]  /*cbc0*/  USEL UR7, UR41, URZ, UP1 ;  /* 0x0000003f29077287 */ /* 0x000fe20008800000 */
[----:B------:R-:W-:Y:S01]  /*cbd0*/  IMAD.MOV.U32 R7, RZ, RZ, R13 ;  /* 0x000000ffff077224 */ /* 0x000fe200078e000d */
[----:B------:R-:W-:-:S02]  /*cbe0*/  USEL UR37, UR37, URZ, !UP0 ;  /* 0x0000003f25257287 */ /* 0x000fc4000c000000 */
[----:B------:R-:W-:Y:S01]  /*cbf0*/  ULDC.64 UR10, c[0x0][UR16+0x218] ;  /* 0x00008600100a7abb */ /* 0x000fe20008000a00 */
[----:B------:R-:W-:Y:S01]  /*cc00*/  ULDC.64 UR14, c[0x0][UR16+0x228] ;  /* 0x00008a00100e7abb */ /* 0x000fe20008000a00 */
[----:B------:R-:W-:Y:S01]  /*cc10*/  ULDC.64 UR12, c[0x0][UR16+0x220] ;  /* 0x00008800100c7abb */ /* 0x000fe20008000a00 */
[----:B------:R-:W-:Y:S02]  /*cc20*/  UIMAD.WIDE.U32 UR8, UR10, UR39, URZ ;  /* 0x000000270a0872a5 */ /* 0x000fe4000f8e003f */
[----:B------:R-:W-:Y:S01]  /*cc30*/  UIMAD.WIDE.U32 UR18, UR14, UR7, URZ ;  /* 0x000000070e1272a5 */ /* 0x000fe2000f8e003f */
[----:B0-----:R-:W-:Y:S01]  /*cc40*/  @P1 IMAD.HI.U32 R4, R13, R6, RZ ;  /* 0x000000060d041227 */ /* 0x001fe200078e00ff */
[----:B------:R-:W-:Y:S02]  /*cc50*/  UIMAD UR10, UR11, UR39, URZ ;  /* 0x000000270b0a72a4 */ /* 0x000fe4000f8e023f */
[----:B------:R-:W-:Y:S02]  /*cc60*/  UIMAD UR14, UR15, UR7, URZ ;  /* 0x000000070f0e72a4 */ /* 0x000fe4000f8e023f */
[----:B------:R-:W-:Y:S01]  /*cc70*/  USEL UR38, UR38, URZ, !UP0 ;  /* 0x0000003f26267287 */ /* 0x000fe2000c000000 */
[----:B-1----:R-:W-:Y:S01]  /*cc80*/  @P1 SHF.R.U32.HI R7, RZ, R9, R4 ;  /* 0x00000009ff071219 */ /* 0x002fe20000011604 */
[----:B------:R-:W-:Y:S01]  /*cc90*/  UIMAD UR7, UR13, UR37, URZ ;  /* 0x000000250d0772a4 */ /* 0x000fe2000f8e023f */
[----:B------:R-:W-:Y:S01]  /*cca0*/  IMAD.U32 R4, RZ, RZ, UR18 ;  /* 0x00000012ff047e24 */ /* 0x000fe2000f8e00ff */
[----:B------:R-:W-:Y:S01]  /*ccb0*/  UIADD3 UR9, UR9, UR10, URZ ;  /* 0x0000000a09097290 */ /* 0x000fe2000fffe03f */
[----:B------:R-:W-:Y:S01]  /*ccc0*/  IMAD.U32 R5, RZ, RZ, UR19 ;  /* 0x00000013ff057e24 */ /* 0x000fe2000f8e00ff */
[----:B------:R-:W-:Y:S01]  /*ccd0*/  UIMAD.WIDE.U32 UR10, UR12, UR37, URZ ;  /* 0x000000250c0a72a5 */ /* 0x000fe2000f8e003f */
[--C-:B------:R-:W-:Y:S01]  /*cce0*/  IMAD.MOV R6, RZ, RZ, -R7.reuse ;  /* 0x000000ffff067224 */ /* 0x100fe200078e0a07 */
[----:B------:R-:W-:Y:S01]  /*ccf0*/  UIMAD UR7, UR12, UR38, UR7 ;  /* 0x000000260c0772a4 */ /* 0x000fe2000f8e0207 */
[----:B------:R-:W-:Y:S01]  /*cd00*/  SHF.R.S32.HI R5, RZ, 0x1f, R7 ;  /* 0x0000001fff057819 */ /* 0x000fe20000011407 */
[----:B------:R-:W-:Y:S01]  /*cd10*/  UIADD3 UR14, UR19, UR14, URZ ;  /* 0x0000000e130e7290 */ /* 0x000fe2000fffe03f */
[----:B------:R-:W-:Y:S01]  /*cd20*/  IMAD R9, R65, R6, R13 ;  /* 0x0000000641097224 */ /* 0x000fe200078e020d */
[----:B------:R-:W-:-:S04]  /*cd30*/  UIADD3 UR7, UR11, UR7, URZ ;  /* 0x000000070b077290 */ /* 0x000fc8000fffe03f */
[----:B------:R-:W-:Y:S01]  /*cd40*/  IMAD.U32 R8, RZ, RZ, UR14 ;  /* 0x0000000eff087e24 */ /* 0x000fe2000f8e00ff */
        /* <DEDUP_REMOVED lines=13> */
[----:B------:R-:W-:-:S04]  /*ce20*/  IMAD.WIDE.U32 R4, R9, UR8, R4 ;  /* 0x0000000809047c25 */ /* 0x000fc8000f8e0004 */
[----:B------:R-:W-:Y:S01]  /*ce30*/  IMAD.IADD R5, R5, 0x1, R7 ;  /* 0x0000000105057824 */ /* 0x000fe200078e0207 */
[----:B------:R-:W-:-:S04]  /*ce40*/  LEA R8, P2, R4, UR10, 0x2 ;  /* 0x0000000a04087c11 */ /* 0x000fc8000f8410ff */
[----:B------:R-:W-:Y:S01]  /*ce50*/  LEA.HI.X R10, R4, UR11, R5, 0x2, P2 ;  /* 0x0000000b040a7c11 */ /* 0x000fe200090f1405 */
[----:B------:R-:W-:Y:S08]  /*ce60*/  @P4 BRA `(.L_x_2097) ;  /* 0x0000000000104947 */ /* 0x000ff00003800000 */
[----:B------:R-:W-:Y:S05]  /*ce70*/  @!P0 BRA `(.L_x_2097) ;  /* 0x00000000000c8947 */ /* 0x000fea0003800000 */
[----:B------:R-:W2:Y:S04]  /*ce80*/  LDG.E R5, desc[UR54][R62.64] ;  /* 0x000000363e057981 */ /* 0x000ea8000c1e1900 */
[----:B-----5:R-:W2:Y:S02]  /*ce90*/  LDG.E R30, desc[UR54][R62.64+0x4] ;  /* 0x000004363e1e7981 */ /* 0x020ea4000c1e1900 */
[----:B--2---:R-:W-:-:S07]  /*cea0*/  IMAD.IADD R30, R30, 0x1, -R5 ;  /* 0x000000011e1e7824 */ /* 0x004fce00078e0a05 */
.L_x_2097:
        /* <DEDUP_REMOVED lines=14> */
[----:B--2---:R-:W-:-:S05]  /*cf90*/  VIADD R11, R11, UR40 ;  /* 0x000000280b0b7c36 */ /* 0x004fca0008000000 */
[C---:B------:R-:W-:Y:S02]  /*cfa0*/  IADD3 R9, R11.reuse, 0x8, RZ ;  /* 0x000000080b097810 */ /* 0x040fe40007ffe0ff */
[-C--:B------:R-:W-:Y:S02]  /*cfb0*/  ISETP.GE.OR P2, PT, R11, R30.reuse, P0 ;  /* 0x0000001e0b00720c */ /* 0x080fe40000746670 */
[----:B------:R-:W-:-:S11]  /*cfc0*/  ISETP.GE.OR P0, PT, R9, R30, P0 ;  /* 0x0000001e0900720c */ /* 0x000fd60000706670 */
        /* <DEDUP_REMOVED lines=11> */
[----:B------:R-:W-:-:S05]  /*d080*/  SHF.R.S32.HI R62, RZ, 0x3, R62 ;  /* 0x00000003ff3e7819 */ /* 0x000fca000001143e */
[----:B------:R-:W-:-:S04]  /*d090*/  IMAD R3, R62, 0x40, R19 ;  /* 0x000000403e037824 */ /* 0x000fc800078e0213 */
        /* <DEDUP_REMOVED lines=21> */
[----:B------:R-:W-:Y:S02]  /*d1f0*/  IMAD.X R25, RZ, RZ, R43, P0 ;  /* 0x000000ffff197224 */ /* 0x000fe400000e062b */
[----:B------:R-:W-:-:S04]  /*d200*/  SHF.R.U64 R2, R2, 0x3, RZ ;  /* 0x0000000302027819 */ /* 0x000fc800000012ff */
[----:B------:R-:W-:Y:S02]  /*d210*/  LOP3.LUT R24, R2, R3, RZ, 0x3c, !PT ;  /* 0x0000000302187212 */ /* 0x000fe400078e3cff */
[----:B------:R-:W0:Y:S01]  /*d220*/  @P1 LDC R3, c[0x0][0xbf0] ;  /* 0x0002fc00ff031b82 */ /* 0x000e220000000800 */
[----:B------:R-:W-:Y:S02]  /*d230*/  UIMAD.WIDE.U32 UR8, UR4, UR10, URZ ;  /* 0x0000000a040872a5 */ /* 0x000fe4000f8e003f */
[----:B------:R-:W-:Y:S01]  /*d240*/  UIMAD UR7, UR4, UR11, UR7 ;  /* 0x0000000b040772a4 */ /* 0x000fe2000f8e0207 */
[----:B------:R-:W-:Y:S01]  /*d250*/  IMAD R2, R18, 0x30, R62 ;  /* 0x0000003012027824 */ /* 0x000fe200078e023e */
[----:B------:R-:W5:Y:S01]  /*d260*/  LD.E.128 R24, desc[UR54][R24.64] ;  /* 0x0000003618187980 */ /* 0x000f62000c101d00 */
[----:B------:R-:W-:Y:S01]  /*d270*/  ULDC.64 UR10, c[0x0][0xae8] ;  /* 0x0002ba00000a7ab9 */ /* 0x000fe20000000a00 */
[----:B------:R-:W-:Y:S01]  /*d280*/  UIADD3 UR9, UR9, UR7, URZ ;  /* 0x0000000709097290 */ /* 0x000fe2000fffe03f */
[----:B------:R-:W-:Y:S01]  /*d290*/  VIADD R29, R2, UR40 ;  /* 0x00000028021d7c36 */ /* 0x000fe20008000000 */
[----:B------:R-:W-:Y:S01]  /*d2a0*/  USHF.R.S32.HI UR4, URZ, 0x1f, UR37 ;  /* 0x0000001f3f047899 */ /* 0x000fe20008011425 */
[----:B------:R-:W-:Y:S01]  /*d2b0*/  @!PT LDS RZ, [RZ] ;  /* 0x00000000fffff984 */ /* 0x000fe20000000800 */
[----:B------:R-:W-:Y:S01]  /*d2c0*/  @!PT LDS RZ, [RZ] ;  /* 0x00000000fffff984 */ /* 0x000fe20000000800 */
[----:B------:R-:W-:Y:S01]  /*d2d0*/  @!PT LDS RZ, [RZ] ;  /* 0x00000000fffff984 */ /* 0x000fe20000000800 */
[----:B------:R-:W-:Y:S01]  /*d2e0*/  @!PT LDS RZ, [RZ] ;  /* 0x00000000fffff984 */ /* 0x000fe20000000800 */
[----:B------:R1:W-:Y:S06]  /*d2f0*/  MEMBAR.ALL.CTA ;  /* 0x0000000000007992 */ /* 0x0003ec0000008000 */
[----:B-1----:R-:W1:Y:S01]  /*d300*/  FENCE.VIEW.ASYNC.S ;  /* 0x00000000000073c6 */ /* 0x002e620000000000 */
[----:B------:R-:W-:Y:S01]  /*d310*/  UIMAD.WIDE.U32 UR8, UR39, UR10, UR8 ;  /* 0x0000000a270872a5 */ /* 0x000fe2000f8e0008 */
[----:B--2---:R-:W-:-:S03]  /*d320*/  @P1 IMAD.HI.U32 R2, R29, R20, RZ ;  /* 0x000000141d021227 */ /* 0x004fc600078e00ff */
[----:B------:R-:W-:Y:S01]  /*d330*/  UIMAD UR9, UR39, UR11, UR9 ;  /* 0x0000000b270972a4 */ /* 0x000fe2000f8e0209 */
[----:B------:R-:W-:Y:S02]  /*d340*/  IMAD.MOV.U32 R21, RZ, RZ, R29 ;  /* 0x000000ffff157224 */ /* 0x000fe400078e001d */
[----:B------:R-:W-:Y:S01]  /*d350*/  ULDC.64 UR10, c[0x0][0xaf0] ;  /* 0x0002bc00000a7ab9 */ /* 0x000fe20000000a00 */
[----:B------:R-:W-:Y:S01]  /*d360*/  VIADD R0, R0, 0x13220 ;  /* 0x0001322000007836 */ /* 0x000fe20000000000 */
[----:B------:R-:W-:Y:S02]  /*d370*/  UIMAD UR4, UR4, UR10, URZ ;  /* 0x0000000a040472a4 */ /* 0x000fe4000f8e023f */
[----:B------:R-:W-:Y:S01]  /*d380*/  UIMAD.WIDE.U32 UR8, UR37, UR10, UR8 ;  /* 0x0000000a250872a5 */ /* 0x000fe2000f8e0008 */
[----:B0-----:R-:W-:Y:S01]  /*d390*/  @P1 SHF.R.U32.HI R21, RZ, R3, R2 ;  /* 0x00000003ff151219 */ /* 0x001fe20000011602 */
[----:B------:R-:W-:Y:S01]  /*d3a0*/  UIMAD UR4, UR37, UR11, UR4 ;  /* 0x0000000b250472a4 */ /* 0x000fe2000f8e0204 */
[----:B------:R-:W-:-:S02]  /*d3b0*/  PRMT R0, RZ, 0x654, R0 ;  /* 0x00000654ff007816 */ /* 0x000fc40000000000 */
[--C-:B------:R-:W-:Y:S01]  /*d3c0*/  SHF.R.S32.HI R20, RZ, 0x1f, R21.reuse ;  /* 0x0000001fff147819 */ /* 0x100fe20000011415 */
[----:B------:R-:W-:Y:S01]  /*d3d0*/  UIADD3 UR4, UR9, UR4, URZ ;  /* 0x0000000409047290 */ /* 0x000fe2000fffe03f */
[----:B------:R-:W-:Y:S01]  /*d3e0*/  IMAD.MOV R28, RZ, RZ, -R21 ;  /* 0x000000ffff1c7224 */ /* 0x000fe200078e0a15 */
[----:B------:R-:W-:Y:S01]  /*d3f0*/  ULDC.64 UR10, c[0x0][0xae0] ;  /* 0x0002b800000a7ab9 */ /* 0x000fe20000000a00 */
[----:B------:R-:W-:Y:S01]  /*d400*/  MOV R3, UR9 ;  /* 0x0000000900037c02 */ /* 0x000fe20008000f00 */
[----:B------:R-:W-:Y:S01]  /*d410*/  IMAD R20, R20, UR10, RZ ;  /* 0x0000000a14147c24 */ /* 0x000fe2000f8e02ff */
[----:B-1----:R2:W-:Y:S01]  /*d420*/  SYNCS.ARRIVE.TRANS64.RED.A1T0 RZ, [R0+URZ], RZ ;  /* 0x000000ff00ff79a7 */ /* 0x0025e2000810043f */
[----:B------:R-:W-:Y:S02]  /*d430*/  IMAD R29, R65, R28, R29 ;  /* 0x0000001c411d7224 */ /* 0x000fe400078e021d */
[----:B------:R-:W-:Y:S01]  /*d440*/  IMAD.U32 R2, RZ, RZ, UR8 ;  /* 0x00000008ff027e24 */ /* 0x000fe2000f8e00ff */
[----:B------:R-:W-:Y:S01]  /*d450*/  ULDC.64 UR8, c[0x0][0xad8] ;  /* 0x0002b60000087ab9 */ /* 0x000fe20000000a00 */
        /* <DEDUP_REMOVED lines=9> */
[----:B------:R-:W-:Y:S01]  /*d4f0*/  ULDC.64 UR8, c[0x0][0xa80] ;  /* 0x0002a00000087ab9 */ /* 0x000fe20000000a00 */
[----:B------:R-:W-:Y:S01]  /*d500*/  VIADD R33, R62, UR40 ;  /* 0x000000283e217c36 */ /* 0x000fe20008000000 */
[C---:B------:R-:W-:Y:S01]  /*d510*/  LEA R32, P0, R2.reuse, UR8, 0x1 ;  /* 0x0000000802207c11 */ /* 0x040fe2000f8008ff */
[----:B------:R-:W-:Y:S01]  /*d520*/  IMAD.IADD R3, R3, 0x1, R21 ;  /* 0x0000000103037824 */ /* 0x000fe200078e0215 */
[----:B------:R-:W-:Y:S01]  /*d530*/  SHF.R.S32.HI R62, RZ, 0x1f, R19 ;  /* 0x0000001fff3e7819 */ /* 0x000fe20000011413 */
[C---:B------:R-:W-:Y:S02]  /*d540*/  VIADD R21, R33.reuse, 0x60 ;  /* 0x0000006021157836 */ /* 0x040fe40000000000 */
[----:B------:R-:W0:Y:S01]  /*d550*/  SHFL.IDX PT, R20, R32, 0x1, 0x181f ;  /* 0x00381f0020147f89 */ /* 0x000e2200000e0000 */
[----:B------:R-:W-:Y:S01]  /*d560*/  LEA.HI.X R34, R2, UR9, R3, 0x1, P0 ;  /* 0x0000000902227c11 */ /* 0x000fe200080f0c03 */
[----:B------:R-:W-:Y:S01]  /*d570*/  VIADD R3, R33, 0x30 ;  /* 0x0000003021037836 */ /* 0x000fe20000000000 */
[----:B------:R-:W-:Y:S01]  /*d580*/  ISETP.GE.AND P0, PT, R19, UR4, PT ;  /* 0x0000000413007c0c */ /* 0x000fe2000bf06270 */
[----:B------:R-:W1:Y:S03]  /*d590*/  SHFL.IDX PT, R2, R32, RZ, 0x181f ;  /* 0x00181fff20027589 */ /* 0x000e6600000e0000 */
        /* <DEDUP_REMOVED lines=25> */
.L_x_2098:
[----:B------:R-:W-:Y:S01]  /*d730*/  ULDC.64 UR10, c[0x0][0xb08] ;  /* 0x0002c200000a7ab9 */ /* 0x000fe20000000a00 */
[----:B0-----:R-:W0:Y:S01]  /*d740*/  @P1 LDC R4, c[0x0][0xbec] ;  /* 0x0002fb00ff041b82 */ /* 0x001e220000000800 */
[----:B------:R-:W-:Y:S01]  /*d750*/  UIMAD UR7, UR12, UR10, URZ ;  /* 0x0000000a0c0772a4 */ /* 0x000fe2000f8e023f */
[----:B------:R-:W-:Y:S01]  /*d760*/  IMAD.MOV.U32 R7, RZ, RZ, R13 ;  /* 0x000000ffff077224 */ /* 0x000fe200078e000d */
[----:B------:R-:W-:Y:S01]  /*d770*/  UIMAD.WIDE.U32 UR8, UR4, UR10, URZ ;  /* 0x0000000a040872a5 */ /* 0x000fe2000f8e003f */
[C---:B------:R-:W-:Y:S01]  /*d780*/  VIADD R43, R16.reuse, 0x18 ;  /* 0x00000018102b7836 */ /* 0x040fe20000000000 */
[----:B------:R-:W-:Y:S01]  /*d790*/  UIMAD UR7, UR4, UR11, UR7 ;  /* 0x0000000b040772a4 */ /* 0x000fe2000f8e0207 */
[C---:B------:R-:W-:Y:S01]  /*d7a0*/  VIADD R57, R16.reuse, 0x10 ;  /* 0x0000001010397836 */ /* 0x040fe20000000000 */
[----:B------:R-:W-:Y:S01]  /*d7b0*/  USHF.R.S32.HI UR4, URZ, 0x1f, UR37 ;  /* 0x0000001f3f047899 */ /* 0x000fe20008011425 */
[----:B------:R-:W1:Y:S01]  /*d7c0*/  @P1 LDC R5, c[0x0][0xbf0] ;  /* 0x0002fc00ff051b82 */ /* 0x000e620000000800 */
[----:B------:R-:W-:Y:S01]  /*d7d0*/  UIADD3 UR9, UR9, UR7, URZ ;  /* 0x0000000709097290 */ /* 0x000fe2000fffe03f */
[C---:B------:R-:W-:Y:S01]  /*d7e0*/  IADD3 R63, R16.reuse, 0x8, RZ ;  /* 0x00000008103f7810 */ /* 0x040fe20007ffe0ff */
[----:B------:R-:W-:Y:S01]  /*d7f0*/  ULDC.64 UR10, c[0x0][0xb38] ;  /* 0x0002ce00000a7ab9 */ /* 0x000fe20000000a00 */
[----:B------:R-:W-:Y:S01]  /*d800*/  BSSY B1, `(.L_x_2100) ;  /* 0x0000051000017945 */ /* 0x000fe20003800000 */
[----:B------:R-:W-:Y:S01]  /*d810*/  UIMAD.WIDE.U32 UR8, UR39, UR10, UR8 ;  /* 0x0000000a270872a5 */ /* 0x000fe2000f8e0008 */
[----:B------:R-:W-:Y:S01]  /*d820*/  SHF.R.S32.HI R26, RZ, 0x1f, R22 ;  /* 0x0000001fff1a7819 */ /* 0x000fe20000011416 */
[C---:B------:R-:W-:Y:S01]  /*d830*/  VIADD R25, R16.reuse, 0x18 ;  /* 0x0000001810197836 */ /* 0x040fe20000000000 */
[----:B------:R-:W-:Y:S01]  /*d840*/  SHF.R.S32.HI R27, RZ, 0x1f, R23 ;  /* 0x0000001fff1b7819 */ /* 0x000fe20000011417 */
[----:B------:R-:W-:Y:S01]  /*d850*/  UIMAD UR9, UR39, UR11, UR9 ;  /* 0x0000000b270972a4 */ /* 0x000fe2000f8e0209 */
[----:B------:R-:W-:Y:S01]  /*d860*/  SHF.R.S32.HI R30, RZ, 0x1f, R156 ;  /* 0x0000001fff1e7819 */ /* 0x000fe2000001149c */
[----:B------:R-:W-:Y:S01]  /*d870*/  VIADD R56, R16, 0x10 ;  /* 0x0000001010387836 */ /* 0x000fe20000000000 */
[----:B------:R-:W-:Y:S01]  /*d880*/  ULDC.64 UR10, c[0x0][0xb40] ;  /* 0x0002d000000a7ab9 */ /* 0x000fe20000000a00 */
[----:B------:R-:W-:Y:S01]  /*d890*/  SHF.R.S32.HI R42, RZ, 0x1f, R157 ;  /* 0x0000001fff2a7819 */ /* 0x000fe2000001149d */
[----:B------:R-:W-:Y:S01]  /*d8a0*/  UIMAD UR4, UR4, UR10, URZ ;  /* 0x0000000a040472a4 */ /* 0x000fe2000f8e023f */
[----:B------:R-:W-:Y:S01]  /*d8b0*/  SHF.R.S32.HI R43, RZ, 0x1f, R43 ;  /* 0x0000001fff2b7819 */ /* 0x000fe2000001142b */
[----:B------:R-:W-:Y:S01]  /*d8c0*/  UIMAD.WIDE.U32 UR8, UR37, UR10, UR8 ;  /* 0x0000000a250872a5 */ /* 0x000fe2000f8e0008 */
[----:B0-----:R-:W-:Y:S01]  /*d8d0*/  @P1 IMAD.HI.U32 R4, R13, R4, RZ ;  /* 0x000000040d041227 */ /* 0x001fe200078e00ff */
[----:B------:R-:W-:Y:S01]  /*d8e0*/  UIMAD UR4, UR37, UR11, UR4 ;  /* 0x0000000b250472a4 */ /* 0x000fe2000f8e0204 */
[----:B------:R-:W-:-:S02]  /*d8f0*/  SHF.R.S32.HI R57, RZ, 0x1f, R57 ;  /* 0x0000001fff397819 */ /* 0x000fc40000011439 */
[----:B------:R-:W-:Y:S01]  /*d900*/  ULDC.64 UR10, c[0x0][0xb48] ;  /* 0x0002d200000a7ab9 */ /* 0x000fe20000000a00 */
[----:B------:R-:W-:Y:S01]  /*d910*/  UIADD3 UR9, UR9, UR4, URZ ;  /* 0x0000000409097290 */ /* 0x000fe2000fffe03f */
[----:B------:R-:W-:Y:S01]  /*d920*/  VIADD R62, R16, 0x8 ;  /* 0x00000008103e7836 */ /* 0x000fe20000000000 */
[----:B-1----:R-:W-:Y:S02]  /*d930*/  @P1 SHF.R.U32.HI R7, RZ, R5, R4 ;  /* 0x00000005ff071219 */ /* 0x002fe40000011604 */
[----:B------:R-:W-:Y:S01]  /*d940*/  UIMAD.WIDE.U32 UR8, UR41, UR10, UR8 ;  /* 0x0000000a290872a5 */ /* 0x000fe2000f8e0008 */
[----:B------:R-:W-:Y:S02]  /*d950*/  SHF.R.S32.HI R63, RZ, 0x1f, R63 ;  /* 0x0000001fff3f7819 */ /* 0x000fe4000001143f */
[--C-:B------:R-:W-:Y:S01]  /*d960*/  IMAD.MOV R6, RZ, RZ, -R7.reuse ;  /* 0x000000ffff067224 */ /* 0x100fe200078e0a07 */
[----:B------:R-:W-:Y:S01]  /*d970*/  SHF.R.S32.HI R4, RZ, 0x1f, R7 ;  /* 0x0000001fff047819 */ /* 0x000fe20000011407 */
[----:B------:R-:W-:-:S02]  /*d980*/  UIMAD UR41, UR41, UR11, UR9 ;  /* 0x0000000b292972a4 */ /* 0x000fc4000f8e0209 */
[----:B------:R-:W-:Y:S01]  /*d990*/  IMAD.U32 R5, RZ, RZ, UR9 ;  /* 0x00000009ff057e24 */ /* 0x000fe2000f8e00ff */
[----:B------:R-:W-:Y:S01]  /*d9a0*/  ULDC.64 UR10, c[0x0][0xb30] ;  /* 0x0002cc00000a7ab9 */ /* 0x000fe20000000a00 */
[----:B------:R-:W-:Y:S02]  /*d9b0*/  IMAD R9, R65, R6, R13 ;  /* 0x0000000641097224 */ /* 0x000fe400078e020d */
[----:B------:R-:W-:Y:S01]  /*d9c0*/  IMAD R6, R4, UR10, RZ ;  /* 0x0000000a04067c24 */ /* 0x000fe2000f8e02ff */
[----:B------:R-:W-:Y:S01]  /*d9d0*/  MOV R4, UR8 ;  /* 0x0000000800047c02 */ /* 0x000fe20008000f00 */
        /* <DEDUP_REMOVED lines=20> */
[----:B------:R-:W-:Y:S02]  /*db20*/  ISETP.GE.AND P3, PT, R16, UR4, PT ;  /* 0x0000000410007c0c */ /* 0x000fe4000bf66270 */
[----:B------:R-:W-:Y:S02]  /*db30*/  ISETP.GE.AND P1, PT, R62, UR4, PT ;  /* 0x000000043e007c0c */ /* 0x000fe4000bf26270 */
[----:B------:R-:W-:Y:S02]  /*db40*/  ISETP.GE.AND P5, PT, R56, UR4, PT ;  /* 0x0000000438007c0c */ /* 0x000fe4000bfa6270 */
[----:B------:R-:W-:-:S07]  /*db50*/  ISETP.GE.AND P4, PT, R25, UR4, PT ;  /* 0x0000000419007c0c */ /* 0x000fce000bf86270 */
[----:B0-2---:R-:W-:Y:S02]  /*db60*/  @!P3 IMAD.WIDE R4, R16, 0x4, R6 ;  /* 0x000000041004b825 */ /* 0x005fe400078e0206 */
[-C--:B------:R-:W-:Y:S02]  /*db70*/  @!P1 LEA R8, P6, R62, R6.reuse, 0x2 ;  /* 0x000000063e089211 */ /* 0x080fe400078c10ff */
        /* <DEDUP_REMOVED lines=25> */
.L_x_2101:
[----:B------:R-:W-:Y:S05]  /*dd10*/  BSYNC B1 ;  /* 0x0000000000017941 */ /* 0x000fea0003800000 */
.L_x_2100:
[----:B--23--:R4:W2:Y:S04]  /*dd20*/  SHFL.IDX PT, R7, R24, 0x1, 0x1c1f ;  /* 0x003c1f0018077f89 */ /* 0x00c8a800000e0000 */
        /* <DEDUP_REMOVED lines=9> */
[-C--:B------:R-:W-:Y:S02]  /*ddc0*/  @!P4 LEA R8, P0, R62, R6.reuse, 0x2 ;  /* 0x000000063e08c211 */ /* 0x080fe400078010ff */
[----:B------:R-:W-:Y:S01]  /*ddd0*/  @!P5 LEA R10, P6, R56, R6, 0x2 ;  /* 0x00000006380ad211 */ /* 0x000fe200078c10ff */
[----:B------:R0:W-:Y:S01]  /*dde0*/  @!P1 ST.E.64 desc[UR54][R4.64], R40 ;  /* 0x0000002804009985 */ /* 0x0001e2000c101b36 */
[-C--:B------:R-:W-:Y:S02]  /*ddf0*/  @!P4 LEA.HI.X R9, R62, R7.reuse, R63, 0x2, P0 ;  /* 0x000000073e09c211 */ /* 0x080fe400000f143f */
[----:B------:R-:W-:Y:S02]  /*de00*/  ISETP.GE.AND P1, PT, R156, UR4, PT ;  /* 0x000000049c007c0c */ /* 0x000fe4000bf26270 */
[----:B------:R-:W-:Y:S01]  /*de10*/  ISETP.GE.AND P0, PT, R23, UR4, PT ;  /* 0x0000000417007c0c */ /* 0x000fe2000bf06270 */
[----:B------:R2:W-:Y:S01]  /*de20*/  @!P4 ST.E.64 desc[UR54][R8.64], R38 ;  /* 0x000000260800c985 */ /* 0x0005e2000c101b36 */
[----:B------:R-:W-:-:S02]  /*de30*/  @!P5 LEA.HI.X R11, R56, R7, R57, 0x2, P6 ;  /* 0x00000007380bd211 */ /* 0x000fc400030f1439 */
[-C--:B------:R-:W-:Y:S02]  /*de40*/  @!P3 LEA R12, P6, R25, R6.reuse, 0x2 ;  /* 0x00000006190cb211 */ /* 0x080fe400078c10ff */
[-C--:B------:R-:W-:Y:S01]  /*de50*/  @!P2 LEA R14, P4, R157, R6.reuse, 0x2 ;  /* 0x000000069d0ea211 */ /* 0x080fe200078810ff */
        /* <DEDUP_REMOVED lines=17> */
.L_x_2096:
        /* <DEDUP_REMOVED lines=14> */
[----:B------:R-:W-:-:S03]  /*e050*/  IMAD.U32 R0, RZ, RZ, UR4 ;  /* 0x00000004ff007e24 */ /* 0x000fc6000f8e00ff */
        /* <DEDUP_REMOVED lines=16> */
.L_x_2102:
[----:B------:R-:W-:Y:S01]  /*e160*/  USEL UR37, UR37, URZ, !UP0 ;  /* 0x0000003f25257287 */ /* 0x000fe2000c000000 */
[----:B------:R-:W-:Y:S01]  /*e170*/  BSSY B1, `(.L_x_2103) ;  /* 0x0000037000017945 */ /* 0x000fe20003800000 */
[----:B------:R-:W-:-:S03]  /*e180*/  USEL UR38, UR38, URZ, !UP0 ;  /* 0x0000003f26267287 */ /* 0x000fc6000c000000 */
[----:B------:R-:W-:Y:S09]  /*e190*/  @P0 BRA `(.L_x_2104) ;  /* 0x0000000000d00947 */ /* 0x000ff20003800000 */
[----:B------:R-:W0:Y:S01]  /*e1a0*/  LDC R9, c[0x0][0xbe8] ;  /* 0x0002fa00ff097b82 */ /* 0x000e220000000800 */
[----:B------:R-:W-:-:S05]  /*e1b0*/  IMAD.U32 R4, RZ, RZ, UR40 ;  /* 0x00000028ff047e24 */ /* 0x000fca000f8e00ff */
[----:B------:R-:W-:Y:S01]  /*e1c0*/  IADD3 R4, R4, -0x80, R7 ;  /* 0xffffff8004047810 */ /* 0x000fe20007ffe007 */
[----:B0----5:R-:W-:-:S05]  /*e1d0*/  IMAD R2, R0, R9, RZ ;  /* 0x0000000900027224 */ /* 0x021fca00078e02ff */
        /* <DEDUP_REMOVED lines=29> */
[----:B------:R-:W-:Y:S01]  /*e3b0*/  ULDC.64 UR8, c[0x0][UR17+0x210] ;  /* 0x0000840011087abb */ /* 0x000fe20008000a00 */
[----:B------:R-:W-:Y:S01]  /*e3c0*/  MOV R2, UR20 ;  /* 0x0000001400027c02 */ /* 0x000fe20008000f00 */
        /* <DEDUP_REMOVED lines=17> */
.L_x_2104:
[----:B------:R-:W-:Y:S05]  /*e4e0*/  BSYNC B1 ;  /* 0x0000000000017941 */ /* 0x000fea0003800000 */
.L_x_2103:
[----:B------:R-:W-:-:S06]  /*e4f0*/  UISETP.GT.AND UP0, UPT, UR42, 0x1, UPT ;  /* 0x000000012a00788c */ /* 0x000fcc000bf04270 */
[----:B------:R-:W-:-:S13]  /*e500*/  PLOP3.LUT P0, PT, PT, PT, UP0, 0x80, 0x0 ;  /* 0x000000000000781c */ /* 0x000fda0003f0f008 */
[----:B------:R-:W-:Y:S05]  /*e510*/  @P0 BRA `(.L_x_2099) ;  /* 0x0000000400340947 */ /* 0x000fea0003800000 */
[----:B------:R-:W1:Y:S01]  /*e520*/  LDC R11, c[0x0][0xbe8] ;  /* 0x0002fa00ff0b7b82 */ /* 0x000e620000000800 */
[----:B------:R-:W-:Y:S01]  /*e530*/  SHF.R.S32.HI R6, RZ, 0x1f, R8 ;  /* 0x0000001fff067819 */ /* 0x000fe20000011408 */
[----:B------:R-:W-:Y:S01]  /*e540*/  ULDC.64 UR10, c[0x0][0xaa0] ;  /* 0x0002a800000a7ab9 */ /* 0x000fe20000000a00 */
[----:B------:R-:W-:Y:S01]  /*e550*/  SHF.R.S32.HI R13, RZ, 0x1f, R19 ;  /* 0x0000001fff0d7819 */ /* 0x000fe20000011413 */
[----:B------:R-:W-:Y:S01]  /*e560*/  UIMAD UR7, UR16, UR10, URZ ;  /* 0x0000000a100772a4 */ /* 0x000fe2000f8e023f */
[----:B------:R-:W-:Y:S01]  /*e570*/  LEA.HI R6, R6, R8, RZ, 0x3 ;  /* 0x0000000806067211 */ /* 0x000fe200078f18ff */
[----:B------:R-:W-:Y:S02]  /*e580*/  UIMAD.WIDE.U32 UR8, UR4, UR10, URZ ;  /* 0x0000000a040872a5 */ /* 0x000fe4000f8e003f */
[----:B------:R-:W-:Y:S01]  /*e590*/  UIMAD UR7, UR4, UR11, UR7 ;  /* 0x0000000b040772a4 */ /* 0x000fe2000f8e0207 */
[----:B------:R-:W-:Y:S02]  /*e5a0*/  SHF.R.S32.HI R6, RZ, 0x3, R6 ;  /* 0x00000003ff067819 */ /* 0x000fe40000011406 */
[----:B------:R-:W-:Y:S01]  /*e5b0*/  ULDC.64 UR10, c[0x0][0xae8] ;  /* 0x0002ba00000a7ab9 */ /* 0x000fe20000000a00 */
[----:B------:R-:W-:-:S02]  /*e5c0*/  UIADD3 UR9, UR9, UR7, URZ ;  /* 0x0000000709097290 */ /* 0x000fc4000fffe03f */
[----:B------:R-:W-:Y:S02]  /*e5d0*/  IMAD R2, R18, 0x30, R6 ;  /* 0x0000003012027824 */ /* 0x000fe400078e0206 */
[----:B------:R-:W-:Y:S01]  /*e5e0*/  UIMAD.WIDE.U32 UR8, UR39, UR10, UR8 ;  /* 0x0000000a270872a5 */ /* 0x000fe2000f8e0008 */
[----:B------:R-:W-:Y:S02]  /*e5f0*/  VIADD R30, R6, UR40 ;  /* 0x00000028061e7c36 */ /* 0x000fe40008000000 */
[----:B0-----:R-:W-:Y:S01]  /*e600*/  VIADD R4, R2, UR40 ;  /* 0x0000002802047c36 */ /* 0x001fe20008000000 */
        /* <DEDUP_REMOVED lines=25> */
[----:B------:R-:W-:Y:S01]  /*e7a0*/  IMAD R4, R4, UR8, RZ ;  /* 0x0000000804047c24 */ /* 0x000fe2000f8e02ff */
[----:B------:R-:W-:Y:S01]  /*e7b0*/  IADD3 R3, R3, R9, RZ ;  /* 0x0000000903037210 */ /* 0x000fe20007ffe0ff */
[----:B-----5:R-:W-:Y:S02]  /*e7c0*/  IMAD R11, R0, R11, RZ ;  /* 0x0000000b000b7224 */ /* 0x020fe400078e02ff */
[C---:B------:R-:W-:Y:S02]  /*e7d0*/  IMAD R5, R7.reuse, UR9, R4 ;  /* 0x0000000907057c24 */ /* 0x040fe4000f8e0204 */
[----:B------:R-:W-:Y:S01]  /*e7e0*/  IMAD.WIDE.U32 R2, R7, UR8, R2 ;  /* 0x0000000807027c25 */ /* 0x000fe2000f8e0002 */
[----:B------:R-:W-:-:S03]  /*e7f0*/  ULDC.64 UR8, c[0x0][0xa80] ;  /* 0x0002a00000087ab9 */ /* 0x000fc60000000a00 */
[----:B------:R-:W-:Y:S01]  /*e800*/  IMAD.IADD R3, R3, 0x1, R5 ;  /* 0x0000000103037824 */ /* 0x000fe200078e0205 */
[----:B------:R-:W-:Y:S01]  /*e810*/  LEA R4, P0, R2, UR8, 0x1 ;  /* 0x0000000802047c11 */ /* 0x000fe2000f8008ff */
[----:B------:R-:W-:-:S03]  /*e820*/  VIADD R0, R30, 0x30 ;  /* 0x000000301e007836 */ /* 0x000fc60000000000 */
        /* <DEDUP_REMOVED lines=28> */
.L_x_2099:
[----:B------:R-:W-:Y:S05]  /*e9f0*/  BSYNC B0 ;  /* 0x0000000000007941 */ /* 0x000fea0003800000 */
.L_x_2095:
[----:B------:R-:W-:Y:S02]  /*ea00*/  ULDC UR4, c[0x0][0xc3c] ;  /* 0x00030f0000047ab9 */ /* 0x000fe40000000800 */
[----:B------:R-:W-:-:S13]  /*ea10*/  ISETP.GE.AND P0, PT, R31, UR4, PT ;  /* 0x000000041f007c0c */ /* 0x000fda000bf06270 */
[----:B------:R-:W-:Y:S05]  /*ea20*/  @!P0 BRA `(.L_x_2105) ;  /* 0xffffff2000f48947 */ /* 0x000fea000383ffff */
[----:B------:R-:W-:Y:S05]  /*ea30*/  EXIT ;  /* 0x000000000000794d */ /* 0x000fea0003800000 */
.L_x_2052:
        /* <DEDUP_REMOVED lines=53> */
[----:B------:R-:W0:Y:S02]  /*ed90*/  LDC R4, c[0x0][0xc38] ;  /* 0x00030e00ff047b82 */ /* 0x000e240000000800 */
[----:B------:R-:W-:-:S05]  /*eda0*/  IADD3 R5, R2, R5, RZ ;  /* 0x0000000502057210 */ /* 0x000fca0007ffe0ff */
        /* <DEDUP_REMOVED lines=8> */
.L_x_2109:
        /* <DEDUP_REMOVED lines=35> */
.L_x_2107:
        /* <DEDUP_REMOVED lines=8> */
[----:B------:R-:W-:Y:S01]  /*f0e0*/  MOV R2, UR5 ;  /* 0x0000000500027c02 */ /* 0x000fe20008000f00 */
[----:B------:R-:W-:-:S04]  /*f0f0*/  IMAD.U32 R9, RZ, RZ, UR5 ;  /* 0x00000005ff097e24 */ /* 0x000fc8000f8e00ff */
[----:B------:R-:W0:Y:S04]  /*f100*/  SHFL.IDX PT, R7, R7, R2, 0x1f ;  /* 0x00001f0207077589 */ /* 0x000e2800000e0000 */
[----:B------:R1:W2:Y:S01]  /*f110*/  SHFL.IDX PT, R6, R6, R9, 0x1f ;  /* 0x00001f0906067589 */ /* 0x0002a200000e0000 */
[----:B0-----:R-:W-:Y:S01]  /*f120*/  ISETP.NE.AND P1, PT, R7, 0x1, PT ;  /* 0x000000010700780c */ /* 0x001fe20003f25270 */
[----:B-1----:R-:W-:-:S12]  /*f130*/  @!P0 BRA `(.L_x_2110) ;  /* 0x00000000000c8947 */ /* 0x002fd80003800000 */
[----:B------:R-:W-:-:S06]  /*f140*/  UIADD3 UR4, UR5, -0x1, URZ ;  /* 0xffffffff05047890 */ /* 0x000fcc000fffe03f */
[----:B------:R-:W-:-:S05]  /*f150*/  IMAD.U32 R2, RZ, RZ, UR4 ;  /* 0x00000004ff027e24 */ /* 0x000fca000f8e00ff */
[----:B------:R0:W1:Y:S02]  /*f160*/  SHFL.IDX PT, R3, R5, R2, 0x1f ;  /* 0x00001f0205037589 */ /* 0x00006400000e0000 */
.L_x_2110:
        /* <DEDUP_REMOVED lines=23> */
[----:B------:R-:W-:Y:S01]  /*f2e0*/  @!P1 IMAD.IADD R3, R3, 0x1, -R8 ;  /* 0x0000000103039824 */ /* 0x000fe200078e0a08 */
[----:B------:R-:W-:Y:S02]  /*f2f0*/  @!P1 IADD3 R2, R2, 0x1, RZ ;  /* 0x0000000102029810 */ /* 0x000fe40007ffe0ff */
        /* <DEDUP_REMOVED lines=38> */
.L_x_2111:
        /* <DEDUP_REMOVED lines=16> */
[----:B------:R-:W-:Y:S01]  /*f660*/  IMAD.HI.U32 R2, R3, R11, R2 ;  /* 0x0000000b03027227 */ /* 0x000fe200078e0002 */
[----:B------:R-:W-:-:S05]  /*f670*/  IADD3 R3, RZ, -R14, RZ ;  /* 0x8000000eff037210 */ /* 0x000fca0007ffe0ff */
        /* <DEDUP_REMOVED lines=20> */
[----:B------:R-:W0:Y:S02]  /*f7c0*/  I2F.RP R10, R7 ;  /* 0x00000007000a7306 */ /* 0x000e240000209400 */
[----:B------:R-:W-:-:S06]  /*f7d0*/  IADD3 R8, RZ, -R8, RZ ;  /* 0x80000008ff087210 */ /* 0x000fcc0007ffe0ff */
        /* <DEDUP_REMOVED lines=24> */
.L_x_2112:
[----:B01----:R-:W-:-:S05]  /*f960*/  LOP3.LUT R3, RZ, R2, RZ, 0x33, !PT ;  /* 0x00000002ff037212 */ /* 0x003fca00078e33ff */
[----:B------:R-:W-:-:S05]  /*f970*/  IMAD.IADD R2, R6, 0x1, R3 ;  /* 0x0000000106027824 */ /* 0x000fca00078e0203 */
[----:B------:R0:W-:Y:S01]  /*f980*/  STL [R1+0x14], R2 ;  /* 0x0000140201007387 */ /* 0x0001e20000100800 */
[----:B------:R-:W-:Y:S05]  /*f990*/  BRA `(.L_x_2113) ;  /* 0x0000000000107947 */ /* 0x000fea0003800000 */
.L_x_2108:
[----:B------:R1:W-:Y:S01]  /*f9a0*/  STL [R1+0x10], R8 ;  /* 0x0000100801007387 */ /* 0x0003e20000100800 */
[----:B------:R-:W-:-:S03]  /*f9b0*/  ULDC UR40, c[0x0][0xc3c] ;  /* 0x00030f0000287ab9 */ /* 0x000fc60000000800 */
[----:B------:R1:W-:Y:S04]  /*f9c0*/  STL [R1+0x14], RZ ;  /* 0x000014ff01007387 */ /* 0x0003e80000100800 */
[----:B------:R1:W-:Y:S02]  /*f9d0*/  STL [R1+0x18], RZ ;  /* 0x000018ff01007387 */ /* 0x0003e40000100800 */
.L_x_2113:
        /* <DEDUP_REMOVED lines=11> */
.L_x_2106:
        /* <DEDUP_REMOVED lines=15> */
[C---:B--2---:R-:W-:Y:S01]  /*fb80*/  SHF.L.U32 R3, R10.reuse, 0x6, RZ ;  /* 0x000000060a037819 */ /* 0x044fe200000006ff */
[C---:B------:R-:W-:Y:S01]  /*fb90*/  IMAD.SHL.U32 R2, R10.reuse, 0x20, RZ ;  /* 0x000000200a027824 */ /* 0x040fe200078e00ff */
[--C-:B0-----:R-:W-:Y:S01]  /*fba0*/  SHF.R.U32.HI R5, RZ, 0x1, R10.reuse ;  /* 0x00000001ff057819 */ /* 0x101fe2000001160a */
[C---:B------:R-:W-:Y:S01]  /*fbb0*/  IMAD.SHL.U32 R4, R10.reuse, 0x8, RZ ;  /* 0x000000080a047824 */ /* 0x040fe200078e00ff */
[----:B------:R-:W-:Y:S01]  /*fbc0*/  LOP3.LUT R0, R3, 0x180, RZ, 0xc0, !PT ;  /* 0x0000018003007812 */ /* 0x000fe200078ec0ff */
[----:B------:R-:W-:Y:S01]  /*fbd0*/  IMAD.SHL.U32 R9, R10, 0x4, RZ ;  /* 0x000000040a097824 */ /* 0x000fe200078e00ff */
[----:B------:R-:W-:Y:S01]  /*fbe0*/  LOP3.LUT R6, R2, 0x80, RZ, 0xc0, !PT ;  /* 0x0000008002067812 */ /* 0x000fe200078ec0ff */
[----:B-1----:R-:W-:Y:S01]  /*fbf0*/  IMAD.SHL.U32 R8, R10, 0x2, RZ ;  /* 0x000000020a087824 */ /* 0x002fe200078e00ff */
[----:B------:R-:W-:Y:S01]  /*fc00*/  LOP3.LUT R5, R0, 0x30, R5, 0xf8, !PT ;  /* 0x0000003000057812 */ /* 0x000fe200078ef805 */
[----:B------:R-:W-:Y:S01]  /*fc10*/  IMAD.SHL.U32 R0, R10, 0x10, RZ ;  /* 0x000000100a007824 */ /* 0x000fe200078e00ff */
[----:B------:R-:W-:-:S02]  /*fc20*/  LOP3.LUT R6, R6, 0x10, R10, 0xf8, !PT ;  /* 0x0000001006067812 */ /* 0x000fc400078ef80a */
[----:B------:R-:W-:Y:S02]  /*fc30*/  LOP3.LUT R4, R5, 0x30, R4, 0x78, !PT ;  /* 0x0000003005047812 */ /* 0x000fe400078e7804 */
[----:B------:R-:W-:Y:S02]  /*fc40*/  LOP3.LUT R7, R0, 0x600, RZ, 0xc0, !PT ;  /* 0x0000060000077812 */ /* 0x000fe400078ec0ff */
[----:B------:R-:W-:Y:S02]  /*fc50*/  LOP3.LUT R6, R6, 0x10, R9, 0x78, !PT ;  /* 0x0000001006067812 */ /* 0x000fe400078e7809 */
[--C-:B------:R-:W-:Y:S02]  /*fc60*/  LOP3.LUT R7, R7, 0x60, R2.reuse, 0xf8, !PT ;  /* 0x0000006007077812 */ /* 0x100fe400078ef802 */
[----:B------:R-:W-:Y:S02]  /*fc70*/  LOP3.LUT R3, R4, 0x640, R3, 0xf8, !PT ;  /* 0x0000064004037812 */ /* 0x000fe400078ef803 */
[----:B------:R-:W-:-:S02]  /*fc80*/  LOP3.LUT R7, R7, 0x100, R2, 0xf8, !PT ;  /* 0x0000010007077812 */ /* 0x000fc400078ef802 */
        /* <DEDUP_REMOVED lines=19> */
.L_x_2190:
[----:B------:R-:W-:Y:S01]  /*fdc0*/  ULDC.64 UR4, c[0x0][0xc88] ;  /* 0x0003220000047ab9 */ /* 0x000fe20000000a00 */
[----:B------:R-:W-:Y:S01]  /*fdd0*/  ULDC.64 UR8, c[0x0][0xa28] ;  /* 0x00028a0000087ab9 */ /* 0x000fe20000000a00 */
[----:B------:R-:W-:Y:S01]  /*fde0*/  UIMAD.WIDE UR4, UR40, 0x4, UR4 ;  /* 0x00000004280478a5 */ /* 0x000fe2000f8e0204 */
[----:B------:R-:W-:-:S05]  /*fdf0*/  ULDC.64 UR6, c[0x0][0xa00] ;  /* 0x0002800000067ab9 */ /* 0x000fca0000000a00 */
[----:B0--3--:R-:W-:Y:S01]  /*fe00*/  IMAD.U32 R2, RZ, RZ, UR4 ;  /* 0x00000004ff027e24 */ /* 0x009fe2000f8e00ff */
[----:B------:R-:W-:-:S05]  /*fe10*/  MOV R3, UR5 ;  /* 0x0000000500037c02 */ /* 0x000fca0008000f00 */
[----:B--2---:R-:W2:Y:S01]  /*fe20*/  LDG.E R2, desc[UR54][R2.64] ;  /* 0x0000003602027981 */ /* 0x004ea2000c1e1900 */
[----:B------:R-:W-:Y:S02]  /*fe30*/  UISETP.NE.U32.AND UP0, UPT, UR8, URZ, UPT ;  /* 0x0000003f0800728c */ /* 0x000fe4000bf05070 */
[----:B------:R-:W-:Y:S02]  /*fe40*/  UISETP.NE.U32.AND UP1, UPT, UR6, URZ, UPT ;  /* 0x0000003f0600728c */ /* 0x000fe4000bf25070 */
[----:B------:R-:W-:Y:S02]  /*fe50*/  UISETP.NE.AND.EX UP0, UPT, UR9, URZ, UPT, UP0 ;  /* 0x0000003f0900728c */ /* 0x000fe4000bf05300 */
[----:B------:R-:W-:-:S04]  /*fe60*/  UISETP.NE.AND.EX UP2, UPT, UR7, URZ, UPT, UP1 ;  /* 0x0000003f0700728c */ /* 0x000fc8000bf45310 */
[----:B------:R-:W-:Y:S01]  /*fe70*/  PLOP3.LUT P0, PT, PT, PT, UP0, 0x80, 0x0 ;  /* 0x000000000000781c */ /* 0x000fe20003f0f008 */
[----:B-1----:R-:W-:Y:S01]  /*fe80*/  IMAD.MOV.U32 R24, RZ, RZ, RZ ;  /* 0x000000ffff187224 */ /* 0x002fe200078e00ff */
[----:B------:R-:W-:Y:S01]  /*fe90*/  PLOP3.LUT P1, PT, PT, PT, UP2, 0x80, 0x0 ;  /* 0x000000000000781c */ /* 0x000fe20003f2f028 */
[----:B------:R-:W-:Y:S01]  /*fea0*/  UMOV UR37, URZ ;  /* 0x0000003f00257c82 */ /* 0x000fe20008000000 */
[----:B--2---:R-:W-:Y:S01]  /*feb0*/  R2UR UR42, R2 ;  /* 0x00000000022a72ca */ /* 0x004fe200000e0000 */
[----:B------:R-:W-:-:S12]  /*fec0*/  UP2UR UR43, UPR, URZ, 0x4 ;  /* 0x000000043f2b7883 */ /* 0x000fd80008000000 */
[----:B------:R-:W-:Y:S02]  /*fed0*/  USHF.R.S32.HI UR41, URZ, 0x1f, UR42 ;  /* 0x0000001f3f297899 */ /* 0x000fe4000801142a */
[----:B------:R-:W-:Y:S02]  /*fee0*/  USHF.L.U32 UR38, UR42, 0x2, URZ ;  /* 0x000000022a267899 */ /* 0x000fe4000800063f */
[----:B------:R-:W-:Y:S02]  /*fef0*/  USHF.L.U64.HI UR39, UR42, 0x2, UR41 ;  /* 0x000000022a277899 */ /* 0x000fe40008010229 */
[----:B------:R-:W-:-:S04]  /*ff00*/  UIADD3 UR5, UP1, UR38, UR6, URZ ;  /* 0x0000000626057290 */ /* 0x000fc8000ff3e03f */
[----:B------:R-:W-:Y:S02]  /*ff10*/  UIADD3.X UR6, UR39, UR7, URZ, UP1, !UPT ;  /* 0x0000000727067290 */ /* 0x000fe40008ffe43f */
[----:B------:R-:W-:Y:S01]  /*ff20*/  @UP0 ULEA UR4, UP1, UR42, UR8, 0x2 ;  /* 0x000000082a040291 */ /* 0x000fe2000f82103f */
[----:B------:R-:W-:-:S03]  /*ff30*/  IMAD.U32 R2, RZ, RZ, UR5 ;  /* 0x00000005ff027e24 */ /* 0x000fc6000f8e00ff */
[----:B------:R-:W-:Y:S01]  /*ff40*/  @UP0 ULEA.HI.X UR5, UR42, UR9, UR41, 0x2, UP1 ;  /* 0x000000092a050291 */ /* 0x000fe200088f1429 */
[----:B------:R-:W-:Y:S02]  /*ff50*/  IMAD.U32 R3, RZ, RZ, UR6 ;  /* 0x00000006ff037e24 */ /* 0x000fe4000f8e00ff */
[----:B------:R-:W-:-:S03]  /*ff60*/  IMAD.U32 R4, RZ, RZ, UR4 ;  /* 0x00000004ff047e24 */ /* 0x000fc6000f8e00ff */
[----:B------:R-:W-:Y:S01]  /*ff70*/  IMAD.U32 R5, RZ, RZ, UR5 ;  /* 0x00000005ff057e24 */ /* 0x000fe2000f8e00ff */
[----:B------:R-:W-:Y:S01]  /*ff80*/  ULDC.64 UR4, c[0x0][0xa18] ;  /* 0x0002860000047ab9 */ /* 0x000fe20000000a00 */
[----:B------:R-:W2:Y:S01]  /*ff90*/  @P1 LDG.E R0, desc[UR54][R2.64] ;  /* 0x0000003602001981 */ /* 0x000ea2000c1e1900 */
[----:B------:R-:W-:-:S03]  /*ffa0*/  UISETP.NE.U32.AND UP0, UPT, UR4, URZ, UPT ;  /* 0x0000003f0400728c */ /* 0x000fc6000bf05070 */
[----:B------:R0:W3:Y:S01]  /*ffb0*/  @P0 LDG.E R24, desc[UR54][R4.64] ;  /* 0x0000003604180981 */ /* 0x0000e2000c1e1900 */
[----:B------:R-:W-:-:S06]  /*ffc0*/  UISETP.NE.AND.EX UP0, UPT, UR5, URZ, UPT, UP0 ;  /* 0x0000003f0500728c */ /* 0x000fcc000bf05300 */
[----:B------:R-:W-:Y:S01]  /*ffd0*/  PLOP3.LUT P1, PT, PT, PT, UP0, 0x80, 0x0 ;  /* 0x000000000000781c */ /* 0x000fe20003f2f008 */
[----:B0-----:R-:W0:Y:S04]  /*ffe0*/  LDC.64 R4, c[0x0][0x418] ;  /* 0x00010600ff047b82 */ /* 0x001e280000000a00 */
[----:B------:R-:W-:-:S04]  /*fff0*/  @UP0 UIADD3 UR4, UP1, UR38, UR4, URZ ;  /* 0x0000000426040290 */ /* 0x000fc8000ff3e03f */
[----:B------:R-:W-:Y:S02]  /*10000*/  @UP0 UIADD3.X UR5, UR39, UR5, URZ, UP1, !UPT ;  /* 0x0000000527050290 */ /* 0x000fe40008ffe43f */
[----:B------:R-:W-:-:S04]  /*10010*/  IMAD.U32 R22, RZ, RZ, UR4 ;  /* 0x00000004ff167e24 */ /* 0x000fc8000f8e00ff */
[----:B------:R-:W-:-:S05]  /*10020*/  IMAD.U32 R23, RZ, RZ, UR5 ;  /* 0x00000005ff177e24 */ /* 0x000fca000f8e00ff */
[----:B-----5:R1:W5:Y:S01]  /*10030*/  @P1 LDG.E R22, desc[UR54][R22.64] ;  /* 0x0000003616161981 */ /* 0x020362000c1e1900 */
[----:B------:R-:W-:Y:S02]  /*10040*/  PLOP3.LUT P2, PT, PT, PT, UP2, 0x80, 0x0 ;  /* 0x000000000000781c */ /* 0x000fe40003f4f028 */
[----:B0-----:R-:W-:-:S04]  /*10050*/  ISETP.NE.U32.AND P0, PT, R4, RZ, PT ;  /* 0x000000ff0400720c */ /* 0x001fc80003f05070 */
[----:B------:R-:W-:Y:S02]  /*10060*/  ISETP.NE.AND.EX P0, PT, R5, RZ, PT, P0 ;  /* 0x000000ff0500720c */ /* 0x000fe40003f05300 */
[----:B------:R-:W0:Y:S05]  /*10070*/  LDC R5, c[0x0][0x2f0] ;  /* 0x0000bc00ff057b82 */ /* 0x000e2a0000000800 */
[----:B--2---:R-:W-:-:S03]  /*10080*/  @P2 R2UR UR37, R0 ;  /* 0x00000000002522ca */ /* 0x004fc600000e0000 */
[----:B------:R-:W2:Y:S01]  /*10090*/  LDC R0, c[0x0][0x424] ;  /* 0x00010900ff007b82 */ /* 0x000ea20000000800 */
[----:B---3--:R1:W-:Y:S01]  /*100a0*/  STL [R1+0x8], R24 ;  /* 0x0000081801007387 */ /* 0x0083e20000100800 */
[----:B0-----:R-:W-:Y:S10]  /*100b0*/  @P1 BRA `(.L_x_2115) ;  /* 0x00000000001c1947 */ /* 0x001ff40003800000 */
[----:B------:R-:W-:Y:S01]  /*100c0*/  UISETP.NE.AND UP0, UPT, UR43, URZ, UPT ;  /* 0x0000003f2b00728c */ /* 0x000fe2000bf05270 */
[----:B-----5:R-:W0:Y:S05]  /*100d0*/  LDC R22, c[0x0][0x288] ;  /* 0x0000a200ff167b82 */ /* 0x020e2a0000000800 */
[----:B------:R-:W-:-:S13]  /*100e0*/  PLOP3.LUT P1, PT, PT, PT, UP0, 0x40, 0x0 ;  /* 0x000000000000781c */ /* 0x000fda0003f2e808 */
[----:B------:R-:W-:Y:S05]  /*100f0*/  @P1 BRA `(.L_x_2115) ;  /* 0x00000000000c1947 */ /* 0x000fea0003800000 */
[----:B------:R-:W3:Y:S04]  /*10100*/  LDG.E R7, desc[UR54][R2.64] ;  /* 0x0000003602077981 */ /* 0x000ee8000c1e1900 */
[----:B0-----:R-:W3:Y:S02]  /*10110*/  LDG.E R22, desc[UR54][R2.64+0x4] ;  /* 0x0000043602167981 */ /* 0x001ee4000c1e1900 */
[----:B---3--:R-:W-:-:S07]  /*10120*/  IMAD.IADD R22, R22, 0x1, -R7 ;  /* 0x0000000116167824 */ /* 0x008fce00078e0a07 */
.L_x_2115:
[----:B------:R-:W-:Y:S01]  /*10130*/  ULDC.64 UR4, c[0x0][0xa20] ;  /* 0x0002880000047ab9 */ /* 0x000fe20000000a00 */
[----:B--2---:R-:W-:Y:S01]  /*10140*/  SEL R0, R0, 0x1, P0 ;  /* 0x0000000100007807 */ /* 0x004fe20000000000 */
        /* <DEDUP_REMOVED lines=8> */
[----:B------:R-:W-:-:S05]  /*101d0*/  MOV R3, UR5 ;  /* 0x0000000500037c02 */ /* 0x000fca0008000f00 */
[----:B------:R2:W5:Y:S01]  /*101e0*/  LDG.E R18, desc[UR54][R2.64] ;  /* 0x0000003602127981 */ /* 0x000562000c1e1900 */
[----:B------:R-:W-:Y:S05]  /*101f0*/  BRA `(.L_x_2117) ;  /* 0x0000000000247947 */ /* 0x000fea0003800000 */
.L_x_2116:
[----:B------:R-:W-:Y:S02]  /*10200*/  ULDC.64 UR4, c[0x0][0xa08] ;  /* 0x0002820000047ab9 */ /* 0x000fe40000000a00 */
[----:B------:R-:W-:-:S04]  /*10210*/  ISETP.NE.U32.AND P0, PT, RZ, UR4, PT ;  /* 0x00000004ff007c0c */ /* 0x000fc8000bf05070 */
[----:B------:R-:W-:-:S13]  /*10220*/  ISETP.NE.AND.EX P0, PT, RZ, UR5, PT, P0 ;  /* 0x00000005ff007c0c */ /* 0x000fda000bf05300 */
[----:B------:R-:W-:Y:S05]  /*10230*/  @!P0 BRA `(.L_x_2117) ;  /* 0x0000000000148947 */ /* 0x000fea0003800000 */
[----:B------:R-:W2:Y:S02]  /*10240*/  LDC.64 R2, c[0x0][0xa08] ;  /* 0x00028200ff027b82 */ /* 0x000ea40000000a00 */
[----:B--2---:R-:W-:-:S05]  /*10250*/  IMAD.WIDE R2, R29, 0x4, R2 ;  /* 0x000000041d027825 */ /* 0x004fca00078e0202 */
[----:B------:R-:W2:Y:S04]  /*10260*/  LDG.E R18, desc[UR54][R2.64] ;  /* 0x0000003602127981 */ /* 0x000ea8000c1e1900 */
[----:B------:R-:W2:Y:S02]  /*10270*/  LDG.E R5, desc[UR54][R2.64+0x4] ;  /* 0x0000043602057981 */ /* 0x000ea4000c1e1900 */
[----:B--2---:R-:W-:-:S07]  /*10280*/  IMAD.IADD R18, R5, 0x1, -R18 ;  /* 0x0000000105127824 */ /* 0x004fce00078e0a12 */
.L_x_2117:
[----:B------:R-:W3:Y:S01]  /*10290*/  LDL R0, [R1+0x14] ;  /* 0x0000140001007983 */ /* 0x000ee20000100800 */
[----:B--2---:R-:W2:Y:S03]  /*102a0*/  LDC R2, c[0x0][0x448] ;  /* 0x00011200ff027b82 */ /* 0x004ea60000000800 */
[----:B------:R-:W4:Y:S04]  /*102b0*/  LDL.LU R19, [R1+0x4] ;  /* 0x0000040001137983 */ /* 0x000f280000300800 */
[----:B------:R-:W4:Y:S01]  /*102c0*/  LDL R17, [R1+0x18] ;  /* 0x0000180001117983 */ /* 0x000f220000100800 */
[----:B--2---:R-:W-:-:S13]  /*102d0*/  ISETP.NE.AND P0, PT, R2, 0x1, PT ;  /* 0x000000010200780c */ /* 0x004fda0003f05270 */
[----:B------:R-:W2:Y:S08]  /*102e0*/  @P0 LDC R3, c[0x0][0x44c] ;  /* 0x00011300ff030b82 */ /* 0x000eb00000000800 */
[----:B------:R-:W0:Y:S01]  /*102f0*/  @P0 LDC R2, c[0x0][0x450] ;  /* 0x00011400ff020b82 */ /* 0x000e220000000800 */
[----:B-----5:R-:W-:Y:S02]  /*10300*/  IMAD.IADD R18, R18, 0x1, -R24 ;  /* 0x0000000112127824 */ /* 0x020fe400078e0a18 */
[----:B---3--:R-:W-:-:S04]  /*10310*/  IMAD R0, R0, 0xc0, RZ ;  /* 0x000000c000007824 */ /* 0x008fc800078e02ff */
[----:B------:R-:W-:-:S04]  /*10320*/  VIADD R0, R0, 0xbf ;  /* 0x000000bf00007836 */ /* 0x000fc80000000000 */
[----:B--2---:R-:W-:-:S05]  /*10330*/  @P0 IMAD.HI.U32 R3, R0, R3, RZ ;  /* 0x0000000300030227 */ /* 0x004fca00078e00ff */
[----:B0-----:R-:W-:Y:S02]  /*10340*/  @P0 SHF.R.U32.HI R0, RZ, R2, R3 ;  /* 0x00000002ff000219 */ /* 0x001fe40000011603 */
[----:B------:R-:W-:-:S05]  /*10350*/  IADD3 R3, R18, 0xa0, -R22 ;  /* 0x000000a012037810 */ /* 0x000fca0007ffe816 */
[----:B------:R-:W-:-:S04]  /*10360*/  IMAD.IADD R0, R3, 0x1, R0 ;  /* 0x0000000103007824 */ /* 0x000fc800078e0200 */
[----:B------:R-:W-:-:S04]  /*10370*/  IMAD.HI R2, R0, 0x66666667, RZ ;  /* 0x6666666700027827 */ /* 0x000fc800078e02ff */
[----:B------:R-:W-:Y:S01]  /*10380*/  VIADD R0, R18, 0x9f ;  /* 0x0000009f12007836 */ /* 0x000fe20000000000 */
[----:B------:R-:W-:-:S03]  /*10390*/  SHF.R.U32.HI R3, RZ, 0x1f, R2 ;  /* 0x0000001fff037819 */ /* 0x000fc60000011602 */
[----:B------:R-:W-:Y:S01]  /*103a0*/  IMAD.HI R0, R0, 0x66666667, RZ ;  /* 0x6666666700007827 */ /* 0x000fe200078e02ff */
[----:B----4-:R-:W-:Y:S02]  /*103b0*/  LOP3.LUT R19, R19, 0xffffffdf, RZ, 0xc0, !PT ;  /* 0xffffffdf13137812 */ /* 0x010fe400078ec0ff */
[----:B------:R-:W-:Y:S02]  /*103c0*/  LEA.HI.SX32 R5, R2, R3, 0x1a ;  /* 0x0000000302057211 */ /* 0x000fe400078fd2ff */
[----:B------:R-:W-:Y:S02]  /*103d0*/  SHF.R.U32.HI R3, RZ, 0x1f, R0 ;  /* 0x0000001fff037819 */ /* 0x000fe40000011600 */
[----:B------:R-:W-:Y:S02]  /*103e0*/  @P0 LOP3.LUT R19, R19, 0x20, RZ, 0xfc, !PT ;  /* 0x0000002013130812 */ /* 0x000fe400078efcff */
[----:B------:R-:W-:-:S03]  /*103f0*/  LEA.HI.SX32 R0, R0, R3, 0x1a ;  /* 0x0000000300007211 */ /* 0x000fc600078fd2ff */
[----:B------:R0:W-:Y:S01]  /*10400*/  STL [R1+0x4], R19 ;  /* 0x0000041301007387 */ /* 0x0001e20000100800 */
[----:B------:R-:W-:-:S04]  /*10410*/  VIMNMX R0, R0, R5, PT ;  /* 0x0000000500007248 */ /* 0x000fc80003fe0100 */
[----:B------:R-:W-:Y:S02]  /*10420*/  ISETP.GE.AND P0, PT, R0, 0x1, PT ;  /* 0x000000010000780c */ /* 0x000fe40003f06270 */
[C---:B------:R-:W-:Y:S02]  /*10430*/  LOP3.LUT R2, R17.reuse, 0xff000000, RZ, 0xc0, !PT ;  /* 0xff00000011027812 */ /* 0x040fe400078ec0ff */
[----:B------:R-:W-:Y:S02]  /*10440*/  LOP3.LUT R3, R17, 0xff0000, RZ, 0xc0, !PT ;  /* 0x00ff000011037812 */ /* 0x000fe400078ec0ff */
[----:B------:R-:W-:-:S04]  /*10450*/  SHF.R.U32.HI R2, RZ, 0x8, R2 ;  /* 0x00000008ff027819 */ /* 0x000fc80000011602 */
[----:B------:R-:W-:Y:S01]  /*10460*/  LEA.HI R4, R3, R2, RZ, 0x10 ;  /* 0x0000000203047211 */ /* 0x000fe200078f80ff */
[----:B------:R-:W-:Y:S02]  /*10470*/  IMAD.MOV.U32 R3, RZ, RZ, RZ ;  /* 0x000000ffff037224 */ /* 0x000fe400078e00ff */
[----:B0-----:R-:W-:Y:S05]  /*10480*/  @!P0 BRA `(.L_x_2118) ;  /* 0x0000000000748947 */ /* 0x001fea0003800000 */
[----:B------:R-:W-:-:S04]  /*10490*/  SHF.R.U32.HI R5, RZ, 0x10, R4 ;  /* 0x00000010ff057819 */ /* 0x000fc80000011604 */
[----:B------:R-:W-:-:S13]  /*104a0*/  ISETP.NE.AND P0, PT, R5, RZ, PT ;  /* 0x000000ff0500720c */ /* 0x000fda0003f05270 */
[----:B------:R-:W0:Y:S02]  /*104b0*/  @!P0 LDC R5, c[0x0][0x9f0] ;  /* 0x00027c00ff058b82 */ /* 0x000e240000000800 */
[----:B0-----:R-:W-:Y:S02]  /*104c0*/  IABS R7, R5 ;  /* 0x0000000500077213 */ /* 0x001fe40000000000 */
[----:B------:R-:W-:Y:S02]  /*104d0*/  IADD3 R6, R5, -0x1, R0 ;  /* 0xffffffff05067810 */ /* 0x000fe40007ffe000 */
[----:B------:R-:W0:Y:S08]  /*104e0*/  I2F.RP R2, R7 ;  /* 0x0000000700027306 */ /* 0x000e300000209400 */
[----:B0-----:R-:W0:Y:S02]  /*104f0*/  MUFU.RCP R2, R2 ;  /* 0x0000000200027308 */ /* 0x001e240000001000 */
[----:B0-----:R-:W-:-:S06]  /*10500*/  VIADD R2, R2, 0xffffffe ;  /* 0x0ffffffe02027836 */ /* 0x001fcc0000000000 */
[----:B------:R0:W2:Y:S02]  /*10510*/  F2I.FTZ.U32.TRUNC.NTZ R3, R2 ;  /* 0x0000000200037305 */ /* 0x0000a4000021f000 */
[----:B0-----:R-:W-:-:S04]  /*10520*/  LOP3.LUT R2, R6, R5, RZ, 0x3c, !PT ;  /* 0x0000000506027212 */ /* 0x001fc800078e3cff */
[----:B------:R-:W-:Y:S01]  /*10530*/  ISETP.GE.AND P2, PT, R2, RZ, PT ;  /* 0x000000ff0200720c */ /* 0x000fe20003f46270 */
[----:B--2---:R-:W-:-:S04]  /*10540*/  IMAD.MOV R2, RZ, RZ, -R3 ;  /* 0x000000ffff027224 */ /* 0x004fc800078e0a03 */
        /* <DEDUP_REMOVED lines=9> */
[-C--:B------:R-:W-:Y:S01]  /*105e0*/  @!P1 IADD3 R2, R2, -R7.reuse, RZ ;  /* 0x8000000702029210 */ /* 0x080fe20007ffe0ff */
[----:B------:R-:W-:Y:S01]  /*105f0*/  @!P1 VIADD R8, R8, 0x1 ;  /* 0x0000000108089836 */ /* 0x000fe20000000000 */
[----:B------:R-:W-:Y:S02]  /*10600*/  ISETP.NE.AND P1, PT, R5, RZ, PT ;  /* 0x000000ff0500720c */ /* 0x000fe40003f25270 */
[----:B------:R-:W-:-:S13]  /*10610*/  ISETP.GE.U32.AND P0, PT, R2, R7, PT ;  /* 0x000000070200720c */ /* 0x000fda0003f06070 */
[----:B------:R-:W-:-:S04]  /*10620*/  @P0 VIADD R8, R8, 0x1 ;  /* 0x0000000108080836 */ /* 0x000fc80000000000 */
[----:B------:R-:W-:-:S04]  /*10630*/  IMAD.MOV.U32 R3, RZ, RZ, R8 ;  /* 0x000000ffff037224 */ /* 0x000fc800078e0008 */
[----:B------:R-:W-:Y:S01]  /*10640*/  @!P2 IMAD.MOV R3, RZ, RZ, -R3 ;  /* 0x000000ffff03a224 */ /* 0x000fe200078e0a03 */
[----:B------:R-:W-:-:S07]  /*10650*/  @!P1 LOP3.LUT R3, RZ, R5, RZ, 0x33, !PT ;  /* 0x00000005ff039212 */ /* 0x000fce00078e33ff */
.L_x_2118:
[----:B------:R-:W-:Y:S01]  /*10660*/  LOP3.LUT R4, R4, 0xff, RZ, 0xc0, !PT ;  /* 0x000000ff04047812 */ /* 0x000fe200078ec0ff */
[----:B------:R-:W-:Y:S04]  /*10670*/  BSSY B7, `(.L_x_2119) ;  /* 0x000040f000077945 */ /* 0x000fe80003800000 */
[----:B------:R-:W-:-:S05]  /*10680*/  IMAD R2, R4, R3, RZ ;  /* 0x0000000304027224 */ /* 0x000fca00078e02ff */
        /* <DEDUP_REMOVED lines=20> */
[----:B0-----:R-:W-:-:S05]  /*107d0*/  IADD3 R0, R0, UR46, R7 ;  /* 0x0000002e00007c10 */ /* 0x001fca000fffe007 */
[----:B------:R2:W-:Y:S01]  /*107e0*/  STL [R1+0x10], R0 ;  /* 0x0000100001007387 */ /* 0x0005e20000100800 */
[----:B------:R-:W-:Y:S05]  /*107f0*/  BRA `(.L_x_2121) ;  /* 0x0000003c00d87947 */ /* 0x000fea0003800000 */
.L_x_2120:
        /* <DEDUP_REMOVED lines=19> */
[----:B01----:R-:W-:Y:S05]  /*10930*/  CALL.ABS.NOINC R2 ;  /* 0x0000000002007343 */ /* 0x003fea0003c00000 */
.L_x_2123:
[----:B------:R-:W-:Y:S05]  /*10940*/  BSYNC B6 ;  /* 0x0000000000067941 */ /* 0x000fea0003800000 */
.L_x_2122:
[----:B------:R-:W-:Y:S01]  /*10950*/  VIADD R0, R16, 0x6000 ;  /* 0x0000600010007836 */ /* 0x000fe20000000000 */
[----:B------:R-:W-:Y:S01]  /*10960*/  LOP3.LUT R19, R19, 0xfffffffe, RZ, 0xc0, !PT ;  /* 0xfffffffe13137812 */ /* 0x000fe200078ec0ff */
[----:B------:R-:W-:Y:S03]  /*10970*/  BSSY B6, `(.L_x_2124) ;  /* 0x0000015000067945 */ /* 0x000fe60003800000 */
[----:B------:R-:W-:-:S13]  /*10980*/  LOP3.LUT P0, RZ, R0, 0x1bf, RZ, 0xc0, !PT ;  /* 0x000001bf00ff7812 */ /* 0x000fda000780c0ff */
        /* <DEDUP_REMOVED lines=9> */
[----:B------:R-:W2:Y:S01]  /*10a20*/  LDC.64 R2, c[0x4][R2] ;  /* 0x0100000002027b82 */ /* 0x000ea20000000a00 */
        /* <DEDUP_REMOVED lines=9> */
.L_x_2125:
[----:B------:R-:W-:Y:S05]  /*10ac0*/  BSYNC B6 ;  /* 0x0000000000067941 */ /* 0x000fea0003800000 */
.L_x_2124:
        /* <DEDUP_REMOVED lines=20> */
.L_x_2127:
[----:B------:R-:W-:Y:S05]  /*10c10*/  BSYNC B6 ;  /* 0x0000000000067941 */ /* 0x000fea0003800000 */
.L_x_2126:
[----:B-1----:R-:W-:Y:S01]  /*10c20*/  IMAD.MOV.U32 R23, RZ, RZ, R19 ;  /* 0x000000ffff177224 */ /* 0x002fe200078e0013 */
        /* <DEDUP_REMOVED lines=8> */
[----:B------:R-:W-:Y:S01]  /*10cb0*/  MOV R13, RZ ;  /* 0x000000ff000d7202 */ /* 0x000fe20000000f00 */
[----:B------:R-:W1:Y:S01]  /*10cc0*/  LDC.64 R2, c[0x4][R2] ;  /* 0x0100000002027b82 */ /* 0x000e620000000a00 */
[----:B------:R-:W-:Y:S02]  /*10cd0*/  IMAD.U32 R5, RZ, RZ, UR7 ;  /* 0x00000007ff057e24 */ /* 0x000fe4000f8e00ff */
[----:B------:R-:W-:Y:S02]  /*10ce0*/  IMAD.U32 R6, RZ, RZ, UR8 ;  /* 0x00000008ff067e24 */ /* 0x000fe4000f8e00ff */
[----:B------:R-:W-:-:S02]  /*10cf0*/  IMAD.U32 R7, RZ, RZ, UR9 ;  /* 0x00000009ff077e24 */ /* 0x000fc4000f8e00ff */
[----:B------:R-:W-:Y:S02]  /*10d00*/  IMAD.U32 R10, RZ, RZ, UR4 ;  /* 0x00000004ff0a7e24 */ /* 0x000fe4000f8e00ff */
[----:B------:R-:W-:Y:S02]  /*10d10*/  IMAD.U32 R11, RZ, RZ, UR5 ;  /* 0x00000005ff0b7e24 */ /* 0x000fe4000f8e00ff */
[----:B------:R-:W-:Y:S02]  /*10d20*/  IMAD.MOV.U32 R8, RZ, RZ, 0x70 ;  /* 0x00000070ff087424 */ /* 0x000fe400078e00ff */
[----:B------:R-:W-:-:S07]  /*10d30*/  IMAD.MOV.U32 R12, RZ, RZ, 0x1 ;  /* 0x00000001ff0c7424 */ /* 0x000fce00078e00ff */
[----:B------:R-:W-:-:S07]  /*10d40*/  LEPC R20, `(.L_x_2129) ;  /* 0x000000001014794e */ /* 0x000fce0000000000 */
[----:B01----:R-:W-:Y:S05]  /*10d50*/  CALL.ABS.NOINC R2 ;  /* 0x0000000002007343 */ /* 0x003fea0003c00000 */
.L_x_2129:
[----:B------:R-:W-:Y:S05]  /*10d60*/  BSYNC B6 ;  /* 0x0000000000067941 */ /* 0x000fea0003800000 */
.L_x_2128:
        /* <DEDUP_REMOVED lines=16> */
.L_x_2210:
[----:B------:R-:W0:Y:S01]  /*10e70*/  S2R R0, SR_TID.X ;  /* 0x0000000000007919 */ /* 0x000e220000002100 */
[----:B------:R-:W-:Y:S01]  /*10e80*/  UMOV UR4, 0xa0 ;  /* 0x000000a000047882 */ /* 0x000fe20000000000 */
[----:B------:R-:W2:Y:S01]  /*10e90*/  @P2 LDC R5, c[0x0][0x434] ;  /* 0x00010d00ff052b82 */ /* 0x000ea20000000800 */
[----:B------:R-:W-:Y:S01]  /*10ea0*/  UIMAD UR4, UR47, UR4, -0xa0 ;  /* 0xffffff602f0474a4 */ /* 0x000fe2000f8e0204 */
[----:B------:R-:W3:Y:S01]  /*10eb0*/  S2R R13, SR_TID.X ;  /* 0x00000000000d7919 */ /* 0x000ee20000002100 */
[----:B-----5:R-:W-:Y:S01]  /*10ec0*/  SHF.R.S32.HI R12, RZ, 0x1f, R29 ;  /* 0x0000001fff0c7819 */ /* 0x020fe2000001141d */
[----:B------:R-:W-:-:S04]  /*10ed0*/  IMAD.MOV.U32 R10, RZ, RZ, R23 ;  /* 0x000000ffff0a7224 */ /* 0x000fc800078e0017 */
[----:B------:R-:W4:Y:S01]  /*10ee0*/  @P2 LDC R4, c[0x0][0x438] ;  /* 0x00010e00ff042b82 */ /* 0x000f220000000800 */
[----:B0-----:R-:W-:Y:S01]  /*10ef0*/  LOP3.LUT R0, R0, 0x7f, RZ, 0xc0, !PT ;  /* 0x0000007f00007812 */ /* 0x001fe200078ec0ff */
[----:B------:R0:W-:Y:S01]  /*10f00*/  STL [R1+0x1c], R12 ;  /* 0x00001c0c01007387 */ /* 0x0001e20000100800 */
[C---:B---3--:R-:W-:Y:S02]  /*10f10*/  IMAD.SHL.U32 R11, R13.reuse, 0x20, RZ ;  /* 0x000000200d0b7824 */ /* 0x048fe400078e00ff */
[----:B------:R-:W-:Y:S01]  /*10f20*/  SHF.R.U32.HI R14, RZ, 0x2, R0 ;  /* 0x00000002ff0e7819 */ /* 0x000fe20000011600 */
[----:B------:R-:W-:-:S03]  /*10f30*/  IMAD.SHL.U32 R13, R13, 0x20, RZ ;  /* 0x000000200d0d7824 */ /* 0x000fc600078e00ff */
[C---:B------:R-:W-:Y:S02]  /*10f40*/  LOP3.LUT R11, R14.reuse, 0x60, R11, 0xf8, !PT ;  /* 0x000000600e0b7812 */ /* 0x040fe400078ef80b */
[----:B------:R-:W-:Y:S02]  /*10f50*/  LOP3.LUT R13, R14, 0x60, R13, 0xf8, !PT ;  /* 0x000000600e0d7812 */ /* 0x000fe400078ef80d */
[----:B------:R-:W-:-:S05]  /*10f60*/  LOP3.LUT R11, R11, 0x80, RZ, 0xfc, !PT ;  /* 0x000000800b0b7812 */ /* 0x000fca00078efcff */
[----:B------:R-:W-:-:S05]  /*10f70*/  VIADD R9, R11, UR4 ;  /* 0x000000040b097c36 */ /* 0x000fca0008000000 */
[C---:B------:R-:W-:Y:S01]  /*10f80*/  ISETP.GE.AND P0, PT, R9.reuse, R18, PT ;  /* 0x000000120900720c */ /* 0x040fe20003f06270 */
[----:B------:R-:W-:-:S03]  /*10f90*/  IMAD.IADD R9, R9, 0x1, R24 ;  /* 0x0000000109097824 */ /* 0x000fc600078e0218 */
[----:B------:R-:W-:Y:S01]  /*10fa0*/  ISETP.GT.U32.OR P0, PT, R11, 0x9f, P0 ;  /* 0x0000009f0b00780c */ /* 0x000fe20000704470 */
[----:B--2---:R-:W-:-:S04]  /*10fb0*/  @P2 IMAD.HI.U32 R5, R9, R5, RZ ;  /* 0x0000000509052227 */ /* 0x004fc800078e00ff */
[----:B------:R-:W-:Y:S01]  /*10fc0*/  IMAD.MOV.U32 R0, RZ, RZ, R9 ;  /* 0x000000ffff007224 */ /* 0x000fe200078e0009 */
[----:B----4-:R-:W-:-:S07]  /*10fd0*/  @P2 SHF.R.U32.HI R0, RZ, R4, R5 ;  /* 0x00000004ff002219 */ /* 0x010fce0000011605 */
[----:B-1----:R-:W1:Y:S01]  /*10fe0*/  @!P0 LDC.64 R2, c[0x0][0x428] ;  /* 0x00010a00ff028b82 */ /* 0x002e620000000a00 */
[--C-:B------:R-:W-:Y:S01]  /*10ff0*/  @!P0 SHF.R.S32.HI R7, RZ, 0x1f, R0.reuse ;  /* 0x0000001fff078819 */ /* 0x100fe20000011400 */
[----:B------:R-:W-:-:S06]  /*11000*/  @!P0 IMAD.MOV.U32 R6, RZ, RZ, R0 ;  /* 0x000000ffff068224 */ /* 0x000fcc00078e0000 */
[----:B------:R-:W2:Y:S01]  /*11010*/  @!P0 LDC.64 R4, c[0x0][0x418] ;  /* 0x00010600ff048b82 */ /* 0x000ea20000000a00 */
[----:B-1----:R-:W-:-:S04]  /*11020*/  @!P0 IMAD R8, R12, R2, RZ ;  /* 0x000000020c088224 */ /* 0x002fc800078e02ff */
[C---:B------:R-:W-:Y:S02]  /*11030*/  @!P0 IMAD R8, R29.reuse, R3, R8 ;  /* 0x000000031d088224 */ /* 0x040fe400078e0208 */
[----:B------:R-:W-:-:S04]  /*11040*/  @!P0 IMAD.WIDE.U32 R2, R29, R2, R6 ;  /* 0x000000021d028225 */ /* 0x000fc800078e0006 */
[----:B------:R-:W-:Y:S01]  /*11050*/  @!P0 IMAD.IADD R8, R8, 0x1, R3 ;  /* 0x0000000108088824 */ /* 0x000fe200078e0203 */
[C---:B--2---:R-:W-:Y:S02]  /*11060*/  @!P0 LEA R6, P1, R2.reuse, R4, 0x2 ;  /* 0x0000000402068211 */ /* 0x044fe400078210ff */
[----:B------:R-:W-:Y:S02]  /*11070*/  MOV R4, RZ ;  /* 0x000000ff00047202 */ /* 0x000fe40000000f00 */
[----:B------:R-:W-:Y:S01]  /*11080*/  @!P0 LEA.HI.X R7, R2, R5, R8, 0x2, P1 ;  /* 0x0000000502078211 */ /* 0x000fe200008f1408 */
[----:B------:R-:W-:-:S04]  /*11090*/  VIADD R8, R13, UR4 ;  /* 0x000000040d087c36 */ /* 0x000fc80008000000 */
[----:B------:R1:W5:Y:S01]  /*110a0*/  @!P0 LDG.E R4, desc[UR54][R6.64] ;  /* 0x0000003606048981 */ /* 0x000362000c1e1900 */
[C---:B------:R-:W-:Y:S01]  /*110b0*/  ISETP.GE.AND P0, PT, R8.reuse, R18, PT ;  /* 0x000000120800720c */ /* 0x040fe20003f06270 */
[----:B------:R-:W-:Y:S02]  /*110c0*/  IMAD.IADD R8, R8, 0x1, R24 ;  /* 0x0000000108087824 */ /* 0x000fe400078e0218 */
[----:B------:R-:W-:Y:S02]  /*110d0*/  IMAD.MOV R0, RZ, RZ, -R0 ;  /* 0x000000ffff007224 */ /* 0x000fe400078e0a00 */
[----:B------:R-:W-:Y:S02]  /*110e0*/  IMAD.MOV.U32 R5, RZ, RZ, R8 ;  /* 0x000000ffff057224 */ /* 0x000fe400078e0008 */
[----:B------:R-:W-:Y:S01]  /*110f0*/  IMAD R9, R19, R0, R9 ;  /* 0x0000000013097224 */ /* 0x000fe200078e0209 */
[----:B-1----:R-:W1:Y:S08]  /*11100*/  @P2 LDC R7, c[0x0][0x434] ;  /* 0x00010d00ff072b82 */ /* 0x002e700000000800 */
[----:B------:R-:W2:Y:S08]  /*11110*/  @P2 LDC R6, c[0x0][0x438] ;  /* 0x00010e00ff062b82 */ /* 0x000eb00000000800 */
[----:B------:R-:W3:Y:S01]  /*11120*/  @!P0 LDC.64 R2, c[0x0][0x428] ;  /* 0x00010a00ff028b82 */ /* 0x000ee20000000a00 */
[----:B-1----:R-:W-:-:S05]  /*11130*/  @P2 IMAD.HI.U32 R7, R8, R7, RZ ;  /* 0x0000000708072227 */ /* 0x002fca00078e00ff */
[----:B--2---:R-:W-:-:S04]  /*11140*/  @P2 SHF.R.U32.HI R5, RZ, R6, R7 ;  /* 0x00000006ff052219 */ /* 0x004fc80000011607 */
[--C-:B------:R-:W-:Y:S01]  /*11150*/  @!P0 SHF.R.S32.HI R7, RZ, 0x1f, R5.reuse ;  /* 0x0000001fff078819 */ /* 0x100fe20000011405 */
[----:B------:R-:W-:Y:S02]  /*11160*/  @!P0 IMAD.MOV.U32 R6, RZ, RZ, R5 ;  /* 0x000000ffff068224 */ /* 0x000fe400078e0005 */
[-C--:B---3--:R-:W-:Y:S02]  /*11170*/  @!P0 IMAD R0, R12, R2.reuse, RZ ;  /* 0x000000020c008224 */ /* 0x088fe400078e02ff */
[----:B------:R-:W-:-:S04]  /*11180*/  @!P0 IMAD.WIDE.U32 R6, R29, R2, R6 ;  /* 0x000000021d068225 */ /* 0x000fc800078e0006 */
[----:B------:R-:W-:Y:S02]  /*11190*/  @!P0 IMAD R0, R29, R3, R0 ;  /* 0x000000031d008224 */ /* 0x000fe400078e0200 */
[----:B------:R-:W1:Y:S02]  /*111a0*/  @!P0 LDC.64 R2, c[0x0][0x418] ;  /* 0x00010600ff028b82 */ /* 0x000e640000000a00 */
[----:B------:R-:W-:Y:S01]  /*111b0*/  @!P0 IMAD.IADD R0, R7, 0x1, R0 ;  /* 0x0000000107008824 */ /* 0x000fe200078e0200 */
[----:B------:R-:W-:Y:S02]  /*111c0*/  LOP3.LUT R10, R10, 0xfffffffd, RZ, 0xc0, !PT ;  /* 0xfffffffd0a0a7812 */ /* 0x000fe400078ec0ff */
[----:B-1----:R-:W-:-:S04]  /*111d0*/  @!P0 LEA R2, P1, R6, R2, 0x2 ;  /* 0x0000000206028211 */ /* 0x002fc800078210ff */
[----:B------:R-:W-:Y:S01]  /*111e0*/  @!P0 LEA.HI.X R3, R6, R3, R0, 0x2, P1 ;  /* 0x0000000306038211 */ /* 0x000fe200008f1400 */
[----:B------:R-:W-:Y:S02]  /*111f0*/  IMAD.MOV.U32 R6, RZ, RZ, RZ ;  /* 0x000000ffff067224 */ /* 0x000fe400078e00ff */
[----:B------:R-:W-:-:S04]  /*11200*/  IMAD.U32 R0, RZ, RZ, UR44 ;  /* 0x0000002cff007e24 */ /* 0x000fc8000f8e00ff */
[----:B------:R0:W5:Y:S01]  /*11210*/  @!P0 LDG.E R6, desc[UR54][R2.64] ;  /* 0x0000003602068981 */ /* 0x000162000c1e1900 */
[----:B------:R-:W-:Y:S01]  /*11220*/  ISETP.GT.U32.AND P0, PT, R11, 0x9f, PT ;  /* 0x0000009f0b00780c */ /* 0x000fe20003f04070 */
[----:B------:R-:W-:Y:S01]  /*11230*/  IMAD.MOV R5, RZ, RZ, -R5 ;  /* 0x000000ffff057224 */ /* 0x000fe200078e0a05 */
[----:B------:R-:W-:Y:S02]  /*11240*/  ISETP.NE.AND P2, PT, R0, 0x3, PT ;  /* 0x000000030000780c */ /* 0x000fe40003f45270 */
[----:B------:R-:W-:Y:S01]  /*11250*/  LOP3.LUT R17, R17, 0xffff, RZ, 0xc0, !PT ;  /* 0x0000ffff11117812 */ /* 0x000fe200078ec0ff */
[----:B------:R-:W-:Y:S02]  /*11260*/  IMAD R5, R19, R5, R8 ;  /* 0x0000000513057224 */ /* 0x000fe400078e0208 */
[----:B------:R-:W-:-:S05]  /*11270*/  IMAD.U32 R8, RZ, RZ, UR47 ;  /* 0x0000002fff087e24 */ /* 0x000fca000f8e00ff */
[----:B------:R-:W-:Y:S02]  /*11280*/  IADD3 R8, R8, -0x1, RZ ;  /* 0xffffffff08087810 */ /* 0x000fe40007ffe0ff */
[----:B------:R-:W-:-:S04]  /*11290*/  @P0 LOP3.LUT R10, R10, 0x2, RZ, 0xfc, !PT ;  /* 0x000000020a0a0812 */ /* 0x000fc800078efcff */
[----:B------:R-:W-:-:S04]  /*112a0*/  LOP3.LUT R10, R10, 0xfffffffb, RZ, 0xc0, !PT ;  /* 0xfffffffb0a0a7812 */ /* 0x000fc800078ec0ff */
[----:B------:R-:W-:-:S05]  /*112b0*/  @P2 LOP3.LUT R10, R10, 0x4, RZ, 0xfc, !PT ;  /* 0x000000040a0a2812 */ /* 0x000fca00078efcff */
[----:B------:R0:W-:Y:S01]  /*112c0*/  STL [R1+0x4], R10 ;  /* 0x0000040a01007387 */ /* 0x0001e20000100800 */
[----:B------:R-:W-:Y:S05]  /*112d0*/  @!P2 BRA `(.L_x_2131) ;  /* 0x000000000004a947 */ /* 0x000fea0003800000 */
[----:B------:R-:W-:Y:S01]  /*112e0*/  BPT.TRAP 0x1 ;  /* 0x000000040000795c */ /* 0x000fe20000300000 */
.L_x_2131:
[----:B------:R-:W2:Y:S01]  /*112f0*/  LDL R0, [R1] ;  /* 0x0000000001007983 */ /* 0x000ea20000100800 */
[----:B------:R-:W-:Y:S01]  /*11300*/  IMAD R7, R27, 0x8, R16 ;  /* 0x000000081b077824 */ /* 0x000fe200078e0210 */
[----:B------:R-:W-:Y:S01]  /*11310*/  BSSY B0, `(.L_x_2132) ;  /* 0x0000006000007945 */ /* 0x000fe20003800000 */
[----:B------:R-:W-:Y:S02]  /*11320*/  SHF.R.S32.HI R24, RZ, 0x1f, R5 ;  /* 0x0000001fff187819 */ /* 0x000fe40000011405 */
[----:B--2---:R-:W-:-:S04]  /*11330*/  SHF.L.U32 R0, R0, 0x1f, RZ ;  /* 0x0000001f00007819 */ /* 0x004fc800000006ff */
[----:B------:R-:W1:Y:S01]  /*11340*/  SYNCS.PHASECHK.TRANS64.TRYWAIT P0, [R7+URZ+0x13280], R0 ;  /* 0x01328000070075a7 */ /* 0x000e62000800017f */
[----:B------:R2:W-:Y:S02]  /*11350*/  STL [R1+0x18], R0 ;  /* 0x0000180001007387 */ /* 0x0005e40000100800 */
[----:B-12---:R-:W-:Y:S05]  /*11360*/  @!P0 BRA `(.L_x_2133) ;  /* 0x0000004c00288947 */ /* 0x006fea0003800000 */
.L_x_2211:
[----:B------:R-:W-:Y:S05]  /*11370*/  BSYNC B0 ;  /* 0x0000000000007941 */ /* 0x000fea0003800000 */
.L_x_2132:
[----:B------:R-:W2:Y:S01]  /*11380*/  S2R R15, SR_TID.X ;  /* 0x00000000000f7919 */ /* 0x000ea20000002100 */
[----:B------:R-:W3:Y:S01]  /*11390*/  LDC R14, c[0x0][0x2f4] ;  /* 0x0000bd00ff0e7b82 */ /* 0x000ee20000000800 */
[----:B------:R-:W-:Y:S01]  /*113a0*/  ULDC.64 UR4, c[0x0][0x328] ;  /* 0x0000ca0000047ab9 */ /* 0x000fe20000000a00 */
[----:B------:R-:W4:Y:S01]  /*113b0*/  LDL.LU R11, [R1+0x4] ;  /* 0x00000400010b7983 */ /* 0x000f220000300800 */
[----:B-1----:R-:W-:Y:S01]  /*113c0*/  IMAD R0, R24, UR4, RZ ;  /* 0x0000000418007c24 */ /* 0x002fe2000f8e02ff */
[----:B-----5:R-:W-:Y:S01]  /*113d0*/  SHF.R.S32.HI R26, RZ, 0x1f, R6 ;  /* 0x0000001fff1a7819 */ /* 0x020fe20000011406 */
[----:B0-----:R-:W-:Y:S01]  /*113e0*/  IMAD.WIDE.U32 R2, R5, UR4, RZ ;  /* 0x0000000405027c25 */ /* 0x001fe2000f8e00ff */
[----:B------:R-:W-:-:S03]  /*113f0*/  ULDC.64 UR6, c[0x0][0x338] ;  /* 0x0000ce0000067ab9 */ /* 0x000fc60000000a00 */
[----:B------:R-:W-:Y:S02]  /*11400*/  IMAD R0, R5, UR5, R0 ;  /* 0x0000000505007c24 */ /* 0x000fe4000f8e0200 */
[----:B------:R-:W-:Y:S02]  /*11410*/  IMAD R18, R8, -0xa0, R18 ;  /* 0xffffff6008127824 */ /* 0x000fe400078e0212 */
[----:B------:R-:W-:Y:S02]  /*11420*/  IMAD.IADD R3, R3, 0x1, R0 ;  /* 0x0000000103037824 */ /* 0x000fe400078e0200 */
[----:B------:R-:W-:Y:S01]  /*11430*/  IMAD R0, R26, UR6, RZ ;  /* 0x000000061a007c24 */ /* 0x000fe2000f8e02ff */
[----:B------:R-:W-:Y:S01]  /*11440*/  SHF.R.S32.HI R25, RZ, 0x1f, R9 ;  /* 0x0000001fff197819 */ /* 0x000fe20000011409 */
[----:B------:R-:W-:-:S04]  /*11450*/  IMAD.WIDE.U32 R2, R6, UR6, R2 ;  /* 0x0000000606027c25 */ /* 0x000fc8000f8e0002 */
[----:B------:R-:W-:Y:S01]  /*11460*/  IMAD R0, R6, UR7, R0 ;  /* 0x0000000706007c24 */ /* 0x000fe2000f8e0200 */
[----:B------:R-:W-:Y:S01]  /*11470*/  SHF.R.S32.HI R28, RZ, 0x1f, R4 ;  /* 0x0000001fff1c7819 */ /* 0x000fe20000011404 */
[----:B------:R-:W-:Y:S02]  /*11480*/  IMAD.MOV.U32 R12, RZ, RZ, R2 ;  /* 0x000000ffff0c7224 */ /* 0x000fe400078e0002 */
[----:B------:R-:W-:Y:S02]  /*11490*/  IMAD.IADD R13, R3, 0x1, R0 ;  /* 0x00000001030d7824 */ /* 0x000fe400078e0200 */
[----:B--2---:R-:W-:-:S05]  /*114a0*/  IMAD.SHL.U32 R19, R15, 0x10, RZ ;  /* 0x000000100f137824 */ /* 0x004fca00078e00ff */
[----:B------:R-:W-:-:S04]  /*114b0*/  LOP3.LUT R19, R19, 0x30, RZ, 0xc0, !PT ;  /* 0x0000003013137812 */ /* 0x000fc800078ec0ff */
[CC--:B---3--:R-:W-:Y:S02]  /*114c0*/  ISETP.GE.AND P1, PT, R19.reuse, R14.reuse, PT ;  /* 0x0000000e1300720c */ /* 0x0c8fe40003f26270 */
[----:B------:R-:W-:Y:S02]  /*114d0*/  ISETP.GE.AND P0, PT, R19, R14, PT ;  /* 0x0000000e1300720c */ /* 0x000fe40003f06270 */
[----:B------:R-:W2:Y:S01]  /*114e0*/  LDL R14, [R1+0x28] ;  /* 0x00002800010e7983 */ /* 0x000ea20000100800 */
[----:B------:R-:W-:Y:S01]  /*114f0*/  IMAD R0, R25, UR4, RZ ;  /* 0x0000000419007c24 */ /* 0x000fe2000f8e02ff */
[----:B------:R-:W-:Y:S01]  /*11500*/  LOP3.LUT R15, R15, 0x7f, RZ, 0xc0, !PT ;  /* 0x0000007f0f0f7812 */ /* 0x000fe200078ec0ff */
[----:B------:R-:W-:-:S03]  /*11510*/  IMAD.WIDE.U32 R2, R9, UR4, RZ ;  /* 0x0000000409027c25 */ /* 0x000fc6000f8e00ff */
[----:B------:R-:W-:Y:S01]  /*11520*/  SHF.R.U32.HI R15, RZ, 0x2, R15 ;  /* 0x00000002ff0f7819 */ /* 0x000fe2000001160f */
[----:B------:R-:W-:Y:S01]  /*11530*/  IMAD R0, R9, UR5, R0 ;  /* 0x0000000509007c24 */ /* 0x000fe2000f8e0200 */
[----:B------:R-:W-:Y:S02]  /*11540*/  ULDC.64 UR4, c[0x0][0x330] ;  /* 0x0000cc0000047ab9 */ /* 0x000fe40000000a00 */
[----:B------:R-:W-:Y:S02]  /*11550*/  IMAD R8, R17, UR5, RZ ;  /* 0x0000000511087c24 */ /* 0x000fe4000f8e02ff */
[----:B------:R-:W-:Y:S02]  /*11560*/  IMAD.IADD R3, R3, 0x1, R0 ;  /* 0x0000000103037824 */ /* 0x000fe400078e0200 */
[----:B------:R-:W-:Y:S02]  /*11570*/  IMAD R0, R28, UR6, RZ ;  /* 0x000000061c007c24 */ /* 0x000fe4000f8e02ff */
[----:B------:R-:W-:-:S04]  /*11580*/  IMAD.WIDE.U32 R2, R4, UR6, R2 ;  /* 0x0000000604027c25 */ /* 0x000fc8000f8e0002 */
[----:B------:R-:W-:Y:S01]  /*11590*/  IMAD R0, R4, UR7, R0 ;  /* 0x0000000704007c24 */ /* 0x000fe2000f8e0200 */
[----:B------:R-:W-:Y:S01]  /*115a0*/  ULDC.64 UR6, c[0x0][0x318] ;  /* 0x0000c60000067ab9 */ /* 0x000fe20000000a00 */
[----:B------:R-:W-:Y:S01]  /*115b0*/  IMAD.MOV.U32 R10, RZ, RZ, R2 ;  /* 0x000000ffff0a7224 */ /* 0x000fe200078e0002 */
[----:B----4-:R-:W-:-:S04]  /*115c0*/  LOP3.LUT R11, R11, 0xfffffffe, RZ, 0xc0, !PT ;  /* 0xfffffffe0b0b7812 */ /* 0x010fc800078ec0ff */
[----:B------:R-:W-:-:S05]  /*115d0*/  @P1 LOP3.LUT R11, R11, 0x1, RZ, 0xfc, !PT ;  /* 0x000000010b0b1812 */ /* 0x000fca00078efcff */
[----:B------:R0:W-:Y:S02]  /*115e0*/  STL [R1+0x4], R11 ;  /* 0x0000040b01007387 */ /* 0x0001e40000100800 */
[----:B0-----:R-:W-:Y:S02]  /*115f0*/  IMAD.IADD R11, R3, 0x1, R0 ;  /* 0x00000001030b7824 */ /* 0x001fe400078e0200 */
[----:B------:R-:W-:-:S04]  /*11600*/  IMAD.WIDE.U32 R2, R17, UR4, R12 ;  /* 0x0000000411027c25 */ /* 0x000fc8000f8e000c */
[----:B------:R-:W-:Y:S01]  /*11610*/  IMAD.WIDE.U32 R10, R17, UR4, R10 ;  /* 0x00000004110a7c25 */ /* 0x000fe2000f8e000a */
[----:B------:R-:W-:Y:S01]  /*11620*/  IADD3 R0, P1, R2, UR6, RZ ;  /* 0x0000000602007c10 */ /* 0x000fe2000ff3e0ff */
[----:B------:R-:W-:-:S03]  /*11630*/  UMOV UR4, 0xffffffff ;  /* 0xffffffff00047882 */ /* 0x000fc60000000000 */
[----:B------:R-:W-:Y:S02]  /*11640*/  IADD3.X R2, R3, UR7, R8, P1, !PT ;  /* 0x0000000703027c10 */ /* 0x000fe40008ffe408 */
[----:B------:R-:W-:-:S04]  /*11650*/  IADD3 R23, P1, R10, UR6, RZ ;  /* 0x000000060a177c10 */ /* 0x000fc8000ff3e0ff */
[----:B------:R-:W-:Y:S01]  /*11660*/  IADD3.X R21, R8, UR7, R11, P1, !PT ;  /* 0x0000000708157c10 */ /* 0x000fe20008ffe40b */
[----:B------:R-:W-:Y:S02]  /*11670*/  IMAD.IADD R8, R18, 0x1, -R15 ;  /* 0x0000000112087824 */ /* 0x000fe400078e0a0f */
[----:B--2---:R-:W-:-:S03]  /*11680*/  IMAD R20, R27, 0x2800, R14 ;  /* 0x000028001b147824 */ /* 0x004fc600078e020e */
[----:B------:R-:W-:Y:S01]  /*11690*/  ISETP.GE.AND P5, PT, R8, 0x1, PT ;  /* 0x000000010800780c */ /* 0x000fe20003fa6270 */
[----:B------:R-:W-:-:S12]  /*116a0*/  BRA.DIV UR4, `(.L_x_2134) ;  /* 0x0000004a04707947 */ /* 0x000fd8000b800000 */
[----:B------:R-:W2:Y:S01]  /*116b0*/  LDL.LU R14, [R1+0x4] ;  /* 0x00000400010e7983 */ /* 0x000ea20000300800 */
[----:B------:R-:W0:Y:S03]  /*116c0*/  S2R R11, SR_TID.X ;  /* 0x00000000000b7919 */ /* 0x000e260000002100 */
[----:B------:R-:W1:Y:S04]  /*116d0*/  SHFL.IDX PT, R10, R0, RZ, 0x1c1f ;  /* 0x001c1fff000a7589 */ /* 0x000e6800000e0000 */
[----:B------:R-:W3:Y:S01]  /*116e0*/  SHFL.IDX PT, R3, R2, RZ, 0x1c1f ;  /* 0x001c1fff02037589 */ /* 0x000ee200000e0000 */
[----:B0-----:R-:W-:-:S05]  /*116f0*/  IMAD.SHL.U32 R15, R11, 0x10, RZ ;  /* 0x000000100b0f7824 */ /* 0x001fca00078e00ff */
[----:B------:R-:W-:-:S04]  /*11700*/  LOP3.LUT R15, R15, 0x30, RZ, 0xc0, !PT ;  /* 0x000000300f0f7812 */ /* 0x000fc800078ec0ff */
[----:B-1----:R-:W-:-:S04]  /*11710*/  IADD3 R10, P1, R15, R10, RZ ;  /* 0x0000000a0f0a7210 */ /* 0x002fc80007f3e0ff */
[----:B---3--:R-:W-:Y:S02]  /*11720*/  IADD3.X R11, RZ, R3, RZ, P1, !PT ;  /* 0x00000003ff0b7210 */ /* 0x008fe40000ffe4ff */
[----:B------:R-:W-:Y:S01]  /*11730*/  ISETP.LT.OR P1, PT, R8, 0x1, P0 ;  /* 0x000000010800780c */ /* 0x000fe20000721670 */
[----:B------:R-:W-:Y:S01]  /*11740*/  IMAD.IADD R3, R16, 0x1, R20 ;  /* 0x0000000110037824 */ /* 0x000fe200078e0214 */
[----:B------:R-:W0:Y:S11]  /*11750*/  SHFL.IDX PT, R12, R0, 0x1, 0x1c1f ;  /* 0x003c1f00000c7f89 */ /* 0x000e3600000e0000 */
[----:B------:R1:W-:Y:S04]  /*11760*/  LDGSTS.E.BYPASS.LTC128B.128 [R3+0x6000], desc[UR54][R10.64], !P1 ;  /* 0x060000000a037fae */ /* 0x0003e8000c901d76 */
[----:B-1----:R-:W1:Y:S01]  /*11770*/  SHFL.IDX PT, R10, R2, 0x1, 0x1c1f ;  /* 0x003c1f00020a7f89 */ /* 0x002e6200000e0000 */
        /* <DEDUP_REMOVED lines=12> */
[----:B------:R-:W-:Y:S01]  /*11840*/  LDGSTS.E.BYPASS.LTC128B.128 [R3+0x7000], desc[UR54][R12.64], !P1 ;  /* 0x070000000c037fae */ /* 0x000fe2000c901d76 */
[----:B-1----:R-:W-:-:S05]  /*11850*/  IADD3 R10, P1, R15, R0, RZ ;  /* 0x000000000f0a7210 */ /* 0x002fca0007f3e0ff */
[----:B---3--:R-:W-:Y:S01]  /*11860*/  IMAD.X R11, RZ, RZ, R2, P1 ;  /* 0x000000ffff0b7224 */ /* 0x008fe200008e0602 */
        /* <DEDUP_REMOVED lines=10> */
.L_x_2223:
        /* <DEDUP_REMOVED lines=12> */
.L_x_2135:
        /* <DEDUP_REMOVED lines=11> */
.L_x_2136:
[----:B------:R3:W-:Y:S01]  /*11a80*/  SYNCS.ARRIVE.TRANS64.A1T0 RZ, [R7+URZ+0x13270], RZ ;  /* 0x013270ff07ff79a7 */ /* 0x0007e2000810003f */
[----:B------:R-:W-:Y:S05]  /*11a90*/  @!P6 BRA `(.L_x_2137) ;  /* 0x000000000004e947 */ /* 0x000fea0003800000 */
[----:B------:R-:W-:Y:S01]  /*11aa0*/  BPT.TRAP 0x1 ;  /* 0x000000040000795c */ /* 0x000fe20000300000 */
.L_x_2137:
[----:B------:R-:W4:Y:S01]  /*11ab0*/  LDL R0, [R1+0x18] ;  /* 0x0000180001007983 */ /* 0x000f220000100800 */
[----:B------:R-:W-:Y:S01]  /*11ac0*/  BSSY B0, `(.L_x_2138) ;  /* 0x0000003000007945 */ /* 0x000fe20003800000 */
[----:B----4-:R-:W4:Y:S03]  /*11ad0*/  SYNCS.PHASECHK.TRANS64.TRYWAIT P0, [R7+URZ+0x13240], R0 ;  /* 0x01324000070075a7 */ /* 0x010f26000800017f */
[----:B----4-:R-:W-:Y:S05]  /*11ae0*/  @!P0 BRA `(.L_x_2139) ;  /* 0x0000004c00148947 */ /* 0x010fea0003800000 */
.L_x_2224:
[----:B------:R-:W-:Y:S05]  /*11af0*/  BSYNC B0 ;  /* 0x0000000000007941 */ /* 0x000fea0003800000 */
.L_x_2138:
[----:B------:R-:W-:Y:S01]  /*11b00*/  ULDC.64 UR4, c[0x0][0x300] ;  /* 0x0000c00000047ab9 */ /* 0x000fe20000000a00 */
[----:B------:R-:W-:Y:S01]  /*11b10*/  ULDC.64 UR6, c[0x0][0x310] ;  /* 0x0000c40000067ab9 */ /* 0x000fe20000000a00 */
[----:B----4-:R-:W-:Y:S02]  /*11b20*/  IMAD R0, R24, UR4, RZ ;  /* 0x0000000418007c24 */ /* 0x010fe4000f8e02ff */
[----:B--2---:R-:W-:-:S04]  /*11b30*/  IMAD.WIDE.U32 R10, R5, UR4, RZ ;  /* 0x00000004050a7c25 */ /* 0x004fc8000f8e00ff */
[----:B------:R-:W-:Y:S02]  /*11b40*/  IMAD R0, R5, UR5, R0 ;  /* 0x0000000505007c24 */ /* 0x000fe4000f8e0200 */
[----:B------:R-:W-:Y:S02]  /*11b50*/  IMAD R26, R26, UR6, RZ ;  /* 0x000000061a1a7c24 */ /* 0x000fe4000f8e02ff */
[----:B------:R-:W-:Y:S02]  /*11b60*/  IMAD.IADD R11, R11, 0x1, R0 ;  /* 0x000000010b0b7824 */ /* 0x000fe400078e0200 */
[----:B------:R-:W-:Y:S02]  /*11b70*/  IMAD R0, R25, UR4, RZ ;  /* 0x0000000419007c24 */ /* 0x000fe4000f8e02ff */
[----:B------:R-:W-:Y:S02]  /*11b80*/  IMAD R12, R28, UR6, RZ ;  /* 0x000000061c0c7c24 */ /* 0x000fe4000f8e02ff */
[----:B------:R-:W-:-:S02]  /*11b90*/  IMAD R0, R9, UR5, R0 ;  /* 0x0000000509007c24 */ /* 0x000fc4000f8e0200 */
[----:B------:R-:W-:Y:S01]  /*11ba0*/  IMAD.WIDE.U32 R8, R9, UR4, RZ ;  /* 0x0000000409087c25 */ /* 0x000fe2000f8e00ff */
[----:B------:R-:W-:-:S03]  /*11bb0*/  ULDC.64 UR4, c[0x0][0x308] ;  /* 0x0000c20000047ab9 */ /* 0x000fc60000000a00 */
[----:B------:R-:W-:Y:S02]  /*11bc0*/  IMAD.IADD R9, R9, 0x1, R0 ;  /* 0x0000000109097824 */ /* 0x000fe400078e0200 */
[----:B------:R-:W-:-:S04]  /*11bd0*/  IMAD.WIDE.U32 R10, R6, UR6, R10 ;  /* 0x00000006060a7c25 */ /* 0x000fc8000f8e000a */
[----:B------:R-:W-:Y:S02]  /*11be0*/  IMAD R26, R6, UR7, R26 ;  /* 0x00000007061a7c24 */ /* 0x000fe4000f8e021a */
[C---:B------:R-:W-:Y:S02]  /*11bf0*/  IMAD R12, R4.reuse, UR7, R12 ;  /* 0x00000007040c7c24 */ /* 0x040fe4000f8e020c */
[----:B------:R-:W-:Y:S01]  /*11c00*/  IMAD.WIDE.U32 R4, R4, UR6, R8 ;  /* 0x0000000604047c25 */ /* 0x000fe2000f8e0008 */
[----:B------:R-:W-:-:S03]  /*11c10*/  ULDC.64 UR6, c[0x0][0x2e8] ;  /* 0x0000ba0000067ab9 */ /* 0x000fc60000000a00 */
[----:B------:R-:W-:Y:S01]  /*11c20*/  IMAD.IADD R11, R11, 0x1, R26 ;  /* 0x000000010b0b7824 */ /* 0x000fe200078e021a */
[----:B------:R-:W-:Y:S01]  /*11c30*/  IADD3 R5, R5, R12, RZ ;  /* 0x0000000c05057210 */ /* 0x000fe20007ffe0ff */
[C---:B------:R-:W-:Y:S02]  /*11c40*/  IMAD R6, R17.reuse, UR5, RZ ;  /* 0x0000000511067c24 */ /* 0x040fe4000f8e02ff */
[----:B------:R-:W-:-:S04]  /*11c50*/  IMAD.WIDE.U32 R10, R17, UR4, R10 ;  /* 0x00000004110a7c25 */ /* 0x000fc8000f8e000a */
[----:B------:R-:W-:Y:S01]  /*11c60*/  IMAD.WIDE.U32 R4, R17, UR4, R4 ;  /* 0x0000000411047c25 */ /* 0x000fe2000f8e0004 */
[----:B------:R-:W-:Y:S01]  /*11c70*/  IADD3 R2, P0, R10, UR6, RZ ;  /* 0x000000060a027c10 */ /* 0x000fe2000ff1e0ff */
[----:B------:R-:W-:-:S03]  /*11c80*/  UMOV UR4, 0xffffffff ;  /* 0xffffffff00047882 */ /* 0x000fc60000000000 */
[----:B------:R-:W-:Y:S02]  /*11c90*/  IADD3.X R0, R11, UR7, R6, P0, !PT ;  /* 0x000000070b007c10 */ /* 0x000fe400087fe406 */
[----:B------:R-:W-:-:S04]  /*11ca0*/  IADD3 R8, P0, R4, UR6, RZ ;  /* 0x0000000604087c10 */ /* 0x000fc8000ff1e0ff */
[----:B------:R-:W-:Y:S01]  /*11cb0*/  IADD3.X R6, R6, UR7, R5, P0, !PT ;  /* 0x0000000706067c10 */ /* 0x000fe200087fe405 */
[----:B------:R-:W-:Y:S08]  /*11cc0*/  BRA.DIV UR4, `(.L_x_2140) ;  /* 0x0000004a04b47947 */ /* 0x000ff0000b800000 */
[----:B------:R-:W2:Y:S01]  /*11cd0*/  S2R R5, SR_TID.X ;  /* 0x0000000000057919 */ /* 0x000ea20000002100 */
[----:B------:R-:W4:Y:S01]  /*11ce0*/  LDC R10, c[0x0][0x2f4] ;  /* 0x0000bd00ff0a7b82 */ /* 0x000f220000000800 */
[----:B------:R-:W-:Y:S04]  /*11cf0*/  SHFL.IDX PT, R4, R0, RZ, 0x1c1f ;  /* 0x001c1fff00047589 */ /* 0x000fe800000e0000 */
[----:B------:R-:W-:Y:S01]  /*11d00*/  SHFL.IDX PT, R6, R6, RZ, 0x1c1f ;  /* 0x001c1fff06067589 */ /* 0x000fe200000e0000 */
[----:B--2---:R-:W-:-:S03]  /*11d10*/  IMAD.SHL.U32 R9, R5, 0x10, RZ ;  /* 0x0000001005097824 */ /* 0x004fc600078e00ff */
[----:B------:R-:W2:Y:S02]  /*11d20*/  SHFL.IDX PT, R5, R2, RZ, 0x1c1f ;  /* 0x001c1fff02057589 */ /* 0x000ea400000e0000 */
[----:B------:R-:W-:-:S04]  /*11d30*/  LOP3.LUT R9, R9, 0x30, RZ, 0xc0, !PT ;  /* 0x0000003009097812 */ /* 0x000fc800078ec0ff */
[C---:B----4-:R-:W-:Y:S02]  /*11d40*/  ISETP.GE.AND P2, PT, R9.reuse, R10, PT ;  /* 0x0000000a0900720c */ /* 0x050fe40003f46270 */
[----:B--2---:R-:W-:-:S05]  /*11d50*/  @P5 IADD3 R5, P0, R9, R5, RZ ;  /* 0x0000000509055210 */ /* 0x004fca0007f1e0ff */
[----:B------:R-:W-:-:S05]  /*11d60*/  @P5 IMAD.X R4, RZ, RZ, R4, P0 ;  /* 0x000000ffff045224 */ /* 0x000fca00000e0604 */
[----:B------:R-:W-:-:S04]  /*11d70*/  @P5 LOP3.LUT R5, R5, R4, RZ, 0x3c, !PT ;  /* 0x0000000405055212 */ /* 0x000fc800078e3cff */
[----:B------:R-:W-:-:S04]  /*11d80*/  @P5 LOP3.LUT R4, R5, R4, RZ, 0x3c, !PT ;  /* 0x0000000405045212 */ /* 0x000fc800078e3cff */
[----:B------:R-:W-:-:S05]  /*11d90*/  @P5 LOP3.LUT R5, R5, R4, RZ, 0x3c, !PT ;  /* 0x0000000405055212 */ /* 0x000fca00078e3cff */
[----:B------:R2:W-:Y:S04]  /*11da0*/  @P5 LDGSTS.E.BYPASS.LTC128B.128 [R3+0xe000], desc[UR54][R4.64], !P2 ;  /* 0x0e00000004035fae */ /* 0x0005e8000d101d76 */
[----:B--2---:R-:W2:Y:S04]  /*11db0*/  SHFL.IDX PT, R5, R2, 0x1, 0x1c1f ;  /* 0x003c1f0002057f89 */ /* 0x004ea800000e0000 */
[----:B------:R-:W4:Y:S01]  /*11dc0*/  SHFL.IDX PT, R4, R0, 0x1, 0x1c1f ;  /* 0x003c1f0000047f89 */ /* 0x000f2200000e0000 */
[----:B--2---:R-:W-:-:S05]  /*11dd0*/  @P4 IADD3 R5, P0, R9, R5, RZ ;  /* 0x0000000509054210 */ /* 0x004fca0007f1e0ff */
[----:B----4-:R-:W-:-:S05]  /*11de0*/  @P4 IMAD.X R4, RZ, RZ, R4, P0 ;  /* 0x000000ffff044224 */ /* 0x010fca00000e0604 */
[----:B------:R-:W-:-:S04]  /*11df0*/  @P4 LOP3.LUT R5, R5, R4, RZ, 0x3c, !PT ;  /* 0x0000000405054212 */ /* 0x000fc800078e3cff */
[----:B------:R-:W-:-:S04]  /*11e00*/  @P4 LOP3.LUT R4, R5, R4, RZ, 0x3c, !PT ;  /* 0x0000000405044212 */ /* 0x000fc800078e3cff */
[----:B------:R-:W-:-:S05]  /*11e10*/  @P4 LOP3.LUT R5, R5, R4, RZ, 0x3c, !PT ;  /* 0x0000000405054212 */ /* 0x000fca00078e3cff */
[----:B------:R2:W-:Y:S04]  /*11e20*/  @P4 LDGSTS.E.BYPASS.LTC128B.128 [R3+0xe800], desc[UR54][R4.64], !P2 ;  /* 0x0e80000004034fae */ /* 0x0005e8000d101d76 */
[----:B--2---:R-:W2:Y:S04]  /*11e30*/  SHFL.IDX PT, R5, R2, 0x2, 0x1c1f ;  /* 0x005c1f0002057f89 */ /* 0x004ea800000e0000 */
[----:B------:R-:W4:Y:S04]  /*11e40*/  SHFL.IDX PT, R4, R0, 0x2, 0x1c1f ;  /* 0x005c1f0000047f89 */ /* 0x000f2800000e0000 */
[----:B------:R-:W5:Y:S04]  /*11e50*/  SHFL.IDX PT, R2, R2, 0x3, 0x1c1f ;  /* 0x007c1f0002027f89 */ /* 0x000f6800000e0000 */
[----:B------:R-:W0:Y:S01]  /*11e60*/  SHFL.IDX PT, R0, R0, 0x3, 0x1c1f ;  /* 0x007c1f0000007f89 */ /* 0x000e2200000e0000 */
[----:B--2---:R-:W-:-:S05]  /*11e70*/  @P3 IADD3 R5, P0, R9, R5, RZ ;  /* 0x0000000509053210 */ /* 0x004fca0007f1e0ff */
[----:B----4-:R-:W-:Y:S01]  /*11e80*/  @P3 IMAD.X R4, RZ, RZ, R4, P0 ;  /* 0x000000ffff043224 */ /* 0x010fe200000e0604 */
[----:B-----5:R-:W-:-:S04]  /*11e90*/  @P1 IADD3 R2, P0, R9, R2, RZ ;  /* 0x0000000209021210 */ /* 0x020fc80007f1e0ff */
[----:B------:R-:W-:Y:S01]  /*11ea0*/  @P3 LOP3.LUT R5, R5, R4, RZ, 0x3c, !PT ;  /* 0x0000000405053212 */ /* 0x000fe200078e3cff */
[----:B0-----:R-:W-:-:S03]  /*11eb0*/  @P1 IMAD.X R0, RZ, RZ, R0, P0 ;  /* 0x000000ffff001224 */ /* 0x001fc600000e0600 */
[----:B------:R-:W-:-:S04]  /*11ec0*/  @P3 LOP3.LUT R4, R5, R4, RZ, 0x3c, !PT ;  /* 0x0000000405043212 */ /* 0x000fc800078e3cff */
[----:B------:R-:W-:-:S05]  /*11ed0*/  @P3 LOP3.LUT R5, R5, R4, RZ, 0x3c, !PT ;  /* 0x0000000405053212 */ /* 0x000fca00078e3cff */
[----:B------:R0:W-:Y:S02]  /*11ee0*/  @P3 LDGSTS.E.BYPASS.LTC128B.128 [R3+0xf000], desc[UR54][R4.64], !P2 ;  /* 0x0f00000004033fae */ /* 0x0001e4000d101d76 */
[----:B0-----:R-:W-:Y:S02]  /*11ef0*/  @P1 IMAD.MOV.U32 R4, RZ, RZ, R2 ;  /* 0x000000ffff041224 */ /* 0x001fe400078e0002 */
[----:B------:R-:W-:-:S05]  /*11f00*/  @P1 IMAD.MOV.U32 R5, RZ, RZ, R0 ;  /* 0x000000ffff051224 */ /* 0x000fca00078e0000 */
[----:B------:R0:W-:Y:S04]  /*11f10*/  @P1 LDGSTS.E.BYPASS.LTC128B.128 [R3+0xf800], desc[UR54][R4.64], !P2 ;  /* 0x0f80000004031fae */ /* 0x0001e8000d101d76 */
[----:B0-----:R0:W2:Y:S02]  /*11f20*/  SHFL.IDX PT, R4, R8, RZ, 0x1c1f ;  /* 0x001c1fff08047589 */ /* 0x0010a400000e0000 */
.L_x_2236:
[----:B------:R-:W4:Y:S01]  /*11f30*/  LDL R0, [R1+0x4] ;  /* 0x0000040001007983 */ /* 0x000f220000100800 */
[----:B------:R-:W-:Y:S01]  /*11f40*/  BSSY B0, `(.L_x_2141) ;  /* 0x000000e000007945 */ /* 0x000fe20003800000 */
[----:B----4-:R-:W-:-:S13]  /*11f50*/  LOP3.LUT P0, RZ, R0, 0x10, RZ, 0xc0, !PT ;  /* 0x0000001000ff7812 */ /* 0x010fda000780c0ff */
[----:B------:R-:W-:Y:S05]  /*11f60*/  @!P0 BRA `(.L_x_2142) ;  /* 0x00000000002c8947 */ /* 0x000fea0003800000 */
[----:B------:R-:W4:Y:S01]  /*11f70*/  S2R R0, SR_TID.X ;  /* 0x0000000000007919 */ /* 0x000f220000002100 */
[----:B------:R-:W5:Y:S01]  /*11f80*/  LDC R2, c[0x0][0x2f4] ;  /* 0x0000bd00ff027b82 */ /* 0x000f620000000800 */
[----:B----4-:R-:W-:-:S05]  /*11f90*/  IMAD.SHL.U32 R0, R0, 0x10, RZ ;  /* 0x0000001000007824 */ /* 0x010fca00078e00ff */
[----:B------:R-:W-:-:S04]  /*11fa0*/  LOP3.LUT R0, R0, 0x30, RZ, 0xc0, !PT ;  /* 0x0000003000007812 */ /* 0x000fc800078ec0ff */
[C---:B-----5:R-:W-:Y:S02]  /*11fb0*/  ISETP.GE.AND P1, PT, R0.reuse, R2, PT ;  /* 0x000000020000720c */ /* 0x060fe40003f26270 */
[----:B--2---:R-:W-:-:S05]  /*11fc0*/  IADD3 R4, P0, R0, R4, RZ ;  /* 0x0000000400047210 */ /* 0x004fca0007f1e0ff */
[----:B------:R-:W-:-:S06]  /*11fd0*/  IMAD.X R5, RZ, RZ, R6, P0 ;  /* 0x000000ffff057224 */ /* 0x000fcc00000e0606 */
[----:B------:R-:W-:Y:S01]  /*11fe0*/  @!PT LDS RZ, [RZ] ;  /* 0x00000000fffff984 */ /* 0x000fe20000000800 */
[----:B------:R-:W-:Y:S01]  /*11ff0*/  @!PT LDS RZ, [RZ] ;  /* 0x00000000fffff984 */ /* 0x000fe20000000800 */
[----:B------:R-:W-:Y:S01]  /*12000*/  @!PT LDS RZ, [RZ] ;  /* 0x00000000fffff984 */ /* 0x000fe20000000800 */
[----:B------:R4:W-:Y:S02]  /*12010*/  LDGSTS.E.BYPASS.LTC128B.128 [R3+0x10000], desc[UR54][R4.64], !P1 ;  /* 0x1000000004037fae */ /* 0x0009e4000c901d76 */
.L_x_2142:
[----:B------:R-:W-:Y:S05]  /*12020*/  BSYNC B0 ;  /* 0x0000000000007941 */ /* 0x000fea0003800000 */
.L_x_2141:
[----:B------:R-:W-:Y:S01]  /*12030*/  NOP ;  /* 0x0000000000007918 */ /* 0x000fe20000000000 */
[----:B------:R-:W-:-:S13]  /*12040*/  PLOP3.LUT P0, PT, PT, PT, PT, 0x80, 0x0 ;  /* 0x000000000000781c */ /* 0x000fda0003f0f070 */
.L_x_2143:
        /* <DEDUP_REMOVED lines=11> */
.L_x_2144:
[----:B------:R0:W-:Y:S02]  /*12100*/  SYNCS.ARRIVE.TRANS64.A1T0 RZ, [R7+URZ+0x13230], RZ ;  /* 0x013230ff07ff79a7 */ /* 0x0001e4000810003f */
[----:B------:R-:W-:Y:S05]  /*12110*/  WARPSYNC.ALL ;  /* 0x0000000000007948 */ /* 0x000fea0003800000 */
[----:B------:R-:W-:Y:S01]  /*12120*/  IADD3 R0, R16, 0xb000, RZ ;  /* 0x0000b00010007810 */ /* 0x000fe20007ffe0ff */
[----:B------:R-:W-:Y:S01]  /*12130*/  USHF.R.S32.HI UR4, URZ, 0x1f, UR37 ;  /* 0x0000001f3f047899 */ /* 0x000fe20008011425 */
[----:B------:R-:W-:Y:S01]  /*12140*/  BAR.SYNC.DEFER_BLOCKING 0x8, 0x200 ;  /* 0x0208000000007b1d */ /* 0x000fe20000010000 */
[----:B------:R-:W-:Y:S01]  /*12150*/  UISETP.NE.AND UP0, UPT, UR43, URZ, UPT ;  /* 0x0000003f2b00728c */ /* 0x000fe2000bf05270 */
[----:B------:R-:W-:-:S03]  /*12160*/  LOP3.LUT P0, RZ, R0, 0x1bf, RZ, 0xc0, !PT ;  /* 0x000001bf00ff7812 */ /* 0x000fc6000780c0ff */
[----:B------:R-:W-:Y:S01]  /*12170*/  USEL UR41, UR41, URZ, !UP0 ;  /* 0x0000003f29297287 */ /* 0x000fe2000c000000 */
[----:B------:R-:W-:Y:S01]  /*12180*/  BSSY B6, `(.L_x_2145) ;  /* 0x0000018000067945 */ /* 0x000fe20003800000 */
[----:B------:R-:W-:Y:S02]  /*12190*/  ULDC.64 UR6, c[0x0][0x298] ;  /* 0x0000a60000067ab9 */ /* 0x000fe40000000a00 */
[----:B------:R-:W-:Y:S02]  /*121a0*/  UIMAD UR4, UR4, UR6, URZ ;  /* 0x00000006040472a4 */ /* 0x000fe4000f8e023f */
[----:B------:R-:W-:Y:S02]  /*121b0*/  UIMAD.WIDE.U32 UR38, UR37, UR6, URZ ;  /* 0x00000006252672a5 */ /* 0x000fe4000f8e003f */
[----:B------:R-:W-:Y:S02]  /*121c0*/  UIMAD UR4, UR37, UR7, UR4 ;  /* 0x00000007250472a4 */ /* 0x000fe4000f8e0204 */
[----:B------:R-:W-:-:S02]  /*121d0*/  USEL UR37, UR42, URZ, !UP0 ;  /* 0x0000003f2a257287 */ /* 0x000fc4000c000000 */
[----:B------:R-:W-:Y:S01]  /*121e0*/  UIADD3 UR43, UR39, UR4, URZ ;  /* 0x00000004272b7290 */ /* 0x000fe2000fffe03f */
[----:B------:R-:W-:Y:S11]  /*121f0*/  @!P0 BRA `(.L_x_2146) ;  /* 0x0000000000408947 */ /* 0x000ff60003800000 */
[----:B------:R-:W-:Y:S01]  /*12200*/  MOV R2, 0x0 ;  /* 0x0000000000027802 */ /* 0x000fe20000000f00 */
[----:B------:R-:W-:Y:S01]  /*12210*/  ULDC.64 UR6, c[0x4][0x98] ;  /* 0x0100260000067ab9 */ /* 0x000fe20000000a00 */
[----:B------:R-:W-:Y:S01]  /*12220*/  ULDC.64 UR8, c[0x4][0xa0] ;  /* 0x0100280000087ab9 */ /* 0x000fe20000000a00 */
[----:B------:R-:W-:Y:S01]  /*12230*/  ULDC.64 UR4, c[0x4][0x28] ;  /* 0x01000a0000047ab9 */ /* 0x000fe20000000a00 */
[----:B--2-4-:R-:W-:Y:S02]  /*12240*/  IMAD.U32 R4, RZ, RZ, UR6 ;  /* 0x00000006ff047e24 */ /* 0x014fe4000f8e00ff */
[----:B------:R-:W2:Y:S01]  /*12250*/  LDC.64 R2, c[0x4][R2] ;  /* 0x0100000002027b82 */ /* 0x000ea20000000a00 */
[----:B------:R-:W-:Y:S02]  /*12260*/  IMAD.U32 R5, RZ, RZ, UR7 ;  /* 0x00000007ff057e24 */ /* 0x000fe4000f8e00ff */
[----:B------:R-:W-:Y:S02]  /*12270*/  IMAD.U32 R6, RZ, RZ, UR8 ;  /* 0x00000008ff067e24 */ /* 0x000fe4000f8e00ff */
[----:B0--3--:R-:W-:-:S02]  /*12280*/  IMAD.U32 R7, RZ, RZ, UR9 ;  /* 0x00000009ff077e24 */ /* 0x009fc4000f8e00ff */
[----:B------:R-:W-:Y:S02]  /*12290*/  IMAD.U32 R10, RZ, RZ, UR4 ;  /* 0x00000004ff0a7e24 */ /* 0x000fe4000f8e00ff */
[----:B------:R-:W-:Y:S02]  /*122a0*/  IMAD.U32 R11, RZ, RZ, UR5 ;  /* 0x00000005ff0b7e24 */ /* 0x000fe4000f8e00ff */
[----:B------:R-:W-:Y:S02]  /*122b0*/  IMAD.MOV.U32 R8, RZ, RZ, 0x70 ;  /* 0x00000070ff087424 */ /* 0x000fe400078e00ff */
[----:B------:R-:W-:Y:S02]  /*122c0*/  IMAD.MOV.U32 R12, RZ, RZ, 0x1 ;  /* 0x00000001ff0c7424 */ /* 0x000fe400078e00ff */
[----:B------:R-:W-:-:S07]  /*122d0*/  IMAD.MOV.U32 R13, RZ, RZ, RZ ;  /* 0x000000ffff0d7224 */ /* 0x000fce00078e00ff */
[----:B-1----:R-:W-:-:S07]  /*122e0*/  LEPC R20, `(.L_x_2146) ;  /* 0x000000001014794e */ /* 0x002fce0000000000 */
[----:B--2---:R-:W-:Y:S05]  /*122f0*/  CALL.ABS.NOINC R2 ;  /* 0x0000000002007343 */ /* 0x004fea0003c00000 */
.L_x_2146:
[----:B------:R-:W-:Y:S05]  /*12300*/  BSYNC B6 ;  /* 0x0000000000067941 */ /* 0x000fea0003800000 */
.L_x_2145:
[----:B------:R-:W2:Y:S01]  /*12310*/  LDL R19, [R1+0x14] ;  /* 0x0000140001137983 */ /* 0x000ea20000100800 */
[----:B-1----:R-:W1:Y:S03]  /*12320*/  LDC R20, c[0x0][0x448] ;  /* 0x00011200ff147b82 */ /* 0x002e660000000800 */
[----:B------:R1:W5:Y:S01]  /*12330*/  LDL R10, [R1+0x38] ;  /* 0x00003800010a7983 */ /* 0x0003620000100800 */
[----:B------:R-:W3:Y:S01]  /*12340*/  S2R R2, SR_TID.X ;  /* 0x0000000000027919 */ /* 0x000ee20000002100 */
[----:B------:R-:W-:-:S03]  /*12350*/  R2UR UR4, R17 ;  /* 0x00000000110472ca */ /* 0x000fc600000e0000 */
[----:B0-----:R-:W0:Y:S01]  /*12360*/  LDC R8, c[0x0][0x448] ;  /* 0x00011200ff087b82 */ /* 0x001e220000000800 */
[----:B------:R-:W-:Y:S01]  /*12370*/  R2UR UR10, R17 ;  /* 0x00000000110a72ca */ /* 0x000fe200000e0000 */
[----:B------:R-:W-:Y:S01]  /*12380*/  ULDC.64 UR6, c[0x0][0x2d8] ;  /* 0x0000b60000067ab9 */ /* 0x000fe20000000a00 */
[----:B------:R-:W-:Y:S01]  /*12390*/  UMOV UR42, UR38 ;  /* 0x00000026002a7c82 */ /* 0x000fe20008000000 */
[----:B------:R-:W-:Y:S01]  /*123a0*/  ULDC.64 UR8, c[0x0][0x2e0] ;  /* 0x0000b80000087ab9 */ /* 0x000fe20000000a00 */
[----:B-1----:R-:W-:-:S13]  /*123b0*/  ISETP.NE.AND P6, PT, R20, 0x1, PT ;  /* 0x000000011400780c */ /* 0x002fda0003fc5270 */
[----:B----4-:R-:W1:Y:S01]  /*123c0*/  @P6 LDC R3, c[0x0][0x44c] ;  /* 0x00011300ff036b82 */ /* 0x010e620000000800 */
[C---:B---3--:R-:W-:Y:S01]  /*123d0*/  LOP3.LUT R18, R2.reuse, 0x7f, RZ, 0xc0, !PT ;  /* 0x0000007f02127812 */ /* 0x048fe200078ec0ff */
[----:B------:R-:W-:-:S03]  /*123e0*/  IMAD.SHL.U32 R2, R2, 0x20, RZ ;  /* 0x0000002002027824 */ /* 0x000fc600078e00ff */
[----:B------:R-:W-:-:S03]  /*123f0*/  SHF.R.U32.HI R18, RZ, 0x2, R18 ;  /* 0x00000002ff127819 */ /* 0x000fc60000011612 */
[----:B------:R-:W3:Y:S01]  /*12400*/  @P6 LDC R0, c[0x0][0x450] ;  /* 0x00011400ff006b82 */ /* 0x000ee20000000800 */
[----:B------:R-:W-:Y:S01]  /*12410*/  LOP3.LUT R2, R18, 0x60, R2, 0xf8, !PT ;  /* 0x0000006012027812 */ /* 0x000fe200078ef802 */
[----:B------:R-:W-:Y:S02]  /*12420*/  UIMAD.WIDE.U32 UR4, UR4, UR6, UR42 ;  /* 0x00000006040472a5 */ /* 0x000fe4000f8e002a */
[----:B------:R-:W-:Y:S02]  /*12430*/  UIMAD UR6, UR41, UR8, URZ ;  /* 0x00000008290672a4 */ /* 0x000fe4000f8e023f */
[----:B------:R-:W-:Y:S02]  /*12440*/  UIMAD UR5, UR10, UR7, UR5 ;  /* 0x000000070a0572a4 */ /* 0x000fe4000f8e0205 */
[----:B------:R-:W-:Y:S02]  /*12450*/  UIMAD UR6, UR37, UR9, UR6 ;  /* 0x00000009250672a4 */ /* 0x000fe4000f8e0206 */
[----:B------:R-:W-:Y:S01]  /*12460*/  UIMAD.WIDE.U32 UR4, UR37, UR8, UR4 ;  /* 0x00000008250472a5 */ /* 0x000fe2000f8e0004 */
[----:B------:R-:W-:-:S02]  /*12470*/  ULDC.64 UR10, c[0x0][0x280] ;  /* 0x0000a000000a7ab9 */ /* 0x000fc40000000a00 */
[----:B------:R-:W-:Y:S01]  /*12480*/  ULDC.64 UR8, c[0x0][0x2d0] ;  /* 0x0000b40000087ab9 */ /* 0x000fe20000000a00 */
[----:B------:R-:W-:Y:S01]  /*12490*/  UIADD3 UR5, UR5, UR6, URZ ;  /* 0x0000000605057290 */ /* 0x000fe2000fffe03f */
[----:B------:R-:W-:Y:S02]  /*124a0*/  IMAD.U32 R5, RZ, RZ, UR8 ;  /* 0x00000008ff057e24 */ /* 0x000fe4000f8e00ff */
[----:B------:R-:W-:Y:S01]  /*124b0*/  ULDC.64 UR6, c[0x0][0x2c8] ;  /* 0x0000b20000067ab9 */ /* 0x000fe20000000a00 */
[----:B------:R-:W4:Y:S02]  /*124c0*/  S2R R20, SR_TID.X ;  /* 0x0000000000147919 */ /* 0x000f240000002100 */
[----:B----4-:R-:W-:-:S05]  /*124d0*/  IMAD.SHL.U32 R18, R20, 0x10, RZ ;  /* 0x0000001014127824 */ /* 0x010fca00078e00ff */
[----:B------:R-:W-:Y:S02]  /*124e0*/  LOP3.LUT R18, R18, 0x30, RZ, 0xc0, !PT ;  /* 0x0000003012127812 */ /* 0x000fe400078ec0ff */
[----:B------:R-:W-:-:S04]  /*124f0*/  LOP3.LUT R20, R20, 0x7f, RZ, 0xc0, !PT ;  /* 0x0000007f14147812 */ /* 0x000fc800078ec0ff */
[----:B------:R-:W-:Y:S01]  /*12500*/  SHF.R.U32.HI R20, RZ, 0x2, R20 ;  /* 0x00000002ff147819 */ /* 0x000fe20000011614 */
[----:B--2---:R-:W-:-:S04]  /*12510*/  IMAD R6, R19, 0xc0, R2 ;  /* 0x000000c013067824 */ /* 0x004fc800078e0202 */
[----:B-1----:R-:W-:Y:S01]  /*12520*/  @P6 IMAD.HI.U32 R3, R6, R3, RZ ;  /* 0x0000000306036227 */ /* 0x002fe200078e00ff */
[----:B------:R-:W-:-:S04]  /*12530*/  MOV R2, R6 ;  /* 0x0000000600027202 */ /* 0x000fc80000000f00 */
[----:B---3--:R-:W-:-:S04]  /*12540*/  @P6 SHF.R.U32.HI R2, RZ, R0, R3 ;  /* 0x00000000ff026219 */ /* 0x008fc80000011603 */
[--C-:B------:R-:W-:Y:S01]  /*12550*/  SHF.R.S32.HI R4, RZ, 0x1f, R2.reuse ;  /* 0x0000001fff047819 */ /* 0x100fe20000011402 */
[----:B------:R-:W-:-:S04]  /*12560*/  IMAD.MOV R0, RZ, RZ, -R2 ;  /* 0x000000ffff007224 */ /* 0x000fc800078e0a02 */
[----:B------:R-:W-:Y:S02]  /*12570*/  IMAD R4, R4, UR8, RZ ;  /* 0x0000000804047c24 */ /* 0x000fe4000f8e02ff */
[----:B0-----:R-:W-:Y:S02]  /*12580*/  IMAD R0, R8, R0, R6 ;  /* 0x0000000008007224 */ /* 0x001fe400078e0206 */
        /* <DEDUP_REMOVED lines=10> */
[----:B------:R-:W1:Y:S01]  /*12630*/  @P6 LDC R3, c[0x0][0x450] ;  /* 0x00011400ff036b82 */ /* 0x000e620000000800 */
[----:B------:R-:W-:-:S04]  /*12640*/  VIADD R6, R6, 0x80 ;  /* 0x0000008006067836 */ /* 0x000fc80000000000 */
[----:B0-----:R-:W-:-:S04]  /*12650*/  @P6 IMAD.HI.U32 R7, R6, R2, RZ ;  /* 0x0000000206076227 */ /* 0x001fc800078e00ff */
[----:B------:R-:W-:Y:S01]  /*12660*/  IMAD.MOV.U32 R2, RZ, RZ, R6 ;  /* 0x000000ffff027224 */ /* 0x000fe200078e0006 */
[----:B-1----:R-:W-:-:S05]  /*12670*/  @P6 SHF.R.U32.HI R2, RZ, R3, R7 ;  /* 0x00000003ff026219 */ /* 0x002fca0000011607 */
        /* <DEDUP_REMOVED lines=16> */
[----:B------:R-:W-:Y:S09]  /*12780*/  BRA.DIV UR4, `(.L_x_2147) ;  /* 0x0000004604a07947 */ /* 0x000ff2000b800000 */
[----:B------:R-:W0:Y:S01]  /*12790*/  SHFL.IDX PT, R7, R0, RZ, 0x1c1f ;  /* 0x001c1fff00077589 */ /* 0x000e2200000e0000 */
[----:B------:R-:W-:Y:S02]  /*127a0*/  IMAD R22, R22, R8, RZ ;  /* 0x0000000816167224 */ /* 0x000fe400078e02ff */
[----:B------:R-:W-:Y:S01]  /*127b0*/  IMAD R6, R19, 0xc0, R20 ;  /* 0x000000c013067824 */ /* 0x000fe200078e0214 */
[----:B------:R-:W1:Y:S04]  /*127c0*/  SHFL.IDX PT, R5, R4, RZ, 0x1c1f ;  /* 0x001c1fff04057589 */ /* 0x000e6800000e0000 */
[----:B------:R-:W-:-:S13]  /*127d0*/  ISETP.GE.AND P2, PT, R6, R22, PT ;  /* 0x000000160600720c */ /* 0x000fda0003f46270 */
[----:B0-----:R-:W-:-:S05]  /*127e0*/  @!P2 IADD3 R7, P1, R18, R7, RZ ;  /* 0x000000071207a210 */ /* 0x001fca0007f3e0ff */
[----:B-1----:R-:W-:Y:S02]  /*127f0*/  @!P2 IMAD.X R5, RZ, RZ, R5, P1 ;  /* 0x000000ffff05a224 */ /* 0x002fe400008e0605 */
[----:B------:R-:W-:-:S03]  /*12800*/  @!P2 IMAD.MOV.U32 R8, RZ, RZ, R7 ;  /* 0x000000ffff08a224 */ /* 0x000fc600078e0007 */
[----:B------:R-:W-:Y:S01]  /*12810*/  @!P2 MOV R9, R5 ;  /* 0x000000050009a202 */ /* 0x000fe20000000f00 */
[----:B------:R-:W-:-:S04]  /*12820*/  VIADD R5, R6, 0x20 ;  /* 0x0000002006057836 */ /* 0x000fc80000000000 */
[----:B------:R-:W-:Y:S01]  /*12830*/  @!PT LDS RZ, [RZ] ;  /* 0x00000000fffff984 */ /* 0x000fe20000000800 */
[----:B-----5:R0:W-:Y:S01]  /*12840*/  @!P2 LDGSTS.E.BYPASS.LTC128B.128 [R10+0xb000], desc[UR54][R8.64], !P0 ;  /* 0x0b000000080aafae */ /* 0x0201e2000c101d76 */
[----:B------:R-:W-:-:S03]  /*12850*/  ISETP.GE.AND P2, PT, R5, R22, PT ;  /* 0x000000160500720c */ /* 0x000fc60003f46270 */
[----:B------:R-:W-:Y:S04]  /*12860*/  SHFL.IDX PT, R5, R4, 0x1, 0x1c1f ;  /* 0x003c1f0004057f89 */ /* 0x000fe800000e0000 */
[----:B0-----:R-:W0:Y:S06]  /*12870*/  SHFL.IDX PT, R8, R0, 0x1, 0x1c1f ;  /* 0x003c1f0000087f89 */ /* 0x001e2c00000e0000 */
[----:B0-----:R-:W-:-:S05]  /*12880*/  @!P2 IADD3 R8, P1, R18, R8, RZ ;  /* 0x000000081208a210 */ /* 0x001fca0007f3e0ff */
[----:B------:R-:W-:-:S04]  /*12890*/  @!P2 IMAD.X R5, RZ, RZ, R5, P1 ;  /* 0x000000ffff05a224 */ /* 0x000fc800008e0605 */
[----:B------:R-:W-:Y:S02]  /*128a0*/  @!P2 IMAD.MOV.U32 R9, RZ, RZ, R5 ;  /* 0x000000ffff09a224 */ /* 0x000fe400078e0005 */
[----:B------:R-:W-:-:S03]  /*128b0*/  VIADD R5, R6, 0x40 ;  /* 0x0000004006057836 */ /* 0x000fc60000000000 */
[----:B------:R0:W-:Y:S02]  /*128c0*/  @!P2 LDGSTS.E.BYPASS.LTC128B.128 [R10+0xb800], desc[UR54][R8.64], !P0 ;  /* 0x0b800000080aafae */ /* 0x0001e4000c101d76 */
[----:B------:R-:W-:Y:S02]  /*128d0*/  ISETP.GE.AND P2, PT, R5, R22, PT ;  /* 0x000000160500720c */ /* 0x000fe40003f46270 */
[----:B------:R-:W-:Y:S04]  /*128e0*/  SHFL.IDX PT, R5, R4, 0x2, 0x1c1f ;  /* 0x005c1f0004057f89 */ /* 0x000fe800000e0000 */
[----:B------:R-:W-:Y:S04]  /*128f0*/  SHFL.IDX PT, R4, R4, 0x3, 0x1c1f ;  /* 0x007c1f0004047f89 */ /* 0x000fe800000e0000 */
[----:B0-----:R-:W0:Y:S04]  /*12900*/  SHFL.IDX PT, R8, R0, 0x2, 0x1c1f ;  /* 0x005c1f0000087f89 */ /* 0x001e2800000e0000 */
[----:B------:R-:W1:Y:S01]  /*12910*/  SHFL.IDX PT, R0, R0, 0x3, 0x1c1f ;  /* 0x007c1f0000007f89 */ /* 0x000e6200000e0000 */
[----:B0-----:R-:W-:-:S05]  /*12920*/  @!P2 IADD3 R8, P1, R18, R8, RZ ;  /* 0x000000081208a210 */ /* 0x001fca0007f3e0ff */
[----:B------:R-:W-:-:S04]  /*12930*/  @!P2 IMAD.X R5, RZ, RZ, R5, P1 ;  /* 0x000000ffff05a224 */ /* 0x000fc800008e0605 */
[----:B------:R-:W-:Y:S02]  /*12940*/  @!P2 IMAD.MOV.U32 R9, RZ, RZ, R5 ;  /* 0x000000ffff09a224 */ /* 0x000fe400078e0005 */
[----:B------:R-:W-:-:S03]  /*12950*/  VIADD R5, R6, 0x60 ;  /* 0x0000006006057836 */ /* 0x000fc60000000000 */
[----:B------:R-:W-:Y:S02]  /*12960*/  @!P2 LDGSTS.E.BYPASS.LTC128B.128 [R10+0xc000], desc[UR54][R8.64], !P0 ;  /* 0x0c000000080aafae */ /* 0x000fe4000c101d76 */
[----:B------:R-:W-:-:S13]  /*12970*/  ISETP.GE.AND P2, PT, R5, R22, PT ;  /* 0x000000160500720c */ /* 0x000fda0003f46270 */
[----:B-1----:R-:W-:-:S05]  /*12980*/  @!P2 IADD3 R0, P1, R18, R0, RZ ;  /* 0x000000001200a210 */ /* 0x002fca0007f3e0ff */
[----:B------:R-:W-:-:S04]  /*12990*/  @!P2 IMAD.X R4, RZ, RZ, R4, P1 ;  /* 0x000000ffff04a224 */ /* 0x000fc800008e0604 */
[----:B------:R-:W-:Y:S02]  /*129a0*/  @!P2 IMAD.MOV.U32 R5, RZ, RZ, R4 ;  /* 0x000000ffff05a224 */ /* 0x000fe400078e0004 */
[----:B------:R-:W-:Y:S01]  /*129b0*/  @!P2 IMAD.MOV.U32 R4, RZ, RZ, R0 ;  /* 0x000000ffff04a224 */ /* 0x000fe200078e0000 */
[----:B------:R-:W-:-:S04]  /*129c0*/  IADD3 R0, R6, 0x80, RZ ;  /* 0x0000008006007810 */ /* 0x000fc80007ffe0ff */
[----:B------:R0:W-:Y:S01]  /*129d0*/  @!P2 LDGSTS.E.BYPASS.LTC128B.128 [R10+0xc800], desc[UR54][R4.64], !P0 ;  /* 0x0c800000040aafae */ /* 0x0001e2000c101d76 */
[----:B------:R-:W-:-:S03]  /*129e0*/  ISETP.GE.AND P2, PT, R0, R22, PT ;  /* 0x000000160000720c */ /* 0x000fc60003f46270 */
[----:B------:R-:W-:Y:S04]  /*129f0*/  SHFL.IDX PT, R0, R3, RZ, 0x1c1f ;  /* 0x001c1fff03007589 */ /* 0x000fe800000e0000 */
[----:B------:R-:W-:Y:S04]  /*12a00*/  SHFL.IDX PT, R3, R3, 0x1, 0x1c1f ;  /* 0x003c1f0003037f89 */ /* 0x000fe800000e0000 */
[----:B0-----:R-:W0:Y:S04]  /*12a10*/  SHFL.IDX PT, R4, R2, RZ, 0x1c1f ;  /* 0x001c1fff02047589 */ /* 0x001e2800000e0000 */
[----:B------:R-:W1:Y:S01]  /*12a20*/  SHFL.IDX PT, R2, R2, 0x1, 0x1c1f ;  /* 0x003c1f0002027f89 */ /* 0x000e6200000e0000 */
[----:B0-----:R-:W-:-:S05]  /*12a30*/  @!P2 IADD3 R4, P1, R18, R4, RZ ;  /* 0x000000041204a210 */ /* 0x001fca0007f3e0ff */
[----:B------:R-:W-:-:S04]  /*12a40*/  @!P2 IMAD.X R0, RZ, RZ, R0, P1 ;  /* 0x000000ffff00a224 */ /* 0x000fc800008e0600 */
[----:B------:R-:W-:-:S05]  /*12a50*/  @!P2 IMAD.MOV.U32 R5, RZ, RZ, R0 ;  /* 0x000000ffff05a224 */ /* 0x000fca00078e0000 */
[----:B-1----:R0:W-:Y:S02]  /*12a60*/  @!P2 LDGSTS.E.BYPASS.LTC128B.128 [R10+0xd000], desc[UR54][R4.64], !P0 ;  /* 0x0d000000040aafae */ /* 0x0021e4000c101d76 */
.L_x_2249:
[----:B------:R-:W-:-:S05]  /*12a70*/  VIADD R6, R6, 0xa0 ;  /* 0x000000a006067836 */ /* 0x000fca0000000000 */
        /* <DEDUP_REMOVED lines=9> */
.L_x_2148:
        /* <DEDUP_REMOVED lines=18> */
.L_x_2250:
[----:B------:R-:W-:Y:S05]  /*12c30*/  BSYNC B0 ;  /* 0x0000000000007941 */ /* 0x000fea0003800000 */
.L_x_2149:
[----:B------:R-:W2:Y:S01]  /*12c40*/  LDL R0, [R1+0x20] ;  /* 0x0000200001007983 */ /* 0x000ea20000100800 */
[----:B------:R-:W-:-:S06]  /*12c50*/  UIADD3 UR4, UR47, -0x2, URZ ;  /* 0xfffffffe2f047890 */ /* 0x000fcc000fffe03f */
[----:B--2---:R-:W-:-:S13]  /*12c60*/  ISETP.LE.AND P0, PT, R0, UR4, PT ;  /* 0x0000000400007c0c */ /* 0x004fda000bf03270 */
[----:B------:R-:W-:Y:S05]  /*12c70*/  @!P0 BRA `(.L_x_2151) ;  /* 0x0000001400208947 */ /* 0x000fea0003800000 */
[----:B------:R2:W5:Y:S01]  /*12c80*/  LDL.LU R21, [R1] ;  /* 0x0000000001157983 */ /* 0x0005620000300800 */
[----:B------:R-:W-:Y:S02]  /*12c90*/  IMAD.MOV.U32 R20, RZ, RZ, R27 ;  /* 0x000000ffff147224 */ /* 0x000fe400078e001b */
[----:B------:R-:W-:-:S07]  /*12ca0*/  IMAD.U32 R28, RZ, RZ, UR4 ;  /* 0x00000004ff1c7e24 */ /* 0x000fce000f8e00ff */
.L_x_2171:
        /* <DEDUP_REMOVED lines=24> */
[----:B0-----:R-:W-:Y:S01]  /*12e30*/  @P0 IMAD.HI.U32 R5, R10, R5, RZ ;  /* 0x000000050a050227 */ /* 0x001fe200078e00ff */
[----:B---3--:R-:W-:-:S04]  /*12e40*/  SHF.L.U32 R7, R6, 0x5, RZ ;  /* 0x0000000506077819 */ /* 0x008fc800000006ff */
        /* <DEDUP_REMOVED lines=9> */
[--C-:B------:R-:W-:Y:S01]  /*12ee0*/  SHF.R.S32.HI R3, RZ, 0x1f, R2.reuse ;  /* 0x0000001fff037819 */ /* 0x100fe20000011402 */
[----:B------:R-:W-:Y:S02]  /*12ef0*/  IMAD.MOV R4, RZ, RZ, -R2 ;  /* 0x000000ffff047224 */ /* 0x000fe400078e0a02 */
        /* <DEDUP_REMOVED lines=32> */
.L_x_2152:
[----:B------:R-:W-:Y:S01]  /*13100*/  IMAD R0, R27, 0x8, R16 ;  /* 0x000000081b007824 */ /* 0x000fe200078e0210 */
[----:B------:R-:W-:Y:S01]  /*13110*/  SHF.L.U32 R26, R2, 0x1f, RZ ;  /* 0x0000001f021a7819 */ /* 0x000fe200000006ff */
[----:B------:R-:W-:Y:S01]  /*13120*/  BSSY B0, `(.L_x_2153) ;  /* 0x0000004000007945 */ /* 0x000fe20003800000 */
[----:B------:R-:W-:Y:S02]  /*13130*/  SHF.R.S32.HI R22, RZ, 0x1f, R10 ;  /* 0x0000001fff167819 */ /* 0x000fe4000001140a */
[----:B------:R-:W0:Y:S02]  /*13140*/  SYNCS.PHASECHK.TRANS64.TRYWAIT P0, [R0+URZ+0x13280], R26 ;  /* 0x0132801a000075a7 */ /* 0x000e24000800017f */
[----:B0-----:R-:W-:Y:S05]  /*13150*/  @!P0 BRA `(.L_x_2154) ;  /* 0x0000004400148947 */ /* 0x001fea0003800000 */
.L_x_2251:
[----:B------:R-:W-:Y:S05]  /*13160*/  BSYNC B0 ;  /* 0x0000000000007941 */ /* 0x000fea0003800000 */
.L_x_2153:
        /* <DEDUP_REMOVED lines=45> */
[----:B--2---:R-:W-:-:S04]  /*13440*/  IADD3 R2, P0, R11, R2, RZ ;  /* 0x000000020b027210 */ /* 0x004fc80007f1e0ff */
[----:B---3--:R-:W-:-:S05]  /*13450*/  IADD3.X R3, RZ, R3, RZ, P0, !PT ;  /* 0x00000003ff037210 */ /* 0x008fca00007fe4ff */
        /* <DEDUP_REMOVED lines=19> */
.L_x_2263:
        /* <DEDUP_REMOVED lines=11> */
.L_x_2156:
        /* <DEDUP_REMOVED lines=11> */
.L_x_2157:
[----:B------:R2:W-:Y:S01]  /*136f0*/  SYNCS.ARRIVE.TRANS64.A1T0 RZ, [R0+URZ+0x13270], RZ ;  /* 0x013270ff00ff79a7 */ /* 0x0005e2000810003f */
[----:B------:R-:W-:Y:S05]  /*13700*/  @!P3 BRA `(.L_x_2158) ;  /* 0x000000000004b947 */ /* 0x000fea0003800000 */
[----:B------:R-:W-:Y:S01]  /*13710*/  BPT.TRAP 0x1 ;  /* 0x000000040000795c */ /* 0x000fe20000300000 */
.L_x_2158:
[----:B------:R-:W3:Y:S01]  /*13720*/  SYNCS.PHASECHK.TRANS64.TRYWAIT P0, [R0+URZ+0x13240], R26 ;  /* 0x0132401a000075a7 */ /* 0x000ee2000800017f */
[----:B------:R-:W-:Y:S04]  /*13730*/  BSSY B0, `(.L_x_2159) ;  /* 0x0000002000007945 */ /* 0x000fe80003800000 */
[----:B---3--:R-:W-:Y:S05]  /*13740*/  @!P0 BRA `(.L_x_2160) ;  /* 0x0000004400488947 */ /* 0x008fea0003800000 */
.L_x_2264:
[----:B------:R-:W-:Y:S05]  /*13750*/  BSYNC B0 ;  /* 0x0000000000007941 */ /* 0x000fea0003800000 */
.L_x_2159:
        /* <DEDUP_REMOVED lines=16> */
[----:B-1----:R-:W-:Y:S01]  /*13860*/  IMAD.SHL.U32 R18, R11, 0x10, RZ ;  /* 0x000000100b127824 */ /* 0x002fe200078e00ff */
[----:B------:R-:W-:Y:S01]  /*13870*/  IADD3 R3, R3, R9, RZ ;  /* 0x0000000903037210 */ /* 0x000fe20007ffe0ff */
[----:B------:R-:W-:Y:S01]  /*13880*/  IMAD R8, R24, UR6, RZ ;  /* 0x0000000618087c24 */ /* 0x000fe2000f8e02ff */
[----:B------:R-:W1:Y:S01]  /*13890*/  LDC R11, c[0x0][0x2f4] ;  /* 0x0000bd00ff0b7b82 */ /* 0x000e620000000800 */
[----:B------:R-:W-:Y:S01]  /*138a0*/  IMAD.WIDE.U32 R4, R17, UR4, R4 ;  /* 0x0000000411047c25 */ /* 0x000fe2000f8e0004 */
[----:B------:R-:W-:-:S03]  /*138b0*/  LOP3.LUT R18, R18, 0x30, RZ, 0xc0, !PT ;  /* 0x0000003012127812 */ /* 0x000fc600078ec0ff */
[C---:B------:R-:W-:Y:S02]  /*138c0*/  IMAD R8, R7.reuse, UR7, R8 ;  /* 0x0000000707087c24 */ /* 0x040fe4000f8e0208 */
[----:B------:R-:W-:Y:S01]  /*138d0*/  IMAD.WIDE.U32 R2, R7, UR6, R2 ;  /* 0x0000000607027c25 */ /* 0x000fe2000f8e0002 */
[----:B------:R-:W-:Y:S02]  /*138e0*/  ULDC.64 UR6, c[0x0][0x2e8] ;  /* 0x0000ba0000067ab9 */ /* 0x000fe40000000a00 */
[----:B------:R-:W-:Y:S01]  /*138f0*/  IADD3 R7, P0, R4, UR6, RZ ;  /* 0x0000000604077c10 */ /* 0x000fe2000ff1e0ff */
[----:B------:R-:W-:Y:S02]  /*13900*/  IMAD.IADD R3, R3, 0x1, R8 ;  /* 0x0000000103037824 */ /* 0x000fe400078e0208 */
[C---:B------:R-:W-:Y:S02]  /*13910*/  IMAD R9, R17.reuse, UR5, RZ ;  /* 0x0000000511097c24 */ /* 0x040fe4000f8e02ff */
[----:B------:R-:W-:Y:S01]  /*13920*/  IMAD.WIDE.U32 R2, R17, UR4, R2 ;  /* 0x0000000411027c25 */ /* 0x000fe2000f8e0002 */
[----:B------:R-:W-:-:S02]  /*13930*/  UMOV UR4, 0xffffffff ;  /* 0xffffffff00047882 */ /* 0x000fc40000000000 */
        /* <DEDUP_REMOVED lines=27> */
.L_x_2276:
        /* <DEDUP_REMOVED lines=8> */
.L_x_2162:
        /* <DEDUP_REMOVED lines=11> */
.L_x_2163:
[----:B------:R0:W-:Y:S02]  /*13c20*/  SYNCS.ARRIVE.TRANS64.A1T0 RZ, [R0+URZ+0x13230], RZ ;  /* 0x013230ff00ff79a7 */ /* 0x0001e4000810003f */
[----:B0-23--:R-:W-:-:S05]  /*13c30*/  IMAD.U32 R0, RZ, RZ, UR45 ;  /* 0x0000002dff007e24 */ /* 0x00dfca000f8e00ff */
[----:B------:R-:W-:-:S13]  /*13c40*/  ISETP.NE.AND P0, PT, R0, 0x3, PT ;  /* 0x000000030000780c */ /* 0x000fda0003f05270 */
[----:B------:R-:W-:Y:S05]  /*13c50*/  @!P0 BRA `(.L_x_2164) ;  /* 0x0000000000048947 */ /* 0x000fea0003800000 */
[----:B------:R-:W-:Y:S01]  /*13c60*/  BPT.TRAP 0x1 ;  /* 0x000000040000795c */ /* 0x000fe20000300000 */
.L_x_2164:
[----:B------:R-:W-:Y:S01]  /*13c70*/  LOP3.LUT R0, R21, 0x1, RZ, 0x3c, !PT ;  /* 0x0000000115007812 */ /* 0x000fe200078e3cff */
[----:B------:R-:W-:Y:S01]  /*13c80*/  IMAD R2, R20, 0x8, R16 ;  /* 0x0000000814027824 */ /* 0x000fe200078e0210 */
[----:B------:R-:W-:Y:S02]  /*13c90*/  BSSY B0, `(.L_x_2165) ;  /* 0x0000004000007945 */ /* 0x000fe40003800000 */
[----:B------:R-:W-:-:S04]  /*13ca0*/  SHF.L.U32 R0, R0, 0x1f, RZ ;  /* 0x0000001f00007819 */ /* 0x000fc800000006ff */
[----:B------:R-:W0:Y:S02]  /*13cb0*/  SYNCS.PHASECHK.TRANS64.TRYWAIT P2, [R2+URZ+0x13270], R0 ;  /* 0x01327000020075a7 */ /* 0x000e24000804017f */
[----:B0-----:R-:W-:Y:S05]  /*13cc0*/  @!P2 BRA `(.L_x_2166) ;  /* 0x000000440058a947 */ /* 0x001fea0003800000 */
.L_x_2277:
[----:B------:R-:W-:Y:S05]  /*13cd0*/  BSYNC B0 ;  /* 0x0000000000007941 */ /* 0x000fea0003800000 */
.L_x_2165:
[----:B------:R-:W-:-:S04]  /*13ce0*/  MOV R3, UR44 ;  /* 0x0000002c00037c02 */ /* 0x000fc80008000f00 */
[----:B------:R-:W-:-:S13]  /*13cf0*/  ISETP.NE.AND P2, PT, R3, 0x3, PT ;  /* 0x000000030300780c */ /* 0x000fda0003f45270 */
[----:B------:R-:W-:Y:S05]  /*13d00*/  @!P2 BRA `(.L_x_2167) ;  /* 0x000000000004a947 */ /* 0x000fea0003800000 */
[----:B------:R-:W-:Y:S01]  /*13d10*/  BPT.TRAP 0x1 ;  /* 0x000000040000795c */ /* 0x000fe20000300000 */
.L_x_2167:
[----:B0-----:R-:W-:Y:S01]  /*13d20*/  SHF.L.U32 R0, R21, 0x1f, RZ ;  /* 0x0000001f15007819 */ /* 0x001fe200000006ff */
[----:B------:R-:W-:-:S03]  /*13d30*/  IMAD R3, R20, 0x2800, RZ ;  /* 0x0000280014037824 */ /* 0x000fc600078e02ff */
[----:B------:R-:W0:Y:S02]  /*13d40*/  SYNCS.PHASECHK.TRANS64.TRYWAIT P2, [R2+URZ+0x13260], R0 ;  /* 0x01326000020075a7 */ /* 0x000e24000804017f */
[----:B0-----:R-:W-:Y:S05]  /*13d50*/  @!P2 BRA `(.L_x_2168) ;  /* 0x000000440048a947 */ /* 0x001fea0003800000 */
.L_x_2278:
[----:B-1----:R-:W0:Y:S04]  /*13d60*/  LDL R4, [R1+0x30] ;  /* 0x0000300001047983 */ /* 0x002e280000100800 */
[----:B------:R-:W2:Y:S01]  /*13d70*/  LDL R10, [R1+0x2c] ;  /* 0x00002c00010a7983 */ /* 0x000ea20000100800 */
        /* <DEDUP_REMOVED lines=45> */
.L_x_2169:
[----:B-1----:R1:W-:Y:S01]  /*14050*/  SYNCS.ARRIVE.TRANS64.A1T0 RZ, [R2+URZ+0x13250], RZ ;  /* 0x013250ff02ff79a7 */ /* 0x0023e2000810003f */
[----:B------:R-:W-:Y:S06]  /*14060*/  BAR.SYNC.DEFER_BLOCKING 0x2, 0x80 ;  /* 0x0082000000007b1d */ /* 0x000fec0000010000 */
[----:B------:R-:W-:Y:S05]  /*14070*/  @!P0 BRA `(.L_x_2170) ;  /* 0x0000000000048947 */ /* 0x000fea0003800000 */
[----:B------:R-:W-:Y:S01]  /*14080*/  BPT.TRAP 0x1 ;  /* 0x000000040000795c */ /* 0x000fe20000300000 */
.L_x_2170:
[----:B------:R-:W2:Y:S01]  /*14090*/  LDL R0, [R1+0x24] ;  /* 0x0000240001007983 */ /* 0x000ea20000100800 */
[----:B-1----:R-:W-:Y:S02]  /*140a0*/  VIADD R2, R2, 0x13280 ;  /* 0x0001328002027836 */ /* 0x002fe40000000000 */
[----:B------:R-:W-:Y:S01]  /*140b0*/  IMAD.MOV.U32 R20, RZ, RZ, R27 ;  /* 0x000000ffff147224 */ /* 0x000fe200078e001b */
[----:B------:R3:W5:Y:S02]  /*140c0*/  LDL R21, [R1] ;  /* 0x0000000001157983 */ /* 0x0007640000100800 */
[----:B--2---:R-:W-:-:S04]  /*140d0*/  PRMT R2, R0, 0x654, R2 ;  /* 0x0000065400027816 */ /* 0x004fc80000000002 */
[----:B------:R3:W-:Y:S01]  /*140e0*/  SYNCS.ARRIVE.TRANS64.RED.A1T0 RZ, [R2+URZ], RZ ;  /* 0x000000ff02ff79a7 */ /* 0x0007e2000810043f */
[----:B------:R-:W-:Y:S05]  /*140f0*/  @P1 BRA `(.L_x_2171) ;  /* 0xffffffe800ec1947 */ /* 0x000fea000383ffff */
.L_x_2151:
        /* <DEDUP_REMOVED lines=20> */
.L_x_2173:
[----:B------:R-:W-:Y:S05]  /*14240*/  BSYNC B0 ;  /* 0x0000000000007941 */ /* 0x000fea0003800000 */
.L_x_2172:
[----:B------:R-:W-:Y:S05]  /*14250*/  @!P0 BRA `(.L_x_2174) ;  /* 0x0000000000048947 */ /* 0x000fea0003800000 */
[----:B------:R-:W-:Y:S01]  /*14260*/  BPT.TRAP 0x1 ;  /* 0x000000040000795c */ /* 0x000fe20000300000 */
.L_x_2174:
[----:B--2---:R-:W2:Y:S01]  /*14270*/  LDL R0, [R1] ;  /* 0x0000000001007983 */ /* 0x004ea20000100800 */
[----:B01----:R-:W-:Y:S01]  /*14280*/  IMAD R3, R27, 0x8, R16 ;  /* 0x000000081b037824 */ /* 0x003fe200078e0210 */
[----:B------:R-:W-:Y:S01]  /*14290*/  BSSY B0, `(.L_x_2175) ;  /* 0x0000005000007945 */ /* 0x000fe20003800000 */
[----:B--2---:R-:W-:-:S04]  /*142a0*/  LOP3.LUT R0, R0, 0x1, RZ, 0x3c, !PT ;  /* 0x0000000100007812 */ /* 0x004fc800078e3cff */
[----:B------:R-:W-:-:S04]  /*142b0*/  SHF.L.U32 R0, R0, 0x1f, RZ ;  /* 0x0000001f00007819 */ /* 0x000fc800000006ff */
[----:B------:R-:W0:Y:S02]  /*142c0*/  SYNCS.PHASECHK.TRANS64.TRYWAIT P1, [R3+URZ+0x13270], R0 ;  /* 0x01327000030075a7 */ /* 0x000e24000802017f */
[----:B0-----:R-:W-:Y:S05]  /*142d0*/  @!P1 BRA `(.L_x_2176) ;  /* 0x0000003c00fc9947 */ /* 0x001fea0003800000 */
.L_x_2279:
[----:B------:R-:W-:Y:S05]  /*142e0*/  BSYNC B0 ;  /* 0x0000000000007941 */ /* 0x000fea0003800000 */
.L_x_2175:
[----:B------:R-:W-:-:S05]  /*142f0*/  IMAD.U32 R2, RZ, RZ, UR44 ;  /* 0x0000002cff027e24 */ /* 0x000fca000f8e00ff */
[----:B------:R-:W-:-:S13]  /*14300*/  ISETP.NE.AND P1, PT, R2, 0x3, PT ;  /* 0x000000030200780c */ /* 0x000fda0003f25270 */
[----:B------:R-:W-:Y:S05]  /*14310*/  @!P1 BRA `(.L_x_2177) ;  /* 0x0000000000049947 */ /* 0x000fea0003800000 */
[----:B------:R-:W-:Y:S01]  /*14320*/  BPT.TRAP 0x1 ;  /* 0x000000040000795c */ /* 0x000fe20000300000 */
.L_x_2177:
[----:B0-----:R-:W2:Y:S02]  /*14330*/  LDL R0, [R1] ;  /* 0x0000000001007983 */ /* 0x001ea40000100800 */
[----:B--2---:R-:W-:-:S04]  /*14340*/  SHF.L.U32 R0, R0, 0x1f, RZ ;  /* 0x0000001f00007819 */ /* 0x004fc800000006ff */
[----:B------:R-:W0:Y:S02]  /*14350*/  SYNCS.PHASECHK.TRANS64.TRYWAIT P1, [R3+URZ+0x13260], R0 ;  /* 0x01326000030075a7 */ /* 0x000e24000802017f */
[----:B0-----:R-:W-:Y:S05]  /*14360*/  @!P1 BRA `(.L_x_2178) ;  /* 0x0000003c00ec9947 */ /* 0x001fea0003800000 */
.L_x_2280:
[----:B------:R-:W2:Y:S04]  /*14370*/  LDL R4, [R1+0x30] ;  /* 0x0000300001047983 */ /* 0x000ea80000100800 */
[----:B------:R-:W3:Y:S01]  /*14380*/  LDL R10, [R1+0x2c] ;  /* 0x00002c00010a7983 */ /* 0x000ee20000100800 */
[----:B------:R-:W-:Y:S01]  /*14390*/  IMAD R2, R27, 0x2800, RZ ;  /* 0x000028001b027824 */ /* 0x000fe200078e02ff */
[----:B------:R-:W-:Y:S05]  /*143a0*/  WARPSYNC.ALL ;  /* 0x0000000000007948 */ /* 0x000fea0003800000 */
[----:B------:R-:W-:-:S04]  /*143b0*/  MOV R12, UR44 ;  /* 0x0000002c000c7c02 */ /* 0x000fc80008000f00 */
[----:B------:R-:W-:Y:S02]  /*143c0*/  ISETP.NE.AND P1, PT, R12, 0x3, PT ;  /* 0x000000030c00780c */ /* 0x000fe40003f25270 */
[----:B--2---:R-:W-:-:S05]  /*143d0*/  LOP3.LUT R5, R2, R4, RZ, 0xfc, !PT ;  /* 0x0000000402057212 */ /* 0x004fca00078efcff */
[----:B0-----:R-:W-:-:S05]  /*143e0*/  IMAD.IADD R0, R16, 0x1, R5 ;  /* 0x0000000110007824 */ /* 0x001fca00078e0205 */
        /* <DEDUP_REMOVED lines=40> */
.L_x_2179:
[----:B-1----:R1:W-:Y:S01]  /*14670*/  SYNCS.ARRIVE.TRANS64.A1T0 RZ, [R3+URZ+0x13250], RZ ;  /* 0x013250ff03ff79a7 */ /* 0x0023e2000810003f */
[----:B------:R-:W-:Y:S06]  /*14680*/  BAR.SYNC.DEFER_BLOCKING 0x2, 0x80 ;  /* 0x0082000000007b1d */ /* 0x000fec0000010000 */
[----:B------:R-:W-:Y:S05]  /*14690*/  @!P0 BRA `(.L_x_2180) ;  /* 0x0000000000048947 */ /* 0x000fea0003800000 */
[----:B------:R-:W-:Y:S01]  /*146a0*/  BPT.TRAP 0x1 ;  /* 0x000000040000795c */ /* 0x000fe20000300000 */
.L_x_2180:
        /* <DEDUP_REMOVED lines=11> */
.L_x_2121:
[----:B------:R-:W-:Y:S05]  /*14760*/  BSYNC B7 ;  /* 0x0000000000077941 */ /* 0x000fea0003800000 */
.L_x_2119:
[----:B--2---:R-:W2:Y:S02]  /*14770*/  LDL R0, [R1+0x4] ;  /* 0x0000040001007983 */ /* 0x004ea40000100800 */
[----:B--2---:R-:W-:-:S13]  /*14780*/  LOP3.LUT P0, RZ, R0, 0x40, RZ, 0xc0, !PT ;  /* 0x0000004000ff7812 */ /* 0x004fda000780c0ff */
[----:B------:R-:W-:Y:S05]  /*14790*/  @!P0 BRA `(.L_x_2181) ;  /* 0x0000000000348947 */ /* 0x000fea0003800000 */
[----:B------:R-:W2:Y:S08]  /*147a0*/  S2UR UR4, SR_CgaCtaId ;  /* 0x00000000000479c3 */ /* 0x000eb00000008800 */
[----:B------:R-:W-:Y:S01]  /*147b0*/  BAR.SYNC.DEFER_BLOCKING 0x5, 0x200 ;  /* 0x0148000000007b1d */ /* 0x000fe20000010000 */
[----:B------:R-:W-:Y:S01]  /*147c0*/  MOV R16, 0x400 ;  /* 0x0000040000107802 */ /* 0x000fe20000000f00 */
[----:B--2---:R-:W-:-:S05]  /*147d0*/  IMAD.U32 R0, RZ, RZ, UR4 ;  /* 0x00000004ff007e24 */ /* 0x004fca000f8e00ff */
[----:B------:R-:W-:Y:S01]  /*147e0*/  LEA R16, R0, R16, 0x18 ;  /* 0x0000001000107211 */ /* 0x000fe200078ec0ff */
[----:B------:R-:W-:Y:S04]  /*147f0*/  STL [R1+0x24], R0 ;  /* 0x0000240001007387 */ /* 0x000fe80000100800 */
[----:B------:R-:W2:Y:S04]  /*14800*/  LDS.128 R4, [R16+0x132d0] ;  /* 0x0132d00010047984 */ /* 0x000ea80000000c00 */
[----:B--2---:R2:W-:Y:S01]  /*14810*/  STL.64 [R1+0x10], R4 ;  /* 0x0000100401007387 */ /* 0x0045e20000100a00 */
[----:B------:R-:W-:-:S03]  /*14820*/  IMAD.MOV.U32 R0, RZ, RZ, R7 ;  /* 0x000000ffff007224 */ /* 0x000fc600078e0007 */
[----:B------:R2:W-:Y:S02]  /*14830*/  STL [R1+0x18], R6 ;  /* 0x0000180601007387 */ /* 0x0005e40000100800 */
[----:B------:R-:W-:Y:S01]  /*14840*/  R2UR UR40, R0 ;  /* 0x00000000002872ca */ /* 0x000fe200000e0000 */
[----:B------:R-:W-:Y:S06]  /*14850*/  BAR.ARV 0x4, 0x200 ;  /* 0x0108000000007b1d */ /* 0x000fec0000002000 */
[----:B------:R-:W-:Y:S08]  /*14860*/  BRA `(.L_x_2182) ;  /* 0x0000000c00f87947 */ /* 0x000ff00003800000 */
.L_x_2181:
[----:B------:R-:W2:Y:S01]  /*14870*/  LDL.LU R0, [R1+0x10] ;  /* 0x0000100001007983 */ /* 0x000ea20000300800 */
        /* <DEDUP_REMOVED lines=8> */
[----:B------:R-:W3:Y:S01]  /*14900*/  @!P1 LDC.64 R4, c[0x0][0xc78] ;  /* 0x00031e00ff049b82 */ /* 0x000ee20000000a00 */
[----:B0-----:R-:W-:-:S04]  /*14910*/  @!P1 IMAD.WIDE R2, R7, 0x4, R2 ;  /* 0x0000000407029825 */ /* 0x001fc800078e0202 */
[----:B--2---:R-:W-:Y:S02]  /*14920*/  IMAD.MOV.U32 R10, RZ, RZ, R0 ;  /* 0x000000ffff0a7224 */ /* 0x004fe400078e0000 */
[----:B------:R-:W-:-:S06]  /*14930*/  IMAD.MOV.U32 R0, RZ, RZ, RZ ;  /* 0x000000ffff007224 */ /* 0x000fcc00078e00ff */
[----:B------:R3:W2:Y:S02]  /*14940*/  @!P1 LDG.E R0, desc[UR54][R2.64] ;  /* 0x0000003602009981 */ /* 0x0006a4000c1e1900 */
[----:B---3--:R-:W-:-:S04]  /*14950*/  @!P1 IMAD.WIDE R2, R7, 0x4, R4 ;  /* 0x0000000407029825 */ /* 0x008fc800078e0204 */
        /* <DEDUP_REMOVED lines=17> */
[----:B------:R-:W0:Y:S02]  /*14a70*/  LDC R8, c[0x0][0xc38] ;  /* 0x00030e00ff087b82 */ /* 0x000e240000000800 */
[----:B------:R-:W-:Y:S02]  /*14a80*/  IADD3 R2, R6, R3, RZ ;  /* 0x0000000306027210 */ /* 0x000fe40007ffe0ff */
[----:B------:R-:W-:Y:S04]  /*14a90*/  SHFL.IDX PT, R6, R10, RZ, 0x1f ;  /* 0x00001fff0a067589 */ /* 0x000fe800000e0000 */
[----:B------:R-:W2:Y:S02]  /*14aa0*/  SHFL.UP PT, R3, R2, 0x8, RZ ;  /* 0x0500000002037989 */ /* 0x000ea400000e00ff */
[----:B--2---:R-:W-:-:S05]  /*14ab0*/  SEL R3, R3, RZ, P4 ;  /* 0x000000ff03037207 */ /* 0x004fca0002000000 */
[----:B------:R-:W-:-:S05]  /*14ac0*/  IMAD.IADD R4, R2, 0x1, R3 ;  /* 0x0000000102047824 */ /* 0x000fca00078e0203 */
[----:B------:R-:W2:Y:S02]  /*14ad0*/  SHFL.UP PT, R3, R4, 0x10, RZ ;  /* 0x0600000004037989 */ /* 0x000ea400000e00ff */
[----:B--2---:R-:W-:-:S05]  /*14ae0*/  SEL R3, R3, RZ, P5 ;  /* 0x000000ff03037207 */ /* 0x004fca0002800000 */
[----:B------:R-:W-:-:S05]  /*14af0*/  IMAD.IADD R3, R4, 0x1, R3 ;  /* 0x0000000104037824 */ /* 0x000fca00078e0203 */
[----:B------:R-:W0:Y:S02]  /*14b00*/  SHFL.IDX PT, R7, R3, 0x1f, 0x1f ;  /* 0x03e01f0003077f89 */ /* 0x000e2400000e0000 */
[----:B0-----:R-:W-:Y:S02]  /*14b10*/  IMAD R2, R7, R8, RZ ;  /* 0x0000000807027224 */ /* 0x001fe400078e02ff */
[----:B------:R-:W-:Y:S02]  /*14b20*/  IMAD.MOV.U32 R7, RZ, RZ, RZ ;  /* 0x000000ffff077224 */ /* 0x000fe400078e00ff */
[----:B------:R-:W-:-:S05]  /*14b30*/  IMAD.IADD R9, R9, 0x1, R2 ;  /* 0x0000000109097824 */ /* 0x000fca00078e0202 */
[----:B------:R-:W-:-:S13]  /*14b40*/  ISETP.GT.AND P6, PT, R9, R6, PT ;  /* 0x000000060900720c */ /* 0x000fda0003fc4270 */
[----:B------:R-:W-:Y:S05]  /*14b50*/  @P6 BRA `(.L_x_2183) ;  /* 0x0000000000a06947 */ /* 0x000fea0003800000 */
.L_x_2185:
        /* <DEDUP_REMOVED lines=10> */
[----:B------:R-:W2:Y:S01]  /*14c00*/  @!P6 LDC.64 R4, c[0x0][0xc78] ;  /* 0x00031e00ff04eb82 */ /* 0x000ea20000000a00 */
[----:B0-----:R-:W-:-:S05]  /*14c10*/  @!P6 IMAD.WIDE R2, R11, 0x4, R2 ;  /* 0x000000040b02e825 */ /* 0x001fca00078e0202 */
[----:B------:R2:W3:Y:S02]  /*14c20*/  @!P6 LDG.E R0, desc[UR54][R2.64] ;  /* 0x000000360200e981 */ /* 0x0004e4000c1e1900 */
[----:B--2---:R-:W-:-:S04]  /*14c30*/  @!P6 IMAD.WIDE R2, R11, 0x4, R4 ;  /* 0x000000040b02e825 */ /* 0x004fc800078e0204 */
[----:B------:R-:W-:-:S06]  /*14c40*/  IMAD.MOV.U32 R5, RZ, RZ, RZ ;  /* 0x000000ffff057224 */ /* 0x000fcc00078e00ff */
[----:B------:R-:W3:Y:S02]  /*14c50*/  @!P6 LDG.E R5, desc[UR54][R2.64] ;  /* 0x000000360205e981 */ /* 0x000ee4000c1e1900 */
        /* <DEDUP_REMOVED lines=9> */
[----:B------:R-:W-:Y:S02]  /*14cf0*/  IADD3 R10, R11, R8, RZ ;  /* 0x000000080b0a7210 */ /* 0x000fe40007ffe0ff */
[----:B------:R-:W0:Y:S03]  /*14d00*/  LDC R8, c[0x0][0xc38] ;  /* 0x00030e00ff087b82 */ /* 0x000e260000000800 */
[----:B------:R-:W2:Y:S02]  /*14d10*/  SHFL.UP PT, R2, R10, 0x8, RZ ;  /* 0x050000000a027989 */ /* 0x000ea400000e00ff */
[----:B--2---:R-:W-:-:S05]  /*14d20*/  SEL R3, R2, RZ, P4 ;  /* 0x000000ff02037207 */ /* 0x004fca0002000000 */
[----:B------:R-:W-:-:S05]  /*14d30*/  IMAD.IADD R3, R10, 0x1, R3 ;  /* 0x000000010a037824 */ /* 0x000fca00078e0203 */
[----:B------:R-:W2:Y:S02]  /*14d40*/  SHFL.UP PT, R2, R3, 0x10, RZ ;  /* 0x0600000003027989 */ /* 0x000ea400000e00ff */
[----:B--2---:R-:W-:-:S05]  /*14d50*/  SEL R2, R2, RZ, P5 ;  /* 0x000000ff02027207 */ /* 0x004fca0002800000 */
        /* <DEDUP_REMOVED lines=8> */
.L_x_2183:
        /* <DEDUP_REMOVED lines=8> */
[----:B------:R0:W2:Y:S04]  /*14e60*/  SHFL.IDX PT, R5, R5, R2, 0x1f ;  /* 0x00001f0205057589 */ /* 0x0000a800000e0000 */
[----:B------:R0:W3:Y:S01]  /*14e70*/  SHFL.IDX PT, R0, R0, R11, 0x1f ;  /* 0x00001f0b00007589 */ /* 0x0000e200000e0000 */
[----:B------:R-:W-:Y:S05]  /*14e80*/  @!P0 BRA `(.L_x_2186) ;  /* 0x00000000000c8947 */ /* 0x000fea0003800000 */
[----:B------:R-:W-:-:S06]  /*14e90*/  UIADD3 UR5, UR4, -0x1, URZ ;  /* 0xffffffff04057890 */ /* 0x000fcc000fffe03f */
[----:B0-----:R-:W-:-:S05]  /*14ea0*/  IMAD.U32 R2, RZ, RZ, UR5 ;  /* 0x00000005ff027e24 */ /* 0x001fca000f8e00ff */
[----:B------:R4:W0:Y:S02]  /*14eb0*/  SHFL.IDX PT, R7, R3, R2, 0x1f ;  /* 0x00001f0203077589 */ /* 0x00082400000e0000 */
.L_x_2186:
[----:B0---4-:R-:W-:Y:S01]  /*14ec0*/  IMAD R3, R7, R8, R9 ;  /* 0x0000000807037224 */ /* 0x011fe200078e0209 */
[----:B--2---:R-:W-:Y:S01]  /*14ed0*/  ISETP.NE.AND P0, PT, R5, 0x1, PT ;  /* 0x000000010500780c */ /* 0x004fe20003f05270 */
[----:B------:R-:W-:-:S03]  /*14ee0*/  UIADD3 UR40, UR4, UR40, URZ ;  /* 0x0000002804287290 */ /* 0x000fc6000fffe03f */
[----:B------:R0:W-:Y:S01]  /*14ef0*/  STL [R1+0x10], R3 ;  /* 0x0000100301007387 */ /* 0x0001e20000100800 */
[----:B------:R-:W-:-:S08]  /*14f00*/  IADD3 R4, R6, -R3, RZ ;  /* 0x8000000306047210 */ /* 0x000fd00007ffe0ff */
[----:B------:R-:W-:Y:S05]  /*14f10*/  @!P0 BRA `(.L_x_2187) ;  /* 0x0000000000e08947 */ /* 0x000fea0003800000 */
[----:B---3--:R-:W-:Y:S01]  /*14f20*/  IABS R6, R0 ;  /* 0x0000000000067213 */ /* 0x008fe20000000000 */
[----:B------:R-:W-:-:S03]  /*14f30*/  IMAD.MOV.U32 R2, RZ, RZ, RZ ;  /* 0x000000ffff027224 */ /* 0x000fc600078e00ff */
[----:B------:R-:W2:Y:S08]  /*14f40*/  I2F.RP R8, R6 ;  /* 0x0000000600087306 */ /* 0x000eb00000209400 */
[----:B--2---:R-:W2:Y:S02]  /*14f50*/  MUFU.RCP R8, R8 ;  /* 0x0000000800087308 */ /* 0x004ea40000001000 */
[----:B--2---:R-:W-:Y:S01]  /*14f60*/  VIADD R9, R8, 0xffffffe ;  /* 0x0ffffffe08097836 */ /* 0x004fe20000000000 */
[----:B------:R-:W-:-:S05]  /*14f70*/  IABS R8, R0 ;  /* 0x0000000000087213 */ /* 0x000fca0000000000 */
[----:B0-----:R0:W2:Y:S01]  /*14f80*/  F2I.FTZ.U32.TRUNC.NTZ R3, R9 ;  /* 0x0000000900037305 */ /* 0x0010a2000021f000 */
[----:B------:R-:W-:Y:S01]  /*14f90*/  IMAD.MOV R11, RZ, RZ, -R8 ;  /* 0x000000ffff0b7224 */ /* 0x000fe200078e0a08 */
[----:B0-----:R-:W-:Y:S01]  /*14fa0*/  IABS R9, R4 ;  /* 0x0000000400097213 */ /* 0x001fe20000000000 */
[----:B--2---:R-:W-:-:S04]  /*14fb0*/  IMAD.MOV R7, RZ, RZ, -R3 ;  /* 0x000000ffff077224 */ /* 0x004fc800078e0a03 */
        /* <DEDUP_REMOVED lines=16> */
[----:B------:R-:W-:Y:S01]  /*150c0*/  @P0 IADD3 R8, R8, 0x1, RZ ;  /* 0x0000000108080810 */ /* 0x000fe20007ffe0ff */
        /* <DEDUP_REMOVED lines=25> */
[----:B------:R-:W-:Y:S01]  /*15260*/  IMAD R2, R0, R3, R4 ;  /* 0x0000000300027224 */ /* 0x000fe200078e0204 */
[----:B------:R-:W-:-:S05]  /*15270*/  LEA R3, R5, R6, 0x10 ;  /* 0x0000000605037211 */ /* 0x000fca00078e80ff */
[----:B------:R0:W-:Y:S01]  /*15280*/  STL [R1+0x18], R3 ;  /* 0x0000180301007387 */ /* 0x0001e20000100800 */
[----:B------:R-:W-:Y:S05]  /*15290*/  BRA `(.L_x_2188) ;  /* 0x0000000400007947 */ /* 0x000fea0003800000 */
.L_x_2187:
[----:B------:R-:W-:Y:S02]  /*152a0*/  ULDC.64 UR4, c[0x0][0xc90] ;  /* 0x0003240000047ab9 */ /* 0x000fe40000000a00 */
[----:B------:R-:W-:-:S06]  /*152b0*/  UIMAD.WIDE UR4, UR40, 0x4, UR4 ;  /* 0x00000004280478a5 */ /* 0x000fcc000f8e0204 */
[----:B------:R-:W-:Y:S02]  /*152c0*/  IMAD.U32 R2, RZ, RZ, UR4 ;  /* 0x00000004ff027e24 */ /* 0x000fe4000f8e00ff */
[----:B0-----:R-:W-:-:S05]  /*152d0*/  IMAD.U32 R3, RZ, RZ, UR5 ;  /* 0x00000005ff037e24 */ /* 0x001fca000f8e00ff */
[----:B------:R0:W3:Y:S02]  /*152e0*/  LDG.E R7, desc[UR54][R2.64] ;  /* 0x0000003602077981 */ /* 0x0000e4000c1e1900 */
[----:B0-----:R-:W-:Y:S02]  /*152f0*/  IMAD.MOV.U32 R2, RZ, RZ, RZ ;  /* 0x000000ffff027224 */ /* 0x001fe400078e00ff */
[----:B---3--:R-:W-:-:S05]  /*15300*/  IMAD R5, R0, R7, RZ ;  /* 0x0000000700057224 */ /* 0x008fca00078e02ff */
        /* <DEDUP_REMOVED lines=21> */
[----:B------:R-:W-:-:S05]  /*15460*/  MOV R2, R3 ;  /* 0x0000000300027202 */ /* 0x000fca0000000f00 */
        /* <DEDUP_REMOVED lines=29> */
[----:B------:R-:W-:-:S06]  /*15640*/  @P0 IADD3 R2, R2, 0x1, RZ ;  /* 0x0000000102020810 */ /* 0x000fcc0007ffe0ff */
[----:B------:R-:W-:Y:S01]  /*15650*/  @!P2 IMAD.MOV R2, RZ, RZ, -R2 ;  /* 0x000000ffff02a224 */ /* 0x000fe200078e0a02 */
[----:B------:R-:W-:Y:S01]  /*15660*/  @!P1 LOP3.LUT R2, RZ, R7, RZ, 0x33, !PT ;  /* 0x00000007ff029212 */ /* 0x000fe200078e33ff */
[----:B------:R-:W-:-:S04]  /*15670*/  IMAD.MOV R7, RZ, RZ, -R7 ;  /* 0x000000ffff077224 */ /* 0x000fc800078e0a07 */
[----:B------:R-:W-:-:S05]  /*15680*/  IMAD R3, R2, R7, R3 ;  /* 0x0000000702037224 */ /* 0x000fca00078e0203 */
[----:B------:R2:W-:Y:S02]  /*15690*/  STL [R1+0x18], R3 ;  /* 0x0000180301007387 */ /* 0x0005e40000100800 */
.L_x_2188:
[----:B0-2---:R-:W-:-:S05]  /*156a0*/  LOP3.LUT R3, RZ, R2, RZ, 0x33, !PT ;  /* 0x00000002ff037212 */ /* 0x005fca00078e33ff */
[----:B------:R-:W-:-:S05]  /*156b0*/  IMAD.IADD R0, R0, 0x1, R3 ;  /* 0x0000000100007824 */ /* 0x000fca00078e0203 */
[----:B------:R2:W-:Y:S01]  /*156c0*/  STL [R1+0x14], R0 ;  /* 0x0000140001007387 */ /* 0x0005e20000100800 */
[----:B------:R-:W-:Y:S05]  /*156d0*/  BRA `(.L_x_2189) ;  /* 0x0000000000107947 */ /* 0x000fea0003800000 */
.L_x_2184:
[----:B------:R0:W-:Y:S01]  /*156e0*/  STL [R1+0x10], R6 ;  /* 0x0000100601007387 */ /* 0x0001e20000100800 */
[----:B------:R-:W-:-:S03]  /*156f0*/  ULDC UR40, c[0x0][0xc3c] ;  /* 0x00030f0000287ab9 */ /* 0x000fc60000000800 */
[----:B------:R0:W-:Y:S04]  /*15700*/  STL [R1+0x14], RZ ;  /* 0x000014ff01007387 */ /* 0x0001e80000100800 */
[----:B------:R0:W-:Y:S02]  /*15710*/  STL [R1+0x18], RZ ;  /* 0x000018ff01007387 */ /* 0x0001e40000100800 */
.L_x_2189:
[----:B------:R-:W3:Y:S04]  /*15720*/  LDL R3, [R1+0x14] ;  /* 0x0000140001037983 */ /* 0x000ee80000100800 */
[----:B------:R-:W4:Y:S04]  /*15730*/  LDL R2, [R1+0x18] ;  /* 0x0000180001027983 */ /* 0x000f280000100800 */
[----:B------:R-:W4:Y:S01]  /*15740*/  LDL R4, [R1+0x10] ;  /* 0x0000100001047983 */ /* 0x000f220000100800 */
[----:B--2---:R-:W2:Y:S01]  /*15750*/  S2R R0, SR_TID.X ;  /* 0x0000000000007919 */ /* 0x004ea20000002100 */
[----:B------:R-:W-:Y:S01]  /*15760*/  BAR.SYNC.DEFER_BLOCKING 0x4, 0x200 ;  /* 0x0108000000007b1d */ /* 0x000fe20000010000 */
[----:B---3--:R-:W-:-:S02]  /*15770*/  IMAD.MOV.U32 R5, RZ, RZ, R3 ;  /* 0x000000ffff057224 */ /* 0x008fc400078e0003 */
[----:B----4-:R-:W-:-:S03]  /*15780*/  IMAD.MOV.U32 R3, RZ, RZ, R2 ;  /* 0x000000ffff037224 */ /* 0x010fc600078e0002 */
[----:B------:R3:W4:Y:S01]  /*15790*/  LDL R2, [R1+0x24] ;  /* 0x0000240001027983 */ /* 0x0007220000100800 */
[----:B--2---:R-:W-:Y:S01]  /*157a0*/  LOP3.LUT R0, R0, 0x1f, RZ, 0xc0, !PT ;  /* 0x0000001f00007812 */ /* 0x004fe200078ec0ff */
[----:B0-----:R-:W-:-:S03]  /*157b0*/  IMAD.MOV.U32 R6, RZ, RZ, R3 ;  /* 0x000000ffff067224 */ /* 0x001fc600078e0003 */
[----:B------:R-:W-:-:S13]  /*157c0*/  ISETP.NE.AND P0, PT, R0, RZ, PT ;  /* 0x000000ff0000720c */ /* 0x000fda0003f05270 */
[----:B------:R-:W-:Y:S01]  /*157d0*/  @!P0 MOV R0, 0x400 ;  /* 0x0000040000008802 */ /* 0x000fe20000000f00 */
[----:B----4-:R-:W0:Y:S03]  /*157e0*/  @!P0 S2R R2, SR_CgaCtaId ;  /* 0x0000000000028919 */ /* 0x010e260000008800 */
[----:B0-----:R-:W-:Y:S01]  /*157f0*/  @!P0 LEA R16, R2, R0, 0x18 ;  /* 0x0000000002108211 */ /* 0x001fe200078ec0ff */
[----:B------:R-:W-:Y:S01]  /*15800*/  IMAD.U32 R0, RZ, RZ, UR40 ;  /* 0x00000028ff007e24 */ /* 0x000fe2000f8e00ff */
[----:B------:R3:W-:Y:S03]  /*15810*/  @!P0 STL [R1+0x24], R2 ;  /* 0x0000240201008387 */ /* 0x0007e60000100800 */
[----:B------:R-:W-:-:S05]  /*15820*/  @!P0 IMAD.MOV.U32 R7, RZ, RZ, R0 ;  /* 0x000000ffff078224 */ /* 0x000fca00078e0000 */
[----:B------:R3:W-:Y:S01]  /*15830*/  @!P0 STS.128 [R16+0x132d0], R4 ;  /* 0x0132d00410008388 */ /* 0x0007e20000000c00 */
[----:B------:R-:W-:Y:S06]  /*15840*/  BAR.ARV 0x5, 0x200 ;  /* 0x0148000000007b1d */ /* 0x000fec0000002000 */
.L_x_2182:
[----:B------:R-:W-:Y:S02]  /*15850*/  ULDC UR4, c[0x0][0xc3c] ;  /* 0x00030f0000047ab9 */ /* 0x000fe40000000800 */
[----:B------:R-:W-:-:S06]  /*15860*/  UISETP.GE.AND UP0, UPT, UR40, UR4, UPT ;  /* 0x000000042800728c */ /* 0x000fcc000bf06270 */
[----:B------:R-:W-:-:S13]  /*15870*/  PLOP3.LUT P0, PT, PT, PT, UP0, 0x80, 0x0 ;  /* 0x000000000000781c */ /* 0x000fda0003f0f008 */
[----:B------:R-:W-:Y:S05]  /*15880*/  @!P0 BRA `(.L_x_2190) ;  /* 0xffffffa4004c8947 */ /* 0x000fea000383ffff */
.L_x_2114:
[----:B------:R-:W4:Y:S01]  /*15890*/  LDL.LU R0, [R1+0x3c] ;  /* 0x00003c0001007983 */ /* 0x000f220000300800 */
[----:B------:R-:W-:Y:S01]  /*158a0*/  BSSY B0, `(.L_x_2191) ;  /* 0x000000b000007945 */ /* 0x000fe20003800000 */
[----:B0-23--:R-:W0:Y:S01]  /*158b0*/  S2R R5, SR_CgaCtaId ;  /* 0x0000000000057919 */ /* 0x00de220000008800 */
[----:B----4-:R-:W-:-:S05]  /*158c0*/  VIADD R0, R0, 0x1 ;  /* 0x0000000100007836 */ /* 0x010fca0000000000 */
        /* <DEDUP_REMOVED lines=8> */
.L_x_2281:
[----:B------:R-:W-:Y:S05]  /*15950*/  BSYNC B0 ;  /* 0x0000000000007941 */ /* 0x000fea0003800000 */
.L_x_2191:
[----:B------:R-:W-:-:S03]  /*15960*/  UMOV UR4, 0xffffffff ;  /* 0xffffffff00047882 */ /* 0x000fc60000000000 */
[----:B------:R-:W-:Y:S05]  /*15970*/  BRA.DIV UR4, `(.L_x_2193) ;  /* 0x0000002a04907947 */ /* 0x000fea000b800000 */
[----:B0-----:R-:W0:Y:S02]  /*15980*/  S2R R0, SR_TID.X ;  /* 0x0000000000007919 */ /* 0x001e240000002100 */
[----:B0-----:R-:W-:-:S04]  /*15990*/  SHF.R.U32.HI R0, RZ, 0x5, R0 ;  /* 0x00000005ff007819 */ /* 0x001fc80000011600 */
[----:B------:R-:W-:-:S05]  /*159a0*/  LOP3.LUT R0, R0, 0x3, RZ, 0xc0, !PT ;  /* 0x0000000300007812 */ /* 0x000fca00078ec0ff */
[----:B------:R0:W2:Y:S02]  /*159b0*/  SHFL.IDX PT, R14, R0, RZ, 0x1f ;  /* 0x00001fff000e7589 */ /* 0x0000a400000e0000 */
.L_x_2284:
[----:B--2---:R-:W-:Y:S01]  /*159c0*/  ISETP.NE.AND P0, PT, R14, RZ, PT ;  /* 0x000000ff0e00720c */ /* 0x004fe20003f05270 */
[----:B------:R-:W-:-:S12]  /*159d0*/  BSSY B0, `(.L_x_2194) ;  /* 0x000002e000007945 */ /* 0x000fd80003800000 */
[----:B------:R-:W-:Y:S05]  /*159e0*/  @P0 BRA `(.L_x_2195) ;  /* 0x0000000000b00947 */ /* 0x000fea0003800000 */
[----:B------:R-:W-:-:S03]  /*159f0*/  UMOV UR4, 0xffffffff ;  /* 0xffffffff00047882 */ /* 0x000fc60000000000 */
[----:B------:R-:W-:Y:S05]  /*15a00*/  BRA.DIV UR4, `(.L_x_2196) ;  /* 0x0000002a04a07947 */ /* 0x000fea000b800000 */
[----:B------:R-:W-:-:S13]  /*15a10*/  ELECT P6, URZ, PT ;  /* 0x00000000003f782f */ /* 0x000fda00038c0000 */
.L_x_2287:
[----:B------:R-:W-:Y:S05]  /*15a20*/  @!P6 BRA `(.L_x_2195) ;  /* 0x0000000000a0e947 */ /* 0x000fea0003800000 */
[----:B------:R-:W-:-:S06]  /*15a30*/  ULOP3.LUT UR4, UR36, 0x2, URZ, 0xfc, !UPT ;  /* 0x0000000224047892 */ /* 0x000fcc000f8efc3f */
[----:B0-----:R-:W-:-:S05]  /*15a40*/  IMAD.U32 R0, RZ, RZ, UR4 ;  /* 0x00000004ff007e24 */ /* 0x001fca000f8e00ff */
[----:B------:R-:W-:-:S13]  /*15a50*/  ISETP.NE.AND P0, PT, R0, 0x3, PT ;  /* 0x000000030000780c */ /* 0x000fda0003f05270 */
[----:B------:R-:W-:Y:S05]  /*15a60*/  @!P0 BRA `(.L_x_2197) ;  /* 0x0000000000048947 */ /* 0x000fea0003800000 */
[----:B------:R-:W-:Y:S01]  /*15a70*/  BPT.TRAP 0x1 ;  /* 0x000000040000795c */ /* 0x000fe20000300000 */
.L_x_2197:
[----:B------:R-:W2:Y:S01]  /*15a80*/  LDL R0, [R1] ;  /* 0x0000000001007983 */ /* 0x000ea20000100800 */
[C---:B------:R-:W-:Y:S02]  /*15a90*/  IMAD R3, R27.reuse, 0x8, R5 ;  /* 0x000000081b037824 */ /* 0x040fe400078e0205 */
[----:B------:R-:W-:-:S05]  /*15aa0*/  VIADD R27, R27, 0x1 ;  /* 0x000000011b1b7836 */ /* 0x000fca0000000000 */
[----:B------:R-:W-:Y:S02]  /*15ab0*/  ISETP.NE.AND P2, PT, R27, 0x2, PT ;  /* 0x000000021b00780c */ /* 0x000fe40003f45270 */
[----:B--2---:R-:W-:Y:S02]  /*15ac0*/  SHF.L.U32 R2, R0, 0x1f, RZ ;  /* 0x0000001f00027819 */ /* 0x004fe400000006ff */
[----:B------:R-:W-:Y:S02]  /*15ad0*/  SEL R0, RZ, 0x1, P2 ;  /* 0x00000001ff007807 */ /* 0x000fe40001000000 */
[----:B------:R-:W0:Y:S02]  /*15ae0*/  SYNCS.PHASECHK.TRANS64.TRYWAIT P1, [R3+URZ+0x13240], R2 ;  /* 0x01324002030075a7 */ /* 0x000e24000802017f */
[----:B0-----:R-:W-:Y:S05]  /*15af0*/  @!P1 BRA `(.L_x_2198) ;  /* 0x0000002800849947 */ /* 0x001fea0003800000 */
.L_x_2288:
[----:B------:R-:W2:Y:S01]  /*15b00*/  LDL.LU R4, [R1] ;  /* 0x0000000001047983 */ /* 0x000ea20000300800 */
[----:B------:R-:W-:Y:S02]  /*15b10*/  SEL R27, R27, RZ, P2 ;  /* 0x000000ff1b1b7207 */ /* 0x000fe40001000000 */
[----:B--2---:R-:W-:Y:S01]  /*15b20*/  LOP3.LUT R0, R4, R0, RZ, 0x3c, !PT ;  /* 0x0000000004007212 */ /* 0x004fe200078e3cff */
[----:B------:R-:W-:Y:S06]  /*15b30*/  @!P0 BRA `(.L_x_2199) ;  /* 0x0000000000048947 */ /* 0x000fec0003800000 */
[----:B------:R-:W-:Y:S01]  /*15b40*/  BPT.TRAP 0x1 ;  /* 0x000000040000795c */ /* 0x000fe20000300000 */
.L_x_2199:
[----:B------:R-:W-:Y:S01]  /*15b50*/  IMAD R27, R27, 0x8, R5 ;  /* 0x000000081b1b7824 */ /* 0x000fe200078e0205 */
[----:B------:R-:W-:-:S04]  /*15b60*/  SHF.L.U32 R0, R0, 0x1f, RZ ;  /* 0x0000001f00007819 */ /* 0x000fc800000006ff */
[----:B------:R-:W2:Y:S02]  /*15b70*/  SYNCS.PHASECHK.TRANS64.TRYWAIT P1, [R27+URZ+0x13240], R0 ;  /* 0x013240001b0075a7 */ /* 0x000ea4000802017f */
[----:B--2---:R-:W-:Y:S05]  /*15b80*/  @!P1 BRA `(.L_x_2200) ;  /* 0x0000002800749947 */ /* 0x004fea0003800000 */
.L_x_2289:
[----:B------:R-:W-:Y:S05]  /*15b90*/  @!P0 BRA `(.L_x_2201) ;  /* 0x0000000000048947 */ /* 0x000fea0003800000 */
[----:B------:R-:W-:Y:S01]  /*15ba0*/  BPT.TRAP 0x1 ;  /* 0x000000040000795c */ /* 0x000fe20000300000 */
.L_x_2201:
[----:B------:R-:W3:Y:S02]  /*15bb0*/  SYNCS.PHASECHK.TRANS64.TRYWAIT P1, [R3+URZ+0x13260], R2 ;  /* 0x01326002030075a7 */ /* 0x000ee4000802017f */
[----:B---3--:R-:W-:Y:S05]  /*15bc0*/  @!P1 BRA `(.L_x_2202) ;  /* 0x0000002800789947 */ /* 0x008fea0003800000 */
.L_x_2290:
[----:B------:R-:W-:Y:S05]  /*15bd0*/  @!P0 BRA `(.L_x_2203) ;  /* 0x0000000000048947 */ /* 0x000fea0003800000 */
[----:B------:R-:W-:Y:S01]  /*15be0*/  BPT.TRAP 0x1 ;  /* 0x000000040000795c */ /* 0x000fe20000300000 */
.L_x_2203:
[----:B------:R-:W4:Y:S02]  /*15bf0*/  SYNCS.PHASECHK.TRANS64.TRYWAIT P1, [R27+URZ+0x13260], R0 ;  /* 0x013260001b0075a7 */ /* 0x000f24000802017f */
[----:B----4-:R-:W-:Y:S05]  /*15c00*/  @!P1 BRA `(.L_x_2204) ;  /* 0x00000028007c9947 */ /* 0x010fea0003800000 */
.L_x_2291:
[----:B------:R-:W-:Y:S05]  /*15c10*/  @!P0 BRA `(.L_x_2205) ;  /* 0x0000000000048947 */ /* 0x000fea0003800000 */
[----:B------:R-:W-:Y:S01]  /*15c20*/  BPT.TRAP 0x1 ;  /* 0x000000040000795c */ /* 0x000fe20000300000 */
.L_x_2205:
[----:B------:R-:W0:Y:S02]  /*15c30*/  SYNCS.PHASECHK.TRANS64.TRYWAIT P1, [R3+URZ+0x13280], R2 ;  /* 0x01328002030075a7 */ /* 0x000e24000802017f */
[----:B0-----:R-:W-:Y:S05]  /*15c40*/  @!P1 BRA `(.L_x_2206) ;  /* 0x0000002800809947 */ /* 0x001fea0003800000 */
.L_x_2292:
[----:B------:R-:W-:Y:S05]  /*15c50*/  @!P0 BRA `(.L_x_2207) ;  /* 0x0000000000048947 */ /* 0x000fea0003800000 */
[----:B------:R-:W-:Y:S01]  /*15c60*/  BPT.TRAP 0x1 ;  /* 0x000000040000795c */ /* 0x000fe20000300000 */
.L_x_2207:
[----:B------:R0:W0:Y:S02]  /*15c70*/  SYNCS.PHASECHK.TRANS64.TRYWAIT P0, [R27+URZ+0x13280], R0 ;  /* 0x013280001b0075a7 */ /* 0x000024000800017f */
[----:B0-----:R-:W-:Y:S05]  /*15c80*/  @!P0 NANOSLEEP.SYNCS 0x989680 ;  /* 0x009896800000895d */ /* 0x001fea0003900000 */
[----:B------:R-:W0:Y:S02]  /*15c90*/  @!P0 SYNCS.PHASECHK.TRANS64 P0, [R27+URZ+0x13280], R0 ;  /* 0x013280001b0085a7 */ /* 0x000e24000800007f */
[----:B0-----:R-:W-:Y:S05]  /*15ca0*/  @!P0 BRA `(.L_x_2207) ;  /* 0xfffffffc00f08947 */ /* 0x001fea000383ffff */
.L_x_2195:
[----:B------:R-:W-:Y:S05]  /*15cb0*/  BSYNC B0 ;  /* 0x0000000000007941 */ /* 0x000fea0003800000 */
.L_x_2194:
[----:B------:R-:W-:Y:S05]  /*15cc0*/  EXIT ;  /* 0x000000000000794d */ /* 0x000fea0003800000 */
.L_x_2060:
[----:B0-----:R-:W-:-:S04]  /*15cd0*/  IMAD.U32 R3, RZ, RZ, UR45 ;  /* 0x0000002dff037e24 */ /* 0x001fc8000f8e00ff */
[----:B------:R0:W1:Y:S03]  /*15ce0*/  SYNCS.PHASECHK.TRANS64.TRYWAIT P0, [R3+URZ+0x13200], R2 ;  /* 0x01320002030075a7 */ /* 0x000066000800017f */
[----:B-1----:R-:W-:Y:S05]  /*15cf0*/  @!P0 NANOSLEEP.SYNCS 0x989680 ;  /* 0x009896800000895d */ /* 0x002fea0003900000 */
[----:B------:R-:W1:Y:S02]  /*15d00*/  @!P0 SYNCS.PHASECHK.TRANS64 P0, [R3+URZ+0x13200], R2 ;  /* 0x01320002030085a7 */ /* 0x000e64000800007f */
[----:B-1----:R-:W-:Y:S05]  /*15d10*/  @!P0 BRA `(.L_x_2060) ;  /* 0xfffffffc00ec8947 */ /* 0x002fea000383ffff */
[----:B------:R-:W-:Y:S05]  /*15d20*/  BRA `(.L_x_2208) ;  /* 0xfffffec000047947 */ /* 0x000fea000383ffff */
.L_x_2064:
[----:B-1----:R1:W2:Y:S02]  /*15d30*/  SYNCS.PHASECHK.TRANS64.TRYWAIT P0, [R4+URZ+0x13230], R3 ;  /* 0x01323003040075a7 */ /* 0x0022a4000800017f */
[----:B--2---:R-:W-:Y:S05]  /*15d40*/  @!P0 NANOSLEEP.SYNCS 0x989680 ;  /* 0x009896800000895d */ /* 0x004fea0003900000 */
[----:B------:R-:W2:Y:S02]  /*15d50*/  @!P0 SYNCS.PHASECHK.TRANS64 P0, [R4+URZ+0x13230], R3 ;  /* 0x01323003040085a7 */ /* 0x000ea4000800007f */
[----:B--2---:R-:W-:Y:S05]  /*15d60*/  @!P0 BRA `(.L_x_2064) ;  /* 0xfffffffc00f08947 */ /* 0x004fea000383ffff */
[----:B------:R-:W-:Y:S05]  /*15d70*/  BRA `(.L_x_2063) ;  /* 0xfffffec000207947 */ /* 0x000fea000383ffff */
.L_x_2070:
[----:B-1----:R-:W-:-:S04]  /*15d80*/  IMAD.U32 R7, RZ, RZ, UR22 ;  /* 0x00000016ff077e24 */ /* 0x002fc8000f8e00ff */
[----:B------:R1:W2:Y:S03]  /*15d90*/  SYNCS.PHASECHK.TRANS64.TRYWAIT P0, [R7+URZ+0x13230], R6 ;  /* 0x01323006070075a7 */ /* 0x0002a6000800017f */
[----:B--2---:R-:W-:Y:S05]  /*15da0*/  @!P0 NANOSLEEP.SYNCS 0x989680 ;  /* 0x009896800000895d */ /* 0x004fea0003900000 */
[----:B------:R-:W2:Y:S02]  /*15db0*/  @!P0 SYNCS.PHASECHK.TRANS64 P0, [R7+URZ+0x13230], R6 ;  /* 0x01323006070085a7 */ /* 0x000ea4000800007f */
[----:B--2---:R-:W-:Y:S05]  /*15dc0*/  @!P0 BRA `(.L_x_2070) ;  /* 0xfffffffc00ec8947 */ /* 0x004fea000383ffff */
[----:B------:R-:W-:Y:S05]  /*15dd0*/  BRA `(.L_x_2069) ;  /* 0xfffffef400607947 */ /* 0x000fea000383ffff */
.L_x_2074:
[----:B-1----:R-:W-:-:S04]  /*15de0*/  IMAD.U32 R7, RZ, RZ, UR11 ;  /* 0x0000000bff077e24 */ /* 0x002fc8000f8e00ff */
[----:B------:R1:W2:Y:S03]  /*15df0*/  SYNCS.PHASECHK.TRANS64.TRYWAIT P0, [R7+URZ+0x13250], R6 ;  /* 0x01325006070075a7 */ /* 0x0002a6000800017f */
[----:B--2---:R-:W-:Y:S05]  /*15e00*/  @!P0 NANOSLEEP.SYNCS 0x989680 ;  /* 0x009896800000895d */ /* 0x004fea0003900000 */
[----:B------:R-:W2:Y:S02]  /*15e10*/  @!P0 SYNCS.PHASECHK.TRANS64 P0, [R7+URZ+0x13250], R6 ;  /* 0x01325006070085a7 */ /* 0x000ea4000800007f */
[----:B--2---:R-:W-:Y:S05]  /*15e20*/  @!P0 BRA `(.L_x_2074) ;  /* 0xfffffffc00ec8947 */ /* 0x004fea000383ffff */
[----:B------:R-:W-:Y:S05]  /*15e30*/  BRA `(.L_x_2073) ;  /* 0xfffffef8006c7947 */ /* 0x000fea000383ffff */
.L_x_2082:
[----:B-1----:R-:W-:-:S04]  /*15e40*/  IMAD.U32 R3, RZ, RZ, UR6 ;  /* 0x00000006ff037e24 */ /* 0x002fc8000f8e00ff */
[----:B------:R1:W2:Y:S03]  /*15e50*/  SYNCS.PHASECHK.TRANS64.TRYWAIT P0, [R3+URZ+0x13230], R2 ;  /* 0x01323002030075a7 */ /* 0x0002a6000800017f */
[----:B--2---:R-:W-:Y:S05]  /*15e60*/  @!P0 NANOSLEEP.SYNCS 0x989680 ;  /* 0x009896800000895d */ /* 0x004fea0003900000 */
[----:B------:R-:W2:Y:S02]  /*15e70*/  @!P0 SYNCS.PHASECHK.TRANS64 P0, [R3+URZ+0x13230], R2 ;  /* 0x01323002030085a7 */ /* 0x000ea4000800007f */
[----:B--2---:R-:W-:Y:S05]  /*15e80*/  @!P0 BRA `(.L_x_2082) ;  /* 0xfffffffc00ec8947 */ /* 0x004fea000383ffff */
[----:B------:R-:W-:Y:S05]  /*15e90*/  BRA `(.L_x_2081) ;  /* 0xffffff2c004c7947 */ /* 0x000fea000383ffff */
.L_x_2086:
[----:B-1----:R-:W-:-:S04]  /*15ea0*/  IMAD.U32 R3, RZ, RZ, UR11 ;  /* 0x0000000bff037e24 */ /* 0x002fc8000f8e00ff */
[----:B------:R1:W2:Y:S03]  /*15eb0*/  SYNCS.PHASECHK.TRANS64.TRYWAIT P0, [R3+URZ+0x13250], R2 ;  /* 0x01325002030075a7 */ /* 0x0002a6000800017f */
[----:B--2---:R-:W-:Y:S05]  /*15ec0*/  @!P0 NANOSLEEP.SYNCS 0x989680 ;  /* 0x009896800000895d */ /* 0x004fea0003900000 */
[----:B------:R-:W2:Y:S02]  /*15ed0*/  @!P0 SYNCS.PHASECHK.TRANS64 P0, [R3+URZ+0x13250], R2 ;  /* 0x01325002030085a7 */ /* 0x000ea4000800007f */
[----:B--2---:R-:W-:Y:S05]  /*15ee0*/  @!P0 BRA `(.L_x_2086) ;  /* 0xfffffffc00ec8947 */ /* 0x004fea000383ffff */
[----:B------:R-:W-:Y:S05]  /*15ef0*/  BRA `(.L_x_2085) ;  /* 0xffffff3000587947 */ /* 0x000fea000383ffff */
.L_x_2093:
[----:B-1----:R-:W-:-:S04]  /*15f00*/  MOV R7, UR5 ;  /* 0x0000000500077c02 */ /* 0x002fc80008000f00 */
[----:B------:R1:W2:Y:S03]  /*15f10*/  SYNCS.PHASECHK.TRANS64.TRYWAIT P0, [R7+URZ+0x13250], R0 ;  /* 0x01325000070075a7 */ /* 0x0002a6000800017f */
[----:B--2---:R-:W-:Y:S05]  /*15f20*/  @!P0 NANOSLEEP.SYNCS 0x989680 ;  /* 0x009896800000895d */ /* 0x004fea0003900000 */
[----:B------:R-:W2:Y:S02]  /*15f30*/  @!P0 SYNCS.PHASECHK.TRANS64 P0, [R7+URZ+0x13250], R0 ;  /* 0x01325000070085a7 */ /* 0x000ea4000800007f */
[----:B--2---:R-:W-:Y:S05]  /*15f40*/  @!P0 BRA `(.L_x_2093) ;  /* 0xfffffffc00ec8947 */ /* 0x004fea000383ffff */
[----:B------:R-:W-:Y:S05]  /*15f50*/  BRA `(.L_x_2092) ;  /* 0xffffff5800207947 */ /* 0x000fea000383ffff */
.L_x_2130:
[----:B------:R-:W0:Y:S01]  /*15f60*/  S2R R20, SR_TID.X ;  /* 0x0000000000147919 */ /* 0x000e220000002100 */
[----:B------:R-:W-:Y:S02]  /*15f70*/  IMAD.MOV.U32 R12, RZ, RZ, RZ ;  /* 0x000000ffff0c7224 */ /* 0x000fe400078e00ff */
[----:B------:R-:W-:Y:S02]  /*15f80*/  IMAD.MOV.U32 R11, RZ, RZ, 0x1f ;  /* 0x0000001fff0b7424 */ /* 0x000fe400078e00ff */
[----:B------:R-:W-:Y:S01]  /*15f90*/  IMAD.MOV.U32 R15, RZ, RZ, -0x1 ;  /* 0xffffffffff0f7424 */ /* 0x000fe200078e00ff */
[----:B0-----:R-:W-:-:S04]  /*15fa0*/  SHF.R.U32.HI R20, RZ, 0x5, R20 ;  /* 0x00000005ff147819 */ /* 0x001fc80000011614 */
[----:B------:R-:W-:-:S05]  /*15fb0*/  LOP3.LUT R20, R20, 0x3, RZ, 0xc0, !PT ;  /* 0x0000000314147812 */ /* 0x000fca00078ec0ff */
[----:B------:R-:W-:-:S07]  /*15fc0*/  IMAD.MOV.U32 R13, RZ, RZ, R20 ;  /* 0x000000ffff0d7224 */ /* 0x000fce00078e0014 */
[----:B-1---5:R-:W-:Y:S05]  /*15fd0*/  WARPSYNC.COLLECTIVE R15, `(.L_x_2209) ;  /* 0x000000000f087348 */ /* 0x022fea0003c00000 */
[----:B------:R0:W2:Y:S02]  /*15fe0*/  SHFL.IDX P6, R14, R13, R12, R11 ;  /* 0x0000000c0d0e7389 */ /* 0x0000a400000c000b */
[----:B012--5:R-:W-:Y:S01]  /*15ff0*/  ENDCOLLECTIVE ;  /* 0x000000000000791b */ /* 0x027fe20003800000 */
.L_x_2209:
[----:B------:R-:W-:Y:S05]  /*16000*/  BRA `(.L_x_2210) ;  /* 0xffffffac00987947 */ /* 0x000fea000383ffff */
.L_x_2133:
[----:B-1----:R-:W2:Y:S02]  /*16010*/  LDL R0, [R1+0x18] ;  /* 0x0000180001007983 */ /* 0x002ea40000100800 */
[----:B--2---:R1:W2:Y:S02]  /*16020*/  SYNCS.PHASECHK.TRANS64.TRYWAIT P0, [R7+URZ+0x13280], R0 ;  /* 0x01328000070075a7 */ /* 0x0042a4000800017f */
[----:B--2---:R-:W-:Y:S05]  /*16030*/  @!P0 NANOSLEEP.SYNCS 0x989680 ;  /* 0x009896800000895d */ /* 0x004fea0003900000 */
[----:B------:R-:W2:Y:S02]  /*16040*/  @!P0 SYNCS.PHASECHK.TRANS64 P0, [R7+URZ+0x13280], R0 ;  /* 0x01328000070085a7 */ /* 0x000ea4000800007f */
[----:B--2---:R-:W-:Y:S05]  /*16050*/  @!P0 BRA `(.L_x_2133) ;  /* 0xfffffffc00ec8947 */ /* 0x004fea000383ffff */
[----:B------:R-:W-:Y:S05]  /*16060*/  BRA `(.L_x_2211) ;  /* 0xffffffb000c07947 */ /* 0x000fea000383ffff */
.L_x_2134:
        /* <DEDUP_REMOVED lines=8> */
.L_x_2213:
[----:B------:R-:W-:Y:S05]  /*160f0*/  BSYNC B0 ;  /* 0x0000000000007941 */ /* 0x000fea0003800000 */
.L_x_2212:
        /* <DEDUP_REMOVED lines=8> */
.L_x_2214:
[----:B------:R-:W-:-:S05]  /*16180*/  IMAD.MOV.U32 R10, RZ, RZ, R14 ;  /* 0x000000ffff0a7224 */ /* 0x000fca00078e000e */
[----:B------:R-:W-:-:S05]  /*16190*/  IADD3 R18, P1, R19, R10, RZ ;  /* 0x0000000a13127210 */ /* 0x000fca0007f3e0ff */
[----:B------:R-:W-:Y:S02]  /*161a0*/  IMAD.X R19, RZ, RZ, R3, P1 ;  /* 0x000000ffff137224 */ /* 0x000fe400008e0603 */
[----:B------:R-:W-:Y:S02]  /*161b0*/  IMAD.IADD R3, R16, 0x1, R20 ;  /* 0x0000000110037824 */ /* 0x000fe400078e0214 */
[----:B------:R0:W5:Y:S01]  /*161c0*/  LDL.LU R20, [R1+0x4] ;  /* 0x0000040001147983 */ /* 0x0001620000300800 */
[----:B------:R-:W-:Y:S01]  /*161d0*/  IMAD.MOV.U32 R13, RZ, RZ, R2 ;  /* 0x000000ffff0d7224 */ /* 0x000fe200078e0002 */
[C---:B------:R-:W-:Y:S01]  /*161e0*/  ISETP.LT.OR P1, PT, R8.reuse, 0x1, P0 ;  /* 0x000000010800780c */ /* 0x040fe20000721670 */
[----:B------:R-:W-:Y:S01]  /*161f0*/  IMAD.MOV.U32 R12, RZ, RZ, 0x1 ;  /* 0x00000001ff0c7424 */ /* 0x000fe200078e00ff */
[C---:B------:R-:W-:Y:S02]  /*16200*/  ISETP.GE.AND P2, PT, R8.reuse, 0x81, PT ;  /* 0x000000810800780c */ /* 0x040fe40003f46270 */
[----:B------:R-:W-:-:S13]  /*16210*/  ISETP.GE.AND P4, PT, R8, 0x21, PT ;  /* 0x000000210800780c */ /* 0x000fda0003f86270 */
[----:B0----5:R-:W-:Y:S05]  /*16220*/  WARPSYNC.COLLECTIVE R15, `(.L_x_2215) ;  /* 0x000000000f087348 */ /* 0x021fea0003c00000 */
[----:B------:R1:W2:Y:S02]  /*16230*/  SHFL.IDX P6, R14, R13, R12, R11 ;  /* 0x0000000c0d0e7389 */ /* 0x0002a400000c000b */
[----:B012--5:R-:W-:Y:S01]  /*16240*/  ENDCOLLECTIVE ;  /* 0x000000000000791b */ /* 0x027fe20003800000 */
.L_x_2215:
[----:B------:R-:W-:Y:S01]  /*16250*/  ISETP.GE.AND P3, PT, R8, 0x41, PT ;  /* 0x000000410800780c */ /* 0x000fe20003f66270 */
[----:B------:R-:W-:Y:S01]  /*16260*/  @!PT LDS RZ, [RZ] ;  /* 0x00000000fffff984 */ /* 0x000fe20000000800 */
[----:B------:R-:W-:Y:S01]  /*16270*/  @!PT LDS RZ, [RZ] ;  /* 0x00000000fffff984 */ /* 0x000fe20000000800 */
[----:B------:R-:W-:Y:S01]  /*16280*/  @!PT LDS RZ, [RZ] ;  /* 0x00000000fffff984 */ /* 0x000fe20000000800 */
[----:B------:R0:W-:Y:S01]  /*16290*/  LDGSTS.E.BYPASS.LTC128B.128 [R3+0x6000], desc[UR54][R18.64], !P1 ;  /* 0x0600000012037fae */ /* 0x0001e2000c901d76 */
[----:B------:R-:W-:Y:S01]  /*162a0*/  MOV R13, R0 ;  /* 0x00000000000d7202 */ /* 0x000fe20000000f00 */
[----:B0-----:R-:W0:Y:S01]  /*162b0*/  S2R R19, SR_TID.X ;  /* 0x0000000000137919 */ /* 0x001e220000002100 */
[----:B------:R-:W-:-:S09]  /*162c0*/  IMAD.MOV.U32 R10, RZ, RZ, R14 ;  /* 0x000000ffff0a7224 */ /* 0x000fd200078e000e */
[----:B0-----:R-:W-:Y:S05]  /*162d0*/  WARPSYNC.COLLECTIVE R15, `(.L_x_2216) ;  /* 0x000000000f087348 */ /* 0x001fea0003c00000 */
[----:B------:R1:W2:Y:S02]  /*162e0*/  SHFL.IDX P6, R14, R13, R12, R11 ;  /* 0x0000000c0d0e7389 */ /* 0x0002a400000c000b */
[----:B012---:R-:W-:Y:S01]  /*162f0*/  ENDCOLLECTIVE ;  /* 0x000000000000791b */ /* 0x007fe20003800000 */
.L_x_2216:
[----:B------:R-:W-:Y:S02]  /*16300*/  IMAD.MOV.U32 R13, RZ, RZ, R2 ;  /* 0x000000ffff0d7224 */ /* 0x000fe400078e0002 */
        /* <DEDUP_REMOVED lines=10> */
.L_x_2217:
        /* <DEDUP_REMOVED lines=10> */
.L_x_2218:
[----:B------:R-:W-:Y:S02]  /*16450*/  IMAD.MOV.U32 R13, RZ, RZ, R2 ;  /* 0x000000ffff0d7224 */ /* 0x000fe400078e0002 */
[----:B------:R-:W-:Y:S02]  /*16460*/  IMAD.MOV.U32 R12, RZ, RZ, R14 ;  /* 0x000000ffff0c7224 */ /* 0x000fe400078e000e */
[----:B------:R-:W-:-:S05]  /*16470*/  IMAD.SHL.U32 R19, R19, 0x10, RZ ;  /* 0x0000001013137824 */ /* 0x000fca00078e00ff */
[----:B------:R-:W-:-:S04]  /*16480*/  LOP3.LUT R19, R19, 0x30, RZ, 0xc0, !PT ;  /* 0x0000003013137812 */ /* 0x000fc800078ec0ff */
[----:B------:R-:W-:Y:S01]  /*16490*/  IADD3 R18, P1, R19, R12, RZ ;  /* 0x0000000c13127210 */ /* 0x000fe20007f3e0ff */
[----:B------:R-:W-:-:S03]  /*164a0*/  IMAD.MOV.U32 R12, RZ, RZ, 0x3 ;  /* 0x00000003ff0c7424 */ /* 0x000fc600078e00ff */
[----:B------:R-:W-:-:S09]  /*164b0*/  IADD3.X R19, RZ, R10, RZ, P1, !PT ;  /* 0x0000000aff137210 */ /* 0x000fd20000ffe4ff */
[----:B------:R-:W-:Y:S05]  /*164c0*/  WARPSYNC.COLLECTIVE R15, `(.L_x_2219) ;  /* 0x000000000f087348 */ /* 0x000fea0003c00000 */
[----:B------:R0:W1:Y:S02]  /*164d0*/  SHFL.IDX P6, R14, R13, R12, R11 ;  /* 0x0000000c0d0e7389 */ /* 0x00006400000c000b */
[----:B01----:R-:W-:Y:S01]  /*164e0*/  ENDCOLLECTIVE ;  /* 0x000000000000791b */ /* 0x003fe20003800000 */
.L_x_2219:
        /* <DEDUP_REMOVED lines=11> */
.L_x_2220:
[----:B------:R-:W-:Y:S02]  /*165a0*/  IMAD.SHL.U32 R10, R10, 0x10, RZ ;  /* 0x000000100a0a7824 */ /* 0x000fe400078e00ff */
[----:B------:R-:W-:-:S03]  /*165b0*/  IMAD.MOV.U32 R13, RZ, RZ, R21 ;  /* 0x000000ffff0d7224 */ /* 0x000fc600078e0015 */
[----:B------:R-:W-:Y:S01]  /*165c0*/  LOP3.LUT R10, R10, 0x30, RZ, 0xc0, !PT ;  /* 0x000000300a0a7812 */ /* 0x000fe200078ec0ff */
[----:B------:R-:W-:Y:S02]  /*165d0*/  IMAD.MOV.U32 R12, RZ, RZ, RZ ;  /* 0x000000ffff0c7224 */ /* 0x000fe400078e00ff */
[----:B------:R-:W-:-:S07]  /*165e0*/  IMAD.MOV.U32 R0, RZ, RZ, R14 ;  /* 0x000000ffff007224 */ /* 0x000fce00078e000e */
[----:B------:R-:W-:Y:S05]  /*165f0*/  WARPSYNC.COLLECTIVE R15, `(.L_x_2221) ;  /* 0x000000000f087348 */ /* 0x000fea0003c00000 */
[----:B------:R0:W1:Y:S02]  /*16600*/  SHFL.IDX P6, R14, R13, R12, R11 ;  /* 0x0000000c0d0e7389 */ /* 0x00006400000c000b */
[----:B01----:R-:W-:Y:S01]  /*16610*/  ENDCOLLECTIVE ;  /* 0x000000000000791b */ /* 0x003fe20003800000 */
.L_x_2221:
        /* <DEDUP_REMOVED lines=8> */
[----:B------:R-:W-:Y:S02]  /*166a0*/  ISETP.GE.AND P1, PT, R8, 0x61, PT ;  /* 0x000000610800780c */ /* 0x000fe40003f26270 */
[----:B------:R-:W-:-:S11]  /*166b0*/  MOV R0, R14 ;  /* 0x0000000e00007202 */ /* 0x000fd60000000f00 */
[----:B0-----:R-:W-:Y:S05]  /*166c0*/  WARPSYNC.COLLECTIVE R15, `(.L_x_2222) ;  /* 0x000000000f087348 */ /* 0x001fea0003c00000 */
[----:B------:R1:W2:Y:S02]  /*166d0*/  SHFL.IDX P6, R14, R13, R12, R11 ;  /* 0x0000000c0d0e7389 */ /* 0x0002a400000c000b */
[----:B012---:R-:W-:Y:S01]  /*166e0*/  ENDCOLLECTIVE ;  /* 0x000000000000791b */ /* 0x007fe20003800000 */
.L_x_2222:
[----:B------:R-:W-:Y:S01]  /*166f0*/  IMAD.MOV.U32 R10, RZ, RZ, R14 ;  /* 0x000000ffff0a7224 */ /* 0x000fe200078e000e */
[----:B------:R-:W-:-:S04]  /*16700*/  LOP3.LUT R20, R20, 0xffffffef, RZ, 0xc0, !PT ;  /* 0xffffffef14147812 */ /* 0x000fc800078ec0ff */
[----:B------:R-:W-:-:S05]  /*16710*/  @P2 LOP3.LUT R20, R20, 0x10, RZ, 0xfc, !PT ;  /* 0x0000001014142812 */ /* 0x000fca00078efcff */
[----:B------:R1:W-:Y:S01]  /*16720*/  STL [R1+0x4], R20 ;  /* 0x0000041401007387 */ /* 0x0003e20000100800 */
[----:B------:R-:W-:Y:S05]  /*16730*/  BRA `(.L_x_2223) ;  /* 0xffffffb000747947 */ /* 0x000fea000383ffff */
.L_x_2139:
[----:B----4-:R-:W4:Y:S02]  /*16740*/  LDL R0, [R1+0x18] ;  /* 0x0000180001007983 */ /* 0x010f240000100800 */
[----:B----4-:R4:W0:Y:S02]  /*16750*/  SYNCS.PHASECHK.TRANS64.TRYWAIT P0, [R7+URZ+0x13240], R0 ;  /* 0x01324000070075a7 */ /* 0x010824000800017f */
[----:B0-----:R-:W-:Y:S05]  /*16760*/  @!P0 NANOSLEEP.SYNCS 0x989680 ;  /* 0x009896800000895d */ /* 0x001fea0003900000 */
[----:B------:R-:W0:Y:S02]  /*16770*/  @!P0 SYNCS.PHASECHK.TRANS64 P0, [R7+URZ+0x13240], R0 ;  /* 0x01324000070085a7 */ /* 0x000e24000800007f */
[----:B0-----:R-:W-:Y:S05]  /*16780*/  @!P0 BRA `(.L_x_2139) ;  /* 0xfffffffc00ec8947 */ /* 0x001fea000383ffff */
[----:B------:R-:W-:Y:S05]  /*16790*/  BRA `(.L_x_2224) ;  /* 0xffffffb000d47947 */ /* 0x000fea000383ffff */
.L_x_2140:
[----:B------:R-:W-:Y:S01]  /*167a0*/  BSSY B0, `(.L_x_2225) ;  /* 0x0000008000007945 */ /* 0x000fe20003800000 */
[----:B------:R-:W-:Y:S02]  /*167b0*/  IMAD.MOV.U32 R13, RZ, RZ, R0 ;  /* 0x000000ffff0d7224 */ /* 0x000fe400078e0000 */
[----:B------:R-:W-:Y:S02]  /*167c0*/  IMAD.MOV.U32 R12, RZ, RZ, RZ ;  /* 0x000000ffff0c7224 */ /* 0x000fe400078e00ff */
[----:B------:R-:W-:Y:S02]  /*167d0*/  IMAD.MOV.U32 R11, RZ, RZ, 0x1c1f ;  /* 0x00001c1fff0b7424 */ /* 0x000fe400078e00ff */
[----:B------:R-:W-:-:S07]  /*167e0*/  IMAD.MOV.U32 R15, RZ, RZ, -0x1 ;  /* 0xffffffffff0f7424 */ /* 0x000fce00078e00ff */
[----:B01-3--:R-:W-:Y:S05]  /*167f0*/  WARPSYNC.COLLECTIVE R15, `(.L_x_2226) ;  /* 0x000000000f087348 */ /* 0x00bfea0003c00000 */
[----:B0-----:R0:W2:Y:S02]  /*16800*/  SHFL.IDX P6, R14, R13, R12, R11 ;  /* 0x0000000c0d0e7389 */ /* 0x0010a400000c000b */
[----:B0123--:R-:W-:Y:S01]  /*16810*/  ENDCOLLECTIVE ;  /* 0x000000000000791b */ /* 0x00ffe20003800000 */
.L_x_2226:
[----:B------:R-:W-:Y:S05]  /*16820*/  BSYNC B0 ;  /* 0x0000000000007941 */ /* 0x000fea0003800000 */
.L_x_2225:
[----:B------:R-:W0:Y:S01]  /*16830*/  S2R R18, SR_TID.X ;  /* 0x0000000000127919 */ /* 0x000e220000002100 */
[----:B------:R-:W-:Y:S01]  /*16840*/  IMAD.MOV.U32 R13, RZ, RZ, R2 ;  /* 0x000000ffff0d7224 */ /* 0x000fe200078e0002 */
[----:B------:R-:W-:Y:S01]  /*16850*/  MOV R11, 0x1c1f ;  /* 0x00001c1f000b7802 */ /* 0x000fe20000000f00 */
[----:B------:R-:W-:Y:S01]  /*16860*/  IMAD.MOV.U32 R12, RZ, RZ, RZ ;  /* 0x000000ffff0c7224 */ /* 0x000fe200078e00ff */
[----:B------:R-:W1:Y:S01]  /*16870*/  LDC R19, c[0x0][0x2f4] ;  /* 0x0000bd00ff137b82 */ /* 0x000e620000000800 */
[----:B------:R-:W-:Y:S02]  /*16880*/  IMAD.MOV.U32 R15, RZ, RZ, -0x1 ;  /* 0xffffffffff0f7424 */ /* 0x000fe400078e00ff */
[----:B------:R-:W-:-:S07]  /*16890*/  IMAD.MOV.U32 R4, RZ, RZ, R14 ;  /* 0x000000ffff047224 */ /* 0x000fce00078e000e */
[----:B01----:R-:W-:Y:S05]  /*168a0*/  WARPSYNC.COLLECTIVE R15, `(.L_x_2227) ;  /* 0x000000000f087348 */ /* 0x003fea0003c00000 */
[----:B------:R2:W3:Y:S02]  /*168b0*/  SHFL.IDX P6, R14, R13, R12, R11 ;  /* 0x0000000c0d0e7389 */ /* 0x0004e400000c000b */
[----:B0123--:R-:W-:Y:S01]  /*168c0*/  ENDCOLLECTIVE ;  /* 0x000000000000791b */ /* 0x00ffe20003800000 */
.L_x_2227:
[----:B------:R-:W-:Y:S02]  /*168d0*/  IMAD.MOV.U32 R13, RZ, RZ, R0 ;  /* 0x000000ffff0d7224 */ /* 0x000fe400078e0000 */
[----:B------:R-:W-:Y:S02]  /*168e0*/  IMAD.MOV.U32 R12, RZ, RZ, 0x1 ;  /* 0x00000001ff0c7424 */ /* 0x000fe400078e00ff */
[----:B------:R-:W-:Y:S02]  /*168f0*/  IMAD.SHL.U32 R18, R18, 0x10, RZ ;  /* 0x0000001012127824 */ /* 0x000fe400078e00ff */
[----:B------:R-:W-:-:S07]  /*16900*/  IMAD.MOV.U32 R5, RZ, RZ, R14 ;  /* 0x000000ffff057224 */ /* 0x000fce00078e000e */
[----:B------:R-:W-:Y:S05]  /*16910*/  WARPSYNC.COLLECTIVE R15, `(.L_x_2228) ;  /* 0x000000000f087348 */ /* 0x000fea0003c00000 */
[----:B------:R0:W1:Y:S02]  /*16920*/  SHFL.IDX P6, R14, R13, R12, R11 ;  /* 0x0000000c0d0e7389 */ /* 0x00006400000c000b */
[----:B01----:R-:W-:Y:S01]  /*16930*/  ENDCOLLECTIVE ;  /* 0x000000000000791b */ /* 0x003fe20003800000 */
.L_x_2228:
        /* <DEDUP_REMOVED lines=16> */
.L_x_2229:
[----:B------:R-:W-:Y:S02]  /*16a40*/  IMAD.MOV.U32 R13, RZ, RZ, R0 ;  /* 0x000000ffff0d7224 */ /* 0x000fe400078e0000 */
[----:B------:R-:W-:Y:S02]  /*16a50*/  IMAD.MOV.U32 R12, RZ, RZ, 0x2 ;  /* 0x00000002ff0c7424 */ /* 0x000fe400078e00ff */
[----:B------:R-:W-:-:S07]  /*16a60*/  IMAD.MOV.U32 R5, RZ, RZ, R14 ;  /* 0x000000ffff057224 */ /* 0x000fce00078e000e */
[----:B------:R-:W-:Y:S05]  /*16a70*/  WARPSYNC.COLLECTIVE R15, `(.L_x_2230) ;  /* 0x000000000f087348 */ /* 0x000fea0003c00000 */
[----:B------:R0:W1:Y:S02]  /*16a80*/  SHFL.IDX P6, R14, R13, R12, R11 ;  /* 0x0000000c0d0e7389 */ /* 0x00006400000c000b */
[----:B01----:R-:W-:Y:S01]  /*16a90*/  ENDCOLLECTIVE ;  /* 0x000000000000791b */ /* 0x003fe20003800000 */
.L_x_2230:
[----:B------:R-:W-:-:S04]  /*16aa0*/  @P4 IADD3 R5, P0, R18, R5, RZ ;  /* 0x0000000512054210 */ /* 0x000fc80007f1e0ff */
[----:B------:R-:W-:-:S04]  /*16ab0*/  @P4 IADD3.X R4, RZ, R4, RZ, P0, !PT ;  /* 0x00000004ff044210 */ /* 0x000fc800007fe4ff */
        /* <DEDUP_REMOVED lines=12> */
.L_x_2231:
[----:B------:R-:W-:Y:S02]  /*16b80*/  IMAD.MOV.U32 R13, RZ, RZ, R0 ;  /* 0x000000ffff0d7224 */ /* 0x000fe400078e0000 */
[----:B------:R-:W-:Y:S02]  /*16b90*/  IMAD.MOV.U32 R12, RZ, RZ, 0x3 ;  /* 0x00000003ff0c7424 */ /* 0x000fe400078e00ff */
[----:B------:R-:W-:-:S07]  /*16ba0*/  IMAD.MOV.U32 R5, RZ, RZ, R14 ;  /* 0x000000ffff057224 */ /* 0x000fce00078e000e */
[----:B------:R-:W-:Y:S05]  /*16bb0*/  WARPSYNC.COLLECTIVE R15, `(.L_x_2232) ;  /* 0x000000000f087348 */ /* 0x000fea0003c00000 */
[----:B------:R0:W1:Y:S02]  /*16bc0*/  SHFL.IDX P6, R14, R13, R12, R11 ;  /* 0x0000000c0d0e7389 */ /* 0x00006400000c000b */
[----:B01----:R-:W-:Y:S01]  /*16bd0*/  ENDCOLLECTIVE ;  /* 0x000000000000791b */ /* 0x003fe20003800000 */
.L_x_2232:
[----:B------:R-:W-:-:S05]  /*16be0*/  @P3 IADD3 R5, P0, R18, R5, RZ ;  /* 0x0000000512053210 */ /* 0x000fca0007f1e0ff */
[----:B------:R-:W-:-:S05]  /*16bf0*/  @P3 IMAD.X R4, RZ, RZ, R4, P0 ;  /* 0x000000ffff043224 */ /* 0x000fca00000e0604 */
[----:B------:R-:W-:Y:S02]  /*16c00*/  @P3 LOP3.LUT R5, R5, R4, RZ, 0x3c, !PT ;  /* 0x0000000405053212 */ /* 0x000fe400078e3cff */
[----:B------:R-:W-:Y:S02]  /*16c10*/  MOV R13, R2 ;  /* 0x00000002000d7202 */ /* 0x000fe40000000f00 */
[----:B------:R-:W-:-:S04]  /*16c20*/  @P3 LOP3.LUT R4, R5, R4, RZ, 0x3c, !PT ;  /* 0x0000000405043212 */ /* 0x000fc800078e3cff */
[----:B------:R-:W-:Y:S01]  /*16c30*/  @P3 LOP3.LUT R5, R5, R4, RZ, 0x3c, !PT ;  /* 0x0000000405053212 */ /* 0x000fe200078e3cff */
[----:B------:R-:W-:-:S07]  /*16c40*/  IMAD.MOV.U32 R0, RZ, RZ, R14 ;  /* 0x000000ffff007224 */ /* 0x000fce00078e000e */
[----:B------:R-:W-:Y:S05]  /*16c50*/  WARPSYNC.COLLECTIVE R15, `(.L_x_2233) ;  /* 0x000000000f087348 */ /* 0x000fea0003c00000 */
[----:B------:R0:W1:Y:S02]  /*16c60*/  SHFL.IDX P6, R14, R13, R12, R11 ;  /* 0x0000000c0d0e7389 */ /* 0x00006400000c000b */
[----:B01----:R-:W-:Y:S01]  /*16c70*/  ENDCOLLECTIVE ;  /* 0x000000000000791b */ /* 0x003fe20003800000 */
.L_x_2233:
        /* <DEDUP_REMOVED lines=10> */
.L_x_2234:
        /* <DEDUP_REMOVED lines=13> */
.L_x_2235:
[----:B------:R-:W-:Y:S01]  /*16df0*/  IMAD.MOV.U32 R4, RZ, RZ, R14 ;  /* 0x000000ffff047224 */ /* 0x000fe200078e000e */
[----:B------:R-:W-:Y:S06]  /*16e00*/  BRA `(.L_x_2236) ;  /* 0xffffffb000487947 */ /* 0x000fec000383ffff */
.L_x_2147:
[----:B------:R-:W-:Y:S01]  /*16e10*/  MOV R13, R4 ;  /* 0x00000004000d7202 */ /* 0x000fe20000000f00 */
[----:B------:R-:W-:Y:S02]  /*16e20*/  IMAD.MOV.U32 R12, RZ, RZ, RZ ;  /* 0x000000ffff0c7224 */ /* 0x000fe400078e00ff */
[----:B------:R-:W-:Y:S02]  /*16e30*/  IMAD.MOV.U32 R11, RZ, RZ, 0x1c1f ;  /* 0x00001c1fff0b7424 */ /* 0x000fe400078e00ff */
[----:B------:R-:W-:Y:S02]  /*16e40*/  IMAD.MOV.U32 R15, RZ, RZ, -0x1 ;  /* 0xffffffffff0f7424 */ /* 0x000fe400078e00ff */
[----:B------:R-:W-:Y:S02]  /*16e50*/  IMAD R22, R22, R8, RZ ;  /* 0x0000000816167224 */ /* 0x000fe400078e02ff */
[----:B------:R-:W-:-:S07]  /*16e60*/  IMAD R6, R19, 0xc0, R20 ;  /* 0x000000c013067824 */ /* 0x000fce00078e0214 */
[----:B-----5:R-:W-:Y:S05]  /*16e70*/  WARPSYNC.COLLECTIVE R15, `(.L_x_2237) ;  /* 0x000000000f087348 */ /* 0x020fea0003c00000 */
[----:B------:R0:W1:Y:S02]  /*16e80*/  SHFL.IDX P6, R14, R13, R12, R11 ;  /* 0x0000000c0d0e7389 */ /* 0x00006400000c000b */
[----:B01---5:R-:W-:Y:S01]  /*16e90*/  ENDCOLLECTIVE ;  /* 0x000000000000791b */ /* 0x023fe20003800000 */
.L_x_2237:
[----:B------:R-:W-:Y:S01]  /*16ea0*/  ISETP.GE.AND P2, PT, R6, R22, PT ;  /* 0x000000160600720c */ /* 0x000fe20003f46270 */
[----:B------:R-:W-:Y:S02]  /*16eb0*/  IMAD.MOV.U32 R13, RZ, RZ, R0 ;  /* 0x000000ffff0d7224 */ /* 0x000fe400078e0000 */
[----:B------:R-:W-:-:S10]  /*16ec0*/  IMAD.MOV.U32 R5, RZ, RZ, R14 ;  /* 0x000000ffff057224 */ /* 0x000fd400078e000e */
[----:B------:R-:W-:Y:S05]  /*16ed0*/  WARPSYNC.COLLECTIVE R15, `(.L_x_2238) ;  /* 0x000000000f087348 */ /* 0x000fea0003c00000 */
[----:B------:R0:W1:Y:S02]  /*16ee0*/  SHFL.IDX P6, R14, R13, R12, R11 ;  /* 0x0000000c0d0e7389 */ /* 0x00006400000c000b */
[----:B01----:R-:W-:Y:S01]  /*16ef0*/  ENDCOLLECTIVE ;  /* 0x000000000000791b */ /* 0x003fe20003800000 */
.L_x_2238:
[----:B------:R-:W-:Y:S02]  /*16f00*/  IMAD.MOV.U32 R13, RZ, RZ, R4 ;  /* 0x000000ffff0d7224 */ /* 0x000fe400078e0004 */
[----:B------:R-:W-:Y:S02]  /*16f10*/  IMAD.MOV.U32 R12, RZ, RZ, 0x1 ;  /* 0x00000001ff0c7424 */ /* 0x000fe400078e00ff */
[----:B------:R-:W-:-:S07]  /*16f20*/  IMAD.MOV.U32 R7, RZ, RZ, R14 ;  /* 0x000000ffff077224 */ /* 0x000fce00078e000e */
[----:B------:R-:W-:Y:S05]  /*16f30*/  WARPSYNC.COLLECTIVE R15, `(.L_x_2239) ;  /* 0x000000000f087348 */ /* 0x000fea0003c00000 */
[----:B------:R0:W1:Y:S02]  /*16f40*/  SHFL.IDX P6, R14, R13, R12, R11 ;  /* 0x0000000c0d0e7389 */ /* 0x00006400000c000b */
[----:B01----:R-:W-:Y:S01]  /*16f50*/  ENDCOLLECTIVE ;  /* 0x000000000000791b */ /* 0x003fe20003800000 */
.L_x_2239:
[----:B------:R-:W-:-:S05]  /*16f60*/  @!P2 IADD3 R7, P1, R18, R7, RZ ;  /* 0x000000071207a210 */ /* 0x000fca0007f3e0ff */
[----:B------:R-:W-:Y:S02]  /*16f70*/  @!P2 IMAD.X R5, RZ, RZ, R5, P1 ;  /* 0x000000ffff05a224 */ /* 0x000fe400008e0605 */
[----:B------:R-:W-:Y:S02]  /*16f80*/  @!P2 IMAD.MOV.U32 R8, RZ, RZ, R7 ;  /* 0x000000ffff08a224 */ /* 0x000fe400078e0007 */
[----:B------:R-:W-:Y:S01]  /*16f90*/  @!P2 IMAD.MOV.U32 R9, RZ, RZ, R5 ;  /* 0x000000ffff09a224 */ /* 0x000fe200078e0005 */
[----:B------:R-:W-:Y:S01]  /*16fa0*/  IADD3 R5, R6, 0x20, RZ ;  /* 0x0000002006057810 */ /* 0x000fe20007ffe0ff */
[----:B------:R-:W-:-:S03]  /*16fb0*/  IMAD.MOV.U32 R13, RZ, RZ, R0 ;  /* 0x000000ffff0d7224 */ /* 0x000fc600078e0000 */
[----:B------:R-:W-:Y:S01]  /*16fc0*/  @!PT LDS RZ, [RZ] ;  /* 0x00000000fffff984 */ /* 0x000fe20000000800 */
[----:B------:R-:W-:Y:S01]  /*16fd0*/  @!PT LDS RZ, [RZ] ;  /* 0x00000000fffff984 */ /* 0x000fe20000000800 */
[----:B------:R-:W-:Y:S01]  /*16fe0*/  @!PT LDS RZ, [RZ] ;  /* 0x00000000fffff984 */ /* 0x000fe20000000800 */
[----:B------:R0:W-:Y:S01]  /*16ff0*/  @!P2 LDGSTS.E.BYPASS.LTC128B.128 [R10+0xb000], desc[UR54][R8.64], !P0 ;  /* 0x0b000000080aafae */ /* 0x0001e2000c101d76 */
[----:B------:R-:W-:Y:S01]  /*17000*/  ISETP.GE.AND P2, PT, R5, R22, PT ;  /* 0x000000160500720c */ /* 0x000fe20003f46270 */
[----:B------:R-:W-:-:S12]  /*17010*/  IMAD.MOV.U32 R5, RZ, RZ, R14 ;  /* 0x000000ffff057224 */ /* 0x000fd800078e000e */
[----:B0-----:R-:W-:Y:S05]  /*17020*/  WARPSYNC.COLLECTIVE R15, `(.L_x_2240) ;  /* 0x000000000f087348 */ /* 0x001fea0003c00000 */
[----:B------:R1:W2:Y:S02]  /*17030*/  SHFL.IDX P6, R14, R13, R12, R11 ;  /* 0x0000000c0d0e7389 */ /* 0x0002a400000c000b */
[----:B012---:R-:W-:Y:S01]  /*17040*/  ENDCOLLECTIVE ;  /* 0x000000000000791b */ /* 0x007fe20003800000 */
.L_x_2240:
[----:B------:R-:W-:Y:S01]  /*17050*/  IMAD.MOV.U32 R13, RZ, RZ, R4 ;  /* 0x000000ffff0d7224 */ /* 0x000fe200078e0004 */
[----:B------:R-:W-:Y:S01]  /*17060*/  MOV R12, 0x2 ;  /* 0x00000002000c7802 */ /* 0x000fe20000000f00 */
[----:B------:R-:W-:-:S07]  /*17070*/  IMAD.MOV.U32 R8, RZ, RZ, R14 ;  /* 0x000000ffff087224 */ /* 0x000fce00078e000e */
[----:B------:R-:W-:Y:S05]  /*17080*/  WARPSYNC.COLLECTIVE R15, `(.L_x_2241) ;  /* 0x000000000f087348 */ /* 0x000fea0003c00000 */
[----:B------:R0:W1:Y:S02]  /*17090*/  SHFL.IDX P6, R14, R13, R12, R11 ;  /* 0x0000000c0d0e7389 */ /* 0x00006400000c000b */
[----:B01----:R-:W-:Y:S01]  /*170a0*/  ENDCOLLECTIVE ;  /* 0x000000000000791b */ /* 0x003fe20003800000 */
.L_x_2241:
[----:B------:R-:W-:-:S05]  /*170b0*/  @!P2 IADD3 R8, P1, R18, R8, RZ ;  /* 0x000000081208a210 */ /* 0x000fca0007f3e0ff */
[----:B------:R-:W-:-:S04]  /*170c0*/  @!P2 IMAD.X R5, RZ, RZ, R5, P1 ;  /* 0x000000ffff05a224 */ /* 0x000fc800008e0605 */
[----:B------:R-:W-:Y:S02]  /*170d0*/  @!P2 IMAD.MOV.U32 R9, RZ, RZ, R5 ;  /* 0x000000ffff09a224 */ /* 0x000fe400078e0005 */
[----:B------:R-:W-:Y:S02]  /*170e0*/  VIADD R5, R6, 0x40 ;  /* 0x0000004006057836 */ /* 0x000fe40000000000 */
[----:B------:R-:W-:Y:S01]  /*170f0*/  IMAD.MOV.U32 R13, RZ, RZ, R0 ;  /* 0x000000ffff0d7224 */ /* 0x000fe200078e0000 */
[----:B------:R-:W-:Y:S01]  /*17100*/  @!PT LDS RZ, [RZ] ;  /* 0x00000000fffff984 */ /* 0x000fe20000000800 */
[----:B------:R-:W-:Y:S01]  /*17110*/  @!PT LDS RZ, [RZ] ;  /* 0x00000000fffff984 */ /* 0x000fe20000000800 */
[----:B------:R-:W-:Y:S01]  /*17120*/  @!PT LDS RZ, [RZ] ;  /* 0x00000000fffff984 */ /* 0x000fe20000000800 */
[----:B------:R0:W-:Y:S02]  /*17130*/  @!P2 LDGSTS.E.BYPASS.LTC128B.128 [R10+0xb800], desc[UR54][R8.64], !P0 ;  /* 0x0b800000080aafae */ /* 0x0001e4000c101d76 */
[----:B------:R-:W-:Y:S01]  /*17140*/  ISETP.GE.AND P2, PT, R5, R22, PT ;  /* 0x000000160500720c */ /* 0x000fe20003f46270 */
[----:B------:R-:W-:-:S12]  /*17150*/  IMAD.MOV.U32 R5, RZ, RZ, R14 ;  /* 0x000000ffff057224 */ /* 0x000fd800078e000e */
[----:B0-----:R-:W-:Y:S05]  /*17160*/  WARPSYNC.COLLECTIVE R15, `(.L_x_2242) ;  /* 0x000000000f087348 */ /* 0x001fea0003c00000 */
[----:B------:R1:W2:Y:S02]  /*17170*/  SHFL.IDX P6, R14, R13, R12, R11 ;  /* 0x0000000c0d0e7389 */ /* 0x0002a400000c000b */
[----:B012---:R-:W-:Y:S01]  /*17180*/  ENDCOLLECTIVE ;  /* 0x000000000000791b */ /* 0x007fe20003800000 */
.L_x_2242:
[----:B------:R-:W-:Y:S02]  /*17190*/  IMAD.MOV.U32 R13, RZ, RZ, R4 ;  /* 0x000000ffff0d7224 */ /* 0x000fe400078e0004 */
[----:B------:R-:W-:Y:S02]  /*171a0*/  IMAD.MOV.U32 R12, RZ, RZ, 0x3 ;  /* 0x00000003ff0c7424 */ /* 0x000fe400078e00ff */
[----:B------:R-:W-:-:S07]  /*171b0*/  IMAD.MOV.U32 R8, RZ, RZ, R14 ;  /* 0x000000ffff087224 */ /* 0x000fce00078e000e */
[----:B------:R-:W-:Y:S05]  /*171c0*/  WARPSYNC.COLLECTIVE R15, `(.L_x_2243) ;  /* 0x000000000f087348 */ /* 0x000fea0003c00000 */
[----:B------:R0:W1:Y:S02]  /*171d0*/  SHFL.IDX P6, R14, R13, R12, R11 ;  /* 0x0000000c0d0e7389 */ /* 0x00006400000c000b */
[----:B01----:R-:W-:Y:S01]  /*171e0*/  ENDCOLLECTIVE ;  /* 0x000000000000791b */ /* 0x003fe20003800000 */
.L_x_2243:
[----:B------:R-:W-:-:S05]  /*171f0*/  @!P2 IADD3 R8, P1, R18, R8, RZ ;  /* 0x000000081208a210 */ /* 0x000fca0007f3e0ff */
[----:B------:R-:W-:-:S04]  /*17200*/  @!P2 IMAD.X R5, RZ, RZ, R5, P1 ;  /* 0x000000ffff05a224 */ /* 0x000fc800008e0605 */
[----:B------:R-:W-:Y:S02]  /*17210*/  @!P2 IMAD.MOV.U32 R9, RZ, RZ, R5 ;  /* 0x000000ffff09a224 */ /* 0x000fe400078e0005 */
[----:B------:R-:W-:Y:S02]  /*17220*/  IMAD.MOV.U32 R13, RZ, RZ, R0 ;  /* 0x000000ffff0d7224 */ /* 0x000fe400078e0000 */
[----:B------:R-:W-:Y:S01]  /*17230*/  VIADD R5, R6, 0x60 ;  /* 0x0000006006057836 */ /* 0x000fe20000000000 */
[----:B------:R-:W-:Y:S01]  /*17240*/  @!PT LDS RZ, [RZ] ;  /* 0x00000000fffff984 */ /* 0x000fe20000000800 */
[----:B------:R-:W-:Y:S01]  /*17250*/  @!PT LDS RZ, [RZ] ;  /* 0x00000000fffff984 */ /* 0x000fe20000000800 */
[----:B------:R-:W-:Y:S01]  /*17260*/  @!PT LDS RZ, [RZ] ;  /* 0x00000000fffff984 */ /* 0x000fe20000000800 */
[----:B------:R0:W-:Y:S04]  /*17270*/  @!P2 LDGSTS.E.BYPASS.LTC128B.128 [R10+0xc000], desc[UR54][R8.64], !P0 ;  /* 0x0c000000080aafae */ /* 0x0001e8000c101d76 */
[----:B------:R-:W-:Y:S01]  /*17280*/  ISETP.GE.AND P2, PT, R5, R22, PT ;  /* 0x000000160500720c */ /* 0x000fe20003f46270 */
[----:B------:R-:W-:-:S12]  /*17290*/  IMAD.MOV.U32 R4, RZ, RZ, R14 ;  /* 0x000000ffff047224 */ /* 0x000fd800078e000e */
[----:B0-----:R-:W-:Y:S05]  /*172a0*/  WARPSYNC.COLLECTIVE R15, `(.L_x_2244) ;  /* 0x000000000f087348 */ /* 0x001fea0003c00000 */
[----:B------:R1:W2:Y:S02]  /*172b0*/  SHFL.IDX P6, R14, R13, R12, R11 ;  /* 0x0000000c0d0e7389 */ /* 0x0002a400000c000b */
[----:B012---:R-:W-:Y:S01]  /*172c0*/  ENDCOLLECTIVE ;  /* 0x000000000000791b */ /* 0x007fe20003800000 */
.L_x_2244:
[----:B------:R-:W-:Y:S02]  /*172d0*/  IMAD.MOV.U32 R13, RZ, RZ, R3 ;  /* 0x000000ffff0d7224 */ /* 0x000fe400078e0003 */
[----:B------:R-:W-:Y:S01]  /*172e0*/  IMAD.MOV.U32 R12, RZ, RZ, RZ ;  /* 0x000000ffff0c7224 */ /* 0x000fe200078e00ff */
[----:B------:R-:W-:-:S07]  /*172f0*/  MOV R0, R14 ;  /* 0x0000000e00007202 */ /* 0x000fce0000000f00 */
[----:B------:R-:W-:Y:S05]  /*17300*/  WARPSYNC.COLLECTIVE R15, `(.L_x_2245) ;  /* 0x000000000f087348 */ /* 0x000fea0003c00000 */
[----:B------:R0:W1:Y:S02]  /*17310*/  SHFL.IDX P6, R14, R13, R12, R11 ;  /* 0x0000000c0d0e7389 */ /* 0x00006400000c000b */
[----:B01----:R-:W-:Y:S01]  /*17320*/  ENDCOLLECTIVE ;  /* 0x000000000000791b */ /* 0x003fe20003800000 */
.L_x_2245:
[----:B------:R-:W-:-:S05]  /*17330*/  @!P2 IADD3 R0, P1, R18, R0, RZ ;  /* 0x000000001200a210 */ /* 0x000fca0007f3e0ff */
[----:B------:R-:W-:-:S04]  /*17340*/  @!P2 IMAD.X R4, RZ, RZ, R4, P1 ;  /* 0x000000ffff04a224 */ /* 0x000fc800008e0604 */
        /* <DEDUP_REMOVED lines=11> */
.L_x_2246:
[----:B------:R-:W-:-:S04]  /*17400*/  IADD3 R5, R6, 0x80, RZ ;  /* 0x0000008006057810 */ /* 0x000fc80007ffe0ff */
[----:B------:R-:W-:Y:S01]  /*17410*/  ISETP.GE.AND P2, PT, R5, R22, PT ;  /* 0x000000160500720c */ /* 0x000fe20003f46270 */
[----:B------:R-:W-:Y:S02]  /*17420*/  IMAD.MOV.U32 R13, RZ, RZ, R3 ;  /* 0x000000ffff0d7224 */ /* 0x000fe400078e0003 */
[----:B------:R-:W-:Y:S02]  /*17430*/  IMAD.MOV.U32 R12, RZ, RZ, 0x1 ;  /* 0x00000001ff0c7424 */ /* 0x000fe400078e00ff */
[----:B------:R-:W-:-:S08]  /*17440*/  IMAD.MOV.U32 R4, RZ, RZ, R14 ;  /* 0x000000ffff047224 */ /* 0x000fd000078e000e */
[----:B------:R-:W-:Y:S05]  /*17450*/  WARPSYNC.COLLECTIVE R15, `(.L_x_2247) ;  /* 0x000000000f087348 */ /* 0x000fea0003c00000 */
[----:B------:R0:W1:Y:S02]  /*17460*/  SHFL.IDX P6, R14, R13, R12, R11 ;  /* 0x0000000c0d0e7389 */ /* 0x00006400000c000b */
[----:B01----:R-:W-:Y:S01]  /*17470*/  ENDCOLLECTIVE ;  /* 0x000000000000791b */ /* 0x003fe20003800000 */
.L_x_2247:
        /* <DEDUP_REMOVED lines=12> */
.L_x_2248:
[----:B------:R-:W-:Y:S01]  /*17540*/  IMAD.MOV.U32 R2, RZ, RZ, R14 ;  /* 0x000000ffff027224 */ /* 0x000fe200078e000e */
[----:B------:R-:W-:Y:S06]  /*17550*/  BRA `(.L_x_2249) ;  /* 0xffffffb400447947 */ /* 0x000fec000383ffff */
.L_x_2150:
[----:B-1----:R1:W2:Y:S02]  /*17560*/  SYNCS.PHASECHK.TRANS64.TRYWAIT P0, [R16+URZ+0x13220], R3 ;  /* 0x01322003100075a7 */ /* 0x0022a4000800017f */
[----:B--2---:R-:W-:Y:S05]  /*17570*/  @!P0 NANOSLEEP.SYNCS 0x989680 ;  /* 0x009896800000895d */ /* 0x004fea0003900000 */
[----:B------:R-:W2:Y:S02]  /*17580*/  @!P0 SYNCS.PHASECHK.TRANS64 P0, [R16+URZ+0x13220], R3 ;  /* 0x01322003100085a7 */ /* 0x000ea4000800007f */
[----:B--2---:R-:W-:Y:S05]  /*17590*/  @!P0 BRA `(.L_x_2150) ;  /* 0xfffffffc00f08947 */ /* 0x004fea000383ffff */
[----:B------:R-:W-:Y:S05]  /*175a0*/  BRA `(.L_x_2250) ;  /* 0xffffffb400a07947 */ /* 0x000fea000383ffff */
.L_x_2154:
[----:B0-----:R0:W1:Y:S02]  /*175b0*/  SYNCS.PHASECHK.TRANS64.TRYWAIT P0, [R0+URZ+0x13280], R26 ;  /* 0x0132801a000075a7 */ /* 0x001064000800017f */
[----:B-1----:R-:W-:Y:S05]  /*175c0*/  @!P0 NANOSLEEP.SYNCS 0x989680 ;  /* 0x009896800000895d */ /* 0x002fea0003900000 */
[----:B------:R-:W1:Y:S02]  /*175d0*/  @!P0 SYNCS.PHASECHK.TRANS64 P0, [R0+URZ+0x13280], R26 ;  /* 0x0132801a000085a7 */ /* 0x000e64000800007f */
[----:B-1----:R-:W-:Y:S05]  /*175e0*/  @!P0 BRA `(.L_x_2154) ;  /* 0xfffffffc00f08947 */ /* 0x002fea000383ffff */
[----:B------:R-:W-:Y:S05]  /*175f0*/  BRA `(.L_x_2251) ;  /* 0xffffffb800d87947 */ /* 0x000fea000383ffff */
.L_x_2155:
[----:B------:R-:W-:Y:S01]  /*17600*/  BSSY B0, `(.L_x_2252) ;  /* 0x0000008000007945 */ /* 0x000fe20003800000 */
[----:B------:R-:W-:Y:S01]  /*17610*/  IMAD.MOV.U32 R13, RZ, RZ, R5 ;  /* 0x000000ffff0d7224 */ /* 0x000fe200078e0005 */
[----:B------:R-:W-:Y:S01]  /*17620*/  MOV R11, 0x1c1f ;  /* 0x00001c1f000b7802 */ /* 0x000fe20000000f00 */
[----:B------:R-:W-:Y:S02]  /*17630*/  IMAD.MOV.U32 R12, RZ, RZ, RZ ;  /* 0x000000ffff0c7224 */ /* 0x000fe400078e00ff */
[----:B------:R-:W-:-:S07]  /*17640*/  IMAD.MOV.U32 R15, RZ, RZ, -0x1 ;  /* 0xffffffffff0f7424 */ /* 0x000fce00078e00ff */
[----:B0-----:R-:W-:Y:S05]  /*17650*/  WARPSYNC.COLLECTIVE R15, `(.L_x_2253) ;  /* 0x000000000f087348 */ /* 0x001fea0003c00000 */
[----:B------:R1:W2:Y:S02]  /*17660*/  SHFL.IDX P6, R14, R13, R12, R11 ;  /* 0x0000000c0d0e7389 */ /* 0x0002a400000c000b */
[----:B012---:R-:W-:Y:S01]  /*17670*/  ENDCOLLECTIVE ;  /* 0x000000000000791b */ /* 0x007fe20003800000 */
.L_x_2253:
[----:B------:R-:W-:Y:S05]  /*17680*/  BSYNC B0 ;  /* 0x0000000000007941 */ /* 0x000fea0003800000 */
.L_x_2252:
[----:B------:R-:W0:Y:S01]  /*17690*/  S2R R2, SR_TID.X ;  /* 0x0000000000027919 */ /* 0x000e220000002100 */
[----:B------:R-:W-:Y:S01]  /*176a0*/  IMAD.MOV.U32 R13, RZ, RZ, R4 ;  /* 0x000000ffff0d7224 */ /* 0x000fe200078e0004 */
[----:B------:R-:W-:Y:S01]  /*176b0*/  IADD3 R6, R16, R6, RZ ;  /* 0x0000000610067210 */ /* 0x000fe20007ffe0ff */
[----:B------:R-:W-:Y:S02]  /*176c0*/  IMAD.MOV.U32 R12, RZ, RZ, RZ ;  /* 0x000000ffff0c7224 */ /* 0x000fe400078e00ff */
[----:B------:R-:W-:Y:S02]  /*176d0*/  IMAD.MOV.U32 R11, RZ, RZ, 0x1c1f ;  /* 0x00001c1fff0b7424 */ /* 0x000fe400078e00ff */
[----:B------:R-:W-:Y:S02]  /*176e0*/  IMAD.MOV.U32 R15, RZ, RZ, -0x1 ;  /* 0xffffffffff0f7424 */ /* 0x000fe400078e00ff */
[----:B------:R-:W-:-:S07]  /*176f0*/  IMAD.MOV.U32 R3, RZ, RZ, R14 ;  /* 0x000000ffff037224 */ /* 0x000fce00078e000e */
[----:B0-----:R-:W-:Y:S05]  /*17700*/  WARPSYNC.COLLECTIVE R15, `(.L_x_2254) ;  /* 0x000000000f087348 */ /* 0x001fea0003c00000 */
[----:B------:R1:W2:Y:S02]  /*17710*/  SHFL.IDX P6, R14, R13, R12, R11 ;  /* 0x0000000c0d0e7389 */ /* 0x0002a400000c000b */
[----:B012---:R-:W-:Y:S01]  /*17720*/  ENDCOLLECTIVE ;  /* 0x000000000000791b */ /* 0x007fe20003800000 */
.L_x_2254:
        /* <DEDUP_REMOVED lines=11> */
.L_x_2255:
        /* <DEDUP_REMOVED lines=10> */
.L_x_2256:
        /* <DEDUP_REMOVED lines=11> */
.L_x_2257:
        /* <DEDUP_REMOVED lines=10> */
.L_x_2258:
        /* <DEDUP_REMOVED lines=11> */
.L_x_2259:
        /* <DEDUP_REMOVED lines=10> */
.L_x_2260:
[----:B------:R-:W-:Y:S02]  /*17b20*/  IMAD.MOV.U32 R13, RZ, RZ, R18 ;  /* 0x000000ffff0d7224 */ /* 0x000fe400078e0012 */
[----:B------:R-:W-:Y:S02]  /*17b30*/  IMAD.MOV.U32 R12, RZ, RZ, RZ ;  /* 0x000000ffff0c7224 */ /* 0x000fe400078e00ff */
[----:B------:R-:W-:Y:S02]  /*17b40*/  IMAD.SHL.U32 R5, R2, 0x10, RZ ;  /* 0x0000001002057824 */ /* 0x000fe400078e00ff */
[----:B------:R-:W-:-:S07]  /*17b50*/  IMAD.MOV.U32 R2, RZ, RZ, R14 ;  /* 0x000000ffff027224 */ /* 0x000fce00078e000e */
[----:B------:R-:W-:Y:S05]  /*17b60*/  WARPSYNC.COLLECTIVE R15, `(.L_x_2261) ;  /* 0x000000000f087348 */ /* 0x000fea0003c00000 */
[----:B------:R0:W1:Y:S02]  /*17b70*/  SHFL.IDX P6, R14, R13, R12, R11 ;  /* 0x0000000c0d0e7389 */ /* 0x00006400000c000b */
[----:B01----:R-:W-:Y:S01]  /*17b80*/  ENDCOLLECTIVE ;  /* 0x000000000000791b */ /* 0x003fe20003800000 */
.L_x_2261:
        /* <DEDUP_REMOVED lines=12> */
.L_x_2262:
[----:B------:R-:W-:Y:S01]  /*17c50*/  IMAD.MOV.U32 R2, RZ, RZ, R14 ;  /* 0x000000ffff027224 */ /* 0x000fe200078e000e */
[----:B------:R-:W-:Y:S06]  /*17c60*/  BRA `(.L_x_2263) ;  /* 0xffffffb800487947 */ /* 0x000fec000383ffff */
.L_x_2160:
[----:B---3--:R3:W4:Y:S02]  /*17c70*/  SYNCS.PHASECHK.TRANS64.TRYWAIT P0, [R0+URZ+0x13240], R26 ;  /* 0x0132401a000075a7 */ /* 0x008724000800017f */
[----:B----4-:R-:W-:Y:S05]  /*17c80*/  @!P0 NANOSLEEP.SYNCS 0x989680 ;  /* 0x009896800000895d */ /* 0x010fea0003900000 */
[----:B------:R-:W4:Y:S02]  /*17c90*/  @!P0 SYNCS.PHASECHK.TRANS64 P0, [R0+URZ+0x13240], R26 ;  /* 0x0132401a000085a7 */ /* 0x000f24000800007f */
[----:B----4-:R-:W-:Y:S05]  /*17ca0*/  @!P0 BRA `(.L_x_2160) ;  /* 0xfffffffc00f08947 */ /* 0x010fea000383ffff */
[----:B------:R-:W-:Y:S05]  /*17cb0*/  BRA `(.L_x_2264) ;  /* 0xffffffb800a47947 */ /* 0x000fea000383ffff */
.L_x_2161:
[----:B------:R-:W-:Y:S01]  /*17cc0*/  BSSY B0, `(.L_x_2265) ;  /* 0x0000008000007945 */ /* 0x000fe20003800000 */
[----:B------:R-:W-:Y:S01]  /*17cd0*/  MOV R13, R8 ;  /* 0x00000008000d7202 */ /* 0x000fe20000000f00 */
[----:B------:R-:W-:Y:S02]  /*17ce0*/  IMAD.MOV.U32 R12, RZ, RZ, RZ ;  /* 0x000000ffff0c7224 */ /* 0x000fe400078e00ff */
[----:B------:R-:W-:Y:S02]  /*17cf0*/  IMAD.MOV.U32 R11, RZ, RZ, 0x1c1f ;  /* 0x00001c1fff0b7424 */ /* 0x000fe400078e00ff */
[----:B------:R-:W-:-:S07]  /*17d00*/  IMAD.MOV.U32 R15, RZ, RZ, -0x1 ;  /* 0xffffffffff0f7424 */ /* 0x000fce00078e00ff */
[----:B0-23--:R-:W-:Y:S05]  /*17d10*/  WARPSYNC.COLLECTIVE R15, `(.L_x_2266) ;  /* 0x000000000f087348 */ /* 0x00dfea0003c00000 */
[----:B------:R1:W4:Y:S02]  /*17d20*/  SHFL.IDX P6, R14, R13, R12, R11 ;  /* 0x0000000c0d0e7389 */ /* 0x00032400000c000b */
[----:B01234-:R-:W-:Y:S01]  /*17d30*/  ENDCOLLECTIVE ;  /* 0x000000000000791b */ /* 0x01ffe20003800000 */
.L_x_2266:
[----:B------:R-:W-:Y:S05]  /*17d40*/  BSYNC B0 ;  /* 0x0000000000007941 */ /* 0x000fea0003800000 */
.L_x_2265:
        /* <DEDUP_REMOVED lines=8> */
.L_x_2267:
[----:B------:R-:W-:Y:S02]  /*17dd0*/  IMAD.MOV.U32 R13, RZ, RZ, R8 ;  /* 0x000000ffff0d7224 */ /* 0x000fe400078e0008 */
[----:B------:R-:W-:Y:S02]  /*17de0*/  IMAD.MOV.U32 R12, RZ, RZ, 0x1 ;  /* 0x00000001ff0c7424 */ /* 0x000fe400078e00ff */
[----:B------:R-:W-:-:S07]  /*17df0*/  IMAD.MOV.U32 R2, RZ, RZ, R14 ;  /* 0x000000ffff027224 */ /* 0x000fce00078e000e */
[----:B------:R-:W-:Y:S05]  /*17e00*/  WARPSYNC.COLLECTIVE R15, `(.L_x_2268) ;  /* 0x000000000f087348 */ /* 0x000fea0003c00000 */
[----:B------:R0:W1:Y:S02]  /*17e10*/  SHFL.IDX P6, R14, R13, R12, R11 ;  /* 0x0000000c0d0e7389 */ /* 0x00006400000c000b */
[----:B01----:R-:W-:Y:S01]  /*17e20*/  ENDCOLLECTIVE ;  /* 0x000000000000791b */ /* 0x003fe20003800000 */
.L_x_2268:
        /* <DEDUP_REMOVED lines=11> */
.L_x_2269:
[----:B------:R-:W-:Y:S02]  /*17ee0*/  IMAD.MOV.U32 R13, RZ, RZ, R8 ;  /* 0x000000ffff0d7224 */ /* 0x000fe400078e0008 */
[----:B------:R-:W-:Y:S02]  /*17ef0*/  IMAD.MOV.U32 R12, RZ, RZ, 0x2 ;  /* 0x00000002ff0c7424 */ /* 0x000fe400078e00ff */
[----:B------:R-:W-:-:S07]  /*17f00*/  IMAD.MOV.U32 R2, RZ, RZ, R14 ;  /* 0x000000ffff027224 */ /* 0x000fce00078e000e */
[----:B------:R-:W-:Y:S05]  /*17f10*/  WARPSYNC.COLLECTIVE R15, `(.L_x_2270) ;  /* 0x000000000f087348 */ /* 0x000fea0003c00000 */
[----:B------:R0:W1:Y:S02]  /*17f20*/  SHFL.IDX P6, R14, R13, R12, R11 ;  /* 0x0000000c0d0e7389 */ /* 0x00006400000c000b */
[----:B01----:R-:W-:Y:S01]  /*17f30*/  ENDCOLLECTIVE ;  /* 0x000000000000791b */ /* 0x003fe20003800000 */
.L_x_2270:
[----:B------:R-:W-:-:S05]  /*17f40*/  IADD3 R2, P0, R18, R2, RZ ;  /* 0x0000000212027210 */ /* 0x000fca0007f1e0ff */
[----:B------:R-:W-:-:S05]  /*17f50*/  IMAD.X R3, RZ, RZ, R3, P0 ;  /* 0x000000ffff037224 */ /* 0x000fca00000e0603 */
[----:B------:R-:W-:Y:S01]  /*17f60*/  @!PT LDS RZ, [RZ] ;  /* 0x00000000fffff984 */ /* 0x000fe20000000800 */
[----:B------:R-:W-:Y:S01]  /*17f70*/  @!PT LDS RZ, [RZ] ;  /* 0x00000000fffff984 */ /* 0x000fe20000000800 */
[----:B------:R-:W-:Y:S01]  /*17f80*/  @!PT LDS RZ, [RZ] ;  /* 0x00000000fffff984 */ /* 0x000fe20000000800 */
[----:B------:R0:W-:Y:S01]  /*17f90*/  LDGSTS.E.BYPASS.LTC128B.128 [R6+0xe800], desc[UR54][R2.64], !P2 ;  /* 0x0e80000002067fae */ /* 0x0001e2000d101d76 */
[----:B------:R-:W-:Y:S01]  /*17fa0*/  MOV R13, R7 ;  /* 0x00000007000d7202 */ /* 0x000fe20000000f00 */
[----:B0-----:R-:W-:-:S07]  /*17fb0*/  IMAD.MOV.U32 R3, RZ, RZ, R14 ;  /* 0x000000ffff037224 */ /* 0x001fce00078e000e */
[----:B------:R-:W-:Y:S05]  /*17fc0*/  WARPSYNC.COLLECTIVE R15, `(.L_x_2271) ;  /* 0x000000000f087348 */ /* 0x000fea0003c00000 */
[----:B------:R0:W1:Y:S02]  /*17fd0*/  SHFL.IDX P6, R14, R13, R12, R11 ;  /* 0x0000000c0d0e7389 */ /* 0x00006400000c000b */
[----:B01----:R-:W-:Y:S01]  /*17fe0*/  ENDCOLLECTIVE ;  /* 0x000000000000791b */ /* 0x003fe20003800000 */
.L_x_2271:
[----:B------:R-:W-:Y:S02]  /*17ff0*/  IMAD.MOV.U32 R13, RZ, RZ, R8 ;  /* 0x000000ffff0d7224 */ /* 0x000fe400078e0008 */
[----:B------:R-:W-:Y:S02]  /*18000*/  IMAD.MOV.U32 R12, RZ, RZ, 0x3 ;  /* 0x00000003ff0c7424 */ /* 0x000fe400078e00ff */
[----:B------:R-:W-:-:S07]  /*18010*/  IMAD.MOV.U32 R2, RZ, RZ, R14 ;  /* 0x000000ffff027224 */ /* 0x000fce00078e000e */
[----:B------:R-:W-:Y:S05]  /*18020*/  WARPSYNC.COLLECTIVE R15, `(.L_x_2272) ;  /* 0x000000000f087348 */ /* 0x000fea0003c00000 */
[----:B------:R0:W1:Y:S02]  /*18030*/  SHFL.IDX P6, R14, R13, R12, R11 ;  /* 0x0000000c0d0e7389 */ /* 0x00006400000c000b */
[----:B01----:R-:W-:Y:S01]  /*18040*/  ENDCOLLECTIVE ;  /* 0x000000000000791b */ /* 0x003fe20003800000 */
.L_x_2272:
        /* <DEDUP_REMOVED lines=11> */
.L_x_2273:
[----:B------:R-:W-:Y:S01]  /*18100*/  IMAD.MOV.U32 R13, RZ, RZ, R5 ;  /* 0x000000ffff0d7224 */ /* 0x000fe200078e0005 */
[----:B------:R-:W-:Y:S01]  /*18110*/  MOV R12, RZ ;  /* 0x000000ff000c7202 */ /* 0x000fe20000000f00 */
[----:B------:R-:W-:-:S07]  /*18120*/  IMAD.MOV.U32 R2, RZ, RZ, R14 ;  /* 0x000000ffff027224 */ /* 0x000fce00078e000e */
[----:B------:R-:W-:Y:S05]  /*18130*/  WARPSYNC.COLLECTIVE R15, `(.L_x_2274) ;  /* 0x000000000f087348 */ /* 0x000fea0003c00000 */
[----:B------:R0:W1:Y:S02]  /*18140*/  SHFL.IDX P6, R14, R13, R12, R11 ;  /* 0x0000000c0d0e7389 */ /* 0x00006400000c000b */
[----:B01----:R-:W-:Y:S01]  /*18150*/  ENDCOLLECTIVE ;  /* 0x000000000000791b */ /* 0x003fe20003800000 */
.L_x_2274:
        /* <DEDUP_REMOVED lines=11> */
.L_x_2275:
[----:B------:R-:W-:Y:S01]  /*18210*/  IMAD.MOV.U32 R2, RZ, RZ, R14 ;  /* 0x000000ffff027224 */ /* 0x000fe200078e000e */
[----:B------:R-:W-:Y:S06]  /*18220*/  BRA `(.L_x_2276) ;  /* 0xffffffb800307947 */ /* 0x000fec000383ffff */
.L_x_2166:
[----:B0-----:R0:W2:Y:S02]  /*18230*/  SYNCS.PHASECHK.TRANS64.TRYWAIT P2, [R2+URZ+0x13270], R0 ;  /* 0x01327000020075a7 */ /* 0x0010a4000804017f */
[----:B--2---:R-:W-:Y:S05]  /*18240*/  @!P2 NANOSLEEP.SYNCS 0x989680 ;  /* 0x009896800000a95d */ /* 0x004fea0003900000 */
[----:B------:R-:W2:Y:S02]  /*18250*/  @!P2 SYNCS.PHASECHK.TRANS64 P2, [R2+URZ+0x13270], R0 ;  /* 0x013270000200a5a7 */ /* 0x000ea4000804007f */
[----:B--2---:R-:W-:Y:S05]  /*18260*/  @!P2 BRA `(.L_x_2166) ;  /* 0xfffffffc00f0a947 */ /* 0x004fea000383ffff */
[----:B------:R-:W-:Y:S05]  /*18270*/  BRA `(.L_x_2277) ;  /* 0xffffffb800947947 */ /* 0x000fea000383ffff */
.L_x_2168:
[----:B0-----:R0:W2:Y:S02]  /*18280*/  SYNCS.PHASECHK.TRANS64.TRYWAIT P2, [R2+URZ+0x13260], R0 ;  /* 0x01326000020075a7 */ /* 0x0010a4000804017f */
[----:B--2---:R-:W-:Y:S05]  /*18290*/  @!P2 NANOSLEEP.SYNCS 0x989680 ;  /* 0x009896800000a95d */ /* 0x004fea0003900000 */
[----:B------:R-:W2:Y:S02]  /*182a0*/  @!P2 SYNCS.PHASECHK.TRANS64 P2, [R2+URZ+0x13260], R0 ;  /* 0x013260000200a5a7 */ /* 0x000ea4000804007f */
[----:B--2---:R-:W-:Y:S05]  /*182b0*/  @!P2 BRA `(.L_x_2168) ;  /* 0xfffffffc00f0a947 */ /* 0x004fea000383ffff */
[----:B------:R-:W-:Y:S05]  /*182c0*/  BRA `(.L_x_2278) ;  /* 0xffffffb800a47947 */ /* 0x000fea000383ffff */
.L_x_2176:
[----:B0-----:R0:W1:Y:S02]  /*182d0*/  SYNCS.PHASECHK.TRANS64.TRYWAIT P1, [R3+URZ+0x13270], R0 ;  /* 0x01327000030075a7 */ /* 0x001064000802017f */
[----:B-1----:R-:W-:Y:S05]  /*182e0*/  @!P1 NANOSLEEP.SYNCS 0x989680 ;  /* 0x009896800000995d */ /* 0x002fea0003900000 */
[----:B------:R-:W1:Y:S02]  /*182f0*/  @!P1 SYNCS.PHASECHK.TRANS64 P1, [R3+URZ+0x13270], R0 ;  /* 0x01327000030095a7 */ /* 0x000e64000802007f */
[----:B-1----:R-:W-:Y:S05]  /*18300*/  @!P1 BRA `(.L_x_2176) ;  /* 0xfffffffc00f09947 */ /* 0x002fea000383ffff */
[----:B------:R-:W-:Y:S05]  /*18310*/  BRA `(.L_x_2279) ;  /* 0xffffffbc00f07947 */ /* 0x000fea000383ffff */
.L_x_2178:
[----:B0-----:R0:W1:Y:S02]  /*18320*/  SYNCS.PHASECHK.TRANS64.TRYWAIT P1, [R3+URZ+0x13260], R0 ;  /* 0x01326000030075a7 */ /* 0x001064000802017f */
[----:B-1----:R-:W-:Y:S05]  /*18330*/  @!P1 NANOSLEEP.SYNCS 0x989680 ;  /* 0x009896800000995d */ /* 0x002fea0003900000 */
[----:B------:R-:W1:Y:S02]  /*18340*/  @!P1 SYNCS.PHASECHK.TRANS64 P1, [R3+URZ+0x13260], R0 ;  /* 0x01326000030095a7 */ /* 0x000e64000802007f */
[----:B-1----:R-:W-:Y:S05]  /*18350*/  @!P1 BRA `(.L_x_2178) ;  /* 0xfffffffc00f09947 */ /* 0x002fea000383ffff */
[----:B------:R-:W-:Y:S05]  /*18360*/  BRA `(.L_x_2280) ;  /* 0xffffffc000007947 */ /* 0x000fea000383ffff */
.L_x_2192:
[----:B0-----:R0:W2:Y:S02]  /*18370*/  SYNCS.PHASECHK.TRANS64.TRYWAIT P0, [R5+URZ+0x13220], R0 ;  /* 0x01322000050075a7 */ /* 0x0010a4000800017f */
[----:B--2---:R-:W-:Y:S05]  /*18380*/  @!P0 NANOSLEEP.SYNCS 0x989680 ;  /* 0x009896800000895d */ /* 0x004fea0003900000 */
[----:B------:R-:W2:Y:S02]  /*18390*/  @!P0 SYNCS.PHASECHK.TRANS64 P0, [R5+URZ+0x13220], R0 ;  /* 0x01322000050085a7 */ /* 0x000ea4000800007f */
[----:B--2---:R-:W-:Y:S05]  /*183a0*/  @!P0 BRA `(.L_x_2192) ;  /* 0xfffffffc00f08947 */ /* 0x004fea000383ffff */
[----:B------:R-:W-:Y:S05]  /*183b0*/  BRA `(.L_x_2281) ;  /* 0xffffffd400647947 */ /* 0x000fea000383ffff */
.L_x_2193:
[----:B------:R-:W2:Y:S01]  /*183c0*/  S2R R2, SR_TID.X ;  /* 0x0000000000027919 */ /* 0x000ea20000002100 */
[----:B------:R-:W-:Y:S01]  /*183d0*/  BSSY B0, `(.L_x_2282) ;  /* 0x000000a000007945 */ /* 0x000fe20003800000 */
[----:B------:R-:W-:Y:S02]  /*183e0*/  IMAD.MOV.U32 R12, RZ, RZ, RZ ;  /* 0x000000ffff0c7224 */ /* 0x000fe400078e00ff */
[----:B------:R-:W-:Y:S02]  /*183f0*/  IMAD.MOV.U32 R11, RZ, RZ, 0x1f ;  /* 0x0000001fff0b7424 */ /* 0x000fe400078e00ff */
[----:B------:R-:W-:Y:S01]  /*18400*/  IMAD.MOV.U32 R15, RZ, RZ, -0x1 ;  /* 0xffffffffff0f7424 */ /* 0x000fe200078e00ff */
[----:B--2---:R-:W-:-:S04]  /*18410*/  SHF.R.U32.HI R2, RZ, 0x5, R2 ;  /* 0x00000005ff027819 */ /* 0x004fc80000011602 */
[----:B------:R-:W-:-:S05]  /*18420*/  LOP3.LUT R2, R2, 0x3, RZ, 0xc0, !PT ;  /* 0x0000000302027812 */ /* 0x000fca00078ec0ff */
[----:B------:R-:W-:-:S07]  /*18430*/  IMAD.MOV.U32 R13, RZ, RZ, R2 ;  /* 0x000000ffff0d7224 */ /* 0x000fce00078e0002 */
[----:B01---5:R-:W-:Y:S05]  /*18440*/  WARPSYNC.COLLECTIVE R15, `(.L_x_2283) ;  /* 0x000000000f087348 */ /* 0x023fea0003c00000 */
[----:B------:R2:W3:Y:S02]  /*18450*/  SHFL.IDX P6, R14, R13, R12, R11 ;  /* 0x0000000c0d0e7389 */ /* 0x0004e400000c000b */
[----:B0123-5:R-:W-:Y:S01]  /*18460*/  ENDCOLLECTIVE ;  /* 0x000000000000791b */ /* 0x02ffe20003800000 */
.L_x_2283:
[----:B------:R-:W-:Y:S05]  /*18470*/  BSYNC B0 ;  /* 0x0000000000007941 */ /* 0x000fea0003800000 */
.L_x_2282:
[----:B------:R-:W-:Y:S05]  /*18480*/  BRA `(.L_x_2284) ;  /* 0xffffffd4004c7947 */ /* 0x000fea000383ffff */
.L_x_2196:
[----:B------:R-:W-:Y:S01]  /*18490*/  BSSY B1, `(.L_x_2285) ;  /* 0x0000006000017945 */ /* 0x000fe20003800000 */
[----:B------:R-:W-:-:S07]  /*184a0*/  IMAD.MOV.U32 R15, RZ, RZ, -0x1 ;  /* 0xffffffffff0f7424 */ /* 0x000fce00078e00ff */
[----:B01---5:R-:W-:Y:S05]  /*184b0*/  WARPSYNC.COLLECTIVE R15, `(.L_x_2286) ;  /* 0x000000000f0c7348 */ /* 0x023fea0003c00000 */
[----:B------:R-:W-:Y:S02]  /*184c0*/  ELECT P6, UR62, PT ;  /* 0x00000000003e782f */ /* 0x000fe400038c0000 */
[----:B------:R-:W-:Y:S01]  /*184d0*/  MOV R14, UR62 ;  /* 0x0000003e000e7c02 */ /* 0x000fe20008000f00 */
[----:B01---5:R-:W-:Y:S10]  /*184e0*/  ENDCOLLECTIVE ;  /* 0x000000000000791b */ /* 0x023ff40003800000 */
.L_x_2286:
[----:B------:R-:W-:Y:S05]  /*184f0*/  BSYNC B1 ;  /* 0x0000000000017941 */ /* 0x000fea0003800000 */
.L_x_2285:
[----:B------:R-:W-:Y:S05]  /*18500*/  BRA `(.L_x_2287) ;  /* 0xffffffd400447947 */ /* 0x000fea000383ffff */
.L_x_2198:
[----:B0-----:R0:W2:Y:S02]  /*18510*/  SYNCS.PHASECHK.TRANS64.TRYWAIT P1, [R3+URZ+0x13240], R2 ;  /* 0x01324002030075a7 */ /* 0x0010a4000802017f */
[----:B--2---:R-:W-:Y:S05]  /*18520*/  @!P1 NANOSLEEP.SYNCS 0x989680 ;  /* 0x009896800000995d */ /* 0x004fea0003900000 */
[----:B------:R-:W2:Y:S02]  /*18530*/  @!P1 SYNCS.PHASECHK.TRANS64 P1, [R3+URZ+0x13240], R2 ;  /* 0x01324002030095a7 */ /* 0x000ea4000802007f */
[----:B--2---:R-:W-:Y:S05]  /*18540*/  @!P1 BRA `(.L_x_2198) ;  /* 0xfffffffc00f09947 */ /* 0x004fea000383ffff */
[----:B------:R-:W-:Y:S05]  /*18550*/  BRA `(.L_x_2288) ;  /* 0xffffffd400687947 */ /* 0x000fea000383ffff */
.L_x_2200:
[----:B--2---:R2:W3:Y:S02]  /*18560*/  SYNCS.PHASECHK.TRANS64.TRYWAIT P1, [R27+URZ+0x13240], R0 ;  /* 0x013240001b0075a7 */ /* 0x0044e4000802017f */
[----:B---3--:R-:W-:Y:S05]  /*18570*/  @!P1 NANOSLEEP.SYNCS 0x989680 ;  /* 0x009896800000995d */ /* 0x008fea0003900000 */
[----:B------:R-:W3:Y:S02]  /*18580*/  @!P1 SYNCS.PHASECHK.TRANS64 P1, [R27+URZ+0x13240], R0 ;  /* 0x013240001b0095a7 */ /* 0x000ee4000802007f */
[----:B---3--:R-:W-:Y:S05]  /*18590*/  @!P1 BRA `(.L_x_2200) ;  /* 0xfffffffc00f09947 */ /* 0x008fea000383ffff */
[----:B------:R-:W-:Y:S05]  /*185a0*/  BRA `(.L_x_2289) ;  /* 0xffffffd400787947 */ /* 0x000fea000383ffff */
.L_x_2202:
[----:B---3--:R3:W4:Y:S02]  /*185b0*/  SYNCS.PHASECHK.TRANS64.TRYWAIT P1, [R3+URZ+0x13260], R2 ;  /* 0x01326002030075a7 */ /* 0x008724000802017f */
[----:B----4-:R-:W-:Y:S05]  /*185c0*/  @!P1 NANOSLEEP.SYNCS 0x989680 ;  /* 0x009896800000995d */ /* 0x010fea0003900000 */
[----:B------:R-:W4:Y:S02]  /*185d0*/  @!P1 SYNCS.PHASECHK.TRANS64 P1, [R3+URZ+0x13260], R2 ;  /* 0x01326002030095a7 */ /* 0x000f24000802007f */
[----:B----4-:R-:W-:Y:S05]  /*185e0*/  @!P1 BRA `(.L_x_2202) ;  /* 0xfffffffc00f09947 */ /* 0x010fea000383ffff */
[----:B------:R-:W-:Y:S05]  /*185f0*/  BRA `(.L_x_2290) ;  /* 0xffffffd400747947 */ /* 0x000fea000383ffff */
.L_x_2204:
[----:B----4-:R4:W0:Y:S02]  /*18600*/  SYNCS.PHASECHK.TRANS64.TRYWAIT P1, [R27+URZ+0x13260], R0 ;  /* 0x013260001b0075a7 */ /* 0x010824000802017f */
[----:B0-----:R-:W-:Y:S05]  /*18610*/  @!P1 NANOSLEEP.SYNCS 0x989680 ;  /* 0x009896800000995d */ /* 0x001fea0003900000 */
[----:B------:R-:W0:Y:S02]  /*18620*/  @!P1 SYNCS.PHASECHK.TRANS64 P1, [R27+URZ+0x13260], R0 ;  /* 0x013260001b0095a7 */ /* 0x000e24000802007f */
[----:B0-----:R-:W-:Y:S05]  /*18630*/  @!P1 BRA `(.L_x_2204) ;  /* 0xfffffffc00f09947 */ /* 0x001fea000383ffff */
[----:B------:R-:W-:Y:S05]  /*18640*/  BRA `(.L_x_2291) ;  /* 0xffffffd400707947 */ /* 0x000fea000383ffff */
.L_x_2206:
[----:B------:R0:W0:Y:S02]  /*18650*/  SYNCS.PHASECHK.TRANS64.TRYWAIT P1, [R3+URZ+0x13280], R2 ;  /* 0x01328002030075a7 */ /* 0x000024000802017f */
[----:B0-----:R-:W-:Y:S05]  /*18660*/  @!P1 NANOSLEEP.SYNCS 0x989680 ;  /* 0x009896800000995d */ /* 0x001fea0003900000 */
[----:B------:R-:W0:Y:S02]  /*18670*/  @!P1 SYNCS.PHASECHK.TRANS64 P1, [R3+URZ+0x13280], R2 ;  /* 0x01328002030095a7 */ /* 0x000e24000802007f */
[----:B0-----:R-:W-:Y:S05]  /*18680*/  @!P1 BRA `(.L_x_2206) ;  /* 0xfffffffc00f09947 */ /* 0x001fea000383ffff */
[----:B------:R-:W-:Y:S05]  /*18690*/  BRA `(.L_x_2292) ;  /* 0xffffffd4006c7947 */ /* 0x000fea000383ffff */
.L_x_2293:
        /* <DEDUP_REMOVED lines=14> */
.L_x_2726:


//--------------------- .text._ZN7cutlass13device_kernelIN5flash11enable_sm90INS1_16FlashAttnFwdSm90INS1_25CollectiveMainloopFwdSm90ILi2EN4cute5tupleIJNS5_1CILi1EEES8_S8_EEENS6_IJNS7_ILi192EEENS7_ILi160EEENS7_ILi64EEEEEELi64ENS_12float_e4m3_tEfNS_4arch4Sm90ELb1ELb0ELb1ELb1ELb1ELb1ELb0ELb1ELb1ELb1ELb1ELb0EEENS1_21CollectiveEpilogueFwdINS6_IJSA_SC_SB_EEES9_NS_10bfloat16_tESG_Li384ELb1ELb1ELb1ELb1EEENS1_36VarlenDynamicPersistentTileSchedulerILi192ELi160ELi384ELi128ELb1ELb1ELb1ELb1ELb1ELb1EEEEEEEEEvNT_6ParamsE --------------------------
	.section	.text._ZN7cutlass13device_kernelIN5flash11enable_sm90INS1_16FlashAttnFwdSm90INS1_25CollectiveMainloopFwdSm90ILi2EN4cute5tupleIJNS5_1CILi1EEES8_S8_EEENS6_IJNS7_ILi192EEENS7_ILi160EEENS7_ILi64EEEEEELi64ENS_12float_e4m3_tEfNS_4arch4Sm90ELb1ELb0ELb1ELb1ELb1ELb1ELb0ELb1ELb1ELb1ELb1ELb0EEENS1_21CollectiveEpilogueFwdINS6_IJSA_SC_SB_EEES9_NS_10bfloat16_tESG_Li384ELb1ELb1ELb1ELb1EEENS1_36VarlenDynamicPersistentTileSchedulerILi192ELi160ELi384ELi128ELb1ELb1ELb1ELb1ELb1ELb1EEEEEEEEEvNT_6ParamsE,"ax",@progbits
	.align	128
.text._ZN7cutlass13device_kernelIN5flash11enable_sm90INS1_16FlashAttnFwdSm90INS1_25CollectiveMainloopFwdSm90ILi2EN4cute5tupleIJNS5_1CILi1EEES8_S8_EEENS6_IJNS7_ILi192EEENS7_ILi160EEENS7_ILi64EEEEEELi64ENS_12float_e4m3_tEfNS_4arch4Sm90ELb1ELb0ELb1ELb1ELb1ELb1ELb0ELb1ELb1ELb1ELb1ELb0EEENS1_21CollectiveEpilogueFwdINS6_IJSA_SC_SB_EEES9_NS_10bfloat16_tESG_Li384ELb1ELb1ELb1ELb1EEENS1_36VarlenDynamicPersistentTileSchedulerILi192ELi160ELi384ELi128ELb1ELb1ELb1ELb1ELb1ELb1EEEEEEEEEvNT_6ParamsE:
        .type           _ZN7cutlass13device_kernelIN5flash11enable_sm90INS1_16FlashAttnFwdSm90INS1_25CollectiveMainloopFwdSm90ILi2EN4cute5tupleIJNS5_1CILi1EEES8_S8_EEENS6_IJNS7_ILi192EEENS7_ILi160EEENS7_ILi64EEEEEELi64ENS_12float_e4m3_tEfNS_4arch4Sm90ELb1ELb0ELb1ELb1ELb1ELb1ELb0ELb1ELb1ELb1ELb1ELb0EEENS1_21CollectiveEpilogueFwdINS6_IJSA_SC_SB_EEES9_NS_10bfloat16_tESG_Li384ELb1ELb1ELb1ELb1EEENS1_36VarlenDynamicPersistentTileSchedulerILi192ELi160ELi384ELi128ELb1ELb1ELb1ELb1ELb1ELb1EEEEEEEEEvNT_6ParamsE,@function
        .size           _ZN7cutlass13device_kernelIN5flash11enable_sm90INS1_16FlashAttnFwdSm90INS1_25CollectiveMainloopFwdSm90ILi2EN4cute5tupleIJNS5_1CILi1EEES8_S8_EEENS6_IJNS7_ILi192EEENS7_ILi160EEENS7_ILi64EEEEEELi64ENS_12float_e4m3_tEfNS_4arch4Sm90ELb1ELb0ELb1ELb1ELb1ELb1ELb0ELb1ELb1ELb1ELb1ELb0EEENS1_21CollectiveEpilogueFwdINS6_IJSA_SC_SB_EEES9_NS_10bfloat16_tESG_Li384ELb1ELb1ELb1ELb1EEENS1_36VarlenDynamicPersistentTileSchedulerILi192ELi160ELi384ELi128ELb1ELb1ELb1ELb1ELb1ELb1EEEEEEEEEvNT_6ParamsE,(.L_x_2727 - _ZN7cutlass13device_kernelIN5flash11enable_sm90INS1_16FlashAttnFwdSm90INS1_25CollectiveMainloopFwdSm90ILi2EN4cute5tupleIJNS5_1CILi1EEES8_S8_EEENS6_IJNS7_ILi192EEENS7_ILi160EEENS7_ILi64EEEEEELi64ENS_12float_e4m3_tEfNS_4arch4Sm90ELb1ELb0ELb1ELb1ELb1ELb1ELb0ELb1ELb1ELb1ELb1ELb0EEENS1_21CollectiveEpilogueFwdINS6_IJSA_SC_SB_EEES9_NS_10bfloat16_tESG_Li384ELb1ELb1ELb1ELb1EEENS1_36VarlenDynamicPersistentTileSchedulerILi192ELi160ELi384ELi128ELb1ELb1ELb1ELb1ELb1ELb1EEEEEEEEEvNT_6ParamsE)
        .other          _ZN7cutlass13device_kernelIN5flash11enable_sm90INS1_16FlashAttnFwdSm90INS1_25CollectiveMainloopFwdSm90ILi2EN4cute5tupleIJNS5_1CILi1EEES8_S8_EEENS6_IJNS7_ILi192EEENS7_ILi160EEENS7_ILi64EEEEEELi64ENS_12float_e4m3_tEfNS_4arch4Sm90ELb1ELb0ELb1ELb1ELb1ELb1ELb0ELb1ELb1ELb1ELb1ELb0EEENS1_21CollectiveEpilogueFwdINS6_IJSA_SC_SB_EEES9_NS_10bfloat16_tESG_Li384ELb1ELb1ELb1ELb1EEENS1_36VarlenDynamicPersistentTileSchedulerILi192ELi160ELi384ELi128ELb1ELb1ELb1ELb1ELb1ELb1EEEEEEEEEvNT_6ParamsE,@"STO_CUDA_ENTRY STV_DEFAULT"
_ZN7cutlass13device_kernelIN5flash11enable_sm90INS1_16FlashAttnFwdSm90INS1_25CollectiveMainloopFwdSm90ILi2EN4cute5tupleIJNS5_1CILi1EEES8_S8_EEENS6_IJNS7_ILi192EEENS7_ILi160EEENS7_ILi64EEEEEELi64ENS_12float_e4m3_tEfNS_4arch4Sm90ELb1ELb0ELb1ELb1ELb1ELb1ELb0ELb1ELb1ELb1ELb1ELb0EEENS1_21CollectiveEpilogueFwdINS6_IJSA_SC_SB_EEES9_NS_10bfloat16_tESG_Li384ELb1ELb1ELb1ELb1EEENS1_36VarlenDynamicPersistentTileSchedulerILi192ELi160ELi384ELi128ELb1ELb1ELb1ELb1ELb1ELb1EEEEEEEEEvNT_6ParamsE:
        /* <DEDUP_REMOVED lines=17> */
.L_x_2295:
[----:B------:R-:W-:Y:S05]  /*0110*/  BSYNC B0 ;  /* 0x0000000000007941 */ /* 0x000fea0003800000 */
.L_x_2294:
        /* <DEDUP_REMOVED lines=40> */
.L_x_2296:
        /* <DEDUP_REMOVED lines=22> */
.L_x_2297:
        /* <DEDUP_REMOVED lines=18> */
.L_x_2298:
        /* <DEDUP_REMOVED lines=22> */
.L_x_2299:
        /* <DEDUP_REMOVED lines=23> */
.L_x_2300:
        /* <DEDUP_REMOVED lines=9> */
.L_x_2303:
        /* <DEDUP_REMOVED lines=22> */
[-C--:B--2---:R-:W-:Y:S02]  /*0ae0*/  LEA.HI R2, R0, R15.reuse, RZ, 0x7 ;  /* 0x0000000f00027211 */ /* 0x084fe400078f38ff */
[----:B------:R-:W-:Y:S01]  /*0af0*/  SHF.R.S32.HI R10, RZ, 0x1, R3 ;  /* 0x00000001ff0a7819 */ /* 0x000fe20000011403 */
[----:B------:R-:W-:Y:S01]  /*0b00*/  IMAD.SHL.U32 R8, R4, 0x20, RZ ;  /* 0x0000002004087824 */ /* 0x000fe200078e00ff */
[----:B------:R-:W-:-:S02]  /*0b10*/  LEA.HI R5, R0, R15, RZ, 0x4 ;  /* 0x0000000f00057211 */ /* 0x000fc400078f20ff */
[----:B------:R-:W-:Y:S02]  /*0b20*/  LOP3.LUT R9, R2, 0xffffff80, RZ, 0xc0, !PT ;  /* 0xffffff8002097812 */ /* 0x000fe400078ec0ff */
[----:B------:R-:W-:Y:S02]  /*0b30*/  LEA.HI R4, R3, R10, RZ, 0x1 ;  /* 0x0000000a03047211 */ /* 0x000fe400078f08ff */
[----:B------:R-:W-:Y:S01]  /*0b40*/  LOP3.LUT R7, R5, 0x3fffff0, RZ, 0xc0, !PT ;  /* 0x03fffff005077812 */ /* 0x000fe200078ec0ff */
[C---:B------:R-:W-:Y:S01]  /*0b50*/  IMAD.IADD R14, R15.reuse, 0x1, -R9 ;  /* 0x000000010f0e7824 */ /* 0x040fe200078e0a09 */
[----:B------:R-:W-:Y:S02]  /*0b60*/  SHF.R.S32.HI R6, RZ, 0x4, R5 ;  /* 0x00000004ff067819 */ /* 0x000fe40000011405 */
[----:B------:R-:W-:Y:S01]  /*0b70*/  LOP3.LUT R4, R4, 0x3fffffe, RZ, 0xc0, !PT ;  /* 0x03fffffe04047812 */ /* 0x000fe200078ec0ff */
[----:B------:R-:W-:Y:S01]  /*0b80*/  IMAD.IADD R7, R15, 0x1, -R7 ;  /* 0x000000010f077824 */ /* 0x000fe200078e0a07 */
[----:B------:R-:W-:-:S02]  /*0b90*/  LOP3.LUT R8, R8, 0xfffffc00, RZ, 0xc0, !PT ;  /* 0xfffffc0008087812 */ /* 0x000fc400078ec0ff */
[----:B------:R-:W-:Y:S01]  /*0ba0*/  LEA.HI R5, R5, R6, RZ, 0x1 ;  /* 0x0000000605057211 */ /* 0x000fe200078f08ff */
[----:B------:R-:W-:Y:S01]  /*0bb0*/  IMAD.IADD R4, R10, 0x1, -R4 ;  /* 0x000000010a047824 */ /* 0x000fe200078e0a04 */
[----:B------:R-:W-:Y:S02]  /*0bc0*/  SHF.R.S32.HI R9, RZ, 0x1f, R14 ;  /* 0x0000001fff097819 */ /* 0x000fe4000001140e */
[----:B------:R-:W-:Y:S01]  /*0bd0*/  LOP3.LUT R5, R5, 0x1ffffffe, RZ, 0xc0, !PT ;  /* 0x1ffffffe05057812 */ /* 0x000fe200078ec0ff */
[----:B------:R-:W-:Y:S01]  /*0be0*/  IMAD R13, R6, 0x8, R4 ;  /* 0x00000008060d7824 */ /* 0x000fe200078e0204 */
[----:B------:R-:W-:Y:S02]  /*0bf0*/  LEA R7, R7, R8, 0x6 ;  /* 0x0000000807077211 */ /* 0x000fe400078e30ff */
[----:B------:R-:W-:Y:S02]  /*0c00*/  LEA.HI R8, R9, R14, RZ, 0x2 ;  /* 0x0000000e09087211 */ /* 0x000fe400078f10ff */
[----:B------:R-:W-:Y:S01]  /*0c10*/  LEA.HI R4, R0, R15, RZ, 0x2 ;  /* 0x0000000f00047211 */ /* 0x000fe200078f10ff */
[----:B------:R-:W-:Y:S01]  /*0c20*/  IMAD.IADD R6, R6, 0x1, -R5 ;  /* 0x0000000106067824 */ /* 0x000fe200078e0a05 */
[----:B------:R-:W-:-:S02]  /*0c30*/  SHF.R.S32.HI R10, RZ, 0x2, R8 ;  /* 0x00000002ff0a7819 */ /* 0x000fc40000011408 */
[----:B------:R-:W-:Y:S02]  /*0c40*/  SHF.R.S32.HI R11, RZ, 0x1f, R8 ;  /* 0x0000001fff0b7819 */ /* 0x000fe40000011408 */
[----:B------:R-:W-:Y:S02]  /*0c50*/  SHF.R.S32.HI R19, RZ, 0x7, R2 ;  /* 0x00000007ff137819 */ /* 0x000fe40000011402 */
[--C-:B------:R-:W-:Y:S02]  /*0c60*/  SHF.R.S32.HI R2, RZ, 0x2, R4.reuse ;  /* 0x00000002ff027819 */ /* 0x100fe40000011404 */
[----:B------:R-:W-:Y:S02]  /*0c70*/  SHF.R.S32.HI R5, RZ, 0x1f, R4 ;  /* 0x0000001fff057819 */ /* 0x000fe40000011404 */
[----:B------:R-:W-:Y:S02]  /*0c80*/  LEA.HI R11, R11, R10, RZ, 0x3 ;  /* 0x0000000a0b0b7211 */ /* 0x000fe400078f18ff */
[----:B------:R-:W-:-:S02]  /*0c90*/  LEA.HI R5, R5, R2, RZ, 0x2 ;  /* 0x0000000205057211 */ /* 0x000fc400078f10ff */
[----:B------:R-:W-:Y:S01]  /*0ca0*/  LOP3.LUT R12, R4, 0xfffffffc, RZ, 0xc0, !PT ;  /* 0xfffffffc040c7812 */ /* 0x000fe200078ec0ff */
[----:B------:R-:W-:Y:S01]  /*0cb0*/  IMAD.HI R4, R19, 0x55555556, RZ ;  /* 0x5555555613047827 */ /* 0x000fe200078e02ff */
[----:B------:R-:W-:Y:S02]  /*0cc0*/  LOP3.LUT R11, R11, 0xfffffff8, RZ, 0xc0, !PT ;  /* 0xfffffff80b0b7812 */ /* 0x000fe400078ec0ff */
[----:B------:R-:W-:Y:S02]  /*0cd0*/  LEA.HI R9, R9, R14, RZ, 0x5 ;  /* 0x0000000e09097211 */ /* 0x000fe400078f28ff */
[----:B------:R-:W-:Y:S02]  /*0ce0*/  LOP3.LUT R5, R5, 0xfffffffc, RZ, 0xc0, !PT ;  /* 0xfffffffc05057812 */ /* 0x000fe400078ec0ff */
[----:B------:R-:W-:Y:S01]  /*0cf0*/  LOP3.LUT R3, R3, 0xfffffffe, RZ, 0xc0, !PT ;  /* 0xfffffffe03037812 */ /* 0x000fe200078ec0ff */
[----:B------:R-:W-:Y:S01]  /*0d00*/  IMAD.IADD R10, R10, 0x1, -R11 ;  /* 0x000000010a0a7824 */ /* 0x000fe200078e0a0b */
[----:B------:R-:W-:-:S02]  /*0d10*/  LEA.HI R4, R4, R4, RZ, 0x1 ;  /* 0x0000000404047211 */ /* 0x000fc400078f08ff */
[----:B------:R-:W-:Y:S01]  /*0d20*/  SHF.R.S32.HI R9, RZ, 0x5, R9 ;  /* 0x00000005ff097819 */ /* 0x000fe20000011409 */
[----:B------:R-:W-:Y:S02]  /*0d30*/  IMAD.IADD R5, R2, 0x1, -R5 ;  /* 0x0000000102057824 */ /* 0x000fe400078e0a05 */
[----:B------:R-:W-:Y:S01]  /*0d40*/  IMAD R2, R6, 0x8, R7 ;  /* 0x0000000806027824 */ /* 0x000fe200078e0207 */
[----:B------:R-:W-:Y:S01]  /*0d50*/  LEA.HI R0, R0, R15, RZ, 0x3 ;  /* 0x0000000f00007211 */ /* 0x000fe200078f18ff */
[----:B------:R-:W-:Y:S02]  /*0d60*/  IMAD.IADD R3, R15, 0x1, -R3 ;  /* 0x000000010f037824 */ /* 0x000fe400078e0a03 */
[----:B------:R-:W-:Y:S02]  /*0d70*/  IMAD R4, R4, -0x3, R19 ;  /* 0xfffffffd04047824 */ /* 0x000fe400078e0213 */
[----:B------:R-:W-:Y:S01]  /*0d80*/  IMAD R9, R9, 0x10, R10 ;  /* 0x0000001009097824 */ /* 0x000fe200078e020a */
[----:B------:R0:W-:Y:S01]  /*0d90*/  STL [R1+0xa4], R2 ;  /* 0x0000a40201007387 */ /* 0x0001e20000100800 */
[----:B------:R-:W-:-:S03]  /*0da0*/  IMAD.SHL.U32 R6, R3, 0x8, RZ ;  /* 0x0000000803067824 */ /* 0x000fc600078e00ff */
[----:B------:R-:W-:Y:S01]  /*0db0*/  LEA R4, R4, R9, 0x6 ;  /* 0x0000000904047211 */ /* 0x000fe200078e30ff */
[----:B------:R1:W-:Y:S01]  /*0dc0*/  STL [R1+0x8c], R5 ;  /* 0x00008c0501007387 */ /* 0x0003e20000100800 */
[----:B0-----:R-:W-:Y:S02]  /*0dd0*/  LOP3.LUT R2, R0, 0xfffffff8, RZ, 0xc0, !PT ;  /* 0xfffffff800027812 */ /* 0x001fe400078ec0ff */
[----:B------:R-:W-:Y:S01]  /*0de0*/  SHF.R.S32.HI R0, RZ, 0x3, R0 ;  /* 0x00000003ff007819 */ /* 0x000fe20000011400 */
[----:B------:R-:W-:Y:S01]  /*0df0*/  IMAD.SHL.U32 R0, R5, 0x80, RZ ;  /* 0x0000008005007824 */ /* 0x000fe200078e00ff */
[----:B------:R-:W-:Y:S01]  /*0e00*/  STL [R1+0xa0], R4 ;  /* 0x0000a00401007387 */ /* 0x000fe20000100800 */
[----:B------:R-:W-:Y:S01]  /*0e10*/  IMAD.IADD R2, R15, 0x1, -R2 ;  /* 0x000000010f027824 */ /* 0x000fe200078e0a02 */
[----:B------:R-:W-:Y:S01]  /*0e20*/  LOP3.LUT R8, R8, 0x7ffffffc, RZ, 0xc0, !PT ;  /* 0x7ffffffc08087812 */ /* 0x000fe200078ec0ff */
[----:B-1----:R-:W-:Y:S01]  /*0e30*/  VIADD R5, R6, 0x10 ;  /* 0x0000001006057836 */ /* 0x002fe20000000000 */
[----:B------:R-:W-:Y:S01]  /*0e40*/  STL [R1+0x70], RZ ;  /* 0x000070ff01007387 */ /* 0x000fe20000100800 */
[----:B------:R-:W-:-:S03]  /*0e50*/  LOP3.LUT R2, R0, 0x180, RZ, 0xc0, !PT ;  /* 0x0000018000027812 */ /* 0x000fc600078ec0ff */
[----:B------:R-:W-:Y:S01]  /*0e60*/  STL [R1+0x8], RZ ;  /* 0x000008ff01007387 */ /* 0x000fe20000100800 */
[----:B------:R-:W-:-:S03]  /*0e70*/  IMAD.IADD R8, R14, 0x1, -R8 ;  /* 0x000000010e087824 */ /* 0x000fc600078e0a08 */
[----:B------:R0:W-:Y:S01]  /*0e80*/  STL [R1+0x10], R6 ;  /* 0x0000100601007387 */ /* 0x0001e20000100800 */
[----:B------:R-:W-:Y:S02]  /*0e90*/  IMAD.IADD R12, R15, 0x1, -R12 ;  /* 0x000000010f0c7824 */ /* 0x000fe400078e0a0c */
[----:B------:R-:W-:Y:S02]  /*0ea0*/  IMAD.SHL.U32 R8, R8, 0x2, RZ ;  /* 0x0000000208087824 */ /* 0x000fe400078e00ff */
[----:B------:R-:W-:Y:S01]  /*0eb0*/  IMAD.SHL.U32 R7, R13, 0x40, RZ ;  /* 0x000000400d077824 */ /* 0x000fe200078e00ff */
[----:B------:R-:W-:Y:S01]  /*0ec0*/  LEA.HI R11, R12, R12, RZ, 0x1 ;  /* 0x0000000c0c0b7211 */ /* 0x000fe200078f08ff */
[----:B0-----:R-:W-:-:S03]  /*0ed0*/  VIADD R6, R8, 0x28 ;  /* 0x0000002808067836 */ /* 0x001fc60000000000 */
[----:B------:R-:W-:-:S05]  /*0ee0*/  LOP3.LUT R11, R11, 0x1ffffffe, RZ, 0xc0, !PT ;  /* 0x1ffffffe0b0b7812 */ /* 0x000fca00078ec0ff */
[----:B------:R-:W-:Y:S02]  /*0ef0*/  IMAD.IADD R11, R12, 0x1, -R11 ;  /* 0x000000010c0b7824 */ /* 0x000fe400078e0a0b */
[----:B------:R-:W-:Y:S02]  /*0f00*/  IMAD.MOV.U32 R19, RZ, RZ, RZ ;  /* 0x000000ffff137224 */ /* 0x000fe400078e00ff */
[----:B------:R-:W-:Y:S02]  /*0f10*/  IMAD.MOV.U32 R156, RZ, RZ, RZ ;  /* 0x000000ffff9c7224 */ /* 0x000fe400078e00ff */
[----:B------:R-:W-:Y:S01]  /*0f20*/  IMAD.MOV.U32 R22, RZ, RZ, RZ ;  /* 0x000000ffff167224 */ /* 0x000fe200078e00ff */
[----:B---3--:R-:W-:Y:S01]  /*0f30*/  LOP3.LUT R157, R16, 0x1, RZ, 0xfc, !PT ;  /* 0x00000001109d7812 */ /* 0x008fe200078efcff */
[----:B------:R-:W-:-:S05]  /*0f40*/  IMAD.SHL.U32 R16, R3, 0x10, RZ ;  /* 0x0000001003107824 */ /* 0x000fca00078e00ff */
[----:B------:R-:W-:-:S04]  /*0f50*/  IADD3 R3, R16, 0x20, RZ ;  /* 0x0000002010037810 */ /* 0x000fc80007ffe0ff */
[----:B------:R-:W-:Y:S01]  /*0f60*/  SHF.R.S32.HI R0, RZ, 0x1f, R3 ;  /* 0x0000001fff007819 */ /* 0x000fe20000011403 */
[----:B------:R0:W-:Y:S04]  /*0f70*/  STL [R1+0x4], R3 ;  /* 0x0000040301007387 */ /* 0x0001e80000100800 */
[----:B------:R-:W-:Y:S04]  /*0f80*/  STL [R1+0x38], R5 ;  /* 0x0000380501007387 */ /* 0x000fe80000100800 */
[----:B------:R-:W-:Y:S01]  /*0f90*/  STL [R1+0x50], R2 ;  /* 0x0000500201007387 */ /* 0x000fe20000100800 */
[----:B0-----:R-:W-:-:S03]  /*0fa0*/  SHF.R.U32.HI R3, RZ, 0x3, R2 ;  /* 0x00000003ff037819 */ /* 0x001fc60000011602 */
[----:B------:R0:W-:Y:S04]  /*0fb0*/  STL [R1+0x30], R0 ;  /* 0x0000300001007387 */ /* 0x0001e80000100800 */
[----:B------:R1:W-:Y:S01]  /*0fc0*/  STL [R1+0x54], R3 ;  /* 0x0000540301007387 */ /* 0x0003e20000100800 */
[C-C-:B0-----:R-:W-:Y:S02]  /*0fd0*/  LOP3.LUT R0, R2.reuse, 0x10, R16.reuse, 0xf8, !PT ;  /* 0x0000001002007812 */ /* 0x141fe400078ef810 */
[----:B------:R-:W-:Y:S02]  /*0fe0*/  LOP3.LUT R2, R2, 0x30, R16, 0xf8, !PT ;  /* 0x0000003002027812 */ /* 0x000fe400078ef810 */
[-C--:B------:R-:W-:Y:S02]  /*0ff0*/  LOP3.LUT R0, R0, R3.reuse, RZ, 0x3c, !PT ;  /* 0x0000000300007212 */ /* 0x080fe400078e3cff */
[----:B-1----:R-:W-:Y:S01]  /*1000*/  LOP3.LUT R3, R2, R3, RZ, 0x3c, !PT ;  /* 0x0000000302037212 */ /* 0x002fe200078e3cff */
[C---:B------:R-:W-:Y:S01]  /*1010*/  VIADD R2, R8.reuse, 0x20 ;  /* 0x0000002008027836 */ /* 0x040fe20000000000 */
[----:B------:R-:W-:Y:S01]  /*1020*/  IADD3 R0, R7, R0, RZ ;  /* 0x0000000007007210 */ /* 0x000fe20007ffe0ff */
[----:B------:R-:W-:Y:S01]  /*1030*/  STL [R1+0x48], R8 ;  /* 0x0000480801007387 */ /* 0x000fe20000100800 */
[----:B------:R-:W-:Y:S01]  /*1040*/  VIADD R5, R8, 0x30 ;  /* 0x0000003008057836 */ /* 0x000fe20000000000 */
[----:B------:R-:W-:-:S02]  /*1050*/  IADD3 R3, R18, R7, R3 ;  /* 0x0000000712037210 */ /* 0x000fc40007ffe003 */
[----:B------:R-:W-:Y:S04]  /*1060*/  STL [R1+0x58], R7 ;  /* 0x0000580701007387 */ /* 0x000fe80000100800 */
[----:B------:R0:W-:Y:S04]  /*1070*/  STL [R1+0x7c], R2 ;  /* 0x00007c0201007387 */ /* 0x0001e80000100800 */
[----:B------:R-:W-:Y:S04]  /*1080*/  STL [R1+0x88], R6 ;  /* 0x0000880601007387 */ /* 0x000fe80000100800 */
[----:B------:R1:W-:Y:S01]  /*1090*/  STL [R1+0x40], R0 ;  /* 0x0000400001007387 */ /* 0x0003e20000100800 */
[----:B0-----:R-:W-:-:S03]  /*10a0*/  VIADD R2, R8, 0x38 ;  /* 0x0000003808027836 */ /* 0x001fc60000000000 */
[----:B------:R-:W-:Y:S01]  /*10b0*/  STL [R1+0x84], R5 ;  /* 0x0000840501007387 */ /* 0x000fe20000100800 */
[----:B-1----:R-:W-:-:S03]  /*10c0*/  SHF.R.S32.HI R0, RZ, 0x1f, R6 ;  /* 0x0000001fff007819 */ /* 0x002fc60000011406 */
[----:B------:R0:W-:Y:S04]  /*10d0*/  STL [R1+0x9c], R3 ;  /* 0x00009c0301007387 */ /* 0x0001e80000100800 */
[----:B------:R1:W-:Y:S04]  /*10e0*/  STL [R1+0x80], R2 ;  /* 0x0000800201007387 */ /* 0x0003e80000100800 */
[----:B------:R2:W-:Y:S01]  /*10f0*/  STL [R1+0x98], R0 ;  /* 0x0000980001007387 */ /* 0x0005e20000100800 */
[----:B0-----:R-:W-:Y:S02]  /*1100*/  SHF.R.S32.HI R3, RZ, 0x1f, R5 ;  /* 0x0000001fff037819 */ /* 0x001fe40000011405 */
[----:B-1----:R-:W-:Y:S01]  /*1110*/  SHF.R.S32.HI R2, RZ, 0x1f, R2 ;  /* 0x0000001fff027819 */ /* 0x002fe20000011402 */
[----:B--2---:R-:W-:-:S02]  /*1120*/  IMAD R0, R11, 0x8, R4 ;  /* 0x000000080b007824 */ /* 0x004fc400078e0204 */
[----:B------:R0:W-:Y:S04]  /*1130*/  STL [R1+0x94], R3 ;  /* 0x0000940301007387 */ /* 0x0001e80000100800 */
[----:B------:R0:W-:Y:S04]  /*1140*/  STL [R1+0x5c], R0 ;  /* 0x00005c0001007387 */ /* 0x0001e80000100800 */
[----:B------:R0:W-:Y:S01]  /*1150*/  STL [R1+0x90], R2 ;  /* 0x0000900201007387 */ /* 0x0001e20000100800 */
[----:B------:R-:W-:-:S07]  /*1160*/  SHF.R.S32.HI R17, RZ, 0x1f, R16 ;  /* 0x0000001fff117819 */ /* 0x000fce0000011410 */
.L_x_2429:
[----:B0123--:R-:W0:Y:S01]  /*1170*/  LDC.64 R2, c[0x0][0xc88] ;  /* 0x00032200ff027b82 */ /* 0x00fe220000000a00 */
        /* <DEDUP_REMOVED lines=13> */
[----:B--2---:R-:W-:Y:S01]  /*1250*/  SHF.R.S32.HI R0, RZ, 0x1f, R30 ;  /* 0x0000001fff007819 */ /* 0x004fe2000001141e */
[C---:B------:R-:W-:Y:S02]  /*1260*/  IMAD.SHL.U32 R31, R30.reuse, 0x4, RZ ;  /* 0x000000041e1f7824 */ /* 0x040fe400078e00ff */
[C---:B------:R-:W-:Y:S01]  /*1270*/  @P2 LEA R2, P3, R30.reuse, UR4, 0x2 ;  /* 0x000000041e022c11 */ /* 0x040fe2000f8610ff */
[----:B------:R-:W-:Y:S01]  /*1280*/  STL [R1+0x60], R30 ;  /* 0x0000601e01007387 */ /* 0x000fe20000100800 */
[C-C-:B------:R-:W-:Y:S02]  /*1290*/  SHF.L.U64.HI R34, R30.reuse, 0x2, R0.reuse ;  /* 0x000000021e227819 */ /* 0x140fe40000010200 */
[----:B------:R-:W-:Y:S01]  /*12a0*/  @P2 LEA.HI.X R3, R30, UR5, R0, 0x2, P3 ;  /* 0x000000051e032c11 */ /* 0x000fe200098f1400 */
[----:B------:R-:W-:Y:S01]  /*12b0*/  ULDC UR4, c[0x0][0x288] ;  /* 0x0000a20000047ab9 */ /* 0x000fe20000000800 */
[----:B------:R0:W-:Y:S01]  /*12c0*/  STL [R1+0x74], R0 ;  /* 0x0000740001007387 */ /* 0x0001e20000100800 */
[----:B-----5:R-:W-:-:S03]  /*12d0*/  IADD3 R6, P4, R31, UR6, RZ ;  /* 0x000000061f067c10 */ /* 0x020fc6000ff9e0ff */
[----:B------:R1:W5:Y:S01]  /*12e0*/  @P2 LDG.E R8, desc[UR40][R2.64] ;  /* 0x0000002802082981 */ /* 0x000362000c1e1900 */
[----:B------:R-:W-:Y:S02]  /*12f0*/  @P1 IADD3 R4, P2, R31, UR8, RZ ;  /* 0x000000081f041c10 */ /* 0x000fe4000ff5e0ff */
[C---:B------:R-:W-:Y:S01]  /*1300*/  IADD3.X R7, R34.reuse, UR7, RZ, P4, !PT ;  /* 0x0000000722077c10 */ /* 0x040fe2000a7fe4ff */
[----:B------:R-:W-:Y:S01]  /*1310*/  STL [R1+0x68], R31 ;  /* 0x0000681f01007387 */ /* 0x000fe20000100800 */
[----:B------:R-:W-:Y:S01]  /*1320*/  @P1 IADD3.X R5, R34, UR9, RZ, P2, !PT ;  /* 0x0000000922051c10 */ /* 0x000fe200097fe4ff */
[----:B0-----:R-:W-:Y:S01]  /*1330*/  IMAD.U32 R0, RZ, RZ, UR4 ;  /* 0x00000004ff007e24 */ /* 0x001fe2000f8e00ff */
[----:B------:R-:W-:Y:S01]  /*1340*/  ULDC.64 UR4, c[0x0][0x418] ;  /* 0x0001060000047ab9 */ /* 0x000fe20000000a00 */
[----:B------:R0:W5:Y:S01]  /*1350*/  @P0 LDG.E R28, desc[UR40][R6.64] ;  /* 0x00000028061c0981 */ /* 0x000162000c1e1900 */
[----:B------:R-:W-:-:S03]  /*1360*/  ULDC.64 UR8, c[0x0][0xa20] ;  /* 0x0002880000087ab9 */ /* 0x000fc60000000a00 */
[----:B------:R-:W2:Y:S01]  /*1370*/  @P1 LDG.E R0, desc[UR40][R4.64] ;  /* 0x0000002804001981 */ /* 0x000ea2000c1e1900 */
[----:B------:R-:W-:Y:S01]  /*1380*/  UISETP.NE.U32.AND UP0, UPT, UR4, URZ, UPT ;  /* 0x0000003f0400728c */ /* 0x000fe2000bf05070 */
[----:B-1----:R-:W-:Y:S02]  /*1390*/  LOP3.LUT R2, R26, 0xff000000, RZ, 0xc0, !PT ;  /* 0xff0000001a027812 */ /* 0x002fe400078ec0ff */
[----:B------:R-:W-:Y:S01]  /*13a0*/  ULDC UR4, c[0x0][0x424] ;  /* 0x0001090000047ab9 */ /* 0x000fe20000000800 */
[----:B------:R-:W-:Y:S01]  /*13b0*/  UISETP.NE.AND.EX UP0, UPT, UR5, URZ, UPT, UP0 ;  /* 0x0000003f0500728c */ /* 0x000fe2000bf05300 */
[----:B------:R-:W-:Y:S01]  /*13c0*/  ISETP.NE.U32.AND P2, PT, RZ, UR8, PT ;  /* 0x00000008ff007c0c */ /* 0x000fe2000bf45070 */
[----:B------:R-:W-:Y:S01]  /*13d0*/  STL [R1+0x6c], R34 ;  /* 0x00006c2201007387 */ /* 0x000fe20000100800 */
[----:B------:R-:W-:Y:S01]  /*13e0*/  ULDC UR5, c[0x0][0x2f0] ;  /* 0x0000bc0000057ab9 */ /* 0x000fe20000000800 */
[----:B------:R-:W-:Y:S01]  /*13f0*/  USEL UR4, UR4, 0x1, UP0 ;  /* 0x0000000104047887 */ /* 0x000fe20008000000 */
[----:B------:R-:W-:-:S02]  /*1400*/  SHF.R.U32.HI R3, RZ, 0x8, R2 ;  /* 0x00000008ff037819 */ /* 0x000fc40000011602 */
[----:B------:R-:W-:Y:S01]  /*1410*/  ISETP.NE.AND.EX P2, PT, RZ, UR9, PT, P2 ;  /* 0x00000009ff007c0c */ /* 0x000fe2000bf45320 */
[----:B------:R-:W-:-:S03]  /*1420*/  UIMAD UR4, UR4, UR5, URZ ;  /* 0x00000005040472a4 */ /* 0x000fc6000f8e023f */
[----:B------:R-:W-:Y:S01]  /*1430*/  ULDC UR5, c[0x0][0x348] ;  /* 0x0000d20000057ab9 */ /* 0x000fe20000000800 */
[C---:B------:R-:W-:Y:S01]  /*1440*/  LOP3.LUT R23, R26.reuse, 0xffff, RZ, 0xc0, !PT ;  /* 0x0000ffff1a177812 */ /* 0x040fe200078ec0ff */
[----:B--2---:R1:W-:Y:S01]  /*1450*/  STL [R1+0x28], R0 ;  /* 0x0000280001007387 */ /* 0x0043e20000100800 */
[----:B------:R-:W-:Y:S01]  /*1460*/  IMAD.MOV.U32 R11, RZ, RZ, R0 ;  /* 0x000000ffff0b7224 */ /* 0x000fe200078e0000 */
[----:B-1----:R-:W-:-:S04]  /*1470*/  LOP3.LUT R0, R26, 0xff0000, RZ, 0xc0, !PT ;  /* 0x00ff00001a007812 */ /* 0x002fc800078ec0ff */
[----:B------:R-:W-:Y:S01]  /*1480*/  LEA.HI R10, R0, R3, RZ, 0x10 ;  /* 0x00000003000a7211 */ /* 0x000fe200078f80ff */
[----:B0---4-:R-:W-:Y:S06]  /*1490*/  @P1 BRA `(.L_x_2305) ;  /* 0x0000000000281947 */ /* 0x011fec0003800000 */
        /* <DEDUP_REMOVED lines=8> */
[----:B--2---:R-:W-:-:S05]  /*1520*/  IMAD.IADD R11, R5, 0x1, -R0 ;  /* 0x00000001050b7824 */ /* 0x004fca00078e0a00 */
[----:B------:R0:W-:Y:S02]  /*1530*/  STL [R1+0x28], R11 ;  /* 0x0000280b01007387 */ /* 0x0001e40000100800 */
.L_x_2305:
[----:B------:R-:W-:Y:S01]  /*1540*/  IMAD.U32 R33, RZ, RZ, UR5 ;  /* 0x00000005ff217e24 */ /* 0x000fe2000f8e00ff */
[----:B------:R-:W-:Y:S01]  /*1550*/  MOV R29, UR4 ;  /* 0x00000004001d7c02 */ /* 0x000fe20008000f00 */
[----:B------:R-:W-:Y:S06]  /*1560*/  @!P2 BRA `(.L_x_2306) ;  /* 0x000000000010a947 */ /* 0x000fec0003800000 */
[----:B------:R-:W-:-:S04]  /*1570*/  IADD3 R2, P0, R31, UR8, RZ ;  /* 0x000000081f027c10 */ /* 0x000fc8000ff1e0ff */
[----:B------:R-:W-:-:S05]  /*1580*/  IADD3.X R3, R34, UR9, RZ, P0, !PT ;  /* 0x0000000922037c10 */ /* 0x000fca00087fe4ff */
[----:B------:R1:W5:Y:S01]  /*1590*/  LDG.E R29, desc[UR40][R2.64] ;  /* 0x00000028021d7981 */ /* 0x000362000c1e1900 */
[----:B------:R-:W-:Y:S05]  /*15a0*/  BRA `(.L_x_2307) ;  /* 0x0000000000107947 */ /* 0x000fea0003800000 */
.L_x_2306:
[----:B------:R-:W-:Y:S05]  /*15b0*/  @!P0 BRA `(.L_x_2307) ;  /* 0x00000000000c8947 */ /* 0x000fea0003800000 */
[----:B------:R-:W2:Y:S04]  /*15c0*/  LDG.E R0, desc[UR40][R6.64] ;  /* 0x0000002806007981 */ /* 0x000ea8000c1e1900 */
[----:B------:R-:W2:Y:S02]  /*15d0*/  LDG.E R29, desc[UR40][R6.64+0x4] ;  /* 0x00000428061d7981 */ /* 0x000ea4000c1e1900 */
[----:B--2---:R-:W-:-:S07]  /*15e0*/  IMAD.IADD R29, R29, 0x1, -R0 ;  /* 0x000000011d1d7824 */ /* 0x004fce00078e0a00 */
.L_x_2307:
[----:B------:R-:W-:Y:S01]  /*15f0*/  ULDC.64 UR4, c[0x0][0xa10] ;  /* 0x0002840000047ab9 */ /* 0x000fe20000000a00 */
[----:B------:R-:W2:Y:S01]  /*1600*/  LDC R6, c[0x0][0x448] ;  /* 0x00011200ff067b82 */ /* 0x000ea20000000800 */
[----:B------:R-:W-:-:S04]  /*1610*/  ISETP.NE.U32.AND P0, PT, RZ, UR4, PT ;  /* 0x00000004ff007c0c */ /* 0x000fc8000bf05070 */
[----:B------:R-:W-:Y:S01]  /*1620*/  ISETP.NE.AND.EX P0, PT, RZ, UR5, PT, P0 ;  /* 0x00000005ff007c0c */ /* 0x000fe2000bf05300 */
[----:B------:R-:W-:-:S12]  /*1630*/  ULDC.64 UR4, c[0x0][0xa30] ;  /* 0x00028c0000047ab9 */ /* 0x000fd80000000a00 */
[----:B-1----:R-:W1:Y:S02]  /*1640*/  @P0 LDC.64 R2, c[0x0][0xa10] ;  /* 0x00028400ff020b82 */ /* 0x002e640000000a00 */
[----:B-1----:R-:W-:-:S05]  /*1650*/  @P0 IMAD.WIDE R2, R30, 0x4, R2 ;  /* 0x000000041e020825 */ /* 0x002fca00078e0202 */
[----:B------:R-:W3:Y:S04]  /*1660*/  @P0 LDG.E R0, desc[UR40][R2.64] ;  /* 0x0000002802000981 */ /* 0x000ee8000c1e1900 */
[----:B------:R1:W3:Y:S01]  /*1670*/  @P0 LDG.E R7, desc[UR40][R2.64+0x4] ;  /* 0x0000042802070981 */ /* 0x0002e2000c1e1900 */
[----:B------:R-:W-:Y:S01]  /*1680*/  ISETP.NE.U32.AND P1, PT, RZ, UR4, PT ;  /* 0x00000004ff007c0c */ /* 0x000fe2000bf25070 */
[----:B-----5:R-:W-:-:S03]  /*1690*/  IMAD.MOV.U32 R24, RZ, RZ, R29 ;  /* 0x000000ffff187224 */ /* 0x020fc600078e001d */
[----:B------:R-:W-:-:S13]  /*16a0*/  ISETP.NE.AND.EX P1, PT, RZ, UR5, PT, P1 ;  /* 0x00000005ff007c0c */ /* 0x000fda000bf25310 */
[----:B------:R-:W-:-:S04]  /*16b0*/  @P1 IADD3 R4, P2, R31, UR4, RZ ;  /* 0x000000041f041c10 */ /* 0x000fc8000ff5e0ff */
[----:B------:R-:W-:-:S05]  /*16c0*/  @P1 IADD3.X R5, R34, UR5, RZ, P2, !PT ;  /* 0x0000000522051c10 */ /* 0x000fca00097fe4ff */
[----:B------:R4:W5:Y:S01]  /*16d0*/  @P1 LDG.E R24, desc[UR40][R4.64] ;  /* 0x0000002804181981 */ /* 0x000962000c1e1900 */
[----:B--2---:R-:W-:Y:S01]  /*16e0*/  ISETP.NE.AND P1, PT, R6, 0x1, PT ;  /* 0x000000010600780c */ /* 0x004fe20003f25270 */
[----:B------:R-:W-:Y:S01]  /*16f0*/  IMAD R12, R25, 0xc0, RZ ;  /* 0x000000c0190c7824 */ /* 0x000fe200078e02ff */
[----:B------:R-:W-:Y:S01]  /*1700*/  BSSY B0, `(.L_x_2308) ;  /* 0x000003a000007945 */ /* 0x000fe20003800000 */
[----:B------:R-:W-:Y:S02]  /*1710*/  IMAD.IADD R8, R29, 0x1, -R8 ;  /* 0x000000011d087824 */ /* 0x000fe400078e0a08 */
[----:B-1----:R-:W-:Y:S01]  /*1720*/  VIADD R2, R12, 0xbf ;  /* 0x000000bf0c027836 */ /* 0x002fe20000000000 */
[----:B------:R1:W-:Y:S07]  /*1730*/  STL [R1+0x44], R12 ;  /* 0x0000440c01007387 */ /* 0x0003ee0000100800 */
[----:B------:R-:W2:Y:S01]  /*1740*/  @P1 LDC R9, c[0x0][0x44c] ;  /* 0x00011300ff091b82 */ /* 0x000ea20000000800 */
[----:B-1----:R-:W-:-:S07]  /*1750*/  LOP3.LUT R12, R10, 0xff, RZ, 0xc0, !PT ;  /* 0x000000ff0a0c7812 */ /* 0x002fce00078ec0ff */
[----:B------:R-:W1:Y:S01]  /*1760*/  @P1 LDC R3, c[0x0][0x450] ;  /* 0x00011400ff031b82 */ /* 0x000e620000000800 */
[----:B---3--:R-:W-:Y:S02]  /*1770*/  @P0 IMAD.IADD R33, R7, 0x1, -R0 ;  /* 0x0000000107210824 */ /* 0x008fe400078e0a00 */
[----:B--2---:R-:W-:-:S04]  /*1780*/  @P1 IMAD.HI.U32 R0, R2, R9, RZ ;  /* 0x0000000902001227 */ /* 0x004fc800078e00ff */
[----:B----4-:R-:W-:Y:S01]  /*1790*/  IMAD.IADD R4, R8, 0x1, R33 ;  /* 0x0000000108047824 */ /* 0x010fe200078e0221 */
[----:B-1----:R-:W-:-:S03]  /*17a0*/  @P1 SHF.R.U32.HI R2, RZ, R3, R0 ;  /* 0x00000003ff021219 */ /* 0x002fc60000011600 */
[C---:B------:R-:W-:Y:S01]  /*17b0*/  VIADD R0, R4.reuse, 0x9f ;  /* 0x0000009f04007836 */ /* 0x040fe20000000000 */
[----:B------:R-:W-:Y:S01]  /*17c0*/  IADD3 R32, R4, 0xa0, -R11 ;  /* 0x000000a004207810 */ /* 0x000fe20007ffe80b */
[----:B------:R1:W-:Y:S02]  /*17d0*/  STL [R1+0x2c], R4 ;  /* 0x00002c0401007387 */ /* 0x0003e40000100800 */
[----:B------:R-:W-:Y:S02]  /*17e0*/  IMAD.HI R0, R0, 0x66666667, RZ ;  /* 0x6666666700007827 */ /* 0x000fe400078e02ff */
[----:B------:R2:W-:Y:S02]  /*17f0*/  STL [R1+0x78], R12 ;  /* 0x0000780c01007387 */ /* 0x0005e40000100800 */
[----:B------:R-:W-:Y:S01]  /*1800*/  IMAD.IADD R2, R32, 0x1, R2 ;  /* 0x0000000120027824 */ /* 0x000fe200078e0202 */
[----:B------:R-:W-:-:S03]  /*1810*/  SHF.R.U32.HI R27, RZ, 0x1f, R0 ;  /* 0x0000001fff1b7819 */ /* 0x000fc60000011600 */
[----:B------:R-:W-:Y:S01]  /*1820*/  IMAD.HI R2, R2, 0x66666667, RZ ;  /* 0x6666666702027827 */ /* 0x000fe200078e02ff */
[----:B-1----:R-:W-:Y:S02]  /*1830*/  SHF.R.U32.HI R4, RZ, 0x10, R10 ;  /* 0x00000010ff047819 */ /* 0x002fe4000001160a */
[----:B------:R-:W-:Y:S02]  /*1840*/  LEA.HI.SX32 R27, R0, R27, 0x1a ;  /* 0x0000001b001b7211 */ /* 0x000fe400078fd2ff */
[----:B------:R-:W-:Y:S01]  /*1850*/  SHF.R.U32.HI R3, RZ, 0x1f, R2 ;  /* 0x0000001fff037819 */ /* 0x000fe20000011602 */
[----:B------:R2:W-:Y:S01]  /*1860*/  STL [R1+0x64], R4 ;  /* 0x0000640401007387 */ /* 0x0005e20000100800 */
[----:B------:R-:W-:Y:S02]  /*1870*/  MOV R0, RZ ;  /* 0x000000ff00007202 */ /* 0x000fe40000000f00 */
[----:B------:R-:W-:-:S04]  /*1880*/  LEA.HI.SX32 R2, R2, R3, 0x1a ;  /* 0x0000000302027211 */ /* 0x000fc800078fd2ff */
[----:B------:R-:W-:-:S04]  /*1890*/  VIMNMX R6, R27, R2, PT ;  /* 0x000000021b067248 */ /* 0x000fc80003fe0100 */
[----:B------:R-:W-:-:S13]  /*18a0*/  ISETP.GE.AND P0, PT, R6, 0x1, PT ;  /* 0x000000010600780c */ /* 0x000fda0003f06270 */
[----:B--2---:R-:W-:Y:S05]  /*18b0*/  @!P0 BRA `(.L_x_2309) ;  /* 0x0000000000788947 */ /* 0x004fea0003800000 */
[----:B------:R-:W-:Y:S01]  /*18c0*/  ISETP.NE.AND P0, PT, R4, RZ, PT ;  /* 0x000000ff0400720c */ /* 0x000fe20003f05270 */
[----:B------:R-:W-:-:S03]  /*18d0*/  ULDC UR4, c[0x0][0x9f0] ;  /* 0x00027c0000047ab9 */ /* 0x000fc60000000800 */
[----:B------:R-:W-:-:S04]  /*18e0*/  SEL R9, R4, UR4, P0 ;  /* 0x0000000404097c07 */ /* 0x000fc80008000000 */
[-C--:B------:R-:W-:Y:S02]  /*18f0*/  IABS R5, R9.reuse ;  /* 0x0000000900057213 */ /* 0x080fe40000000000 */
[----:B------:R-:W-:Y:S02]  /*1900*/  IADD3 R0, R9, -0x1, R6 ;  /* 0xffffffff09007810 */ /* 0x000fe40007ffe006 */
[----:B------:R-:W1:Y:S01]  /*1910*/  I2F.RP R4, R5 ;  /* 0x0000000500047306 */ /* 0x000e620000209400 */
[----:B0-----:R-:W-:-:S05]  /*1920*/  IABS R11, R9 ;  /* 0x00000009000b7213 */ /* 0x001fca0000000000 */
[----:B------:R-:W-:Y:S02]  /*1930*/  IMAD.MOV R11, RZ, RZ, -R11 ;  /* 0x000000ffff0b7224 */ /* 0x000fe400078e0a0b */
[----:B-1----:R-:W0:Y:S02]  /*1940*/  MUFU.RCP R4, R4 ;  /* 0x0000000400047308 */ /* 0x002e240000001000 */
        /* <DEDUP_REMOVED lines=18> */
[----:B------:R-:W-:-:S05]  /*1a70*/  MOV R0, R3 ;  /* 0x0000000300007202 */ /* 0x000fca0000000f00 */
[----:B------:R-:W-:Y:S01]  /*1a80*/  @!P2 IMAD.MOV R0, RZ, RZ, -R0 ;  /* 0x000000ffff00a224 */ /* 0x000fe200078e0a00 */
[----:B------:R-:W-:-:S07]  /*1a90*/  @!P1 LOP3.LUT R0, RZ, R9, RZ, 0x33, !PT ;  /* 0x00000009ff009212 */ /* 0x000fce00078e33ff */
.L_x_2309:
[----:B------:R-:W-:Y:S05]  /*1aa0*/  BSYNC B0 ;  /* 0x0000000000007941 */ /* 0x000fea0003800000 */
.L_x_2308:
[----:B------:R-:W-:Y:S01]  /*1ab0*/  IMAD R3, R12, R0, RZ ;  /* 0x000000000c037224 */ /* 0x000fe200078e02ff */
        /* <DEDUP_REMOVED lines=24> */
[----:B------:R1:W2:Y:S01]  /*1c40*/  LDC.64 R14, c[0x4][R0] ;  /* 0x01000000000e7b82 */ /* 0x0002a20000000a00 */
[----:B------:R-:W-:Y:S01]  /*1c50*/  IMAD.U32 R5, RZ, RZ, UR5 ;  /* 0x00000005ff057e24 */ /* 0x000fe2000f8e00ff */
[----:B------:R-:W-:Y:S01]  /*1c60*/  ULDC.64 UR4, c[0x4][0xa0] ;  /* 0x0100280000047ab9 */ /* 0x000fe20000000a00 */
[----:B------:R-:W-:Y:S01]  /*1c70*/  MOV R10, UR6 ;  /* 0x00000006000a7c02 */ /* 0x000fe20008000f00 */
[----:B------:R-:W-:Y:S02]  /*1c80*/  IMAD.U32 R6, RZ, RZ, UR4 ;  /* 0x00000004ff067e24 */ /* 0x000fe4000f8e00ff */
[----:B------:R-:W-:-:S02]  /*1c90*/  IMAD.U32 R7, RZ, RZ, UR5 ;  /* 0x00000005ff077e24 */ /* 0x000fc4000f8e00ff */
[----:B0-----:R-:W-:Y:S02]  /*1ca0*/  IMAD.U32 R11, RZ, RZ, UR7 ;  /* 0x00000007ff0b7e24 */ /* 0x001fe4000f8e00ff */
[----:B------:R-:W-:Y:S02]  /*1cb0*/  IMAD.MOV.U32 R8, RZ, RZ, 0x70 ;  /* 0x00000070ff087424 */ /* 0x000fe400078e00ff */
[----:B------:R-:W-:Y:S02]  /*1cc0*/  IMAD.MOV.U32 R12, RZ, RZ, 0x1 ;  /* 0x00000001ff0c7424 */ /* 0x000fe400078e00ff */
[----:B-1----:R-:W-:-:S07]  /*1cd0*/  IMAD.MOV.U32 R13, RZ, RZ, RZ ;  /* 0x000000ffff0d7224 */ /* 0x002fce00078e00ff */
[----:B------:R-:W-:-:S07]  /*1ce0*/  LEPC R20, `(.L_x_2312) ;  /* 0x000000001014794e */ /* 0x000fce0000000000 */
[----:B--2--5:R-:W-:Y:S05]  /*1cf0*/  CALL.ABS.NOINC R14 ;  /* 0x000000000e007343 */ /* 0x024fea0003c00000 */
.L_x_2312:
[----:B------:R-:W-:Y:S05]  /*1d00*/  BSYNC B6 ;  /* 0x0000000000067941 */ /* 0x000fea0003800000 */
.L_x_2311:
        /* <DEDUP_REMOVED lines=11> */
[----:B------:R-:W-:Y:S01]  /*1dc0*/  IMAD.U32 R10, RZ, RZ, UR6 ;  /* 0x00000006ff0a7e24 */ /* 0x000fe2000f8e00ff */
[----:B------:R-:W-:Y:S01]  /*1dd0*/  MOV R7, UR5 ;  /* 0x0000000500077c02 */ /* 0x000fe20008000f00 */
[----:B------:R-:W-:Y:S02]  /*1de0*/  IMAD.U32 R6, RZ, RZ, UR4 ;  /* 0x00000004ff067e24 */ /* 0x000fe4000f8e00ff */
[----:B0-----:R-:W-:-:S02]  /*1df0*/  IMAD.U32 R11, RZ, RZ, UR7 ;  /* 0x00000007ff0b7e24 */ /* 0x001fc4000f8e00ff */
[----:B------:R-:W-:Y:S02]  /*1e00*/  IMAD.MOV.U32 R8, RZ, RZ, 0x70 ;  /* 0x00000070ff087424 */ /* 0x000fe400078e00ff */
[----:B------:R-:W-:Y:S02]  /*1e10*/  IMAD.MOV.U32 R12, RZ, RZ, 0x1 ;  /* 0x00000001ff0c7424 */ /* 0x000fe400078e00ff */
[----:B-1----:R-:W-:-:S07]  /*1e20*/  IMAD.MOV.U32 R13, RZ, RZ, RZ ;  /* 0x000000ffff0d7224 */ /* 0x002fce00078e00ff */
[----:B------:R-:W-:-:S07]  /*1e30*/  LEPC R20, `(.L_x_2314) ;  /* 0x000000001014794e */ /* 0x000fce0000000000 */
[----:B--2--5:R-:W-:Y:S05]  /*1e40*/  CALL.ABS.NOINC R14 ;  /* 0x000000000e007343 */ /* 0x024fea0003c00000 */
.L_x_2314:
[----:B------:R-:W-:Y:S05]  /*1e50*/  BSYNC B6 ;  /* 0x0000000000067941 */ /* 0x000fea0003800000 */
.L_x_2313:
[----:B------:R-:W2:Y:S01]  /*1e60*/  LDL.64 R20, [R1+0x10] ;  /* 0x0000100001147983 */ /* 0x000ea20000100a00 */
[----:B------:R-:W-:Y:S01]  /*1e70*/  ULDC.64 UR4, c[0x0][0x9f8] ;  /* 0x00027e0000047ab9 */ /* 0x000fe20000000a00 */
[----:B------:R-:W1:Y:S02]  /*1e80*/  LDC.64 R36, c[0x0][0x3f8] ;  /* 0x0000fe00ff247b82 */ /* 0x000e640000000a00 */
[----:B------:R-:W2:Y:S01]  /*1e90*/  LDL.64 R38, [R1+0x10] ;  /* 0x0000100001267983 */ /* 0x000ea20000100a00 */
[----:B------:R-:W-:Y:S01]  /*1ea0*/  ISETP.NE.U32.AND P0, PT, RZ, UR4, PT ;  /* 0x00000004ff007c0c */ /* 0x000fe2000bf05070 */
[----:B------:R-:W3:Y:S01]  /*1eb0*/  S2R R45, SR_TID.X ;  /* 0x00000000002d7919 */ /* 0x000ee20000002100 */
[----:B------:R-:W-:Y:S02]  /*1ec0*/  IMAD.IADD R3, R28, 0x1, R29 ;  /* 0x000000011c037824 */ /* 0x000fe400078e021d */
[----:B------:R-:W-:Y:S01]  /*1ed0*/  ISETP.NE.AND.EX P0, PT, RZ, UR5, PT, P0 ;  /* 0x00000005ff007c0c */ /* 0x000fe2000bf05300 */
[----:B------:R-:W-:Y:S01]  /*1ee0*/  IMAD.MOV.U32 R0, RZ, RZ, R30 ;  /* 0x000000ffff007224 */ /* 0x000fe200078e001e */
[----:B------:R-:W4:Y:S08]  /*1ef0*/  LDC R47, c[0x0][0x3f4] ;  /* 0x0000fd00ff2f7b82 */ /* 0x000f300000000800 */
[----:B------:R-:W0:Y:S03]  /*1f00*/  LDC.64 R42, c[0x0][0x408] ;  /* 0x00010200ff2a7b82 */ /* 0x000e260000000a00 */
[----:B------:R-:W-:Y:S01]  /*1f10*/  @P0 IADD3 R4, P1, R31, UR4, RZ ;  /* 0x000000041f040c10 */ /* 0x000fe2000ff3e0ff */
[----:B------:R-:W-:-:S03]  /*1f20*/  ULDC UR4, c[0x0][0x2f4] ;  /* 0x0000bd0000047ab9 */ /* 0x000fc60000000800 */
[----:B------:R-:W-:-:S05]  /*1f30*/  @P0 IADD3.X R5, R34, UR5, RZ, P1, !PT ;  /* 0x0000000522050c10 */ /* 0x000fca0008ffe4ff */
[----:B------:R4:W4:Y:S01]  /*1f40*/  @P0 LDG.E R0, desc[UR40][R4.64] ;  /* 0x0000002804000981 */ /* 0x000922000c1e1900 */
[----:B---3--:R-:W-:-:S05]  /*1f50*/  VIADD R31, R45, 0xffffff80 ;  /* 0xffffff802d1f7836 */ /* 0x008fca0000000000 */
[----:B------:R-:W-:-:S04]  /*1f60*/  LEA.HI R30, R31, R31, RZ, 0x1 ;  /* 0x0000001f1f1e7211 */ /* 0x000fc800078f08ff */
[----:B------:R-:W-:-:S04]  /*1f70*/  SHF.R.S32.HI R30, RZ, 0x1, R30 ;  /* 0x00000001ff1e7819 */ /* 0x000fc8000001141e */
[----:B------:R-:W-:-:S05]  /*1f80*/  SHF.R.S32.HI R7, RZ, 0x1f, R30 ;  /* 0x0000001fff077819 */ /* 0x000fca000001141e */
[----:B-1----:R-:W-:-:S04]  /*1f90*/  IMAD R6, R7, R36, RZ ;  /* 0x0000002407067224 */ /* 0x002fc800078e02ff */
[----:B------:R-:W-:Y:S02]  /*1fa0*/  IMAD R9, R30, R37, R6 ;  /* 0x000000251e097224 */ /* 0x000fe400078e0206 */
[----:B--2---:R-:W-:-:S05]  /*1fb0*/  IMAD.MOV.U32 R38, RZ, RZ, R20 ;  /* 0x000000ffff267224 */ /* 0x004fca00078e0014 */
[----:B------:R-:W-:-:S05]  /*1fc0*/  SHF.R.S32.HI R39, RZ, 0x1f, R38 ;  /* 0x0000001fff277819 */ /* 0x000fca0000011426 */
[----:B------:R1:W-:Y:S04]  /*1fd0*/  STL [R1+0x14], R39 ;  /* 0x0000142701007387 */ /* 0x0003e80000100800 */
[----:B------:R-:W2:Y:S04]  /*1fe0*/  LDL R28, [R1+0x8c] ;  /* 0x00008c00011c7983 */ /* 0x000ea80000100800 */
[----:B------:R-:W3:Y:S04]  /*1ff0*/  LDL R13, [R1+0x4] ;  /* 0x00000400010d7983 */ /* 0x000ee80000100800 */
[----:B------:R-:W2:Y:S04]  /*2000*/  LDL.LU R12, [R1+0x34] ;  /* 0x00003400010c7983 */ /* 0x000ea80000300800 */
[----:B------:R-:W2:Y:S04]  /*2010*/  LDL R10, [R1+0x50] ;  /* 0x00005000010a7983 */ /* 0x000ea80000100800 */
[----:B------:R-:W2:Y:S04]  /*2020*/  LDL R8, [R1+0x54] ;  /* 0x0000540001087983 */ /* 0x000ea80000100800 */
[----:B------:R-:W2:Y:S01]  /*2030*/  LDL R6, [R1+0x58] ;  /* 0x0000580001067983 */ /* 0x000ea20000100800 */
[----:B------:R-:W-:-:S02]  /*2040*/  ISETP.GE.AND P3, PT, R16, UR4, PT ;  /* 0x0000000410007c0c */ /* 0x000fc4000bf66270 */
[----:B----4-:R-:W-:-:S04]  /*2050*/  ISETP.GE.AND P0, PT, R16, R47, PT ;  /* 0x0000002f1000720c */ /* 0x010fc80003f06270 */
[----:B------:R-:W-:Y:S01]  /*2060*/  SEL R5, R47, RZ, P0 ;  /* 0x000000ff2f057207 */ /* 0x000fe20000000000 */
[----:B0-----:R-:W-:Y:S01]  /*2070*/  IMAD R4, R7, R42, RZ ;  /* 0x0000002a07047224 */ /* 0x001fe200078e02ff */
[----:B-----5:R-:W-:-:S03]  /*2080*/  SHF.R.S32.HI R7, RZ, 0x1f, R24 ;  /* 0x0000001fff077819 */ /* 0x020fc60000011418 */
[----:B------:R-:W-:Y:S02]  /*2090*/  IMAD.IADD R5, R16, 0x1, R5 ;  /* 0x0000000110057824 */ /* 0x000fe400078e0205 */
[----:B------:R-:W-:-:S03]  /*20a0*/  IMAD.WIDE.U32 R20, R30, R36, R38 ;  /* 0x000000241e147225 */ /* 0x000fc600078e0026 */
[----:B------:R-:W-:Y:S01]  /*20b0*/  SHF.R.S32.HI R44, RZ, 0x1f, R5 ;  /* 0x0000001fff2c7819 */ /* 0x000fe20000011405 */
[C---:B------:R-:W-:Y:S01]  /*20c0*/  IMAD R11, R30.reuse, R43, R4 ;  /* 0x0000002b1e0b7224 */ /* 0x040fe200078e0204 */
[----:B------:R-:W-:Y:S01]  /*20d0*/  LEA.HI R14, R31, R31, RZ, 0x1 ;  /* 0x0000001f1f0e7211 */ /* 0x000fe200078f08ff */
[----:B------:R-:W-:Y:S01]  /*20e0*/  IMAD.WIDE.U32 R34, R30, R36, R16 ;  /* 0x000000241e227225 */ /* 0x000fe200078e0010 */
[----:B------:R-:W-:-:S03]  /*20f0*/  LEA.HI R44, R44, R5, RZ, 0x4 ;  /* 0x000000052c2c7211 */ /* 0x000fc600078f20ff */
[----:B------:R-:W-:Y:S02]  /*2100*/  IMAD R4, R7, R36, RZ ;  /* 0x0000002407047224 */ /* 0x000fe400078e02ff */
[----:B-1----:R-:W-:Y:S01]  /*2110*/  IMAD.WIDE.U32 R38, R30, R42, R38 ;  /* 0x0000002a1e267225 */ /* 0x002fe200078e0026 */
[----:B------:R-:W-:-:S03]  /*2120*/  IADD3 R21, R21, R9, RZ ;  /* 0x0000000915157210 */ /* 0x000fc60007ffe0ff */
[----:B------:R-:W-:Y:S01]  /*2130*/  IMAD.WIDE.U32 R40, R30, R42, R16 ;  /* 0x0000002a1e287225 */ /* 0x000fe200078e0010 */
[----:B------:R-:W-:-:S03]  /*2140*/  LOP3.LUT R14, R14, 0xfffffffe, RZ, 0xc0, !PT ;  /* 0xfffffffe0e0e7812 */ /* 0x000fc600078ec0ff */
[----:B------:R-:W-:Y:S02]  /*2150*/  IMAD.IADD R35, R9, 0x1, R35 ;  /* 0x0000000109237824 */ /* 0x000fe400078e0223 */
[----:B------:R-:W-:Y:S02]  /*2160*/  IMAD R51, R24, R37, R4 ;  /* 0x0000002518337224 */ /* 0x000fe400078e0204 */
[----:B------:R-:W-:Y:S02]  /*2170*/  IMAD.IADD R39, R39, 0x1, R11 ;  /* 0x0000000127277824 */ /* 0x000fe400078e020b */
[----:B------:R-:W-:Y:S02]  /*2180*/  IMAD.IADD R41, R11, 0x1, R41 ;  /* 0x000000010b297824 */ /* 0x000fe400078e0229 */
[----:B------:R-:W-:Y:S01]  /*2190*/  IMAD R7, R7, R42, RZ ;  /* 0x0000002a07077224 */ /* 0x000fe200078e02ff */
[----:B------:R-:W-:Y:S01]  /*21a0*/  SHF.R.U32.HI R15, RZ, 0x7, R45 ;  /* 0x00000007ff0f7819 */ /* 0x000fe2000001162d */
[----:B------:R-:W-:-:S02]  /*21b0*/  IMAD R5, R37, 0xa0, RZ ;  /* 0x000000a025057824 */ /* 0x000fc400078e02ff */
[----:B------:R-:W-:-:S04]  /*21c0*/  IMAD.WIDE.U32 R20, R24, R36, R20 ;  /* 0x0000002418147225 */ /* 0x000fc800078e0014 */
[----:B------:R-:W-:-:S04]  /*21d0*/  IMAD.WIDE.U32 R34, R24, R36, R34 ;  /* 0x0000002418227225 */ /* 0x000fc800078e0022 */
[----:B------:R-:W-:-:S04]  /*21e0*/  IMAD.WIDE.U32 R36, R36, 0xa0, RZ ;  /* 0x000000a024247825 */ /* 0x000fc800078e00ff */
[C---:B------:R-:W-:Y:S02]  /*21f0*/  IMAD R7, R24.reuse, R43, R7 ;  /* 0x0000002b18077224 */ /* 0x040fe400078e0207 */
[----:B------:R-:W-:Y:S02]  /*2200*/  IMAD R49, R43, 0xa0, RZ ;  /* 0x000000a02b317824 */ /* 0x000fe400078e02ff */
[----:B------:R-:W-:-:S04]  /*2210*/  IMAD.WIDE.U32 R38, R24, R42, R38 ;  /* 0x0000002a18267225 */ /* 0x000fc800078e0026 */
[----:B------:R-:W-:-:S04]  /*2220*/  IMAD.WIDE.U32 R40, R24, R42, R40 ;  /* 0x0000002a18287225 */ /* 0x000fc800078e0028 */
[----:B------:R-:W-:-:S04]  /*2230*/  IMAD.WIDE.U32 R42, R42, 0xa0, RZ ;  /* 0x000000a02a2a7825 */ /* 0x000fc800078e00ff */
[----:B------:R-:W-:Y:S01]  /*2240*/  IMAD.IADD R14, R31, 0x1, -R14 ;  /* 0x000000011f0e7824 */ /* 0x000fe200078e0a0e */
[----:B------:R-:W-:Y:S01]  /*2250*/  IADD3 R48, R37, R5, RZ ;  /* 0x0000000525307210 */ /* 0x000fe20007ffe0ff */
[----:B------:R-:W-:Y:S01]  /*2260*/  IMAD.IADD R50, R21, 0x1, R51 ;  /* 0x0000000115327824 */ /* 0x000fe200078e0233 */
[----:B------:R-:W-:Y:S01]  /*2270*/  LOP3.LUT R54, R44, 0xfffffff0, RZ, 0xc0, !PT ;  /* 0xfffffff02c367812 */ /* 0x000fe200078ec0ff */
[----:B------:R-:W-:Y:S01]  /*2280*/  VIADD R45, R15, 0x8 ;  /* 0x000000080f2d7836 */ /* 0x000fe20000000000 */
[----:B------:R-:W-:Y:S01]  /*2290*/  SHF.R.S32.HI R55, RZ, 0x1f, R0 ;  /* 0x0000001fff377819 */ /* 0x000fe20000011400 */
[----:B------:R-:W-:Y:S02]  /*22a0*/  IMAD R46, R14, 0xc0, R30 ;  /* 0x000000c00e2e7824 */ /* 0x000fe400078e021e */
[----:B------:R-:W-:Y:S02]  /*22b0*/  IMAD.SHL.U32 R47, R47, 0x2, RZ ;  /* 0x000000022f2f7824 */ /* 0x000fe400078e00ff */
[----:B------:R-:W-:-:S02]  /*22c0*/  IMAD.IADD R49, R43, 0x1, R49 ;  /* 0x000000012b317824 */ /* 0x000fc400078e0231 */
[----:B------:R-:W-:Y:S02]  /*22d0*/  IMAD.IADD R51, R51, 0x1, R35 ;  /* 0x0000000133337824 */ /* 0x000fe400078e0223 */
[----:B------:R-:W-:Y:S02]  /*22e0*/  IMAD.IADD R52, R39, 0x1, R7 ;  /* 0x0000000127347824 */ /* 0x000fe400078e0207 */
[----:B------:R-:W-:Y:S01]  /*22f0*/  IMAD.IADD R53, R7, 0x1, R41 ;  /* 0x0000000107357824 */ /* 0x000fe200078e0229 */
[----:B---3--:R-:W-:Y:S02]  /*2300*/  ISETP.GE.AND P2, PT, R13, UR4, PT ;  /* 0x000000040d007c0c */ /* 0x008fe4000bf46270 */
[----:B--2---:R-:W-:-:S04]  /*2310*/  LOP3.LUT R12, R12, 0xfffffffd, RZ, 0xc0, !PT ;  /* 0xfffffffd0c0c7812 */ /* 0x004fc800078ec0ff */
[----:B------:R-:W-:-:S04]  /*2320*/  @P3 LOP3.LUT R12, R12, 0x2, RZ, 0xfc, !PT ;  /* 0x000000020c0c3812 */ /* 0x000fc800078efcff */
[----:B------:R-:W-:-:S04]  /*2330*/  LOP3.LUT R12, R12, 0xfffffffe, RZ, 0xc0, !PT ;  /* 0xfffffffe0c0c7812 */ /* 0x000fc800078ec0ff */
[----:B------:R-:W-:-:S05]  /*2340*/  @P2 LOP3.LUT R12, R12, 0x1, RZ, 0xfc, !PT ;  /* 0x000000010c0c2812 */ /* 0x000fca00078efcff */
[----:B------:R0:W-:Y:S01]  /*2350*/  STL [R1+0x34], R12 ;  /* 0x0000340c01007387 */ /* 0x0001e20000100800 */
[----:B------:R-:W-:-:S04]  /*2360*/  LOP3.LUT R4, R10, 0x30, R44, 0xf8, !PT ;  /* 0x000000300a047812 */ /* 0x000fc800078ef82c */
[----:B------:R-:W-:Y:S02]  /*2370*/  LOP3.LUT R4, R4, R8, RZ, 0x3c, !PT ;  /* 0x0000000804047212 */ /* 0x000fe400078e3cff */
[----:B------:R-:W-:-:S03]  /*2380*/  LOP3.LUT P1, RZ, R28, 0x2, RZ, 0xc0, !PT ;  /* 0x000000021cff7812 */ /* 0x000fc6000782c0ff */
[----:B0-----:R-:W-:-:S10]  /*2390*/  IMAD.IADD R58, R6, 0x1, R4 ;  /* 0x00000001063a7824 */ /* 0x001fd400078e0204 */
.L_x_2347:
[----:B------:R-:W2:Y:S01]  /*23a0*/  LDL R13, [R1+0x40] ;  /* 0x00004000010d7983 */ /* 0x000ea20000100800 */
[----:B------:R-:W0:Y:S01]  /*23b0*/  LDC R61, c[0x0][0x430] ;  /* 0x00010c00ff3d7b82 */ /* 0x000e220000000800 */
[----:B------:R-:W-:Y:S02]  /*23c0*/  VIADD R2, R2, 0xffffffff ;  /* 0xffffffff02027836 */ /* 0x000fe40000000000 */
[----:B------:R-:W-:Y:S02]  /*23d0*/  IMAD.MOV.U32 R60, RZ, RZ, RZ ;  /* 0x000000ffff3c7224 */ /* 0x000fe400078e00ff */
[----:B------:R-:W-:-:S03]  /*23e0*/  IMAD R4, R2, 0xa0, R46 ;  /* 0x000000a002047824 */ /* 0x000fc600078e022e */
[----:B-1-3--:R-:W1:Y:S01]  /*23f0*/  LDC R71, c[0x0][0x3f4] ;  /* 0x0000fd00ff477b82 */ /* 0x00ae620000000800 */
[----:B------:R-:W-:Y:S01]  /*2400*/  IMAD.IADD R12, R3, 0x1, R4 ;  /* 0x00000001030c7824 */ /* 0x000fe200078e0204 */
[----:B------:R-:W-:-:S04]  /*2410*/  ISETP.GE.AND P2, PT, R4, R33, PT ;  /* 0x000000210400720c */ /* 0x000fc80003f46270 */
[----:B------:R-:W-:Y:S02]  /*2420*/  ISETP.GT.OR P2, PT, R46, 0x9f, P2 ;  /* 0x0000009f2e00780c */ /* 0x000fe40001744670 */
[----:B------:R-:W-:Y:S02]  /*2430*/  MOV R8, R12 ;  /* 0x0000000c00087202 */ /* 0x000fe40000000f00 */
[----:B0-----:R-:W-:-:S09]  /*2440*/  ISETP.NE.AND P3, PT, R61, 0x1, PT ;  /* 0x000000013d00780c */ /* 0x001fd20003f65270 */
[----:B------:R-:W0:Y:S08]  /*2450*/  @!P2 LDC.64 R6, c[0x0][0x428] ;  /* 0x00010a00ff06ab82 */ /* 0x000e300000000a00 */
[----:B------:R-:W3:Y:S08]  /*2460*/  @!P2 LDC.64 R4, c[0x0][0x418] ;  /* 0x00010600ff04ab82 */ /* 0x000ef00000000a00 */
[----:B----4-:R-:W4:Y:S08]  /*2470*/  @P3 LDC R9, c[0x0][0x434] ;  /* 0x00010d00ff093b82 */ /* 0x010f300000000800 */
        /* <DEDUP_REMOVED lines=39> */
[----:B------:R-:W-:Y:S01]  /*26f0*/  IMAD R11, R7, R42, R8 ;  /* 0x0000002a070b7224 */ /* 0x000fe200078e0208 */
[----:B------:R-:W-:Y:S01]  /*2700*/  IADD3 R5, R5, R9, RZ ;  /* 0x0000000905057210 */ /* 0x000fe20007ffe0ff */
[----:B------:R-:W-:Y:S02]  /*2710*/  IMAD R9, R7, R36, R6 ;  /* 0x0000002407097224 */ /* 0x000fe400078e0206 */
[----:B------:R-:W-:-:S04]  /*2720*/  IMAD.WIDE.U32 R6, R36, R2, RZ ;  /* 0x0000000224067225 */ /* 0x000fc800078e00ff */
[C---:B------:R-:W-:Y:S01]  /*2730*/  IMAD.WIDE.U32 R4, R23.reuse, UR4, R4 ;  /* 0x0000000417047c25 */ /* 0x040fe2000f8e0004 */
[----:B------:R-:W-:Y:S02]  /*2740*/  ULDC.U8 UR4, c[0x0][0x410] ;  /* 0x0001040000047ab9 */ /* 0x000fe40000000000 */
[----:B------:R-:W-:Y:S01]  /*2750*/  ISETP.NE.AND P3, PT, RZ, UR4, PT ;  /* 0x00000004ff007c0c */ /* 0x000fe2000bf65270 */
[----:B------:R-:W-:Y:S01]  /*2760*/  IMAD R13, R23, UR5, R5 ;  /* 0x00000005170d7c24 */ /* 0x000fe2000f8e0205 */
[----:B------:R-:W-:Y:S01]  /*2770*/  IADD3 R68, P4, R4, UR6, RZ ;  /* 0x0000000604447c10 */ /* 0x000fe2000ff9e0ff */
[----:B------:R-:W-:-:S03]  /*2780*/  IMAD.WIDE.U32 R4, R42, R2, RZ ;  /* 0x000000022a047225 */ /* 0x000fc600078e00ff */
[----:B------:R-:W-:Y:S01]  /*2790*/  IADD3.X R13, R13, UR7, RZ, P4, !PT ;  /* 0x000000070d0d7c10 */ /* 0x000fe2000a7fe4ff */
[----:B------:R-:W-:Y:S02]  /*27a0*/  IMAD.IADD R10, R7, 0x1, R9 ;  /* 0x00000001070a7824 */ /* 0x000fe400078e0209 */
        /* <DEDUP_REMOVED lines=15> */
[----:B------:R-:W2:Y:S01]  /*28a0*/  LDL.64 R66, [R1+0x10] ;  /* 0x0000100001427983 */ /* 0x000ea20000100a00 */
[----:B------:R-:W-:-:S03]  /*28b0*/  ULDC.64 UR4, c[0x0][0x3e8] ;  /* 0x0000fa0000047ab9 */ /* 0x000fc60000000a00 */
[----:B------:R-:W3:Y:S01]  /*28c0*/  LDL R14, [R1+0x38] ;  /* 0x00003800010e7983 */ /* 0x000ee20000100800 */
[----:B------:R-:W-:-:S04]  /*28d0*/  IADD3 R6, P4, P5, R20, UR4, R6 ;  /* 0x0000000414067c10 */ /* 0x000fc8000fd9e006 */
[----:B------:R-:W-:Y:S01]  /*28e0*/  IADD3.X R7, R50, UR5, R10, P4, P5 ;  /* 0x0000000532077c10 */ /* 0x000fe2000a7ea40a */
[----:B------:R-:W-:Y:S02]  /*28f0*/  ULDC.64 UR4, c[0x0][0x400] ;  /* 0x0001000000047ab9 */ /* 0x000fe40000000a00 */
[----:B------:R-:W-:-:S04]  /*2900*/  IADD3 R4, P4, P5, R38, UR4, R4 ;  /* 0x0000000426047c10 */ /* 0x000fc8000fd9e004 */
[----:B------:R-:W-:Y:S02]  /*2910*/  IADD3.X R5, R52, UR5, R12, P4, P5 ;  /* 0x0000000534057c10 */ /* 0x000fe4000a7ea40c */
[----:B------:R-:W-:Y:S02]  /*2920*/  CS2R R8, SRZ ;  /* 0x0000000000087805 */ /* 0x000fe4000001ff00 */
[----:B------:R-:W-:Y:S02]  /*2930*/  CS2R R28, SRZ ;  /* 0x00000000001c7805 */ /* 0x000fe4000001ff00 */
[----:B--2---:R-:W-:-:S13]  /*2940*/  ISETP.GE.AND P4, PT, R66, R71, PT ;  /* 0x000000474200720c */ /* 0x004fda0003f86270 */
[----:B------:R0:W5:Y:S04]  /*2950*/  @!P4 LDG.E.64 R30, desc[UR40][R6.64] ;  /* 0x00000028061ec981 */ /* 0x000168000c1e1b00 */
[----:B------:R0:W5:Y:S01]  /*2960*/  @!P4 LDG.E.64 R56, desc[UR40][R4.64] ;  /* 0x000000280438c981 */ /* 0x000162000c1e1b00 */
[----:B---3--:R-:W-:-:S13]  /*2970*/  ISETP.GE.AND P4, PT, R14, R71, PT ;  /* 0x000000470e00720c */ /* 0x008fda0003f86270 */
[----:B------:R0:W5:Y:S04]  /*2980*/  @!P4 LDG.E.64 R8, desc[UR40][R6.64+0x10] ;  /* 0x000010280608c981 */ /* 0x000168000c1e1b00 */
[----:B------:R0:W5:Y:S02]  /*2990*/  @!P4 LDG.E.64 R28, desc[UR40][R4.64+0x10] ;  /* 0x00001028041cc981 */ /* 0x000164000c1e1b00 */
.L_x_2319:
[----:B------:R-:W-:Y:S05]  /*29a0*/  BSYNC B1 ;  /* 0x0000000000017941 */ /* 0x000fea0003800000 */
.L_x_2318:
[----:B------:R-:W-:Y:S01]  /*29b0*/  ISETP.NE.AND P4, PT, R157, 0x3, PT ;  /* 0x000000039d00780c */ /* 0x000fe20003f85270 */
[----:B-----5:R-:W-:Y:S02]  /*29c0*/  IMAD.MOV.U32 R70, RZ, RZ, R8 ;  /* 0x000000ffff467224 */ /* 0x020fe400078e0008 */
[----:B------:R-:W-:Y:S02]  /*29d0*/  IMAD.MOV.U32 R73, RZ, RZ, R30 ;  /* 0x000000ffff497224 */ /* 0x000fe400078e001e */
[----:B------:R-:W-:Y:S02]  /*29e0*/  IMAD.MOV.U32 R72, RZ, RZ, R28 ;  /* 0x000000ffff487224 */ /* 0x000fe400078e001c */
[----:B------:R-:W-:-:S06]  /*29f0*/  IMAD.MOV.U32 R74, RZ, RZ, R56 ;  /* 0x000000ffff4a7224 */ /* 0x000fcc00078e0038 */
[----:B------:R-:W-:Y:S05]  /*2a00*/  @!P4 BRA `(.L_x_2320) ;  /* 0x000000000004c947 */ /* 0x000fea0003800000 */
[----:B------:R-:W-:Y:S01]  /*2a10*/  BPT.TRAP 0x1 ;  /* 0x000000040000795c */ /* 0x000fe20000300000 */
.L_x_2320:
[----:B0-----:R-:W2:Y:S01]  /*2a20*/  LDL R4, [R1+0x8] ;  /* 0x0000080001047983 */ /* 0x001ea20000100800 */
[----:B------:R-:W-:Y:S01]  /*2a30*/  IMAD R66, R19, 0x8, R18 ;  /* 0x0000000813427824 */ /* 0x000fe200078e0212 */
[----:B------:R-:W-:Y:S01]  /*2a40*/  BSSY B1, `(.L_x_2321) ;  /* 0x0000004000017945 */ /* 0x000fe20003800000 */
[----:B--2---:R-:W-:-:S04]  /*2a50*/  SHF.L.U32 R67, R4, 0x1f, RZ ;  /* 0x0000001f04437819 */ /* 0x004fc800000006ff */
[----:B------:R-:W0:Y:S02]  /*2a60*/  SYNCS.PHASECHK.TRANS64.TRYWAIT P5, [R66+URZ+0x13290], R67 ;  /* 0x01329043420075a7 */ /* 0x000e2400080a017f */
[----:B0-----:R-:W-:Y:S05]  /*2a70*/  @!P5 BRA `(.L_x_2322) ;  /* 0x000001b80030d947 */ /* 0x001fea0003800000 */
.L_x_2568:
[----:B------:R-:W-:Y:S05]  /*2a80*/  BSYNC B1 ;  /* 0x0000000000017941 */ /* 0x000fea0003800000 */
.L_x_2321:
[----:B------:R-:W-:-:S03]  /*2a90*/  UMOV UR4, 0xffffffff ;  /* 0xffffffff00047882 */ /* 0x000fc60000000000 */
[----:B------:R-:W-:Y:S05]  /*2aa0*/  BRA.DIV UR4, `(.L_x_2323) ;  /* 0x000001ba04387947 */ /* 0x000fea000b800000 */
[----:B------:R1:W2:Y:S04]  /*2ab0*/  SHFL.IDX PT, R69, R13, RZ, 0x1e1f ;  /* 0x001e1fff0d457589 */ /* 0x0002a800000e0000 */
[----:B------:R1:W3:Y:S02]  /*2ac0*/  SHFL.IDX PT, R14, R68, RZ, 0x1e1f ;  /* 0x001e1fff440e7589 */ /* 0x0002e400000e0000 */
.L_x_2572:
[----:B------:R-:W-:Y:S05]  /*2ad0*/  @P3 BRA `(.L_x_2324) ;  /* 0x0000002000f43947 */ /* 0x000fea0003800000 */
[----:B------:R-:W4:Y:S01]  /*2ae0*/  LDL R83, [R1+0x34] ;  /* 0x0000340001537983 */ /* 0x000f220000100800 */
[----:B------:R-:W-:Y:S01]  /*2af0*/  BSSY B1, `(.L_x_2325) ;  /* 0x0000073000017945 */ /* 0x000fe20003800000 */
[----:B----4-:R-:W-:-:S13]  /*2b00*/  LOP3.LUT P5, RZ, R83, 0x2, RZ, 0xc0, !PT ;  /* 0x0000000253ff7812 */ /* 0x010fda00078ac0ff */
[----:B------:R-:W-:Y:S05]  /*2b10*/  @P5 BRA `(.L_x_2326) ;  /* 0x0000000400c05947 */ /* 0x000fea0003800000 */
[----:B-1----:R-:W4:Y:S01]  /*2b20*/  LDL.64 R12, [R1+0x10] ;  /* 0x00001000010c7983 */ /* 0x002f220000100a00 */
[----:B---3--:R-:W-:Y:S01]  /*2b30*/  IADD3 R10, P3, R16, R14, RZ ;  /* 0x0000000e100a7210 */ /* 0x008fe20007f7e0ff */
[----:B------:R-:W-:Y:S02]  /*2b40*/  BSSY B2, `(.L_x_2327) ;  /* 0x000006c000027945 */ /* 0x000fe40003800000 */
[----:B------:R1:W3:Y:S01]  /*2b50*/  LDS.128 R4, [R62+0xe000] ;  /* 0x00e000003e047984 */ /* 0x0002e20000000c00 */
[----:B--2---:R-:W-:Y:S02]  /*2b60*/  IADD3.X R11, R69, R17, RZ, P3, !PT ;  /* 0x00000011450b7210 */ /* 0x004fe40001ffe4ff */
[----:B----4-:R-:W-:-:S13]  /*2b70*/  ISETP.GE.AND P3, PT, R12, R71, PT ;  /* 0x000000470c00720c */ /* 0x010fda0003f66270 */
[----:B-1-3--:R-:W-:Y:S05]  /*2b80*/  @P3 BRA `(.L_x_2328) ;  /* 0x00000004009c3947 */ /* 0x00afea0003800000 */
[----:B------:R-:W-:Y:S01]  /*2b90*/  SHF.R.U32.HI R12, RZ, 0x8, R31 ;  /* 0x00000008ff0c7819 */ /* 0x000fe2000001161f */
[----:B------:R-:W-:Y:S01]  /*2ba0*/  IMAD.MOV.U32 R15, RZ, RZ, R4 ;  /* 0x000000ffff0f7224 */ /* 0x000fe200078e0004 */
[----:B------:R-:W-:Y:S02]  /*2bb0*/  SHF.R.U32.HI R30, RZ, 0x8, R57 ;  /* 0x00000008ff1e7819 */ /* 0x000fe40000011639 */
[----:B------:R-:W-:Y:S01]  /*2bc0*/  SHF.R.U32.HI R68, RZ, 0x10, R31 ;  /* 0x00000010ff447819 */ /* 0x000fe2000001161f */
[----:B------:R-:W-:Y:S01]  /*2bd0*/  IMAD.SHL.U32 R12, R12, 0x100, RZ ;  /* 0x000001000c0c7824 */ /* 0x000fe200078e00ff */
[----:B------:R-:W-:Y:S01]  /*2be0*/  LOP3.LUT R13, R31, 0xff0000ff, RZ, 0xc0, !PT ;  /* 0xff0000ff1f0d7812 */ /* 0x000fe200078ec0ff */
[----:B------:R-:W-:Y:S01]  /*2bf0*/  IMAD.SHL.U32 R30, R30, 0x100, RZ ;  /* 0x000001001e1e7824 */ /* 0x000fe200078e00ff */
[----:B------:R-:W-:Y:S02]  /*2c00*/  SHF.R.U32.HI R56, RZ, 0x10, R57 ;  /* 0x00000010ff387819 */ /* 0x000fe40000011639 */
[----:B------:R-:W-:-:S02]  /*2c10*/  LOP3.LUT R31, R57, 0xff0000ff, RZ, 0xc0, !PT ;  /* 0xff0000ff391f7812 */ /* 0x000fc400078ec0ff */
[----:B------:R-:W-:Y:S01]  /*2c20*/  LOP3.LUT R13, R13, 0xff00, R12, 0xf8, !PT ;  /* 0x0000ff000d0d7812 */ /* 0x000fe200078ef80c */
[----:B------:R-:W-:Y:S01]  /*2c30*/  IMAD.U32 R12, R68, 0x10000, RZ ;  /* 0x00010000440c7824 */ /* 0x000fe200078e00ff */
[----:B------:R-:W-:Y:S01]  /*2c40*/  LOP3.LUT R57, R31, 0xff00, R30, 0xf8, !PT ;  /* 0x0000ff001f397812 */ /* 0x000fe200078ef81e */
[----:B------:R-:W-:Y:S01]  /*2c50*/  IMAD.U32 R30, R56, 0x10000, RZ ;  /* 0x00010000381e7824 */ /* 0x000fe200078e00ff */
[----:B------:R-:W-:Y:S02]  /*2c60*/  F2FP.F16.E4M3.UNPACK_B R4, R5 ;  /* 0x00000005ff04723e */ /* 0x000fe400020006ff */
[-C--:B------:R-:W-:Y:S02]  /*2c70*/  F2FP.F16.E4M3.UNPACK_B R31, R74.reuse.H1 ;  /* 0x0000004aff1f723e */ /* 0x080fe400030006ff */
[----:B------:R-:W-:Y:S02]  /*2c80*/  LOP3.LUT R12, R13, 0xff0000, R12, 0xf8, !PT ;  /* 0x00ff00000d0c7812 */ /* 0x000fe400078ef80c */
[----:B------:R-:W-:Y:S01]  /*2c90*/  LOP3.LUT R13, R57, 0xff0000, R30, 0xf8, !PT ;  /* 0x00ff0000390d7812 */ /* 0x000fe200078ef81e */
[--C-:B------:R-:W-:Y:S01]  /*2ca0*/  HADD2.F32 R30, -RZ, R4.reuse.H1_H1 ;  /* 0x30000004ff1e7230 */ /* 0x100fe20000004100 */
[----:B------:R-:W-:Y:S01]  /*2cb0*/  F2FP.F16.E4M3.UNPACK_B R57, R73.H1 ;  /* 0x00000049ff39723e */ /* 0x000fe200030006ff */
[--C-:B------:R-:W-:Y:S01]  /*2cc0*/  HADD2.F32 R77, -RZ, R31.reuse.H0_H0 ;  /* 0x2000001fff4d7230 */ /* 0x100fe20000004100 */
[----:B------:R-:W-:Y:S01]  /*2cd0*/  F2FP.F16.E4M3.UNPACK_B R5, R5.H1 ;  /* 0x00000005ff05723e */ /* 0x000fe200030006ff */
[----:B------:R-:W-:Y:S01]  /*2ce0*/  HADD2.F32 R4, -RZ, R4.H0_H0 ;  /* 0x20000004ff047230 */ /* 0x000fe20000004100 */
[----:B------:R-:W-:Y:S01]  /*2cf0*/  F2FP.F16.E4M3.UNPACK_B R74, R74 ;  /* 0x0000004aff4a723e */ /* 0x000fe200020006ff */
[----:B------:R-:W-:-:S02]  /*2d00*/  HADD2.F32 R68, -RZ, R31.H1_H1 ;  /* 0x3000001fff447230 */ /* 0x000fc40000004100 */
[----:B------:R-:W-:Y:S01]  /*2d10*/  FMUL.FTZ R79, R30, R77 ;  /* 0x0000004d1e4f7220 */ /* 0x000fe20000410000 */
[----:B------:R-:W-:Y:S01]  /*2d20*/  HADD2.F32 R75, -RZ, R57.H0_H0 ;  /* 0x20000039ff4b7230 */ /* 0x000fe20000004100 */
[----:B------:R-:W-:Y:S01]  /*2d30*/  F2FP.F16.E4M3.UNPACK_B R73, R73 ;  /* 0x00000049ff49723e */ /* 0x000fe200020006ff */
[--C-:B------:R-:W-:Y:S01]  /*2d40*/  HADD2.F32 R56, -RZ, R5.reuse.H1_H1 ;  /* 0x30000005ff387230 */ /* 0x100fe20000004100 */
[----:B------:R-:W-:Y:S01]  /*2d50*/  F2FP.F16.E4M3.UNPACK_B R78, R13.H1 ;  /* 0x0000000dff4e723e */ /* 0x000fe200030006ff */
        /* <DEDUP_REMOVED lines=12> */
[--C-:B------:R-:W-:Y:S02]  /*2e20*/  HADD2.F32 R57, -RZ, R30.reuse.H1_H1 ;  /* 0x3000001eff397230 */ /* 0x100fe40000004100 */
[----:B------:R-:W-:Y:S02]  /*2e30*/  HADD2.F32 R56, -RZ, R30.H0_H0 ;  /* 0x2000001eff387230 */ /* 0x000fe40000004100 */
[--C-:B------:R-:W-:Y:S02]  /*2e40*/  HADD2.F32 R30, -RZ, R15.reuse.H0_H0 ;  /* 0x2000000fff1e7230 */ /* 0x100fe40000004100 */
[-C--:B------:R-:W-:Y:S01]  /*2e50*/  FMUL.FTZ R77, R57, R68.reuse ;  /* 0x00000044394d7220 */ /* 0x080fe20000410000 */
[----:B------:R-:W-:Y:S02]  /*2e60*/  HADD2.F32 R31, -RZ, R15.H1_H1 ;  /* 0x3000000fff1f7230 */ /* 0x000fe40000004100 */
[----:B------:R-:W-:Y:S01]  /*2e70*/  FMUL.FTZ R68, R56, R68 ;  /* 0x0000004438447220 */ /* 0x000fe20000410000 */
[----:B------:R-:W-:-:S02]  /*2e80*/  HADD2.F32 R74, -RZ, R74.H0_H0 ;  /* 0x2000004aff4a7230 */ /* 0x000fc40000004100 */
[--C-:B------:R-:W-:Y:S02]  /*2e90*/  HADD2.F32 R15, -RZ, R73.reuse.H1_H1 ;  /* 0x30000049ff0f7230 */ /* 0x100fe40000004100 */
[----:B------:R-:W-:Y:S02]  /*2ea0*/  HADD2.F32 R73, -RZ, R73.H0_H0 ;  /* 0x20000049ff497230 */ /* 0x000fe40000004100 */
[-C--:B------:R-:W-:Y:S01]  /*2eb0*/  FMUL.FTZ R75, R31, R74.reuse ;  /* 0x0000004a1f4b7220 */ /* 0x080fe20000410000 */
[----:B------:R-:W-:Y:S01]  /*2ec0*/  FMUL.FTZ R74, R30, R74 ;  /* 0x0000004a1e4a7220 */ /* 0x000fe20000410000 */
[----:B------:R-:W-:Y:S01]  /*2ed0*/  FFMA.FTZ R57, R57, R15, R68 ;  /* 0x0000000f39397223 */ /* 0x000fe20000010044 */
[----:B------:R-:W-:Y:S01]  /*2ee0*/  F2FP.F16.E4M3.UNPACK_B R68, R7.H1 ;  /* 0x00000007ff44723e */ /* 0x000fe200030006ff */
[----:B------:R-:W-:Y:S01]  /*2ef0*/  FFMA.FTZ R56, R56, R15, -R77 ;  /* 0x0000000f38387223 */ /* 0x000fe2000001084d */
[-C--:B------:R-:W-:Y:S01]  /*2f00*/  FFMA.FTZ R15, R30, R73.reuse, -R75 ;  /* 0x000000491e0f7223 */ /* 0x080fe2000001084b */
[----:B------:R-:W-:Y:S01]  /*2f10*/  FFMA.FTZ R30, R31, R73, R74 ;  /* 0x000000491f1e7223 */ /* 0x000fe2000001004a */
[----:B------:R-:W-:Y:S01]  /*2f20*/  F2FP.SATFINITE.E4M3.F32.PACK_AB_MERGE_C R31, R79, R76, RZ ;  /* 0x0000004c4f1f723e */ /* 0x000fe200048070ff */
[--C-:B------:R-:W-:Y:S01]  /*2f30*/  HADD2.F32 R73, -RZ, R68.reuse.H0_H0 ;  /* 0x20000044ff497230 */ /* 0x100fe20000004100 */
[----:B------:R-:W-:Y:S01]  /*2f40*/  F2FP.F16.E4M3.UNPACK_B R75, R12.H1 ;  /* 0x0000000cff4b723e */ /* 0x000fe200030006ff */
[----:B------:R-:W-:Y:S01]  /*2f50*/  HADD2.F32 R68, -RZ, R68.H1_H1 ;  /* 0x30000044ff447230 */ /* 0x000fe20000004100 */
[----:B------:R-:W-:Y:S01]  /*2f60*/  F2FP.SATFINITE.E4M3.F32.PACK_AB_MERGE_C R56, R57, R56, RZ ;  /* 0x000000383938723e */ /* 0x000fe200048070ff */
[--C-:B------:R-:W-:Y:S01]  /*2f70*/  HADD2.F32 R79, -RZ, R78.reuse.H1_H1 ;  /* 0x3000004eff4f7230 */ /* 0x100fe20000004100 */
[----:B------:R-:W-:Y:S01]  /*2f80*/  F2FP.F16.E4M3.UNPACK_B R57, R6.H1 ;  /* 0x00000006ff39723e */ /* 0x000fe200030006ff */
[----:B------:R-:W-:Y:S01]  /*2f90*/  HADD2.F32 R76, -RZ, R75.H1_H1 ;  /* 0x3000004bff4c7230 */ /* 0x000fe20000004100 */
[----:B------:R-:W-:Y:S01]  /*2fa0*/  F2FP.F16.E4M3.UNPACK_B R77, R13 ;  /* 0x0000000dff4d723e */ /* 0x000fe200020006ff */
[----:B------:R-:W-:Y:S01]  /*2fb0*/  HADD2.F32 R78, -RZ, R78.H0_H0 ;  /* 0x2000004eff4e7230 */ /* 0x000fe20000004100 */
        /* <DEDUP_REMOVED lines=11> */
[----:B------:R-:W-:Y:S01]  /*3070*/  FMUL.FTZ R80, R57, R80 ;  /* 0x0000005039507220 */ /* 0x000fe20000410000 */
[----:B------:R-:W-:-:S02]  /*3080*/  HADD2.F32 R77, -RZ, R77.H0_H0 ;  /* 0x2000004dff4d7230 */ /* 0x000fc40000004100 */
[----:B------:R-:W-:Y:S01]  /*3090*/  FFMA.FTZ R82, R57, R12, -R82 ;  /* 0x0000000c39527223 */ /* 0x000fe20000010852 */
[----:B------:R-:W-:Y:S01]  /*30a0*/  FFMA.FTZ R76, R68, R76, R81 ;  /* 0x0000004c444c7223 */ /* 0x000fe20000010051 */
[----:B------:R-:W-:Y:S01]  /*30b0*/  FFMA.FTZ R57, R13, R12, R80 ;  /* 0x0000000c0d397223 */ /* 0x000fe20000010050 */
[--C-:B------:R-:W-:Y:S01]  /*30c0*/  HADD2.F32 R12, -RZ, R7.reuse.H0_H0 ;  /* 0x20000007ff0c7230 */ /* 0x100fe20000004100 */
[----:B------:R-:W-:Y:S01]  /*30d0*/  F2FP.SATFINITE.E4M3.F32.PACK_AB_MERGE_C R5, R5, R4, R31 ;  /* 0x000000040505723e */ /* 0x000fe2000480701f */
[----:B------:R-:W-:Y:S01]  /*30e0*/  HADD2.F32 R13, -RZ, R7.H1_H1 ;  /* 0x30000007ff0d7230 */ /* 0x000fe20000004100 */
[----:B------:R-:W-:Y:S01]  /*30f0*/  F2FP.SATFINITE.E4M3.F32.PACK_AB_MERGE_C R76, R76, R79, RZ ;  /* 0x0000004f4c4c723e */ /* 0x000fe200048070ff */
[--C-:B------:R-:W-:Y:S01]  /*3100*/  HADD2.F32 R7, -RZ, R6.reuse.H0_H0 ;  /* 0x20000006ff077230 */ /* 0x100fe20000004100 */
[----:B------:R-:W-:Y:S01]  /*3110*/  F2FP.SATFINITE.E4M3.F32.PACK_AB_MERGE_C R57, R57, R82, RZ ;  /* 0x000000523939723e */ /* 0x000fe200048070ff */
[----:B------:R-:W-:Y:S02]  /*3120*/  HADD2.F32 R6, -RZ, R6.H1_H1 ;  /* 0x30000006ff067230 */ /* 0x000fe40000004100 */
        /* <DEDUP_REMOVED lines=12> */
[----:B------:R-:W-:-:S07]  /*31f0*/  F2FP.SATFINITE.E4M3.F32.PACK_AB_MERGE_C R6, R77, R68, R57 ;  /* 0x000000444d06723e */ /* 0x000fce0004807039 */
.L_x_2328:
[----:B------:R-:W-:Y:S05]  /*3200*/  BSYNC B2 ;  /* 0x0000000000027941 */ /* 0x000fea0003800000 */
.L_x_2327:
[----:B------:R4:W-:Y:S02]  /*3210*/  ST.E.128 desc[UR40][R10.64], R4 ;  /* 0x000000040a007985 */ /* 0x0009e4000c101d28 */
.L_x_2326:
[----:B------:R-:W-:Y:S05]  /*3220*/  BSYNC B1 ;  /* 0x0000000000017941 */ /* 0x000fea0003800000 */
.L_x_2325:
[----:B------:R-:W-:-:S13]  /*3230*/  LOP3.LUT P3, RZ, R83, 0x1, RZ, 0xc0, !PT ;  /* 0x0000000153ff7812 */ /* 0x000fda000786c0ff */
[----:B------:R-:W-:Y:S05]  /*3240*/  @P3 BRA `(.L_x_2324) ;  /* 0x0000001c00183947 */ /* 0x000fea0003800000 */
[----:B----4-:R-:W4:Y:S04]  /*3250*/  LDL R10, [R1+0x40] ;  /* 0x00004000010a7983 */ /* 0x010f280000100800 */
[----:B------:R-:W3:Y:S04]  /*3260*/  LDL R7, [R1+0x4] ;  /* 0x0000040001077983 */ /* 0x000ee80000100800 */
[----:B------:R-:W2:Y:S04]  /*3270*/  LDL R6, [R1+0x30] ;  /* 0x0000300001067983 */ /* 0x000ea80000100800 */
[----:B------:R-:W5:Y:S01]  /*3280*/  LDL R12, [R1+0x38] ;  /* 0x00003800010c7983 */ /* 0x000f620000100800 */
[----:B------:R-:W-:Y:S01]  /*3290*/  IMAD.MOV.U32 R5, RZ, RZ, 0x20 ;  /* 0x00000020ff057424 */ /* 0x000fe200078e00ff */
[----:B------:R-:W-:Y:S01]  /*32a0*/  BSSY B1, `(.L_x_2329) ;  /* 0x0000071000017945 */ /* 0x000fe20003800000 */
[----:B------:R-:W-:-:S03]  /*32b0*/  IMAD R4, R19, 0x2800, RZ ;  /* 0x0000280013047824 */ /* 0x000fc600078e02ff */
[----:B------:R-:W-:-:S04]  /*32c0*/  SEL R5, R5, 0xffffffe0, !P1 ;  /* 0xffffffe005057807 */ /* 0x000fc80004800000 */
[----:B----4-:R-:W-:Y:S02]  /*32d0*/  IADD3 R5, R5, R10, R4 ;  /* 0x0000000a05057210 */ /* 0x010fe40007ffe004 */
[----:B---3--:R-:W-:-:S03]  /*32e0*/  IADD3 R10, P3, R7, R14, RZ ;  /* 0x0000000e070a7210 */ /* 0x008fc60007f7e0ff */
[----:B------:R-:W-:Y:S02]  /*32f0*/  IMAD.IADD R4, R18, 0x1, R5 ;  /* 0x0000000112047824 */ /* 0x000fe400078e0205 */
[----:B--2---:R-:W-:-:S04]  /*3300*/  IMAD.X R11, R69, 0x1, R6, P3 ;  /* 0x00000001450b7824 */ /* 0x004fc800018e0606 */
[----:B------:R-:W2:Y:S01]  /*3310*/  LDS.128 R4, [R4+0xe000] ;  /* 0x00e0000004047984 */ /* 0x000ea20000000c00 */
[----:B-----5:R-:W-:-:S13]  /*3320*/  ISETP.GE.AND P3, PT, R12, R71, PT ;  /* 0x000000470c00720c */ /* 0x020fda0003f66270 */
[----:B------:R-:W-:Y:S05]  /*3330*/  @P3 BRA `(.L_x_2330) ;  /* 0x00000004009c3947 */ /* 0x000fea0003800000 */
[--C-:B------:R-:W-:Y:S02]  /*3340*/  SHF.R.U32.HI R15, RZ, 0x8, R29.reuse ;  /* 0x00000008ff0f7819 */ /* 0x100fe4000001161d */
[----:B------:R-:W-:Y:S02]  /*3350*/  LOP3.LUT R12, R29, 0xff0000ff, RZ, 0xc0, !PT ;  /* 0xff0000ff1d0c7812 */ /* 0x000fe400078ec0ff */
[----:B------:R-:W-:Y:S01]  /*3360*/  SHF.R.U32.HI R14, RZ, 0x10, R29 ;  /* 0x00000010ff0e7819 */ /* 0x000fe2000001161d */
[----:B------:R-:W-:Y:S01]  /*3370*/  IMAD.SHL.U32 R15, R15, 0x100, RZ ;  /* 0x000001000f0f7824 */ /* 0x000fe200078e00ff */
[--C-:B-1----:R-:W-:Y:S02]  /*3380*/  SHF.R.U32.HI R13, RZ, 0x8, R9.reuse ;  /* 0x00000008ff0d7819 */ /* 0x102fe40000011609 */
[----:B------:R-:W-:Y:S02]  /*3390*/  LOP3.LUT R8, R9, 0xff0000ff, RZ, 0xc0, !PT ;  /* 0xff0000ff09087812 */ /* 0x000fe400078ec0ff */
[----:B------:R-:W-:Y:S01]  /*33a0*/  SHF.R.U32.HI R28, RZ, 0x10, R9 ;  /* 0x00000010ff1c7819 */ /* 0x000fe20000011609 */
[----:B--2---:R-:W-:Y:S01]  /*33b0*/  IMAD.MOV.U32 R9, RZ, RZ, R4 ;  /* 0x000000ffff097224 */ /* 0x004fe200078e0004 */
[----:B------:R-:W-:Y:S01]  /*33c0*/  LOP3.LUT R12, R12, 0xff00, R15, 0xf8, !PT ;  /* 0x0000ff000c0c7812 */ /* 0x000fe200078ef80f */
[----:B------:R-:W-:Y:S01]  /*33d0*/  IMAD.U32 R15, R14, 0x10000, RZ ;  /* 0x000100000e0f7824 */ /* 0x000fe200078e00ff */
[----:B------:R-:W-:-:S02]  /*33e0*/  SHF.L.U32 R13, R13, 0x8, RZ ;  /* 0x000000080d0d7819 */ /* 0x000fc400000006ff */
[-C--:B------:R-:W-:Y:S02]  /*33f0*/  F2FP.F16.E4M3.UNPACK_B R4, R5.reuse ;  /* 0x00000005ff04723e */ /* 0x080fe400020006ff */
[----:B------:R-:W-:Y:S02]  /*3400*/  F2FP.F16.E4M3.UNPACK_B R14, R72.H1 ;  /* 0x00000048ff0e723e */ /* 0x000fe400030006ff */
[----:B------:R-:W-:Y:S01]  /*3410*/  LOP3.LUT R8, R8, 0xff00, R13, 0xf8, !PT ;  /* 0x0000ff0008087812 */ /* 0x000fe200078ef80d */
[----:B------:R-:W-:Y:S01]  /*3420*/  IMAD.U32 R13, R28, 0x10000, RZ ;  /* 0x000100001c0d7824 */ /* 0x000fe200078e00ff */
[----:B------:R-:W-:Y:S01]  /*3430*/  LOP3.LUT R30, R12, 0xff0000, R15, 0xf8, !PT ;  /* 0x00ff00000c1e7812 */ /* 0x000fe200078ef80f */
[----:B------:R-:W-:Y:S01]  /*3440*/  HADD2.F32 R12, -RZ, R4.H1_H1 ;  /* 0x30000004ff0c7230 */ /* 0x000fe20000004100 */
[----:B------:R-:W-:Y:S01]  /*3450*/  F2FP.F16.E4M3.UNPACK_B R15, R70.H1 ;  /* 0x00000046ff0f723e */ /* 0x000fe200030006ff */
[----:B------:R-:W-:Y:S01]  /*3460*/  HADD2.F32 R31, -RZ, R14.H0_H0 ;  /* 0x2000000eff1f7230 */ /* 0x000fe20000004100 */
[----:B------:R-:W-:Y:S01]  /*3470*/  F2FP.F16.E4M3.UNPACK_B R5, R5.H1 ;  /* 0x00000005ff05723e */ /* 0x000fe200030006ff */
[----:B------:R-:W-:Y:S01]  /*3480*/  HADD2.F32 R4, -RZ, R4.H0_H0 ;  /* 0x20000004ff047230 */ /* 0x000fe20000004100 */
[----:B------:R-:W-:Y:S01]  /*3490*/  LOP3.LUT R8, R8, 0xff0000, R13, 0xf8, !PT ;  /* 0x00ff000008087812 */ /* 0x000fe200078ef80d */
[----:B------:R-:W-:-:S02]  /*34a0*/  HADD2.F32 R28, -RZ, R14.H1_H1 ;  /* 0x3000000eff1c7230 */ /* 0x000fc40000004100 */
[-C--:B------:R-:W-:Y:S01]  /*34b0*/  FMUL.FTZ R57, R12, R31.reuse ;  /* 0x0000001f0c397220 */ /* 0x080fe20000410000 */
        /* <DEDUP_REMOVED lines=21> */
[----:B------:R-:W-:Y:S02]  /*3610*/  HADD2.F32 R72, -RZ, R72.H0_H0 ;  /* 0x20000048ff487230 */ /* 0x000fe40000004100 */
[----:B------:R-:W-:Y:S01]  /*3620*/  FMUL.FTZ R56, R14, R28 ;  /* 0x0000001c0e387220 */ /* 0x000fe20000410000 */
[----:B------:R-:W-:Y:S01]  /*3630*/  HADD2.F32 R9, -RZ, R9.H1_H1 ;  /* 0x30000009ff097230 */ /* 0x000fe20000004100 */
[----:B------:R-:W-:Y:S01]  /*3640*/  F2FP.F16.E4M3.UNPACK_B R28, R8.H1 ;  /* 0x00000008ff1c723e */ /* 0x000fe200030006ff */
[--C-:B------:R-:W-:Y:S01]  /*3650*/  HADD2.F32 R15, -RZ, R70.reuse.H1_H1 ;  /* 0x30000046ff0f7230 */ /* 0x100fe20000004100 */
[----:B------:R-:W-:Y:S01]  /*3660*/  F2FP.SATFINITE.E4M3.F32.PACK_AB_MERGE_C R5, R5, R4, R74 ;  /* 0x000000040505723e */ /* 0x000fe2000480704a */
[----:B------:R-:W-:-:S02]  /*3670*/  HADD2.F32 R70, -RZ, R70.H0_H0 ;  /* 0x20000046ff467230 */ /* 0x000fc40000004100 */
[-C--:B------:R-:W-:Y:S01]  /*3680*/  FMUL.FTZ R29, R9, R72.reuse ;  /* 0x00000048091d7220 */ /* 0x080fe20000410000 */
[----:B------:R-:W-:Y:S01]  /*3690*/  FMUL.FTZ R72, R12, R72 ;  /* 0x000000480c487220 */ /* 0x000fe20000410000 */
[-C--:B------:R-:W-:Y:S01]  /*36a0*/  FFMA.FTZ R56, R13, R15.reuse, -R56 ;  /* 0x0000000f0d387223 */ /* 0x080fe20000010838 */
[----:B------:R-:W-:Y:S01]  /*36b0*/  FFMA.FTZ R31, R14, R15, R31 ;  /* 0x0000000f0e1f7223 */ /* 0x000fe2000001001f */
[-C--:B------:R-:W-:Y:S01]  /*36c0*/  FFMA.FTZ R68, R12, R70.reuse, -R29 ;  /* 0x000000460c447223 */ /* 0x080fe2000001081d */
[----:B------:R-:W-:Y:S01]  /*36d0*/  FFMA.FTZ R69, R9, R70, R72 ;  /* 0x0000004609457223 */ /* 0x000fe20000010048 */
[-C--:B------:R-:W-:Y:S01]  /*36e0*/  F2FP.F16.E4M3.UNPACK_B R12, R7.reuse.H1 ;  /* 0x00000007ff0c723e */ /* 0x080fe200030006ff */
[--C-:B------:R-:W-:Y:S01]  /*36f0*/  HADD2.F32 R29, -RZ, R28.reuse.H1_H1 ;  /* 0x3000001cff1d7230 */ /* 0x100fe20000004100 */
[----:B------:R-:W-:Y:S01]  /*3700*/  F2FP.SATFINITE.E4M3.F32.PACK_AB_MERGE_C R72, R31, R56, RZ ;  /* 0x000000381f48723e */ /* 0x000fe200048070ff */
[----:B------:R-:W-:Y:S01]  /*3710*/  HADD2.F32 R28, -RZ, R28.H0_H0 ;  /* 0x2000001cff1c7230 */ /* 0x000fe20000004100 */
[----:B------:R-:W-:Y:S01]  /*3720*/  F2FP.F16.E4M3.UNPACK_B R31, R30.H1 ;  /* 0x0000001eff1f723e */ /* 0x000fe200030006ff */
[--C-:B------:R-:W-:Y:S01]  /*3730*/  HADD2.F32 R14, -RZ, R12.reuse.H1_H1 ;  /* 0x3000000cff0e7230 */ /* 0x100fe20000004100 */
[----:B------:R-:W-:Y:S01]  /*3740*/  F2FP.F16.E4M3.UNPACK_B R9, R6.H1 ;  /* 0x00000006ff09723e */ /* 0x000fe200030006ff */
[----:B------:R-:W-:Y:S01]  /*3750*/  HADD2.F32 R13, -RZ, R12.H0_H0 ;  /* 0x2000000cff0d7230 */ /* 0x000fe20000004100 */
[----:B------:R-:W-:Y:S01]  /*3760*/  F2FP.F16.E4M3.UNPACK_B R30, R30 ;  /* 0x0000001eff1e723e */ /* 0x000fe200020006ff */
[----:B------:R-:W-:Y:S01]  /*3770*/  HADD2.F32 R57, -RZ, R31.H1_H1 ;  /* 0x3000001fff397230 */ /* 0x000fe20000004100 */
[----:B------:R-:W-:Y:S01]  /*3780*/  F2FP.F16.E4M3.UNPACK_B R15, R8 ;  /* 0x00000008ff0f723e */ /* 0x000fe200020006ff */
[----:B------:R-:W-:Y:S01]  /*3790*/  HADD2.F32 R12, -RZ, R9.H1_H1 ;  /* 0x30000009ff0c7230 */ /* 0x000fe20000004100 */
[----:B------:R-:W-:Y:S01]  /*37a0*/  F2FP.F16.E4M3.UNPACK_B R7, R7 ;  /* 0x00000007ff07723e */ /* 0x000fe200020006ff */
[----:B------:R-:W-:-:S02]  /*37b0*/  HADD2.F32 R56, -RZ, R30.H1_H1 ;  /* 0x3000001eff387230 */ /* 0x000fc40000004100 */
[-C--:B------:R-:W-:Y:S01]  /*37c0*/  FMUL.FTZ R8, R14, R57.reuse ;  /* 0x000000390e087220 */ /* 0x080fe20000410000 */
[----:B------:R-:W-:Y:S02]  /*37d0*/  HADD2.F32 R9, -RZ, R9.H0_H0 ;  /* 0x20000009ff097230 */ /* 0x000fe40000004100 */
[C---:B------:R-:W-:Y:S01]  /*37e0*/  FMUL.FTZ R57, R13.reuse, R57 ;  /* 0x000000390d397220 */ /* 0x040fe20000410000 */
[----:B------:R-:W-:Y:S01]  /*37f0*/  F2FP.F16.E4M3.UNPACK_B R6, R6 ;  /* 0x00000006ff06723e */ /* 0x000fe200020006ff */
[-C--:B------:R-:W-:Y:S01]  /*3800*/  FFMA.FTZ R71, R13, R29.reuse, -R8 ;  /* 0x0000001d0d477223 */ /* 0x080fe20000010808 */
[----:B------:R-:W-:Y:S02]  /*3810*/  HADD2.F32 R8, -RZ, R15.H1_H1 ;  /* 0x3000000fff087230 */ /* 0x000fe40000004100 */
[-C--:B------:R-:W-:Y:S01]  /*3820*/  FMUL.FTZ R70, R12, R56.reuse ;  /* 0x000000380c467220 */ /* 0x080fe20000410000 */
[----:B------:R-:W-:Y:S01]  /*3830*/  FMUL.FTZ R13, R9, R56 ;  /* 0x00000038090d7220 */ /* 0x000fe20000410000 */
[----:B------:R-:W-:Y:S01]  /*3840*/  FFMA.FTZ R56, R14, R29, R57 ;  /* 0x0000001d0e387223 */ /* 0x000fe20000010039 */
[----:B------:R-:W-:-:S02]  /*3850*/  HADD2.F32 R31, -RZ, R31.H0_H0 ;  /* 0x2000001fff1f7230 */ /* 0x000fc40000004100 */
[-C--:B------:R-:W-:Y:S01]  /*3860*/  FFMA.FTZ R70, R9, R8.reuse, -R70 ;  /* 0x0000000809467223 */ /* 0x080fe20000010846 */
[----:B------:R-:W-:Y:S01]  /*3870*/  FFMA.FTZ R29, R12, R8, R13 ;  /* 0x000000080c1d7223 */ /* 0x000fe2000001000d */
[--C-:B------:R-:W-:Y:S01]  /*3880*/  HADD2.F32 R8, -RZ, R7.reuse.H0_H0 ;  /* 0x20000007ff087230 */ /* 0x100fe20000004100 */
[----:B------:R-:W-:Y:S01]  /*3890*/  F2FP.SATFINITE.E4M3.F32.PACK_AB_MERGE_C R56, R56, R71, RZ ;  /* 0x000000473838723e */ /* 0x000fe200048070ff */
[----:B------:R-:W-:Y:S01]  /*38a0*/  HADD2.F32 R9, -RZ, R7.H1_H1 ;  /* 0x30000007ff097230 */ /* 0x000fe20000004100 */
[----:B------:R-:W-:Y:S01]  /*38b0*/  F2FP.SATFINITE.E4M3.F32.PACK_AB_MERGE_C R4, R69, R68, R72 ;  /* 0x000000444504723e */ /* 0x000fe20004807048 */
[--C-:B------:R-:W-:Y:S02]  /*38c0*/  HADD2.F32 R7, -RZ, R6.reuse.H0_H0 ;  /* 0x20000006ff077230 */ /* 0x100fe40000004100 */
[-C--:B------:R-:W-:Y:S01]  /*38d0*/  FMUL.FTZ R14, R8, R31.reuse ;  /* 0x0000001f080e7220 */ /* 0x080fe20000410000 */
[----:B------:R-:W-:Y:S02]  /*38e0*/  HADD2.F32 R6, -RZ, R6.H1_H1 ;  /* 0x30000006ff067230 */ /* 0x000fe40000004100 */
[----:B------:R-:W-:Y:S01]  /*38f0*/  FMUL.FTZ R57, R9, R31 ;  /* 0x0000001f09397220 */ /* 0x000fe20000410000 */
[----:B------:R-:W-:-:S02]  /*3900*/  HADD2.F32 R30, -RZ, R30.H0_H0 ;  /* 0x2000001eff1e7230 */ /* 0x000fc40000004100 */
[-C--:B------:R-:W-:Y:S01]  /*3910*/  FFMA.FTZ R14, R9, R28.reuse, R14 ;  /* 0x0000001c090e7223 */ /* 0x080fe2000001000e */
[----:B------:R-:W-:Y:S02]  /*3920*/  HADD2.F32 R15, -RZ, R15.H0_H0 ;  /* 0x2000000fff0f7230 */ /* 0x000fe40000004100 */
[----:B------:R-:W-:Y:S01]  /*3930*/  FFMA.FTZ R57, R8, R28, -R57 ;  /* 0x0000001c08397223 */ /* 0x000fe20000010839 */
[----:B------:R-:W-:Y:S01]  /*3940*/  F2FP.SATFINITE.E4M3.F32.PACK_AB_MERGE_C R29, R29, R70, RZ ;  /* 0x000000461d1d723e */ /* 0x000fe200048070ff */
[-C--:B------:R-:W-:Y:S01]  /*3950*/  FMUL.FTZ R12, R6, R30.reuse ;  /* 0x0000001e060c7220 */ /* 0x080fe20000410000 */
[----:B------:R-:W-:-:S03]  /*3960*/  FMUL.FTZ R13, R7, R30 ;  /* 0x0000001e070d7220 */ /* 0x000fc60000410000 */
[-C--:B------:R-:W-:Y:S01]  /*3970*/  FFMA.FTZ R12, R7, R15.reuse, -R12 ;  /* 0x0000000f070c7223 */ /* 0x080fe2000001080c */
[----:B------:R-:W-:Y:S01]  /*3980*/  FFMA.FTZ R13, R6, R15, R13 ;  /* 0x0000000f060d7223 */ /* 0x000fe2000001000d */
[----:B------:R-:W-:-:S04]  /*3990*/  F2FP.SATFINITE.E4M3.F32.PACK_AB_MERGE_C R7, R14, R57, R56 ;  /* 0x000000390e07723e */ /* 0x000fc80004807038 */
[----:B------:R-:W-:-:S07]  /*39a0*/  F2FP.SATFINITE.E4M3.F32.PACK_AB_MERGE_C R6, R13, R12, R29 ;  /* 0x0000000c0d06723e */ /* 0x000fce000480701d */
.L_x_2330:
[----:B------:R-:W-:Y:S05]  /*39b0*/  BSYNC B1 ;  /* 0x0000000000017941 */ /* 0x000fea0003800000 */
.L_x_2329:
[----:B--2---:R2:W-:Y:S01]  /*39c0*/  ST.E.128 desc[UR40][R10.64], R4 ;  /* 0x000000040a007985 */ /* 0x0045e2000c101d28 */
[----:B------:R-:W-:Y:S05]  /*39d0*/  BRA `(.L_x_2324) ;  /* 0x0000001400347947 */ /* 0x000fea0003800000 */
.L_x_2317:
[----:B------:R-:W0:Y:S01]  /*39e0*/  S2R R8, SR_TID.X ;  /* 0x0000000000087919 */ /* 0x000e220000002100 */
[----:B------:R-:W-:Y:S01]  /*39f0*/  IMAD R65, R2, -0xa0, R33 ;  /* 0xffffff6002417824 */ /* 0x000fe200078e0221 */
[----:B------:R-:W-:Y:S02]  /*3a00*/  CS2R R30, SRZ ;  /* 0x00000000001e7805 */ /* 0x000fe4000001ff00 */
[----:B------:R-:W-:Y:S02]  /*3a10*/  CS2R R28, SRZ ;  /* 0x00000000001c7805 */ /* 0x000fe4000001ff00 */
[----:B------:R-:W-:Y:S01]  /*3a20*/  VIMNMX R65, R65, 0xa0, PT ;  /* 0x000000a041417848 */ /* 0x000fe20003fe0100 */
[----:B0-----:R-:W-:-:S05]  /*3a30*/  VIADD R8, R8, 0xffffff80 ;  /* 0xffffff8008087836 */ /* 0x001fca0000000000 */
[----:B------:R-:W-:-:S04]  /*3a40*/  LEA.HI R8, R8, R8, RZ, 0x1 ;  /* 0x0000000808087211 */ /* 0x000fc800078f08ff */
[----:B------:R-:W-:-:S04]  /*3a50*/  SHF.R.S32.HI R8, RZ, 0x1, R8 ;  /* 0x00000001ff087819 */ /* 0x000fc80000011408 */
[----:B------:R-:W-:-:S04]  /*3a60*/  ISETP.GE.AND P3, PT, R8, R65, PT ;  /* 0x000000410800720c */ /* 0x000fc80003f66270 */
[----:B------:R-:W-:-:S13]  /*3a70*/  ISETP.GE.OR P4, PT, R16, R71, P3 ;  /* 0x000000471000720c */ /* 0x000fda0001f86670 */
[----:B------:R-:W0:Y:S02]  /*3a80*/  @!P4 LDC.64 R8, c[0x0][0x3e8] ;  /* 0x0000fa00ff08cb82 */ /* 0x000e240000000a00 */
[----:B0-----:R-:W-:Y:S02]  /*3a90*/  @!P4 IADD3 R8, P5, P6, R34, R8, R6 ;  /* 0x000000082208c210 */ /* 0x001fe40007ebe006 */
[----:B------:R-:W-:Y:S02]  /*3aa0*/  CS2R R6, SRZ ;  /* 0x0000000000067805 */ /* 0x000fe4000001ff00 */
[----:B------:R-:W-:Y:S02]  /*3ab0*/  @!P4 IADD3.X R9, R51, R9, R10, P5, P6 ;  /* 0x000000093309c210 */ /* 0x000fe40002fec40a */
[----:B------:R-:W0:Y:S02]  /*3ac0*/  @!P4 LDC.64 R10, c[0x0][0x400] ;  /* 0x00010000ff0acb82 */ /* 0x000e240000000a00 */
[----:B0-----:R-:W-:-:S02]  /*3ad0*/  @!P4 IADD3 R10, P5, P6, R40, R10, R4 ;  /* 0x0000000a280ac210 */ /* 0x001fc40007ebe004 */
[----:B------:R-:W-:Y:S02]  /*3ae0*/  CS2R R4, SRZ ;  /* 0x0000000000047805 */ /* 0x000fe4000001ff00 */
[----:B------:R-:W-:-:S04]  /*3af0*/  @!P4 IADD3.X R11, R53, R11, R12, P5, P6 ;  /* 0x0000000b350bc210 */ /* 0x000fc80002fec40c */
[----:B------:R-:W2:Y:S04]  /*3b00*/  @!P4 LDG.E.128 R4, desc[UR40][R8.64] ;  /* 0x000000280804c981 */ /* 0x000ea8000c1e1d00 */
[----:B------:R-:W3:Y:S01]  /*3b10*/  @!P4 LDG.E.128 R28, desc[UR40][R10.64] ;  /* 0x000000280a1cc981 */ /* 0x000ee2000c1e1d00 */
[----:B------:R-:W-:Y:S02]  /*3b20*/  ISETP.NE.AND P4, PT, R157, 0x3, PT ;  /* 0x000000039d00780c */ /* 0x000fe40003f85270 */
[----:B------:R-:W-:Y:S01]  /*3b30*/  ISETP.GE.AND P5, PT, R16, R71, PT ;  /* 0x000000471000720c */ /* 0x000fe20003fa6270 */
[----:B--2---:R-:W-:Y:S02]  /*3b40*/  IMAD.MOV.U32 R72, RZ, RZ, R6 ;  /* 0x000000ffff487224 */ /* 0x004fe400078e0006 */
[----:B------:R-:W-:-:S02]  /*3b50*/  IMAD.MOV.U32 R74, RZ, RZ, R4 ;  /* 0x000000ffff4a7224 */ /* 0x000fc400078e0004 */
[----:B---3--:R-:W-:Y:S01]  /*3b60*/  IMAD.MOV.U32 R73, RZ, RZ, R30 ;  /* 0x000000ffff497224 */ /* 0x008fe200078e001e */
[----:B------:R-:W-:-:S05]  /*3b70*/  MOV R75, R28 ;  /* 0x0000001c004b7202 */ /* 0x000fca0000000f00 */
[----:B------:R-:W-:Y:S05]  /*3b80*/  @!P4 BRA `(.L_x_2331) ;  /* 0x000000000004c947 */ /* 0x000fea0003800000 */
[----:B------:R-:W-:Y:S01]  /*3b90*/  BPT.TRAP 0x1 ;  /* 0x000000040000795c */ /* 0x000fe20000300000 */
.L_x_2331:
[----:B------:R-:W2:Y:S01]  /*3ba0*/  LDL R8, [R1+0x8] ;  /* 0x0000080001087983 */ /* 0x000ea20000100800 */
[----:B------:R-:W-:Y:S01]  /*3bb0*/  IMAD R66, R19, 0x8, R18 ;  /* 0x0000000813427824 */ /* 0x000fe200078e0212 */
[----:B------:R-:W-:Y:S01]  /*3bc0*/  BSSY B1, `(.L_x_2332) ;  /* 0x0000004000017945 */ /* 0x000fe20003800000 */
[----:B--2---:R-:W-:-:S04]  /*3bd0*/  SHF.L.U32 R67, R8, 0x1f, RZ ;  /* 0x0000001f08437819 */ /* 0x004fc800000006ff */
[----:B------:R-:W0:Y:S02]  /*3be0*/  SYNCS.PHASECHK.TRANS64.TRYWAIT P6, [R66+URZ+0x13290], R67 ;  /* 0x01329043420075a7 */ /* 0x000e2400080c017f */
[----:B0-----:R-:W-:Y:S05]  /*3bf0*/  @!P6 BRA `(.L_x_2333) ;  /* 0x000001a80028e947 */ /* 0x001fea0003800000 */
.L_x_2573:
[----:B------:R-:W-:Y:S05]  /*3c00*/  BSYNC B1 ;  /* 0x0000000000017941 */ /* 0x000fea0003800000 */
.L_x_2332:
[----:B------:R-:W-:-:S03]  /*3c10*/  UMOV UR4, 0xffffffff ;  /* 0xffffffff00047882 */ /* 0x000fc60000000000 */
[----:B------:R-:W-:Y:S05]  /*3c20*/  BRA.DIV UR4, `(.L_x_2334) ;  /* 0x000001aa04307947 */ /* 0x000fea000b800000 */
[----:B------:R1:W2:Y:S04]  /*3c30*/  SHFL.IDX PT, R69, R13, RZ, 0x1e1f ;  /* 0x001e1fff0d457589 */ /* 0x0002a800000e0000 */
[----:B------:R1:W3:Y:S02]  /*3c40*/  SHFL.IDX PT, R71, R68, RZ, 0x1e1f ;  /* 0x001e1fff44477589 */ /* 0x0002e400000e0000 */
.L_x_2577:
[----:B-1----:R-:W1:Y:S02]  /*3c50*/  LDC R68, c[0x0][0x2f4] ;  /* 0x0000bd00ff447b82 */ /* 0x002e640000000800 */
[----:B-1----:R-:W-:-:S13]  /*3c60*/  ISETP.GE.OR P3, PT, R16, R68, P3 ;  /* 0x000000441000720c */ /* 0x002fda0001f66670 */
        /* <DEDUP_REMOVED lines=10> */
[----:B------:R-:W-:-:S04]  /*3d10*/  LEA.HI R9, R9, R8, RZ, 0x5 ;  /* 0x0000000809097211 */ /* 0x000fc800078f28ff */
[----:B------:R-:W-:-:S04]  /*3d20*/  SHF.R.S32.HI R9, RZ, 0x5, R9 ;  /* 0x00000005ff097819 */ /* 0x000fc80000011409 */
[----:B------:R-:W-:-:S05]  /*3d30*/  LEA.HI.SX32 R9, R44, R9, 0x1c ;  /* 0x000000092c097211 */ /* 0x000fca00078fe2ff */
[----:B------:R-:W-:Y:S02]  /*3d40*/  IMAD.SHL.U32 R70, R9, 0x10, RZ ;  /* 0x0000001009467824 */ /* 0x000fe400078e00ff */
[----:B------:R-:W-:-:S04]  /*3d50*/  IMAD R9, R19, 0x2800, R58 ;  /* 0x0000280013097824 */ /* 0x000fc800078e023a */
[----:B------:R-:W-:Y:S01]  /*3d60*/  IMAD.IADD R9, R18, 0x1, R9 ;  /* 0x0000000112097824 */ /* 0x000fe200078e0209 */
[----:B----4-:R-:W-:-:S04]  /*3d70*/  LOP3.LUT R8, R12, 0x30, R70, 0xf8, !PT ;  /* 0x000000300c087812 */ /* 0x010fc800078ef846 */
[----:B-----5:R-:W-:-:S05]  /*3d80*/  LOP3.LUT R8, R8, R11, RZ, 0x3c, !PT ;  /* 0x0000000b08087212 */ /* 0x020fca00078e3cff */
[----:B------:R-:W-:-:S04]  /*3d90*/  IMAD.IADD R8, R10, 0x1, R8 ;  /* 0x000000010a087824 */ /* 0x000fc800078e0208 */
[----:B------:R-:W-:-:S04]  /*3da0*/  IMAD R11, R19, 0x2800, R8 ;  /* 0x00002800130b7824 */ /* 0x000fc800078e0208 */
[----:B------:R-:W-:Y:S02]  /*3db0*/  IMAD.IADD R12, R18, 0x1, R11 ;  /* 0x00000001120c7824 */ /* 0x000fe400078e020b */
        /* <DEDUP_REMOVED lines=9> */
[----:B------:R-:W-:-:S02]  /*3e50*/  SHF.R.U32.HI R77, RZ, 0x8, R31 ;  /* 0x00000008ff4d7819 */ /* 0x000fc4000001161f */
[----:B------:R-:W-:Y:S02]  /*3e60*/  LOP3.LUT R76, R31, 0xff0000ff, RZ, 0xc0, !PT ;  /* 0xff0000ff1f4c7812 */ /* 0x000fe400078ec0ff */
[----:B------:R-:W-:Y:S01]  /*3e70*/  SHF.R.U32.HI R82, RZ, 0x10, R31 ;  /* 0x00000010ff527819 */ /* 0x000fe2000001161f */
[----:B------:R-:W-:Y:S01]  /*3e80*/  IMAD.SHL.U32 R31, R78, 0x100, RZ ;  /* 0x000001004e1f7824 */ /* 0x000fe200078e00ff */
[----:B------:R-:W-:Y:S01]  /*3e90*/  LOP3.LUT R30, R29, 0xff0000ff, RZ, 0xc0, !PT ;  /* 0xff0000ff1d1e7812 */ /* 0x000fe200078ec0ff */
[----:B------:R-:W-:Y:S01]  /*3ea0*/  IMAD.SHL.U32 R77, R77, 0x100, RZ ;  /* 0x000001004d4d7824 */ /* 0x000fe200078e00ff */
[----:B------:R-:W-:Y:S01]  /*3eb0*/  SHF.R.U32.HI R80, RZ, 0x10, R29 ;  /* 0x00000010ff507819 */ /* 0x000fe2000001161d */
[----:B--2---:R-:W-:Y:S01]  /*3ec0*/  IMAD.MOV.U32 R29, RZ, RZ, R12 ;  /* 0x000000ffff1d7224 */ /* 0x004fe200078e000c */
[----:B------:R-:W-:Y:S01]  /*3ed0*/  SHF.L.U32 R5, R84, 0x8, RZ ;  /* 0x0000000854057819 */ /* 0x000fe200000006ff */
[----:B------:R-:W-:Y:S01]  /*3ee0*/  IMAD.MOV.U32 R12, RZ, RZ, R10 ;  /* 0x000000ffff0c7224 */ /* 0x000fe200078e000a */
[----:B------:R-:W-:Y:S01]  /*3ef0*/  LOP3.LUT R6, R7, 0xff0000ff, RZ, 0xc0, !PT ;  /* 0xff0000ff07067812 */ /* 0x000fe200078ec0ff */
[----:B------:R-:W-:Y:S01]  /*3f00*/  IMAD.U32 R80, R80, 0x10000, RZ ;  /* 0x0001000050507824 */ /* 0x000fe200078e00ff */
[----:B------:R-:W-:Y:S01]  /*3f10*/  SHF.R.U32.HI R83, RZ, 0x10, R7 ;  /* 0x00000010ff537819 */ /* 0x000fe20000011607 */
[----:B------:R-:W-:Y:S01]  /*3f20*/  IMAD.SHL.U32 R7, R79, 0x100, RZ ;  /* 0x000001004f077824 */ /* 0x000fe200078e00ff */
[----:B------:R-:W-:Y:S01]  /*3f30*/  LOP3.LUT R4, R4, 0xff00, R5, 0xf8, !PT ;  /* 0x0000ff0004047812 */ /* 0x000fe200078ef805 */
[----:B------:R-:W-:Y:S01]  /*3f40*/  IMAD.U32 R5, R81, 0x10000, RZ ;  /* 0x0001000051057824 */ /* 0x000fe200078e00ff */
[----:B------:R-:W-:Y:S01]  /*3f50*/  LOP3.LUT R79, R30, 0xff00, R31, 0xf8, !PT ;  /* 0x0000ff001e4f7812 */ /* 0x000fe200078ef81f */
[----:B------:R-:W-:Y:S01]  /*3f60*/  IMAD.U32 R82, R82, 0x10000, RZ ;  /* 0x0001000052527824 */ /* 0x000fe200078e00ff */
[----:B------:R-:W-:-:S02]  /*3f70*/  F2FP.F16.E4M3.UNPACK_B R78, R75.H1 ;  /* 0x0000004bff4e723e */ /* 0x000fc400030006ff */
[----:B------:R-:W-:Y:S02]  /*3f80*/  F2FP.F16.E4M3.UNPACK_B R31, R29.H1 ;  /* 0x0000001dff1f723e */ /* 0x000fe400030006ff */
[----:B------:R-:W-:Y:S02]  /*3f90*/  F2FP.F16.E4M3.UNPACK_B R30, R28.H1 ;  /* 0x0000001cff1e723e */ /* 0x000fe400030006ff */
[----:B------:R-:W-:Y:S01]  /*3fa0*/  LOP3.LUT R7, R6, 0xff00, R7, 0xf8, !PT ;  /* 0x0000ff0006077812 */ /* 0x000fe200078ef807 */
[----:B------:R-:W-:Y:S01]  /*3fb0*/  HADD2.F32 R10, -RZ, R31.H0_H0 ;  /* 0x2000001fff0a7230 */ /* 0x000fe20000004100 */
[----:B------:R-:W-:Y:S01]  /*3fc0*/  LOP3.LUT R81, R76, 0xff00, R77, 0xf8, !PT ;  /* 0x0000ff004c517812 */ /* 0x000fe200078ef84d */
[----:B------:R-:W-:Y:S01]  /*3fd0*/  HADD2.F32 R8, -RZ, R30.H0_H0 ;  /* 0x2000001eff087230 */ /* 0x000fe20000004100 */
[----:B------:R-:W-:Y:S01]  /*3fe0*/  LOP3.LUT R6, R4, 0xff0000, R5, 0xf8, !PT ;  /* 0x00ff000004067812 */ /* 0x000fe200078ef805 */
[----:B------:R-:W-:Y:S01]  /*3ff0*/  HADD2.F32 R5, -RZ, R78.H0_H0 ;  /* 0x2000004eff057230 */ /* 0x000fe20000004100 */
[----:B------:R-:W-:Y:S01]  /*4000*/  F2FP.F16.E4M3.UNPACK_B R76, R74.H1 ;  /* 0x0000004aff4c723e */ /* 0x000fe200030006ff */
[----:B------:R-:W-:-:S02]  /*4010*/  IMAD.U32 R4, R83, 0x10000, RZ ;  /* 0x0001000053047824 */ /* 0x000fc400078e00ff */
[----:B------:R-:W-:Y:S02]  /*4020*/  HADD2.F32 R30, -RZ, R30.H1_H1 ;  /* 0x3000001eff1e7230 */ /* 0x000fe40000004100 */
[-C--:B------:R-:W-:Y:S01]  /*4030*/  FMUL.FTZ R83, R10, R5.reuse ;  /* 0x000000050a537220 */ /* 0x080fe20000410000 */
[--C-:B------:R-:W-:Y:S02]  /*4040*/  HADD2.F32 R77, -RZ, R76.reuse.H0_H0 ;  /* 0x2000004cff4d7230 */ /* 0x100fe40000004100 */
[C---:B------:R-:W-:Y:S01]  /*4050*/  FMUL.FTZ R85, R8.reuse, R5 ;  /* 0x0000000508557220 */ /* 0x040fe20000410000 */
[----:B------:R-:W-:Y:S01]  /*4060*/  LOP3.LUT R4, R7, 0xff0000, R4, 0xf8, !PT ;  /* 0x00ff000007047812 */ /* 0x000fe200078ef804 */
[----:B------:R-:W-:Y:S01]  /*4070*/  HADD2.F32 R31, -RZ, R31.H1_H1 ;  /* 0x3000001fff1f7230 */ /* 0x000fe20000004100 */
[----:B------:R-:W-:Y:S01]  /*4080*/  LOP3.LUT R7, R79, 0xff0000, R80, 0xf8, !PT ;  /* 0x00ff00004f077812 */ /* 0x000fe200078ef850 */
[-C--:B------:R-:W-:Y:S01]  /*4090*/  FFMA.FTZ R8, R8, R77.reuse, -R83 ;  /* 0x0000004d08087223 */ /* 0x080fe20000010853 */
[----:B------:R-:W-:Y:S01]  /*40a0*/  FFMA.FTZ R10, R10, R77, R85 ;  /* 0x0000004d0a0a7223 */ /* 0x000fe20000010055 */
[----:B------:R-:W-:Y:S01]  /*40b0*/  HADD2.F32 R77, -RZ, R76.H1_H1 ;  /* 0x3000004cff4d7230 */ /* 0x000fe20000004100 */
[----:B------:R-:W-:Y:S01]  /*40c0*/  F2FP.F16.E4M3.UNPACK_B R80, R75 ;  /* 0x0000004bff50723e */ /* 0x000fe200020006ff */
[----:B------:R-:W-:Y:S01]  /*40d0*/  HADD2.F32 R76, -RZ, R78.H1_H1 ;  /* 0x3000004eff4c7230 */ /* 0x000fe20000004100 */
[----:B------:R-:W-:-:S02]  /*40e0*/  F2FP.F16.E4M3.UNPACK_B R78, R74 ;  /* 0x0000004aff4e723e */ /* 0x000fc400020006ff */
[----:B------:R-:W-:Y:S02]  /*40f0*/  F2FP.F16.E4M3.UNPACK_B R75, R29 ;  /* 0x0000001dff4b723e */ /* 0x000fe400020006ff */
[----:B------:R-:W-:Y:S01]  /*4100*/  F2FP.F16.E4M3.UNPACK_B R74, R28 ;  /* 0x0000001cff4a723e */ /* 0x000fe200020006ff */
[-C--:B------:R-:W-:Y:S01]  /*4110*/  FMUL.FTZ R29, R31, R76.reuse ;  /* 0x0000004c1f1d7220 */ /* 0x080fe20000410000 */
[----:B------:R-:W-:Y:S01]  /*4120*/  LOP3.LUT R5, R81, 0xff0000, R82, 0xf8, !PT ;  /* 0x00ff000051057812 */ /* 0x000fe200078ef852 */
[C---:B------:R-:W-:Y:S01]  /*4130*/  FMUL.FTZ R82, R30.reuse, R76 ;  /* 0x0000004c1e527220 */ /* 0x040fe20000410000 */
[----:B------:R-:W-:Y:S02]  /*4140*/  HADD2.F32 R81, -RZ, R80.H0_H0 ;  /* 0x20000050ff517230 */ /* 0x000fe40000004100 */
[-C--:B------:R-:W-:Y:S01]  /*4150*/  FFMA.FTZ R29, R30, R77.reuse, -R29 ;  /* 0x0000004d1e1d7223 */ /* 0x080fe2000001081d */
[----:B------:R-:W-:Y:S02]  /*4160*/  HADD2.F32 R76, -RZ, R75.H0_H0 ;  /* 0x2000004bff4c7230 */ /* 0x000fe40000004100 */
[----:B------:R-:W-:Y:S01]  /*4170*/  FFMA.FTZ R31, R31, R77, R82 ;  /* 0x0000004d1f1f7223 */ /* 0x000fe20000010052 */
[----:B------:R-:W-:-:S02]  /*4180*/  HADD2.F32 R28, -RZ, R74.H0_H0 ;  /* 0x2000004aff1c7230 */ /* 0x000fc40000004100 */
[----:B------:R-:W-:Y:S02]  /*4190*/  HADD2.F32 R79, -RZ, R78.H0_H0 ;  /* 0x2000004eff4f7230 */ /* 0x000fe40000004100 */
[-C--:B------:R-:W-:Y:S01]  /*41a0*/  FMUL.FTZ R83, R76, R81.reuse ;  /* 0x000000514c537220 */ /* 0x080fe20000410000 */
[----:B------:R-:W-:Y:S02]  /*41b0*/  HADD2.F32 R80, -RZ, R80.H1_H1 ;  /* 0x30000050ff507230 */ /* 0x000fe40000004100 */
[C---:B------:R-:W-:Y:S01]  /*41c0*/  FMUL.FTZ R81, R28.reuse, R81 ;  /* 0x000000511c517220 */ /* 0x040fe20000410000 */
[----:B------:R-:W-:Y:S02]  /*41d0*/  HADD2.F32 R77, -RZ, R75.H1_H1 ;  /* 0x3000004bff4d7230 */ /* 0x000fe40000004100 */
[-C--:B------:R-:W-:Y:S01]  /*41e0*/  FFMA.FTZ R28, R28, R79.reuse, -R83 ;  /* 0x0000004f1c1c7223 */ /* 0x080fe20000010853 */
[----:B------:R-:W-:Y:S02]  /*41f0*/  HADD2.F32 R74, -RZ, R74.H1_H1 ;  /* 0x3000004aff4a7230 */ /* 0x000fe40000004100 */
[----:B------:R-:W-:Y:S01]  /*4200*/  FFMA.FTZ R30, R76, R79, R81 ;  /* 0x0000004f4c1e7223 */ /* 0x000fe20000010051 */
[----:B------:R-:W-:-:S02]  /*4210*/  HADD2.F32 R76, -RZ, R78.H1_H1 ;  /* 0x3000004eff4c7230 */ /* 0x000fc40000004100 */
[CC--:B------:R-:W-:Y:S01]  /*4220*/  FMUL.FTZ R75, R77.reuse, R80.reuse ;  /* 0x000000504d4b7220 */ /* 0x0c0fe20000410000 */
[----:B------:R-:W-:Y:S01]  /*4230*/  F2FP.F16.E4M3.UNPACK_B R81, R73.H1 ;  /* 0x00000049ff51723e */ /* 0x000fe200030006ff */
[C---:B------:R-:W-:Y:S01]  /*4240*/  FMUL.FTZ R84, R74.reuse, R80 ;  /* 0x000000504a547220 */ /* 0x040fe20000410000 */
[----:B------:R-:W-:Y:S01]  /*4250*/  F2FP.F16.E4M3.UNPACK_B R78, R14.H1 ;  /* 0x0000000eff4e723e */ /* 0x000fe200030006ff */
[----:B------:R-:W-:Y:S01]  /*4260*/  FFMA.FTZ R75, R74, R76, -R75 ;  /* 0x0000004c4a4b7223 */ /* 0x000fe2000001084b */
[----:B------:R-:W-:Y:S01]  /*4270*/  F2FP.F16.E4M3.UNPACK_B R74, R12.H1 ;  /* 0x0000000cff4a723e */ /* 0x000fe200030006ff */
[--C-:B------:R-:W-:Y:S01]  /*4280*/  HADD2.F32 R82, -RZ, R81.reuse.H0_H0 ;  /* 0x20000051ff527230 */ /* 0x100fe20000004100 */
[----:B------:R-:W-:Y:S01]  /*4290*/  F2FP.F16.E4M3.UNPACK_B R80, R72.H1 ;  /* 0x00000048ff50723e */ /* 0x000fe200030006ff */
[----:B------:R-:W-:Y:S02]  /*42a0*/  HADD2.F32 R79, -RZ, R78.H0_H0 ;  /* 0x2000004eff4f7230 */ /* 0x000fe40000004100 */
[----:B------:R-:W-:Y:S01]  /*42b0*/  FFMA.FTZ R77, R77, R76, R84 ;  /* 0x0000004c4d4d7223 */ /* 0x000fe20000010054 */
[----:B------:R-:W-:Y:S01]  /*42c0*/  HADD2.F32 R85, -RZ, R81.H1_H1 ;  /* 0x30000051ff557230 */ /* 0x000fe20000004100 */
[----:B------:R-:W-:Y:S01]  /*42d0*/  F2FP.F16.E4M3.UNPACK_B R12, R12 ;  /* 0x0000000cff0c723e */ /* 0x000fe200020006ff */
[----:B------:R-:W-:-:S02]  /*42e0*/  HADD2.F32 R76, -RZ, R74.H0_H0 ;  /* 0x2000004aff4c7230 */ /* 0x000fc40000004100 */
[----:B------:R-:W-:Y:S01]  /*42f0*/  FMUL.FTZ R83, R79, R82 ;  /* 0x000000524f537220 */ /* 0x000fe20000410000 */
[----:B------:R-:W-:Y:S01]  /*4300*/  HADD2.F32 R81, -RZ, R80.H0_H0 ;  /* 0x20000050ff517230 */ /* 0x000fe20000004100 */
[----:B------:R-:W-:Y:S01]  /*4310*/  F2FP.SATFINITE.E4M3.F32.PACK_AB_MERGE_C R8, R29, R8, RZ ;  /* 0x000000081d08723e */ /* 0x000fe200048070ff */
[----:B------:R-:W-:Y:S02]  /*4320*/  HADD2.F32 R78, -RZ, R78.H1_H1 ;  /* 0x3000004eff4e7230 */ /* 0x000fe40000004100 */
[C---:B------:R-:W-:Y:S01]  /*4330*/  FMUL.FTZ R84, R76.reuse, R82 ;  /* 0x000000524c547220 */ /* 0x040fe20000410000 */
[----:B------:R-:W-:Y:S02]  /*4340*/  HADD2.F32 R74, -RZ, R74.H1_H1 ;  /* 0x3000004aff4a7230 */ /* 0x000fe40000004100 */
[----:B------:R-:W-:Y:S01]  /*4350*/  FFMA.FTZ R82, R76, R81, -R83 ;  /* 0x000000514c527223 */ /* 0x000fe20000010853 */
[----:B------:R-:W-:Y:S02]  /*4360*/  HADD2.F32 R83, -RZ, R80.H1_H1 ;  /* 0x30000050ff537230 */ /* 0x000fe40000004100 */
[----:B------:R-:W-:Y:S01]  /*4370*/  FMUL.FTZ R87, R78, R85 ;  /* 0x000000554e577220 */ /* 0x000fe20000410000 */
[----:B------:R-:W-:Y:S01]  /*4380*/  F2FP.F16.E4M3.UNPACK_B R76, R73 ;  /* 0x00000049ff4c723e */ /* 0x000fe200020006ff */
[C---:B------:R-:W-:Y:S01]  /*4390*/  FMUL.FTZ R85, R74.reuse, R85 ;  /* 0x000000554a557220 */ /* 0x040fe20000410000 */
[----:B------:R-:W-:Y:S01]  /*43a0*/  F2FP.F16.E4M3.UNPACK_B R73, R14 ;  /* 0x0000000eff49723e */ /* 0x000fe200020006ff */
[----:B------:R-:W-:Y:S01]  /*43b0*/  FFMA.FTZ R87, R74, R83, -R87 ;  /* 0x000000534a577223 */ /* 0x000fe20000010857 */
[----:B------:R-:W-:Y:S01]  /*43c0*/  FFMA.FTZ R84, R79, R81, R84 ;  /* 0x000000514f547223 */ /* 0x000fe20000010054 */
[----:B------:R-:W-:Y:S01]  /*43d0*/  F2FP.F16.E4M3.UNPACK_B R74, R72 ;  /* 0x00000048ff4a723e */ /* 0x000fe200020006ff */
[----:B------:R-:W-:-:S02]  /*43e0*/  HADD2.F32 R81, -RZ, R76.H0_H0 ;  /* 0x2000004cff517230 */ /* 0x000fc40000004100 */
[----:B------:R-:W-:Y:S01]  /*43f0*/  FFMA.FTZ R89, R78, R83, R85 ;  /* 0x000000534e597223 */ /* 0x000fe20000010055 */
[--C-:B------:R-:W-:Y:S01]  /*4400*/  HADD2.F32 R72, -RZ, R73.reuse.H0_H0 ;  /* 0x20000049ff487230 */ /* 0x100fe20000004100 */
[----:B------:R-:W-:Y:S01]  /*4410*/  F2FP.F16.E4M3.UNPACK_B R29, R9 ;  /* 0x00000009ff1d723e */ /* 0x000fe200020006ff */
[----:B------:R-:W-:Y:S01]  /*4420*/  HADD2.F32 R76, -RZ, R76.H1_H1 ;  /* 0x3000004cff4c7230 */ /* 0x000fe20000004100 */
[----:B------:R-:W-:Y:S01]  /*4430*/  F2FP.SATFINITE.E4M3.F32.PACK_AB_MERGE_C R8, R75, R28, R8 ;  /* 0x0000001c4b08723e */ /* 0x000fe20004807008 */
[--C-:B------:R-:W-:Y:S02]  /*4440*/  HADD2.F32 R14, -RZ, R12.reuse.H0_H0 ;  /* 0x2000000cff0e7230 */ /* 0x100fe40000004100 */
[----:B------:R-:W-:Y:S01]  /*4450*/  FMUL.FTZ R83, R72, R81 ;  /* 0x0000005148537220 */ /* 0x000fe20000410000 */
[----:B------:R-:W-:Y:S01]  /*4460*/  HADD2.F32 R73, -RZ, R73.H1_H1 ;  /* 0x30000049ff497230 */ /* 0x000fe20000004100 */
[----:B------:R-:W-:Y:S01]  /*4470*/  F2FP.SATFINITE.E4M3.F32.PACK_AB_MERGE_C R84, R89, R84, RZ ;  /* 0x000000545954723e */ /* 0x000fe200048070ff */
[----:B------:R-:W-:-:S02]  /*4480*/  HADD2.F32 R12, -RZ, R12.H1_H1 ;  /* 0x3000000cff0c7230 */ /* 0x000fc40000004100 */
[----:B------:R-:W-:Y:S01]  /*4490*/  FMUL.FTZ R81, R14, R81 ;  /* 0x000000510e517220 */ /* 0x000fe20000410000 */
[--C-:B------:R-:W-:Y:S02]  /*44a0*/  HADD2.F32 R79, -RZ, R74.reuse.H0_H0 ;  /* 0x2000004aff4f7230 */ /* 0x100fe40000004100 */
[CC--:B------:R-:W-:Y:S01]  /*44b0*/  FMUL.FTZ R85, R73.reuse, R76.reuse ;  /* 0x0000004c49557220 */ /* 0x0c0fe20000410000 */
[----:B------:R-:W-:Y:S02]  /*44c0*/  HADD2.F32 R74, -RZ, R74.H1_H1 ;  /* 0x3000004aff4a7230 */ /* 0x000fe40000004100 */
[----:B------:R-:W-:Y:S01]  /*44d0*/  FMUL.FTZ R76, R12, R76 ;  /* 0x0000004c0c4c7220 */ /* 0x000fe20000410000 */
[----:B------:R-:W-:Y:S02]  /*44e0*/  HADD2.F32 R28, -RZ, R29.H0_H0 ;  /* 0x2000001dff1c7230 */ /* 0x000fe40000004100 */
[-C--:B------:R-:W-:Y:S01]  /*44f0*/  FFMA.FTZ R83, R14, R79.reuse, -R83 ;  /* 0x0000004f0e537223 */ /* 0x080fe20000010853 */
[----:B------:R-:W-:Y:S01]  /*4500*/  FFMA.FTZ R14, R72, R79, R81 ;  /* 0x0000004f480e7223 */ /* 0x000fe20000010051 */
[-C--:B------:R-:W-:Y:S01]  /*4510*/  FFMA.FTZ R78, R12, R74.reuse, -R85 ;  /* 0x0000004a0c4e7223 */ /* 0x080fe20000010855 */
[----:B------:R-:W-:Y:S01]  /*4520*/  FFMA.FTZ R73, R73, R74, R76 ;  /* 0x0000004a49497223 */ /* 0x000fe2000001004c */
[----:B------:R-:W-:-:S02]  /*4530*/  F2FP.SATFINITE.E4M3.F32.PACK_AB_MERGE_C R12, R31, R10, RZ ;  /* 0x0000000a1f0c723e */ /* 0x000fc400048070ff */
[----:B------:R-:W-:Y:S02]  /*4540*/  F2FP.F16.E4M3.UNPACK_B R31, R13 ;  /* 0x0000000dff1f723e */ /* 0x000fe400020006ff */
[----:B------:R-:W-:Y:S02]  /*4550*/  F2FP.F16.E4M3.UNPACK_B R76, R7 ;  /* 0x00000007ff4c723e */ /* 0x000fe400020006ff */
[----:B------:R-:W-:Y:S01]  /*4560*/  F2FP.SATFINITE.E4M3.F32.PACK_AB_MERGE_C R12, R77, R30, R12 ;  /* 0x0000001e4d0c723e */ /* 0x000fe2000480700c */
[--C-:B------:R-:W-:Y:S01]  /*4570*/  HADD2.F32 R72, -RZ, R31.reuse.H0_H0 ;  /* 0x2000001fff487230 */ /* 0x100fe20000004100 */
[----:B------:R-:W-:Y:S01]  /*4580*/  F2FP.F16.E4M3.UNPACK_B R74, R6 ;  /* 0x00000006ff4a723e */ /* 0x000fe200020006ff */
[----:B------:R-:W-:Y:S01]  /*4590*/  HADD2.F32 R77, -RZ, R76.H0_H0 ;  /* 0x2000004cff4d7230 */ /* 0x000fe20000004100 */
[----:B------:R-:W-:Y:S01]  /*45a0*/  F2FP.SATFINITE.E4M3.F32.PACK_AB_MERGE_C R14, R73, R14, R84 ;  /* 0x0000000e490e723e */ /* 0x000fe20004807054 */
[----:B------:R-:W-:Y:S01]  /*45b0*/  HADD2.F32 R73, -RZ, R31.H1_H1 ;  /* 0x3000001fff497230 */ /* 0x000fe20000004100 */
[----:B------:R-:W-:Y:S01]  /*45c0*/  F2FP.F16.E4M3.UNPACK_B R31, R9.H1 ;  /* 0x00000009ff1f723e */ /* 0x000fe200030006ff */
[----:B------:R-:W-:-:S02]  /*45d0*/  HADD2.F32 R75, -RZ, R74.H0_H0 ;  /* 0x2000004aff4b7230 */ /* 0x000fc40000004100 */
[-C--:B------:R-:W-:Y:S01]  /*45e0*/  FMUL.FTZ R79, R72, R77.reuse ;  /* 0x0000004d484f7220 */ /* 0x080fe20000410000 */
[C---:B------:R-:W-:Y:S01]  /*45f0*/  FMUL.FTZ R77, R28.reuse, R77 ;  /* 0x0000004d1c4d7220 */ /* 0x040fe20000410000 */
[----:B------:R-:W-:Y:S01]  /*4600*/  HADD2.F32 R76, -RZ, R76.H1_H1 ;  /* 0x3000004cff4c7230 */ /* 0x000fe20000004100 */
[----:B------:R-:W-:Y:S01]  /*4610*/  F2FP.F16.E4M3.UNPACK_B R13, R13.H1 ;  /* 0x0000000dff0d723e */ /* 0x000fe200030006ff */
[----:B------:R-:W-:Y:S02]  /*4620*/  HADD2.F32 R30, -RZ, R29.H1_H1 ;  /* 0x3000001dff1e7230 */ /* 0x000fe40000004100 */
[-C--:B------:R-:W-:Y:S01]  /*4630*/  FFMA.FTZ R28, R28, R75.reuse, -R79 ;  /* 0x0000004b1c1c7223 */ /* 0x080fe2000001084f */
[----:B------:R-:W-:Y:S01]  /*4640*/  FFMA.FTZ R29, R72, R75, R77 ;  /* 0x0000004b481d7223 */ /* 0x000fe2000001004d */
[----:B------:R-:W-:Y:S02]  /*4650*/  HADD2.F32 R74, -RZ, R74.H1_H1 ;  /* 0x3000004aff4a7230 */ /* 0x000fe40000004100 */
[-C--:B------:R-:W-:Y:S01]  /*4660*/  FMUL.FTZ R75, R73, R76.reuse ;  /* 0x0000004c494b7220 */ /* 0x080fe20000410000 */
[----:B------:R-:W-:Y:S01]  /*4670*/  FMUL.FTZ R76, R30, R76 ;  /* 0x0000004c1e4c7220 */ /* 0x000fe20000410000 */
[----:B------:R-:W-:Y:S01]  /*4680*/  F2FP.SATFINITE.E4M3.F32.PACK_AB_MERGE_C R10, R87, R82, RZ ;  /* 0x00000052570a723e */ /* 0x000fe200048070ff */
[----:B------:R-:W-:-:S02]  /*4690*/  HADD2.F32 R72, -RZ, R13.H0_H0 ;  /* 0x2000000dff487230 */ /* 0x000fc40000004100 */
[-C--:B------:R-:W-:Y:S01]  /*46a0*/  FFMA.FTZ R9, R30, R74.reuse, -R75 ;  /* 0x0000004a1e097223 */ /* 0x080fe2000001084b */
[----:B------:R-:W-:Y:S01]  /*46b0*/  F2FP.F16.E4M3.UNPACK_B R75, R7.H1 ;  /* 0x00000007ff4b723e */ /* 0x000fe200030006ff */
[----:B------:R-:W-:Y:S01]  /*46c0*/  FFMA.FTZ R30, R73, R74, R76 ;  /* 0x0000004a491e7223 */ /* 0x000fe2000001004c */
[----:B------:R-:W-:Y:S01]  /*46d0*/  F2FP.F16.E4M3.UNPACK_B R6, R6.H1 ;  /* 0x00000006ff06723e */ /* 0x000fe200030006ff */
[----:B------:R-:W-:Y:S01]  /*46e0*/  HADD2.F32 R7, -RZ, R31.H0_H0 ;  /* 0x2000001fff077230 */ /* 0x000fe20000004100 */
[----:B------:R-:W-:Y:S01]  /*46f0*/  F2FP.SATFINITE.E4M3.F32.PACK_AB_MERGE_C R10, R78, R83, R10 ;  /* 0x000000534e0a723e */ /* 0x000fe2000480700a */
[----:B------:R-:W-:Y:S01]  /*4700*/  HADD2.F32 R74, -RZ, R75.H0_H0 ;  /* 0x2000004bff4a7230 */ /* 0x000fe20000004100 */
[----:B------:R-:W-:Y:S01]  /*4710*/  F2FP.F16.E4M3.UNPACK_B R81, R5.H1 ;  /* 0x00000005ff51723e */ /* 0x000fe200030006ff */
[----:B------:R-:W-:Y:S01]  /*4720*/  HADD2.F32 R73, -RZ, R13.H1_H1 ;  /* 0x3000000dff497230 */ /* 0x000fe20000004100 */
[----:B------:R-:W-:Y:S01]  /*4730*/  F2FP.F16.E4M3.UNPACK_B R77, R4.H1 ;  /* 0x00000004ff4d723e */ /* 0x000fe200030006ff */
[----:B------:R-:W-:-:S02]  /*4740*/  HADD2.F32 R78, -RZ, R75.H1_H1 ;  /* 0x3000004bff4e7230 */ /* 0x000fc40000004100 */
[CC--:B------:R-:W-:Y:S01]  /*4750*/  FMUL.FTZ R80, R72.reuse, R74.reuse ;  /* 0x0000004a48507220 */ /* 0x0c0fe20000410000 */
[--C-:B------:R-:W-:Y:S02]  /*4760*/  HADD2.F32 R13, -RZ, R6.reuse.H0_H0 ;  /* 0x20000006ff0d7230 */ /* 0x100fe40000004100 */
[----:B------:R-:W-:Y:S01]  /*4770*/  FMUL.FTZ R75, R7, R74 ;  /* 0x0000004a074b7220 */ /* 0x000fe20000410000 */
[----:B------:R-:W-:Y:S02]  /*4780*/  HADD2.F32 R31, -RZ, R31.H1_H1 ;  /* 0x3000001fff1f7230 */ /* 0x000fe40000004100 */
[-C--:B------:R-:W-:Y:S01]  /*4790*/  FMUL.FTZ R74, R73, R78.reuse ;  /* 0x0000004e494a7220 */ /* 0x080fe20000410000 */
[----:B------:R-:W-:Y:S02]  /*47a0*/  HADD2.F32 R76, -RZ, R6.H1_H1 ;  /* 0x30000006ff4c7230 */ /* 0x000fe40000004100 */
[-C--:B------:R-:W-:Y:S01]  /*47b0*/  FFMA.FTZ R6, R7, R13.reuse, -R80 ;  /* 0x0000000d07067223 */ /* 0x080fe20000010850 */
[----:B------:R-:W-:Y:S01]  /*47c0*/  FFMA.FTZ R7, R72, R13, R75 ;  /* 0x0000000d48077223 */ /* 0x000fe2000001004b */
[C---:B------:R-:W-:Y:S01]  /*47d0*/  FMUL.FTZ R72, R31.reuse, R78 ;  /* 0x0000004e1f487220 */ /* 0x040fe20000410000 */
[----:B------:R-:W-:Y:S01]  /*47e0*/  F2FP.F16.E4M3.UNPACK_B R80, R5 ;  /* 0x00000005ff50723e */ /* 0x000fe200020006ff */
[-C--:B------:R-:W-:Y:S01]  /*47f0*/  FFMA.FTZ R13, R31, R76.reuse, -R74 ;  /* 0x0000004c1f0d7223 */ /* 0x080fe2000001084a */
[----:B------:R-:W-:Y:S01]  /*4800*/  F2FP.F16.E4M3.UNPACK_B R31, R11 ;  /* 0x0000000bff1f723e */ /* 0x000fe200020006ff */
[----:B------:R-:W-:Y:S01]  /*4810*/  FFMA.FTZ R72, R73, R76, R72 ;  /* 0x0000004c49487223 */ /* 0x000fe20000010048 */
[-C--:B------:R-:W-:Y:S01]  /*4820*/  F2FP.F16.E4M3.UNPACK_B R74, R15.reuse ;  /* 0x0000000fff4a723e */ /* 0x080fe200020006ff */
[----:B------:R-:W-:Y:S01]  /*4830*/  HADD2.F32 R82, -RZ, R80.H0_H0 ;  /* 0x20000050ff527230 */ /* 0x000fe20000004100 */
[----:B------:R-:W-:Y:S01]  /*4840*/  F2FP.F16.E4M3.UNPACK_B R75, R15.H1 ;  /* 0x0000000fff4b723e */ /* 0x000fe200030006ff */
[----:B------:R-:W-:Y:S01]  /*4850*/  HADD2.F32 R15, -RZ, R31.H0_H0 ;  /* 0x2000001fff0f7230 */ /* 0x000fe20000004100 */
[----:B------:R-:W-:Y:S01]  /*4860*/  F2FP.F16.E4M3.UNPACK_B R11, R11.H1 ;  /* 0x0000000bff0b723e */ /* 0x000fe200030006ff */
[----:B------:R-:W-:Y:S01]  /*4870*/  HADD2.F32 R76, -RZ, R74.H0_H0 ;  /* 0x2000004aff4c7230 */ /* 0x000fe20000004100 */
[----:B------:R-:W-:Y:S01]  /*4880*/  F2FP.F16.E4M3.UNPACK_B R5, R4 ;  /* 0x00000004ff05723e */ /* 0x000fe200020006ff */
[----:B------:R-:W-:-:S02]  /*4890*/  HADD2.F32 R4, -RZ, R75.H0_H0 ;  /* 0x2000004bff047230 */ /* 0x000fc40000004100 */
[-C--:B------:R-:W-:Y:S01]  /*48a0*/  FMUL.FTZ R85, R15, R82.reuse ;  /* 0x000000520f557220 */ /* 0x080fe20000410000 */
[----:B------:R-:W-:Y:S02]  /*48b0*/  HADD2.F32 R83, -RZ, R81.H0_H0 ;  /* 0x20000051ff537230 */ /* 0x000fe40000004100 */
[----:B------:R-:W-:Y:S01]  /*48c0*/  FMUL.FTZ R84, R76, R82 ;  /* 0x000000524c547220 */ /* 0x000fe20000410000 */
[----:B------:R-:W-:Y:S01]  /*48d0*/  HADD2.F32 R73, -RZ, R11.H0_H0 ;  /* 0x2000000bff497230 */ /* 0x000fe20000004100 */
[----:B------:R-:W-:Y:S01]  /*48e0*/  F2FP.SATFINITE.E4M3.F32.PACK_AB_MERGE_C R6, R13, R6, RZ ;  /* 0x000000060d06723e */ /* 0x000fe200048070ff */
[----:B------:R-:W-:Y:S02]  /*48f0*/  HADD2.F32 R78, -RZ, R5.H0_H0 ;  /* 0x20000005ff4e7230 */ /* 0x000fe40000004100 */
[-C--:B------:R-:W-:Y:S01]  /*4900*/  FMUL.FTZ R82, R4, R83.reuse ;  /* 0x0000005304527220 */ /* 0x080fe20000410000 */
[----:B------:R-:W-:Y:S02]  /*4910*/  HADD2.F32 R79, -RZ, R77.H0_H0 ;  /* 0x2000004dff4f7230 */ /* 0x000fe40000004100 */
[----:B------:R-:W-:Y:S01]  /*4920*/  FMUL.FTZ R83, R73, R83 ;  /* 0x0000005349537220 */ /* 0x000fe20000410000 */
[----:B------:R-:W-:-:S02]  /*4930*/  HADD2.F32 R75, -RZ, R75.H1_H1 ;  /* 0x3000004bff4b7230 */ /* 0x000fc40000004100 */
[-C--:B------:R-:W-:Y:S01]  /*4940*/  FFMA.FTZ R85, R76, R78.reuse, R85 ;  /* 0x0000004e4c557223 */ /* 0x080fe20000010055 */
[----:B------:R-:W-:Y:S02]  /*4950*/  HADD2.F32 R76, -RZ, R81.H1_H1 ;  /* 0x30000051ff4c7230 */ /* 0x000fe40000004100 */
[----:B------:R-:W-:Y:S01]  /*4960*/  FFMA.FTZ R83, R4, R79, R83 ;  /* 0x0000004f04537223 */ /* 0x000fe20000010053 */
[----:B------:R-:W-:Y:S02]  /*4970*/  HADD2.F32 R11, -RZ, R11.H1_H1 ;  /* 0x3000000bff0b7230 */ /* 0x000fe40000004100 */
[----:B------:R-:W-:Y:S01]  /*4980*/  FFMA.FTZ R84, R15, R78, -R84 ;  /* 0x0000004e0f547223 */ /* 0x000fe20000010854 */
[----:B------:R-:W-:Y:S02]  /*4990*/  HADD2.F32 R31, -RZ, R31.H1_H1 ;  /* 0x3000001fff1f7230 */ /* 0x000fe40000004100 */
[----:B------:R-:W-:Y:S01]  /*49a0*/  FMUL.FTZ R78, R75, R76 ;  /* 0x0000004c4b4e7220 */ /* 0x000fe20000410000 */
[----:B------:R-:W-:-:S02]  /*49b0*/  HADD2.F32 R74, -RZ, R74.H1_H1 ;  /* 0x3000004aff4a7230 */ /* 0x000fc40000004100 */
[----:B------:R-:W-:Y:S01]  /*49c0*/  FMUL.FTZ R86, R11, R76 ;  /* 0x0000004c0b567220 */ /* 0x000fe20000410000 */
[----:B------:R-:W-:Y:S02]  /*49d0*/  HADD2.F32 R80, -RZ, R80.H1_H1 ;  /* 0x30000050ff507230 */ /* 0x000fe40000004100 */
[----:B------:R-:W-:Y:S01]  /*49e0*/  FFMA.FTZ R82, R73, R79, -R82 ;  /* 0x0000004f49527223 */ /* 0x000fe20000010852 */
[----:B------:R-:W-:Y:S01]  /*49f0*/  HADD2.F32 R4, -RZ, R77.H1_H1 ;  /* 0x3000004dff047230 */ /* 0x000fe20000004100 */
[----:B------:R-:W-:Y:S01]  /*4a00*/  F2FP.SATFINITE.E4M3.F32.PACK_AB_MERGE_C R7, R72, R7, RZ ;  /* 0x000000074807723e */ /* 0x000fe200048070ff */
[----:B------:R-:W-:Y:S02]  /*4a10*/  HADD2.F32 R5, -RZ, R5.H1_H1 ;  /* 0x30000005ff057230 */ /* 0x000fe40000004100 */
[CC--:B------:R-:W-:Y:S01]  /*4a20*/  FMUL.FTZ R76, R74.reuse, R80.reuse ;  /* 0x000000504a4c7220 */ /* 0x0c0fe20000410000 */
[----:B------:R-:W-:Y:S01]  /*4a30*/  FMUL.FTZ R15, R31, R80 ;  /* 0x000000501f0f7220 */ /* 0x000fe20000410000 */
        /* <DEDUP_REMOVED lines=10> */
.L_x_2336:
[----:B------:R-:W-:Y:S05]  /*4ae0*/  BSYNC B1 ;  /* 0x0000000000017941 */ /* 0x000fea0003800000 */
.L_x_2335:
[----:B-1----:R1:W-:Y:S01]  /*4af0*/  ST.E.128 desc[UR40][R56.64], R8 ;  /* 0x0000000838007985 */ /* 0x0023e2000c101d28 */
[----:B------:R-:W-:-:S13]  /*4b00*/  ISETP.GE.AND P3, PT, R70, R68, PT ;  /* 0x000000444600720c */ /* 0x000fda0003f66270 */
[----:B------:R-:W-:Y:S05]  /*4b10*/  @P3 BRA `(.L_x_2324) ;  /* 0x0000000000e43947 */ /* 0x000fea0003800000 */
[----:B------:R-:W-:-:S04]  /*4b20*/  IADD3 R4, P3, R71, R70, RZ ;  /* 0x0000004647047210 */ /* 0x000fc80007f7e0ff */
[----:B------:R-:W-:-:S05]  /*4b30*/  LEA.HI.X.SX32 R5, R70, R69, 0x1, P3 ;  /* 0x0000004546057211 */ /* 0x000fca00018f0eff */
[----:B--2---:R2:W-:Y:S01]  /*4b40*/  ST.E.128 desc[UR40][R4.64], R12 ;  /* 0x0000000c04007985 */ /* 0x0045e2000c101d28 */
[----:B------:R-:W-:Y:S05]  /*4b50*/  BRA `(.L_x_2324) ;  /* 0x0000000000d47947 */ /* 0x000fea0003800000 */
.L_x_2316:
[----:B------:R-:W-:-:S13]  /*4b60*/  ISETP.NE.AND P4, PT, R157, 0x3, PT ;  /* 0x000000039d00780c */ /* 0x000fda0003f85270 */
[----:B------:R-:W-:Y:S05]  /*4b70*/  @!P4 BRA `(.L_x_2337) ;  /* 0x000000000004c947 */ /* 0x000fea0003800000 */
[----:B------:R-:W-:Y:S01]  /*4b80*/  BPT.TRAP 0x1 ;  /* 0x000000040000795c */ /* 0x000fe20000300000 */
.L_x_2337:
[----:B------:R-:W2:Y:S01]  /*4b90*/  LDL R4, [R1+0x8] ;  /* 0x0000080001047983 */ /* 0x000ea20000100800 */
[----:B------:R-:W-:Y:S01]  /*4ba0*/  LEA R66, R19, R18, 0x3 ;  /* 0x0000001213427211 */ /* 0x000fe200078e18ff */
[----:B------:R-:W-:Y:S01]  /*4bb0*/  BSSY B1, `(.L_x_2338) ;  /* 0x0000005000017945 */ /* 0x000fe20003800000 */
[----:B------:R-:W-:Y:S02]  /*4bc0*/  SHF.R.S32.HI R63, RZ, 0x1f, R61 ;  /* 0x0000001fff3f7819 */ /* 0x000fe4000001143d */
[----:B--2---:R-:W-:-:S04]  /*4bd0*/  SHF.L.U32 R67, R4, 0x1f, RZ ;  /* 0x0000001f04437819 */ /* 0x004fc800000006ff */
[----:B------:R-:W0:Y:S02]  /*4be0*/  SYNCS.PHASECHK.TRANS64.TRYWAIT P3, [R66+URZ+0x13290], R67 ;  /* 0x01329043420075a7 */ /* 0x000e24000806017f */
[----:B0-----:R-:W-:Y:S05]  /*4bf0*/  @!P3 BRA `(.L_x_2339) ;  /* 0x000001980084b947 */ /* 0x001fea0003800000 */
.L_x_2578:
[----:B------:R-:W-:Y:S05]  /*4c00*/  BSYNC B1 ;  /* 0x0000000000017941 */ /* 0x000fea0003800000 */
.L_x_2338:
        /* <DEDUP_REMOVED lines=28> */
.L_x_2582:
[----:B------:R-:W-:Y:S05]  /*4dd0*/  @!P3 BRA `(.L_x_2324) ;  /* 0x000000000034b947 */ /* 0x000fea0003800000 */
[----:B------:R-:W4:Y:S01]  /*4de0*/  LDL R6, [R1+0x4] ;  /* 0x0000040001067983 */ /* 0x000f220000100800 */
[----:B------:R-:W-:-:S03]  /*4df0*/  ULDC UR4, c[0x0][0x2f4] ;  /* 0x0000bd0000047ab9 */ /* 0x000fc60000000800 */
[----:B-1----:R-:W5:Y:S01]  /*4e00*/  LDL R4, [R1+0x30] ;  /* 0x0000300001047983 */ /* 0x002f620000100800 */
[----:B------:R-:W-:-:S13]  /*4e10*/  ISETP.GE.AND P3, PT, R16, UR4, PT ;  /* 0x0000000410007c0c */ /* 0x000fda000bf66270 */
[----:B---3--:R-:W-:-:S05]  /*4e20*/  @!P3 IADD3 R10, P5, R16, R14, RZ ;  /* 0x0000000e100ab210 */ /* 0x008fca0007fbe0ff */
[----:B--2---:R-:W-:Y:S01]  /*4e30*/  @!P3 IMAD.X R11, R5, 0x1, R17, P5 ;  /* 0x00000001050bb824 */ /* 0x004fe200028e0611 */
[----:B----4-:R-:W-:-:S13]  /*4e40*/  ISETP.GE.AND P5, PT, R6, UR4, PT ;  /* 0x0000000406007c0c */ /* 0x010fda000bfa6270 */
[----:B------:R-:W-:-:S05]  /*4e50*/  @!P5 IADD3 R8, P6, R6, R14, RZ ;  /* 0x0000000e0608d210 */ /* 0x000fca0007fde0ff */
[----:B-----5:R-:W-:Y:S02]  /*4e60*/  @!P5 IMAD.X R9, R5, 0x1, R4, P6 ;  /* 0x000000010509d824 */ /* 0x020fe400030e0604 */
[----:B------:R-:W1:Y:S04]  /*4e70*/  @!P3 LDS.128 R4, [R62+0xe000] ;  /* 0x00e000003e04b984 */ /* 0x000e680000000c00 */
[----:B-1----:R-:W-:Y:S04]  /*4e80*/  @!P3 ST.E.128 desc[UR40][R10.64], R4 ;  /* 0x000000040a00b985 */ /* 0x002fe8000c101d28 */
[----:B------:R-:W1:Y:S04]  /*4e90*/  @!P5 LDS.128 R4, [R59+0xe000] ;  /* 0x00e000003b04d984 */ /* 0x000e680000000c00 */
[----:B-1----:R4:W-:Y:S02]  /*4ea0*/  @!P5 ST.E.128 desc[UR40][R8.64], R4 ;  /* 0x000000040800d985 */ /* 0x0029e4000c101d28 */
.L_x_2324:
[----:B------:R-:W-:Y:S05]  /*4eb0*/  BSYNC B0 ;  /* 0x0000000000007941 */ /* 0x000fea0003800000 */
.L_x_2315:
        /* <DEDUP_REMOVED lines=16> */
.L_x_2342:
[----:B------:R-:W-:Y:S05]  /*4fc0*/  BSYNC B0 ;  /* 0x0000000000007941 */ /* 0x000fea0003800000 */
.L_x_2341:
[----:B------:R-:W1:Y:S01]  /*4fd0*/  SYNCS.PHASECHK.TRANS64.TRYWAIT P4, [R66+URZ+0x132b0], R67 ;  /* 0x0132b043420075a7 */ /* 0x000e62000808017f */
[----:B------:R-:W-:Y:S04]  /*4fe0*/  BSSY B0, `(.L_x_2343) ;  /* 0x0000002000007945 */ /* 0x000fe80003800000 */
[----:B-1----:R-:W-:Y:S05]  /*4ff0*/  @!P4 BRA `(.L_x_2344) ;  /* 0x0000019400dcc947 */ /* 0x002fea0003800000 */
.L_x_2583:
[----:B------:R-:W-:Y:S05]  /*5000*/  BSYNC B0 ;  /* 0x0000000000007941 */ /* 0x000fea0003800000 */
.L_x_2343:
        /* <DEDUP_REMOVED lines=16> */
[----:B------:R-:W-:Y:S02]  /*5110*/  IADD3 R4, P4, R4, UR6, RZ ;  /* 0x0000000604047c10 */ /* 0x000fe4000ff9e0ff */
[----:B----4-:R-:W-:Y:S02]  /*5120*/  IADD3 R8, R8, -0x80, RZ ;  /* 0xffffff8008087810 */ /* 0x010fe40007ffe0ff */
[----:B------:R-:W-:Y:S01]  /*5130*/  IADD3.X R5, R5, UR7, RZ, P4, !PT ;  /* 0x0000000705057c10 */ /* 0x000fe2000a7fe4ff */
[----:B------:R2:W4:Y:S01]  /*5140*/  SHFL.IDX PT, R9, R4, RZ, 0x1e1f ;  /* 0x001e1fff04097589 */ /* 0x00052200000e0000 */
[----:B------:R-:W-:-:S04]  /*5150*/  LEA.HI R8, R8, R8, RZ, 0x1 ;  /* 0x0000000808087211 */ /* 0x000fc800078f08ff */
[----:B------:R-:W-:Y:S01]  /*5160*/  SHF.R.S32.HI R8, RZ, 0x1, R8 ;  /* 0x00000001ff087819 */ /* 0x000fe20000011408 */
[----:B------:R-:W0:Y:S03]  /*5170*/  SHFL.IDX PT, R5, R5, RZ, 0x1e1f ;  /* 0x001e1fff05057589 */ /* 0x000e2600000e0000 */
[----:B------:R-:W-:-:S13]  /*5180*/  ISETP.GT.AND P4, PT, R65, R8, PT ;  /* 0x000000084100720c */ /* 0x000fda0003f84270 */
[----:B--2---:R-:W-:Y:S05]  /*5190*/  @!P4 BRA `(.L_x_2346) ;  /* 0x000000000034c947 */ /* 0x004fea0003800000 */
[----:B------:R-:W2:Y:S01]  /*51a0*/  LDL R8, [R1+0x4] ;  /* 0x0000040001087983 */ /* 0x000ea20000100800 */
[----:B------:R-:W-:-:S03]  /*51b0*/  ULDC UR4, c[0x0][0x2f4] ;  /* 0x0000bd0000047ab9 */ /* 0x000fc60000000800 */
[----:B------:R-:W5:Y:S01]  /*51c0*/  LDL R12, [R1+0x30] ;  /* 0x00003000010c7983 */ /* 0x000f620000100800 */
[----:B------:R-:W-:-:S13]  /*51d0*/  ISETP.GE.AND P4, PT, R16, UR4, PT ;  /* 0x0000000410007c0c */ /* 0x000fda000bf86270 */
[----:B----4-:R-:W-:-:S05]  /*51e0*/  @!P4 IADD3 R10, P5, R16, R9, RZ ;  /* 0x00000009100ac210 */ /* 0x010fca0007fbe0ff */
[----:B0-----:R-:W-:Y:S01]  /*51f0*/  @!P4 IMAD.X R11, R5, 0x1, R17, P5 ;  /* 0x00000001050bc824 */ /* 0x001fe200028e0611 */
[----:B--2---:R-:W-:-:S13]  /*5200*/  ISETP.GE.AND P5, PT, R8, UR4, PT ;  /* 0x0000000408007c0c */ /* 0x004fda000bfa6270 */
[----:B------:R-:W-:-:S05]  /*5210*/  @!P5 IADD3 R8, P6, R8, R9, RZ ;  /* 0x000000090808d210 */ /* 0x000fca0007fde0ff */
[----:B-----5:R-:W-:Y:S02]  /*5220*/  @!P5 IMAD.X R9, R5, 0x1, R12, P6 ;  /* 0x000000010509d824 */ /* 0x020fe400030e060c */
[----:B------:R-:W0:Y:S04]  /*5230*/  @!P4 LDS.128 R4, [R62+0x6000] ;  /* 0x006000003e04c984 */ /* 0x000e280000000c00 */
[----:B0-----:R-:W-:Y:S04]  /*5240*/  @!P4 ST.E.128 desc[UR40][R10.64], R4 ;  /* 0x000000040a00c985 */ /* 0x001fe8000c101d28 */
[----:B------:R-:W0:Y:S04]  /*5250*/  @!P5 LDS.128 R4, [R59+0x6000] ;  /* 0x006000003b04d984 */ /* 0x000e280000000c00 */
[----:B0-----:R2:W-:Y:S02]  /*5260*/  @!P5 ST.E.128 desc[UR40][R8.64], R4 ;  /* 0x000000040800d985 */ /* 0x0015e4000c101d28 */
.L_x_2346:
[----:B------:R-:W-:Y:S05]  /*5270*/  BSYNC B0 ;  /* 0x0000000000007941 */ /* 0x000fea0003800000 */
.L_x_2345:
[----:B0-2---:R-:W2:Y:S01]  /*5280*/  LDL.LU R5, [R1+0x8] ;  /* 0x0000080001057983 */ /* 0x005ea20000300800 */
[----:B------:R-:W-:Y:S02]  /*5290*/  VIADD R19, R19, 0x1 ;  /* 0x0000000113137836 */ /* 0x000fe40000000000 */
[----:B-1----:R-:W-:Y:S01]  /*52a0*/  @!P3 VIADD R66, R66, 0x132c0 ;  /* 0x000132c04242b836 */ /* 0x002fe20000000000 */
[----:B------:R-:W-:Y:S01]  /*52b0*/  @!PT LDS RZ, [RZ] ;  /* 0x00000000fffff984 */ /* 0x000fe20000000800 */
[----:B------:R-:W-:Y:S01]  /*52c0*/  @!PT LDS RZ, [RZ] ;  /* 0x00000000fffff984 */ /* 0x000fe20000000800 */
[----:B------:R-:W-:Y:S01]  /*52d0*/  @!PT LDS RZ, [RZ] ;  /* 0x00000000fffff984 */ /* 0x000fe20000000800 */
[----:B------:R-:W-:Y:S01]  /*52e0*/  @!PT LDS RZ, [RZ] ;  /* 0x00000000fffff984 */ /* 0x000fe20000000800 */
[----:B------:R0:W-:Y:S06]  /*52f0*/  MEMBAR.ALL.CTA ;  /* 0x0000000000007992 */ /* 0x0001ec0000008000 */
[----:B0-----:R-:W0:Y:S02]  /*5300*/  FENCE.VIEW.ASYNC.S ;  /* 0x00000000000073c6 */ /* 0x001e240000000000 */
[----:B0-----:R1:W-:Y:S01]  /*5310*/  BAR.SYNC.DEFER_BLOCKING R45, 0x80 ;  /* 0x0002002d0000751d */ /* 0x0013e20000010000 */
        /* <DEDUP_REMOVED lines=9> */
.L_x_2310:
[----:B------:R-:W2:Y:S01]  /*53b0*/  LDL R4, [R1+0x44] ;  /* 0x0000440001047983 */ /* 0x000ea20000100800 */
[----:B------:R-:W0:Y:S01]  /*53c0*/  LDC R0, c[0x0][0x448] ;  /* 0x00011200ff007b82 */ /* 0x000e220000000800 */
[----:B------:R-:W-:Y:S01]  /*53d0*/  BSSY B0, `(.L_x_2348) ;  /* 0x0000011000007945 */ /* 0x000fe20003800000 */
[----:B------:R-:W-:Y:S01]  /*53e0*/  IMAD.MOV.U32 R104, RZ, RZ, RZ ;  /* 0x000000ffff687224 */ /* 0x000fe200078e00ff */
[----:B0-----:R-:W-:-:S13]  /*53f0*/  ISETP.NE.AND P0, PT, R0, 0x1, PT ;  /* 0x000000010000780c */ /* 0x001fda0003f05270 */
[----:B------:R-:W0:Y:S08]  /*5400*/  @P0 LDC R0, c[0x0][0x44c] ;  /* 0x00011300ff000b82 */ /* 0x000e300000000800 */
[----:B-1----:R-:W1:Y:S01]  /*5410*/  @P0 LDC R5, c[0x0][0x450] ;  /* 0x00011400ff050b82 */ /* 0x002e620000000800 */
[----:B--2---:R-:W-:-:S04]  /*5420*/  VIADD R3, R4, 0xbf ;  /* 0x000000bf04037836 */ /* 0x004fc80000000000 */
[----:B0-----:R-:W-:-:S05]  /*5430*/  @P0 IMAD.HI.U32 R0, R3, R0, RZ ;  /* 0x0000000003000227 */ /* 0x001fca00078e00ff */
[----:B-1----:R-:W-:-:S05]  /*5440*/  @P0 SHF.R.U32.HI R3, RZ, R5, R0 ;  /* 0x00000005ff030219 */ /* 0x002fca0000011600 */
[----:B------:R-:W-:-:S04]  /*5450*/  IMAD.IADD R3, R32, 0x1, R3 ;  /* 0x0000000120037824 */ /* 0x000fc800078e0203 */
[----:B------:R-:W-:-:S05]  /*5460*/  IMAD.HI R3, R3, 0x66666667, RZ ;  /* 0x6666666703037827 */ /* 0x000fca00078e02ff */
[----:B------:R-:W-:-:S04]  /*5470*/  SHF.R.U32.HI R0, RZ, 0x1f, R3 ;  /* 0x0000001fff007819 */ /* 0x000fc80000011603 */
[----:B------:R-:W-:-:S04]  /*5480*/  LEA.HI.SX32 R0, R3, R0, 0x1a ;  /* 0x0000000003007211 */ /* 0x000fc800078fd2ff */
[----:B------:R-:W-:-:S04]  /*5490*/  VIMNMX R27, R27, R0, PT ;  /* 0x000000001b1b7248 */ /* 0x000fc80003fe0100 */
[----:B------:R-:W-:Y:S01]  /*54a0*/  ISETP.GE.AND P0, PT, R27, 0x1, PT ;  /* 0x000000011b00780c */ /* 0x000fe20003f06270 */
[----:B------:R-:W-:-:S12]  /*54b0*/  @P3 BRA `(.L_x_2349) ;  /* 0x0000000000083947 */ /* 0x000fd80003800000 */
[----:B------:R-:W0:Y:S02]  /*54c0*/  FENCE.VIEW.ASYNC.G ;  /* 0x00000000000073c6 */ /* 0x000e240000000100 */
[----:B0-----:R-:W-:Y:S06]  /*54d0*/  BAR.ARV 0xc, 0x200 ;  /* 0x0308000000007b1d */ /* 0x001fec0000002000 */
.L_x_2349:
[----:B------:R-:W-:Y:S05]  /*54e0*/  BSYNC B0 ;  /* 0x0000000000007941 */ /* 0x000fea0003800000 */
.L_x_2348:
[----:B------:R-:W-:Y:S04]  /*54f0*/  BSSY B0, `(.L_x_2350) ;  /* 0x0000021000007945 */ /* 0x000fe80003800000 */
        /* <DEDUP_REMOVED lines=8> */
[----:B----4-:R-:W-:-:S05]  /*5580*/  IABS R9, R6 ;  /* 0x0000000600097213 */ /* 0x010fca0000000000 */
[----:B------:R-:W-:Y:S02]  /*5590*/  IMAD.MOV R9, RZ, RZ, -R9 ;  /* 0x000000ffff097224 */ /* 0x000fe400078e0a09 */
[----:B0-----:R-:W0:Y:S02]  /*55a0*/  MUFU.RCP R4, R4 ;  /* 0x0000000400047308 */ /* 0x001e240000001000 */
[----:B0-----:R-:W-:Y:S01]  /*55b0*/  VIADD R2, R4, 0xffffffe ;  /* 0x0ffffffe04027836 */ /* 0x001fe20000000000 */
[----:B------:R-:W-:Y:S02]  /*55c0*/  IABS R4, R0 ;  /* 0x0000000000047213 */ /* 0x000fe40000000000 */
[----:B------:R-:W-:-:S03]  /*55d0*/  LOP3.LUT R0, R0, R6, RZ, 0x3c, !PT ;  /* 0x0000000600007212 */ /* 0x000fc600078e3cff */
[----:B------:R0:W1:Y:S01]  /*55e0*/  F2I.FTZ.U32.TRUNC.NTZ R3, R2 ;  /* 0x0000000200037305 */ /* 0x000062000021f000 */
[----:B------:R-:W-:Y:S01]  /*55f0*/  ISETP.GE.AND P2, PT, R0, RZ, PT ;  /* 0x000000ff0000720c */ /* 0x000fe20003f46270 */
[----:B0-----:R-:W-:Y:S01]  /*5600*/  IMAD.MOV.U32 R2, RZ, RZ, RZ ;  /* 0x000000ffff027224 */ /* 0x001fe200078e00ff */
[----:B-1----:R-:W-:-:S05]  /*5610*/  IADD3 R8, RZ, -R3, RZ ;  /* 0x80000003ff087210 */ /* 0x002fca0007ffe0ff */
        /* <DEDUP_REMOVED lines=14> */
.L_x_2351:
[----:B------:R-:W-:Y:S05]  /*5700*/  BSYNC B0 ;  /* 0x0000000000007941 */ /* 0x000fea0003800000 */
.L_x_2350:
        /* <DEDUP_REMOVED lines=18> */
[----:B------:R-:W-:Y:S01]  /*5830*/  CS2R R50, SRZ ;  /* 0x0000000000327805 */ /* 0x000fe2000001ff00 */
[----:B--2---:R-:W-:-:S05]  /*5840*/  IMAD R0, R0, R104, RZ ;  /* 0x0000006800007224 */ /* 0x004fca00078e02ff */
[----:B------:R0:W-:Y:S01]  /*5850*/  STL [R1+0x4c], R0 ;  /* 0x00004c0001007387 */ /* 0x0001e20000100800 */
[----:B------:R-:W-:-:S04]  /*5860*/  VIADDMNMX R104, R0, R104, R27, PT ;  /* 0x0000006800687246 */ /* 0x000fc8000380011b */
[----:B------:R-:W-:-:S13]  /*5870*/  ISETP.GT.AND P1, PT, R104, R0, PT ;  /* 0x000000006800720c */ /* 0x000fda0003f24270 */
[----:B0-----:R-:W-:Y:S05]  /*5880*/  @!P1 BRA `(.L_x_2352) ;  /* 0x000000dc004c9947 */ /* 0x001fea0003800000 */
[----:B------:R-:W0:Y:S01]  /*5890*/  S2R R0, SR_TID.X ;  /* 0x0000000000007919 */ /* 0x000e220000002100 */
[----:B------:R-:W-:Y:S01]  /*58a0*/  VIADD R26, R18, 0xb000 ;  /* 0x0000b000121a7836 */ /* 0x000fe20000000000 */
[----:B------:R-:W-:Y:S04]  /*58b0*/  BSSY B6, `(.L_x_2353) ;  /* 0x000001e000067945 */ /* 0x000fe80003800000 */
[----:B------:R-:W-:Y:S02]  /*58c0*/  LOP3.LUT P0, RZ, R26, 0x9f, RZ, 0xc0, !PT ;  /* 0x0000009f1aff7812 */ /* 0x000fe4000780c0ff */
[----:B0-----:R-:W-:-:S04]  /*58d0*/  IADD3 R2, R0, -0x80, RZ ;  /* 0xffffff8000027810 */ /* 0x001fc80007ffe0ff */
        /* <DEDUP_REMOVED lines=19> */
[----:B------:R-:W-:Y:S01]  /*5a10*/  MOV R8, 0x70 ;  /* 0x0000007000087802 */ /* 0x000fe20000000f00 */
[----:B------:R-:W-:Y:S02]  /*5a20*/  IMAD.U32 R7, RZ, RZ, UR7 ;  /* 0x00000007ff077e24 */ /* 0x000fe4000f8e00ff */
[----:B------:R-:W-:-:S02]  /*5a30*/  IMAD.U32 R10, RZ, RZ, UR4 ;  /* 0x00000004ff0a7e24 */ /* 0x000fc4000f8e00ff */
[----:B------:R-:W-:Y:S02]  /*5a40*/  IMAD.U32 R11, RZ, RZ, UR5 ;  /* 0x00000005ff0b7e24 */ /* 0x000fe4000f8e00ff */
[----:B------:R-:W-:Y:S02]  /*5a50*/  IMAD.MOV.U32 R12, RZ, RZ, 0x1 ;  /* 0x00000001ff0c7424 */ /* 0x000fe400078e00ff */
[----:B0-----:R-:W-:-:S07]  /*5a60*/  IMAD.MOV.U32 R13, RZ, RZ, RZ ;  /* 0x000000ffff0d7224 */ /* 0x001fce00078e00ff */
[----:B------:R-:W-:-:S07]  /*5a70*/  LEPC R20, `(.L_x_2354) ;  /* 0x000000001014794e */ /* 0x000fce0000000000 */
[----:B-1-345:R-:W-:Y:S05]  /*5a80*/  CALL.ABS.NOINC R2 ;  /* 0x0000000002007343 */ /* 0x03afea0003c00000 */
.L_x_2354:
[----:B------:R-:W-:Y:S05]  /*5a90*/  BSYNC B6 ;  /* 0x0000000000067941 */ /* 0x000fea0003800000 */
.L_x_2353:
        /* <DEDUP_REMOVED lines=9> */
[----:B----4-:R-:W0:Y:S08]  /*5b30*/  @P1 LDC.64 R8, c[0x0][0x9b8] ;  /* 0x00026e00ff081b82 */ /* 0x010e300000000a00 */
        /* <DEDUP_REMOVED lines=11> */
[C---:B----4-:R-:W-:Y:S01]  /*5bf0*/  @P1 IMAD.WIDE.U32 R6, R23.reuse, R12, R4 ;  /* 0x0000000c17061225 */ /* 0x050fe200078e0004 */
[----:B------:R-:W-:Y:S01]  /*5c00*/  @P0 LEA R4, P2, R2, UR4, 0x2 ;  /* 0x0000000402040c11 */ /* 0x000fe2000f8410ff */
[----:B------:R-:W-:Y:S02]  /*5c10*/  ULDC UR4, c[0x0][0x3f4] ;  /* 0x0000fd0000047ab9 */ /* 0x000fe40000000800 */
[C---:B------:R-:W-:Y:S01]  /*5c20*/  @P0 IMAD R5, R23.reuse, R11, R3 ;  /* 0x0000000b17050224 */ /* 0x040fe200078e0203 */
        /* <DEDUP_REMOVED lines=23> */
.L_x_2358:
[----:B-1----:R1:W2:Y:S02]  /*5da0*/  SYNCS.PHASECHK.TRANS64.TRYWAIT P0, [R18+URZ+0x13200], R3 ;  /* 0x01320003120075a7 */ /* 0x0022a4000800017f */
[----:B--2---:R-:W-:Y:S05]  /*5db0*/  @!P0 NANOSLEEP.SYNCS 0x989680 ;  /* 0x009896800000895d */ /* 0x004fea0003900000 */
[----:B------:R-:W2:Y:S02]  /*5dc0*/  @!P0 SYNCS.PHASECHK.TRANS64 P0, [R18+URZ+0x13200], R3 ;  /* 0x01320003120085a7 */ /* 0x000ea4000800007f */
[----:B--2---:R-:W-:Y:S05]  /*5dd0*/  @!P0 BRA `(.L_x_2358) ;  /* 0xfffffffc00f08947 */ /* 0x004fea000383ffff */
.L_x_2357:
[----:B------:R-:W-:Y:S05]  /*5de0*/  BSYNC B0 ;  /* 0x0000000000007941 */ /* 0x000fea0003800000 */
.L_x_2356:
[----:B------:R-:W-:Y:S05]  /*5df0*/  BRA `(.L_x_2359) ;  /* 0x0000002c00107947 */ /* 0x000fea0003800000 */
.L_x_2355:
        /* <DEDUP_REMOVED lines=9> */
[----:B------:R-:W-:-:S03]  /*5e90*/  IMAD.WIDE.U32 R30, R24, UR4, RZ ;  /* 0x00000004181e7c25 */ /* 0x000fc6000f8e00ff */
[----:B------:R-:W-:Y:S01]  /*5ea0*/  IADD3 R33, R5, R27, RZ ;  /* 0x0000001b05217210 */ /* 0x000fe20007ffe0ff */
[----:B------:R-:W-:-:S04]  /*5eb0*/  IMAD R3, R24, UR5, R3 ;  /* 0x0000000518037c24 */ /* 0x000fc8000f8e0203 */
        /* <DEDUP_REMOVED lines=18> */
.L_x_2361:
[----:B------:R-:W-:Y:S05]  /*5fe0*/  BSYNC B6 ;  /* 0x0000000000067941 */ /* 0x000fea0003800000 */
.L_x_2360:
[----:B------:R-:W0:Y:S01]  /*5ff0*/  S2R R20, SR_TID.X ;  /* 0x0000000000147919 */ /* 0x000e220000002100 */
[----:B------:R-:W-:Y:S01]  /*6000*/  ULDC.U8 UR4, c[0x0][0x410] ;  /* 0x0001040000047ab9 */ /* 0x000fe20000000000 */
[----:B0-----:R-:W-:Y:S02]  /*6010*/  VIADD R21, R20, 0xffffff80 ;  /* 0xffffff8014157836 */ /* 0x001fe40000000000 */
[----:B------:R-:W2:Y:S01]  /*6020*/  LDL R20, [R1+0x44] ;  /* 0x0000440001147983 */ /* 0x000ea20000100800 */
[----:B------:R-:W-:Y:S01]  /*6030*/  ISETP.NE.AND P0, PT, RZ, UR4, PT ;  /* 0x00000004ff007c0c */ /* 0x000fe2000bf05270 */
[----:B------:R-:W-:Y:S01]  /*6040*/  BSSY B0, `(.L_x_2362) ;  /* 0x0000297000007945 */ /* 0x000fe20003800000 */
[----:B------:R-:W-:-:S04]  /*6050*/  LEA.HI R32, R21, R21, RZ, 0x1 ;  /* 0x0000001515207211 */ /* 0x000fc800078f08ff */
[----:B------:R-:W-:-:S05]  /*6060*/  SHF.R.S32.HI R32, RZ, 0x1, R32 ;  /* 0x00000001ff207819 */ /* 0x000fca0000011420 */
[----:B--2---:R-:W-:Y:S02]  /*6070*/  IMAD.IADD R10, R32, 0x1, R20 ;  /* 0x00000001200a7824 */ /* 0x004fe400078e0214 */
[----:B------:R-:W-:Y:S05]  /*6080*/  @!P0 BRA `(.L_x_2363) ;  /* 0x00000014003c8947 */ /* 0x000fea0003800000 */
[----:B------:R-:W0:Y:S01]  /*6090*/  LDC R24, c[0x0][0x448] ;  /* 0x00011200ff187b82 */ /* 0x000e220000000800 */
[----:B------:R-:W-:Y:S01]  /*60a0*/  IMAD.MOV.U32 R11, RZ, RZ, R10 ;  /* 0x000000ffff0b7224 */ /* 0x000fe200078e000a */
[----:B------:R-:W-:Y:S01]  /*60b0*/  ULDC.64 UR4, c[0x0][0x3f8] ;  /* 0x0000fe0000047ab9 */ /* 0x000fe20000000a00 */
[----:B------:R-:W-:Y:S01]  /*60c0*/  IMAD.MOV.U32 R8, RZ, RZ, R26 ;  /* 0x000000ffff087224 */ /* 0x000fe200078e001a */
[----:B------:R-:W-:Y:S01]  /*60d0*/  ULDC.64 UR6, c[0x0][0x408] ;  /* 0x0001020000067ab9 */ /* 0x000fe20000000a00 */
[----:B------:R-:W-:Y:S01]  /*60e0*/  IMAD.MOV.U32 R9, RZ, RZ, R33 ;  /* 0x000000ffff097224 */ /* 0x000fe200078e0021 */
[----:B------:R-:W-:Y:S01]  /*60f0*/  ULDC.64 UR8, c[0x0][0x400] ;  /* 0x0001000000087ab9 */ /* 0x000fe20000000a00 */
[----:B------:R-:W-:Y:S02]  /*6100*/  IMAD.MOV.U32 R6, RZ, RZ, R30 ;  /* 0x000000ffff067224 */ /* 0x000fe400078e001e */
[----:B------:R-:W-:Y:S01]  /*6110*/  IMAD.MOV.U32 R7, RZ, RZ, R29 ;  /* 0x000000ffff077224 */ /* 0x000fe200078e001d */
[----:B0-----:R-:W-:-:S13]  /*6120*/  ISETP.NE.AND P0, PT, R24, 0x1, PT ;  /* 0x000000011800780c */ /* 0x001fda0003f05270 */
[----:B------:R-:W0:Y:S08]  /*6130*/  @P0 LDC R3, c[0x0][0x44c] ;  /* 0x00011300ff030b82 */ /* 0x000e300000000800 */
[----:B------:R-:W1:Y:S01]  /*6140*/  @P0 LDC R5, c[0x0][0x450] ;  /* 0x00011400ff050b82 */ /* 0x000e620000000800 */
[----:B0-----:R-:W-:-:S05]  /*6150*/  @P0 IMAD.HI.U32 R0, R10, R3, RZ ;  /* 0x000000030a000227 */ /* 0x001fca00078e00ff */
[----:B-1----:R-:W-:-:S04]  /*6160*/  @P0 SHF.R.U32.HI R11, RZ, R5, R0 ;  /* 0x00000005ff0b0219 */ /* 0x002fc80000011600 */
[----:B------:R-:W-:Y:S01]  /*6170*/  SHF.R.S32.HI R0, RZ, 0x1f, R11 ;  /* 0x0000001fff007819 */ /* 0x000fe2000001140b */
[----:B------:R-:W-:-:S04]  /*6180*/  IMAD.WIDE.U32 R8, R11, UR6, R8 ;  /* 0x000000060b087c25 */ /* 0x000fc8000f8e0008 */
[----:B------:R-:W-:Y:S01]  /*6190*/  IMAD R4, R0, UR4, RZ ;  /* 0x0000000400047c24 */ /* 0x000fe2000f8e02ff */
[----:B------:R-:W-:Y:S01]  /*61a0*/  IADD3 R5, P1, R8, UR8, RZ ;  /* 0x0000000808057c10 */ /* 0x000fe2000ff3e0ff */
[----:B------:R-:W-:-:S04]  /*61b0*/  IMAD.WIDE.U32 R6, R11, UR4, R6 ;  /* 0x000000040b067c25 */ /* 0x000fc8000f8e0006 */
[----:B------:R-:W-:Y:S02]  /*61c0*/  IMAD R0, R0, UR6, RZ ;  /* 0x0000000600007c24 */ /* 0x000fe4000f8e02ff */
[C---:B------:R-:W-:Y:S01]  /*61d0*/  IMAD R13, R11.reuse, UR5, R4 ;  /* 0x000000050b0d7c24 */ /* 0x040fe2000f8e0204 */
[----:B------:R-:W-:Y:S01]  /*61e0*/  ULDC.64 UR4, c[0x0][0x3e8] ;  /* 0x0000fa0000047ab9 */ /* 0x000fe20000000a00 */
[----:B------:R-:W-:Y:S01]  /*61f0*/  IMAD R8, R11, UR7, R0 ;  /* 0x000000070b087c24 */ /* 0x000fe2000f8e0200 */
[----:B------:R-:W-:Y:S01]  /*6200*/  IADD3 R3, P0, R6, UR4, RZ ;  /* 0x0000000406037c10 */ /* 0x000fe2000ff1e0ff */
[----:B------:R-:W-:-:S03]  /*6210*/  UMOV UR4, 0xffffffff ;  /* 0xffffffff00047882 */ /* 0x000fc60000000000 */
[----:B------:R-:W-:Y:S02]  /*6220*/  IADD3.X R13, R7, UR5, R13, P0, !PT ;  /* 0x00000005070d7c10 */ /* 0x000fe400087fe40d */
[----:B------:R-:W-:Y:S01]  /*6230*/  IADD3.X R4, R9, UR9, R8, P1, !PT ;  /* 0x0000000909047c10 */ /* 0x000fe20008ffe408 */
[----:B------:R-:W-:Y:S06]  /*6240*/  BRA.DIV UR4, `(.L_x_2364) ;  /* 0x00000186045c7947 */ /* 0x000fec000b800000 */
[----:B------:R0:W1:Y:S04]  /*6250*/  SHFL.IDX PT, R0, R13, RZ, 0x1e1f ;  /* 0x001e1fff0d007589 */ /* 0x00006800000e0000 */
[----:B------:R-:W2:Y:S04]  /*6260*/  SHFL.IDX PT, R3, R3, RZ, 0x1e1f ;  /* 0x001e1fff03037589 */ /* 0x000ea800000e0000 */
[----:B------:R-:W3:Y:S04]  /*6270*/  SHFL.IDX PT, R4, R4, RZ, 0x1e1f ;  /* 0x001e1fff04047589 */ /* 0x000ee800000e0000 */
[----:B------:R0:W4:Y:S02]  /*6280*/  SHFL.IDX PT, R14, R5, RZ, 0x1e1f ;  /* 0x001e1fff050e7589 */ /* 0x00012400000e0000 */
.L_x_2589:
        /* <DEDUP_REMOVED lines=14> */
[----:B------:R-:W2:Y:S01]  /*6370*/  LDL.64 R30, [R1+0x10] ;  /* 0x00001000011e7983 */ /* 0x000ea20000100a00 */
[----:B------:R-:W-:-:S03]  /*6380*/  ULDC UR4, c[0x0][0x3f4] ;  /* 0x0000fd0000047ab9 */ /* 0x000fc60000000800 */
[----:B------:R-:W3:Y:S01]  /*6390*/  LDL R15, [R1+0x38] ;  /* 0x00003800010f7983 */ /* 0x000ee20000100800 */
[----:B------:R-:W-:Y:S02]  /*63a0*/  CS2R R10, SRZ ;  /* 0x00000000000a7805 */ /* 0x000fe4000001ff00 */
[----:B------:R-:W-:Y:S02]  /*63b0*/  CS2R R20, SRZ ;  /* 0x0000000000147805 */ /* 0x000fe4000001ff00 */
[----:B------:R-:W-:Y:S02]  /*63c0*/  CS2R R12, SRZ ;  /* 0x00000000000c7805 */ /* 0x000fe4000001ff00 */
[----:B--2---:R-:W-:Y:S02]  /*63d0*/  ISETP.GE.AND P4, PT, R30, UR4, PT ;  /* 0x000000041e007c0c */ /* 0x004fe4000bf86270 */
[----:B---3--:R-:W-:Y:S02]  /*63e0*/  ISETP.GE.AND P5, PT, R15, UR4, PT ;  /* 0x000000040f007c0c */ /* 0x008fe4000bfa6270 */
[----:B------:R-:W-:-:S09]  /*63f0*/  SHF.R.S32.HI R9, RZ, 0x1f, R15 ;  /* 0x0000001fff097819 */ /* 0x000fd2000001140f */
[CC--:B------:R-:W-:Y:S02]  /*6400*/  @!P4 IADD3 R6, P0, R30.reuse, R3.reuse, RZ ;  /* 0x000000031e06c210 */ /* 0x0c0fe40007f1e0ff */
[C---:B------:R-:W-:Y:S02]  /*6410*/  @!P5 IADD3 R26, P2, R15.reuse, R3, RZ ;  /* 0x000000030f1ad210 */ /* 0x040fe40007f5e0ff */
[----:B------:R-:W-:Y:S02]  /*6420*/  @!P4 SHF.R.S32.HI R3, RZ, 0x1f, R30 ;  /* 0x0000001fff03c819 */ /* 0x000fe4000001141e */
[-C--:B----4-:R-:W-:Y:S02]  /*6430*/  @!P4 IADD3 R30, P1, R30, R14.reuse, RZ ;  /* 0x0000000e1e1ec210 */ /* 0x090fe40007f3e0ff */
[----:B------:R-:W-:Y:S01]  /*6440*/  @!P5 IADD3 R14, P3, R15, R14, RZ ;  /* 0x0000000e0f0ed210 */ /* 0x000fe20007f7e0ff */
[C-C-:B-1----:R-:W-:Y:S01]  /*6450*/  @!P4 IMAD.X R7, R0.reuse, 0x1, R3.reuse, P0 ;  /* 0x000000010007c824 */ /* 0x142fe200000e0603 */
[----:B------:R-:W-:Y:S01]  /*6460*/  @!P5 IADD3.X R27, R0, R9, RZ, P2, !PT ;  /* 0x00000009001bd210 */ /* 0x000fe200017fe4ff */
[----:B------:R-:W-:-:S02]  /*6470*/  @!P4 IMAD.X R31, R4, 0x1, R3, P1 ;  /* 0x00000001041fc824 */ /* 0x000fc400008e0603 */
[----:B------:R-:W-:Y:S01]  /*6480*/  @!P5 IMAD.X R15, R4, 0x1, R9, P3 ;  /* 0x00000001040fd824 */ /* 0x000fe200018e0609 */
[----:B------:R-:W-:Y:S01]  /*6490*/  CS2R R8, SRZ ;  /* 0x0000000000087805 */ /* 0x000fe2000001ff00 */
[----:B------:R0:W5:Y:S04]  /*64a0*/  @!P5 LD.E.64 R10, desc[UR40][R26.64] ;  /* 0x000000281a0ad980 */ /* 0x000168000c101b00 */
[----:B------:R0:W5:Y:S04]  /*64b0*/  @!P4 LD.E.64 R20, desc[UR40][R6.64] ;  /* 0x000000280614c980 */ /* 0x000168000c101b00 */
[----:B------:R0:W5:Y:S04]  /*64c0*/  @!P5 LD.E.64 R8, desc[UR40][R14.64] ;  /* 0x000000280e08d980 */ /* 0x000168000c101b00 */
[----:B------:R0:W5:Y:S02]  /*64d0*/  @!P4 LD.E.64 R12, desc[UR40][R30.64] ;  /* 0x000000281e0cc980 */ /* 0x000164000c101b00 */
.L_x_2366:
[----:B------:R-:W-:Y:S05]  /*64e0*/  BSYNC B1 ;  /* 0x0000000000017941 */ /* 0x000fea0003800000 */
.L_x_2365:
[----:B------:R-:W2:Y:S01]  /*64f0*/  SYNCS.PHASECHK.TRANS64.TRYWAIT P0, [R18+URZ+0x13200], R5 ;  /* 0x01320005120075a7 */ /* 0x000ea2000800017f */
[----:B------:R-:W-:Y:S01]  /*6500*/  IMAD R25, R25, -0xc0, R24 ;  /* 0xffffff4019197824 */ /* 0x000fe200078e0218 */
[----:B------:R-:W-:Y:S04]  /*6510*/  BSSY B1, `(.L_x_2367) ;  /* 0x0000004000017945 */ /* 0x000fe80003800000 */
[----:B------:R-:W-:-:S04]  /*6520*/  VIMNMX R25, R25, 0xc0, PT ;  /* 0x000000c019197848 */ /* 0x000fc80003fe0100 */
[----:B------:R-:W-:Y:S01]  /*6530*/  ISETP.GE.AND P1, PT, R32, R25, PT ;  /* 0x000000192000720c */ /* 0x000fe20003f26270 */
[----:B--2---:R-:W-:-:S12]  /*6540*/  @!P0 BRA `(.L_x_2368) ;  /* 0x0000018400088947 */ /* 0x004fd80003800000 */
.L_x_2590:
[----:B------:R-:W-:Y:S05]  /*6550*/  BSYNC B1 ;  /* 0x0000000000017941 */ /* 0x000fea0003800000 */
.L_x_2367:
[----:B------:R-:W-:Y:S05]  /*6560*/  @P1 BRA `(.L_x_2369) ;  /* 0x0000002400101947 */ /* 0x000fea0003800000 */
[----:B0-----:R-:W2:Y:S01]  /*6570*/  LDL.64 R6, [R1+0x10] ;  /* 0x0000100001067983 */ /* 0x001ea20000100a00 */
[----:B-1----:R-:W2:Y:S03]  /*6580*/  LDC R0, c[0x0][0x3f4] ;  /* 0x0000fd00ff007b82 */ /* 0x002ea60000000800 */
[----:B------:R-:W3:Y:S04]  /*6590*/  LDL R3, [R1+0x38] ;  /* 0x0000380001037983 */ /* 0x000ee80000100800 */
[----:B------:R0:W5:Y:S01]  /*65a0*/  LDL R37, [R1+0x40] ;  /* 0x0000400001257983 */ /* 0x0001620000100800 */
[----:B------:R-:W-:Y:S01]  /*65b0*/  BSSY B1, `(.L_x_2370) ;  /* 0x000007b000017945 */ /* 0x000fe20003800000 */
[----:B--2---:R-:W-:-:S02]  /*65c0*/  ISETP.GE.AND P0, PT, R6, R0, PT ;  /* 0x000000000600720c */ /* 0x004fc40003f06270 */
[----:B---3--:R-:W-:-:S11]  /*65d0*/  ISETP.GE.AND P1, PT, R3, R0, PT ;  /* 0x000000000300720c */ /* 0x008fd60003f26270 */
[----:B0-----:R-:W-:Y:S05]  /*65e0*/  @P0 BRA `(.L_x_2371) ;  /* 0x0000000400dc0947 */ /* 0x001fea0003800000 */
[----:B-----5:R-:W-:Y:S01]  /*65f0*/  IMAD.IADD R0, R18, 0x1, R37 ;  /* 0x0000000112007824 */ /* 0x020fe200078e0225 */
[----:B----4-:R-:W-:Y:S02]  /*6600*/  SHF.R.U32.HI R14, RZ, 0x8, R20 ;  /* 0x00000008ff0e7819 */ /* 0x010fe40000011614 */
[----:B------:R-:W-:Y:S02]  /*6610*/  LOP3.LUT R3, R20, 0xff, RZ, 0xc0, !PT ;  /* 0x000000ff14037812 */ /* 0x000fe400078ec0ff */
[----:B------:R-:W0:Y:S01]  /*6620*/  LDS.128 R4, [R0+0xb000] ;  /* 0x00b0000000047984 */ /* 0x000e220000000c00 */
[----:B------:R-:W-:Y:S02]  /*6630*/  LOP3.LUT R14, R14, 0xff, RZ, 0xc0, !PT ;  /* 0x000000ff0e0e7812 */ /* 0x000fe400078ec0ff */
[----:B------:R-:W-:Y:S02]  /*6640*/  SHF.R.U32.HI R24, RZ, 0x8, R21 ;  /* 0x00000008ff187819 */ /* 0x000fe40000011615 */
[----:B------:R-:W-:-:S02]  /*6650*/  SHF.R.U32.HI R27, RZ, 0x8, R13 ;  /* 0x00000008ff1b7819 */ /* 0x000fc4000001160d */
[----:B------:R-:W-:Y:S02]  /*6660*/  PRMT R3, R14, 0x7604, R3 ;  /* 0x000076040e037816 */ /* 0x000fe40000000003 */
[----:B------:R-:W-:Y:S02]  /*6670*/  LOP3.LUT R15, R21, 0xff, RZ, 0xc0, !PT ;  /* 0x000000ff150f7812 */ /* 0x000fe400078ec0ff */
[----:B------:R-:W-:Y:S02]  /*6680*/  LOP3.LUT R24, R24, 0xff, RZ, 0xc0, !PT ;  /* 0x000000ff18187812 */ /* 0x000fe400078ec0ff */
        /* <DEDUP_REMOVED lines=9> */
[----:B------:R-:W-:Y:S02]  /*6720*/  LOP3.LUT R24, R12, 0xff, RZ, 0xc0, !PT ;  /* 0x000000ff0c187812 */ /* 0x000fe400078ec0ff */
        /* <DEDUP_REMOVED lines=78> */
[--C-:B------:R-:W-:Y:S02]  /*6c10*/  HADD2.F32 R3, -RZ, R7.reuse.H1_H1 ;  /* 0x30000007ff037230 */ /* 0x100fe40000004100 */
[C---:B------:R-:W-:Y:S01]  /*6c20*/  FMUL.FTZ R25, R4.reuse, R13 ;  /* 0x0000000d04197220 */ /* 0x040fe20000410000 */
[----:B------:R-:W-:Y:S02]  /*6c30*/  HADD2.F32 R20, -RZ, R20.H0_H0 ;  /* 0x20000014ff147230 */ /* 0x000fe40000004100 */
        /* <DEDUP_REMOVED lines=18> */
.L_x_2371:
[----:B------:R-:W-:Y:S05]  /*6d60*/  BSYNC B1 ;  /* 0x0000000000017941 */ /* 0x000fea0003800000 */
.L_x_2370:
[----:B------:R-:W-:Y:S05]  /*6d70*/  @P1 BRA `(.L_x_2369) ;  /* 0x0000001c000c1947 */ /* 0x000fea0003800000 */
[----:B0-----:R-:W2:Y:S01]  /*6d80*/  LDL R0, [R1+0x8c] ;  /* 0x00008c0001007983 */ /* 0x001ea20000100800 */
[----:B-----5:R-:W-:Y:S01]  /*6d90*/  IMAD.IADD R3, R18, 0x1, R37 ;  /* 0x0000000112037824 */ /* 0x020fe200078e0225 */
[----:B------:R-:W-:Y:S02]  /*6da0*/  SHF.R.U32.HI R13, RZ, 0x8, R11 ;  /* 0x00000008ff0d7819 */ /* 0x000fe4000001160b */
[----:B------:R-:W-:Y:S02]  /*6db0*/  SHF.R.U32.HI R24, RZ, 0x8, R9 ;  /* 0x00000008ff187819 */ /* 0x000fe40000011609 */
[----:B------:R-:W-:Y:S02]  /*6dc0*/  SHF.R.U32.HI R15, RZ, 0x8, R8 ;  /* 0x00000008ff0f7819 */ /* 0x000fe40000011608 */
[----:B----4-:R-:W-:Y:S02]  /*6dd0*/  LOP3.LUT R14, R11, 0xff, RZ, 0xc0, !PT ;  /* 0x000000ff0b0e7812 */ /* 0x010fe400078ec0ff */
        /* <DEDUP_REMOVED lines=23> */
[--C-:B------:R-:W-:Y:S02]  /*6f50*/  HADD2.F32 R24, -RZ, R20.reuse.H1_H1 ;  /* 0x30000014ff187230 */ /* 0x100fe40000004100 */
[----:B------:R-:W-:Y:S01]  /*6f60*/  HADD2.F32 R20, -RZ, R20.H0_H0 ;  /* 0x20000014ff147230 */ /* 0x000fe20000004100 */
[----:B--2---:R-:W-:Y:S01]  /*6f70*/  LOP3.LUT P0, RZ, R0, 0x2, RZ, 0xc0, !PT ;  /* 0x0000000200ff7812 */ /* 0x004fe2000780c0ff */
[----:B------:R-:W-:-:S12]  /*6f80*/  VIADD R0, R3, 0x20 ;  /* 0x0000002003007836 */ /* 0x000fd80000000000 */
[----:B------:R-:W-:Y:S02]  /*6f90*/  @P0 IADD3 R0, R3, -0x20, RZ ;  /* 0xffffffe003000810 */ /* 0x000fe40007ffe0ff */
[----:B------:R-:W-:-:S03]  /*6fa0*/  SHF.R.U32.HI R3, RZ, 0x8, R10 ;  /* 0x00000008ff037819 */ /* 0x000fc6000001160a */
        /* <DEDUP_REMOVED lines=17> */
[-C--:B------:R-:W-:Y:S02]  /*70c0*/  F2FP.F16.E4M3.UNPACK_B R7, R5.reuse ;  /* 0x00000005ff07723e */ /* 0x080fe400020006ff */
        /* <DEDUP_REMOVED lines=75> */
.L_x_2363:
[----:B------:R-:W0:Y:S01]  /*7580*/  LDC R9, c[0x0][0x448] ;  /* 0x00011200ff097b82 */ /* 0x000e220000000800 */
        /* <DEDUP_REMOVED lines=11> */
[----:B-1----:R-:W-:Y:S01]  /*7640*/  @P0 SHF.R.U32.HI R3, RZ, R5, R0 ;  /* 0x00000005ff030219 */ /* 0x002fe20000011600 */
[----:B------:R-:W-:-:S03]  /*7650*/  IMAD.MOV.U32 R5, RZ, RZ, R29 ;  /* 0x000000ffff057224 */ /* 0x000fc600078e001d */
[----:B------:R-:W-:Y:S01]  /*7660*/  SHF.R.S32.HI R0, RZ, 0x1f, R3 ;  /* 0x0000001fff007819 */ /* 0x000fe20000011403 */
[----:B------:R-:W-:-:S04]  /*7670*/  IMAD.WIDE.U32 R4, R3, UR4, R4 ;  /* 0x0000000403047c25 */ /* 0x000fc8000f8e0004 */
[----:B------:R-:W-:Y:S02]  /*7680*/  IMAD R8, R0, UR4, RZ ;  /* 0x0000000400087c24 */ /* 0x000fe4000f8e02ff */
[----:B------:R-:W-:-:S04]  /*7690*/  IMAD.WIDE.U32 R6, R3, UR6, R6 ;  /* 0x0000000603067c25 */ /* 0x000fc8000f8e0006 */
[C---:B------:R-:W-:Y:S01]  /*76a0*/  IMAD R13, R3.reuse, UR5, R8 ;  /* 0x00000005030d7c24 */ /* 0x040fe2000f8e0208 */
[----:B------:R-:W-:Y:S01]  /*76b0*/  ULDC.64 UR4, c[0x0][0x3e8] ;  /* 0x0000fa0000047ab9 */ /* 0x000fe20000000a00 */
[----:B------:R-:W-:Y:S01]  /*76c0*/  IMAD R8, R0, UR6, RZ ;  /* 0x0000000600087c24 */ /* 0x000fe2000f8e02ff */
[----:B------:R-:W-:Y:S01]  /*76d0*/  IADD3 R21, P0, R4, UR4, RZ ;  /* 0x0000000404157c10 */ /* 0x000fe2000ff1e0ff */
[----:B------:R-:W-:Y:S01]  /*76e0*/  UMOV UR4, 0xffffffff ;  /* 0xffffffff00047882 */ /* 0x000fe20000000000 */
[----:B------:R-:W-:Y:S01]  /*76f0*/  IADD3 R0, P1, R6, UR8, RZ ;  /* 0x0000000806007c10 */ /* 0x000fe2000ff3e0ff */
[----:B------:R-:W-:Y:S01]  /*7700*/  IMAD R27, R3, UR7, R8 ;  /* 0x00000007031b7c24 */ /* 0x000fe2000f8e0208 */
[----:B------:R-:W-:-:S04]  /*7710*/  IADD3.X R13, R5, UR5, R13, P0, !PT ;  /* 0x00000005050d7c10 */ /* 0x000fc800087fe40d */
[----:B------:R-:W-:Y:S01]  /*7720*/  IADD3.X R27, R7, UR9, R27, P1, !PT ;  /* 0x00000009071b7c10 */ /* 0x000fe20008ffe41b */
[----:B------:R-:W-:Y:S06]  /*7730*/  BRA.DIV UR4, `(.L_x_2372) ;  /* 0x0000017204a07947 */ /* 0x000fec000b800000 */
[----:B------:R0:W1:Y:S04]  /*7740*/  SHFL.IDX PT, R3, R13, RZ, 0x1e1f ;  /* 0x001e1fff0d037589 */ /* 0x00006800000e0000 */
[----:B------:R-:W2:Y:S04]  /*7750*/  SHFL.IDX PT, R21, R21, RZ, 0x1e1f ;  /* 0x001e1fff15157589 */ /* 0x000ea800000e0000 */
[----:B------:R-:W3:Y:S04]  /*7760*/  SHFL.IDX PT, R27, R27, RZ, 0x1e1f ;  /* 0x001e1fff1b1b7589 */ /* 0x000ee800000e0000 */
[----:B------:R0:W4:Y:S02]  /*7770*/  SHFL.IDX PT, R14, R0, RZ, 0x1e1f ;  /* 0x001e1fff000e7589 */ /* 0x00012400000e0000 */
.L_x_2596:
[----:B0-----:R-:W5:Y:S01]  /*7780*/  LDL R0, [R1+0x28] ;  /* 0x0000280001007983 */ /* 0x001f620000100800 */
[----:B------:R-:W0:Y:S03]  /*7790*/  LDC R31, c[0x0][0x3f4] ;  /* 0x0000fd00ff1f7b82 */ /* 0x000e260000000800 */
[----:B------:R-:W2:Y:S01]  /*77a0*/  LDL R5, [R1+0x70] ;  /* 0x0000700001057983 */ /* 0x000ea20000100800 */
[----:B------:R-:W-:Y:S01]  /*77b0*/  BSSY B1, `(.L_x_2373) ;  /* 0x0000016000017945 */ /* 0x000fe20003800000 */
[----:B------:R-:W-:Y:S01]  /*77c0*/  CS2R R6, SRZ ;  /* 0x0000000000067805 */ /* 0x000fe2000001ff00 */
[----:B-----5:R-:W-:Y:S01]  /*77d0*/  IMAD R0, R0, R9, RZ ;  /* 0x0000000900007224 */ /* 0x020fe200078e02ff */
[----:B------:R-:W-:Y:S02]  /*77e0*/  CS2R R8, SRZ ;  /* 0x0000000000087805 */ /* 0x000fe4000001ff00 */
[----:B--2---:R-:W-:-:S02]  /*77f0*/  LEA.HI R4, R5, R5, RZ, 0x1 ;  /* 0x0000000505047211 */ /* 0x004fc400078f08ff */
[----:B------:R-:W-:Y:S02]  /*7800*/  ISETP.GE.AND P0, PT, R10, R0, PT ;  /* 0x000000000a00720c */ /* 0x000fe40003f06270 */
[----:B------:R-:W-:Y:S02]  /*7810*/  CS2R R10, SRZ ;  /* 0x00000000000a7805 */ /* 0x000fe4000001ff00 */
[----:B------:R-:W-:-:S05]  /*7820*/  LOP3.LUT R4, R4, 0xfffffffe, RZ, 0xc0, !PT ;  /* 0xfffffffe04047812 */ /* 0x000fca00078ec0ff */
[----:B------:R-:W-:Y:S01]  /*7830*/  IMAD.IADD R29, R5, 0x1, -R4 ;  /* 0x00000001051d7824 */ /* 0x000fe200078e0a04 */
[----:B------:R-:W-:-:S04]  /*7840*/  CS2R R4, SRZ ;  /* 0x0000000000047805 */ /* 0x000fc8000001ff00 */
        /* <DEDUP_REMOVED lines=12> */
.L_x_2374:
[----:B------:R-:W-:Y:S05]  /*7910*/  BSYNC B1 ;  /* 0x0000000000017941 */ /* 0x000fea0003800000 */
.L_x_2373:
[----:B-1----:R-:W1:Y:S01]  /*7920*/  S2R R3, SR_TID.X ;  /* 0x0000000000037919 */ /* 0x002e620000002100 */
[----:B------:R-:W2:Y:S01]  /*7930*/  SYNCS.PHASECHK.TRANS64.TRYWAIT P1, [R18+URZ+0x13200], R29 ;  /* 0x0132001d120075a7 */ /* 0x000ea2000802017f */
[----:B------:R-:W-:Y:S01]  /*7940*/  IMAD R25, R25, -0xc0, R0 ;  /* 0xffffff4019197824 */ /* 0x000fe200078e0200 */
[----:B------:R-:W-:Y:S01]  /*7950*/  ISETP.GE.AND P0, PT, R16, R31, PT ;  /* 0x0000001f1000720c */ /* 0x000fe20003f06270 */
[----:B------:R-:W-:Y:S03]  /*7960*/  BSSY B1, `(.L_x_2375) ;  /* 0x0000007000017945 */ /* 0x000fe60003800000 */
[----:B------:R-:W-:Y:S02]  /*7970*/  VIMNMX R25, R25, 0xc0, PT ;  /* 0x000000c019197848 */ /* 0x000fe40003fe0100 */
[----:B-1----:R-:W-:-:S04]  /*7980*/  IADD3 R3, R3, -0x80, RZ ;  /* 0xffffff8003037810 */ /* 0x002fc80007ffe0ff */
[----:B------:R-:W-:-:S04]  /*7990*/  LEA.HI R3, R3, R3, RZ, 0x1 ;  /* 0x0000000303037211 */ /* 0x000fc800078f08ff */
[----:B------:R-:W-:-:S04]  /*79a0*/  SHF.R.S32.HI R3, RZ, 0x1, R3 ;  /* 0x00000001ff037819 */ /* 0x000fc80000011403 */
[----:B------:R-:W-:Y:S01]  /*79b0*/  ISETP.GE.OR P0, PT, R3, R25, P0 ;  /* 0x000000190300720c */ /* 0x000fe20000706670 */
[----:B--2---:R-:W-:-:S12]  /*79c0*/  @!P1 BRA `(.L_x_2376) ;  /* 0x0000017000689947 */ /* 0x004fd80003800000 */
.L_x_2597:
[----:B------:R-:W-:Y:S05]  /*79d0*/  BSYNC B1 ;  /* 0x0000000000017941 */ /* 0x000fea0003800000 */
.L_x_2375:
[----:B------:R-:W-:Y:S05]  /*79e0*/  @P0 BRA `(.L_x_2369) ;  /* 0x0000000c00f00947 */ /* 0x000fea0003800000 */
[----:B------:R-:W2:Y:S04]  /*79f0*/  LDL R39, [R1+0x50] ;  /* 0x0000500001277983 */ /* 0x000ea80000100800 */
[----:B------:R-:W2:Y:S04]  /*7a00*/  LDL R37, [R1+0x54] ;  /* 0x0000540001257983 */ /* 0x000ea80000100800 */
[----:B------:R-:W2:Y:S04]  /*7a10*/  LDL R35, [R1+0x58] ;  /* 0x0000580001237983 */ /* 0x000ea80000100800 */
[----:B------:R-:W2:Y:S01]  /*7a20*/  LDL R52, [R1+0x9c] ;  /* 0x00009c0001347983 */ /* 0x000ea20000100800 */
        /* <DEDUP_REMOVED lines=12> */
[----:B------:R-:W-:Y:S02]  /*7af0*/  SHF.R.U32.HI R21, RZ, 0x8, R4 ;  /* 0x00000008ff157819 */ /* 0x000fe40000011604 */
[----:B------:R-:W-:-:S02]  /*7b00*/  PRMT R32, R3, 0x7604, R12 ;  /* 0x0000760403207816 */ /* 0x000fc4000000000c */
[----:B------:R-:W-:Y:S02]  /*7b10*/  LOP3.LUT R24, R4, 0xff, RZ, 0xc0, !PT ;  /* 0x000000ff04187812 */ /* 0x000fe400078ec0ff */
[----:B------:R-:W-:Y:S02]  /*7b20*/  LOP3.LUT R21, R21, 0xff, RZ, 0xc0, !PT ;  /* 0x000000ff15157812 */ /* 0x000fe400078ec0ff */
[----:B------:R-:W-:Y:S02]  /*7b30*/  SHF.R.U32.HI R3, RZ, 0x8, R6 ;  /* 0x00000008ff037819 */ /* 0x000fe40000011606 */
[----:B----4-:R-:W-:Y:S02]  /*7b40*/  SHF.R.U32.HI R14, RZ, 0x8, R11 ;  /* 0x00000008ff0e7819 */ /* 0x010fe4000001160b */
[----:B------:R-:W-:Y:S02]  /*7b50*/  PRMT R33, R21, 0x7604, R24 ;  /* 0x0000760415217816 */ /* 0x000fe40000000018 */
[----:B---3--:R-:W-:-:S02]  /*7b60*/  SHF.R.U32.HI R27, RZ, 0x8, R7 ;  /* 0x00000008ff1b7819 */ /* 0x008fc40000011607 */
[----:B------:R-:W-:Y:S02]  /*7b70*/  LOP3.LUT R25, R3, 0xff, RZ, 0xc0, !PT ;  /* 0x000000ff03197812 */ /* 0x000fe400078ec0ff */
[----:B------:R-:W-:Y:S02]  /*7b80*/  SHF.R.U32.HI R21, RZ, 0x8, R5 ;  /* 0x00000008ff157819 */ /* 0x000fe40000011605 */
[----:B------:R-:W-:Y:S02]  /*7b90*/  LOP3.LUT R15, R11, 0xff, RZ, 0xc0, !PT ;  /* 0x000000ff0b0f7812 */ /* 0x000fe400078ec0ff */
[----:B------:R-:W-:Y:S02]  /*7ba0*/  LOP3.LUT R14, R14, 0xff, RZ, 0xc0, !PT ;  /* 0x000000ff0e0e7812 */ /* 0x000fe400078ec0ff */
[----:B------:R-:W-:Y:S02]  /*7bb0*/  LOP3.LUT R24, R5, 0xff, RZ, 0xc0, !PT ;  /* 0x000000ff05187812 */ /* 0x000fe400078ec0ff */
[----:B------:R-:W-:-:S02]  /*7bc0*/  LOP3.LUT R26, R6, 0xff, RZ, 0xc0, !PT ;  /* 0x000000ff061a7812 */ /* 0x000fc400078ec0ff */
[----:B------:R-:W-:Y:S02]  /*7bd0*/  LOP3.LUT R27, R27, 0xff, RZ, 0xc0, !PT ;  /* 0x000000ff1b1b7812 */ /* 0x000fe400078ec0ff */
[----:B------:R-:W-:Y:S02]  /*7be0*/  LOP3.LUT R36, R7, 0xff, RZ, 0xc0, !PT ;  /* 0x000000ff07247812 */ /* 0x000fe400078ec0ff */
[----:B------:R-:W-:Y:S02]  /*7bf0*/  LOP3.LUT R21, R21, 0xff, RZ, 0xc0, !PT ;  /* 0x000000ff15157812 */ /* 0x000fe400078ec0ff */
[----:B------:R-:W-:Y:S02]  /*7c00*/  PRMT R34, R14, 0x7604, R15 ;  /* 0x000076040e227816 */ /* 0x000fe4000000000f */
[----:B------:R-:W-:Y:S02]  /*7c10*/  PRMT R41, R27, 0x7604, R36 ;  /* 0x000076041b297816 */ /* 0x000fe40000000024 */
[----:B-1----:R-:W-:-:S02]  /*7c20*/  SHF.R.U32.HI R29, RZ, 0x10, R10 ;  /* 0x00000010ff1d7819 */ /* 0x002fc4000001160a */
[----:B------:R-:W-:Y:S02]  /*7c30*/  SHF.R.U32.HI R31, RZ, 0x10, R11 ;  /* 0x00000010ff1f7819 */ /* 0x000fe4000001160b */
[----:B------:R-:W-:Y:S02]  /*7c40*/  LOP3.LUT R29, R29, 0xff, RZ, 0xc0, !PT ;  /* 0x000000ff1d1d7812 */ /* 0x000fe400078ec0ff */
[----:B------:R-:W-:Y:S02]  /*7c50*/  LOP3.LUT R31, R31, 0xff, RZ, 0xc0, !PT ;  /* 0x000000ff1f1f7812 */ /* 0x000fe400078ec0ff */
[----:B------:R-:W-:Y:S02]  /*7c60*/  PRMT R29, R29, 0x7054, R32 ;  /* 0x000070541d1d7816 */ /* 0x000fe40000000020 */
[----:B------:R-:W-:Y:S02]  /*7c70*/  SHF.R.U32.HI R32, RZ, 0x10, R6 ;  /* 0x00000010ff207819 */ /* 0x000fe40000011606 */
[----:B------:R-:W-:-:S02]  /*7c80*/  PRMT R31, R31, 0x7054, R34 ;  /* 0x000070541f1f7816 */ /* 0x000fc40000000022 */
[----:B------:R-:W-:Y:S02]  /*7c90*/  SHF.R.U32.HI R34, RZ, 0x10, R7 ;  /* 0x00000010ff227819 */ /* 0x000fe40000011607 */
[----:B------:R-:W-:Y:S02]  /*7ca0*/  LOP3.LUT R32, R32, 0xff, RZ, 0xc0, !PT ;  /* 0x000000ff20207812 */ /* 0x000fe400078ec0ff */
[----:B------:R-:W-:-:S04]  /*7cb0*/  LOP3.LUT R34, R34, 0xff, RZ, 0xc0, !PT ;  /* 0x000000ff22227812 */ /* 0x000fc800078ec0ff */
[----:B------:R-:W-:Y:S02]  /*7cc0*/  PRMT R41, R34, 0x7054, R41 ;  /* 0x0000705422297816 */ /* 0x000fe40000000029 */
[----:B------:R-:W-:Y:S02]  /*7cd0*/  LOP3.LUT R34, R31, 0xff000000, R11, 0xf8, !PT ;  /* 0xff0000001f227812 */ /* 0x000fe400078ef80b */
[----:B------:R-:W-:Y:S02]  /*7ce0*/  LOP3.LUT R41, R41, 0xff000000, R7, 0xf8, !PT ;  /* 0xff00000029297812 */ /* 0x000fe400078ef807 */
[----:B--2---:R-:W-:Y:S02]  /*7cf0*/  LOP3.LUT R0, R39, 0x30, R0, 0xf8, !PT ;  /* 0x0000003027007812 */ /* 0x004fe400078ef800 */
[----:B------:R-:W-:Y:S02]  /*7d00*/  PRMT R39, R25, 0x7604, R26 ;  /* 0x0000760419277816 */ /* 0x000fe4000000001a */
[----:B------:R-:W-:-:S02]  /*7d10*/  LOP3.LUT R3, R0, R37, RZ, 0x3c, !PT ;  /* 0x0000002500037212 */ /* 0x000fc400078e3cff */
        /* <DEDUP_REMOVED lines=11> */
[----:B------:R-:W-:Y:S02]  /*7dd0*/  SHF.R.U32.HI R20, RZ, 0x10, R4 ;  /* 0x00000010ff147819 */ /* 0x000fe40000011604 */
[----:B------:R-:W-:Y:S02]  /*7de0*/  LOP3.LUT R30, R30, 0xff, RZ, 0xc0, !PT ;  /* 0x000000ff1e1e7812 */ /* 0x000fe400078ec0ff */
[----:B------:R-:W-:-:S02]  /*7df0*/  LOP3.LUT R20, R20, 0xff, RZ, 0xc0, !PT ;  /* 0x000000ff14147812 */ /* 0x000fc400078ec0ff */
[----:B------:R-:W-:Y:S02]  /*7e00*/  PRMT R37, R30, 0x7054, R37 ;  /* 0x000070541e257816 */ /* 0x000fe40000000025 */
[----:B------:R-:W-:Y:S02]  /*7e10*/  PRMT R35, R20, 0x7054, R33 ;  /* 0x0000705414237816 */ /* 0x000fe40000000021 */
[----:B------:R-:W-:Y:S02]  /*7e20*/  PRMT R39, R32, 0x7054, R39 ;  /* 0x0000705420277816 */ /* 0x000fe40000000027 */
[----:B------:R-:W-:Y:S02]  /*7e30*/  LOP3.LUT R37, R37, 0xff000000, R5, 0xf8, !PT ;  /* 0xff00000025257812 */ /* 0x000fe400078ef805 */
[----:B------:R-:W-:Y:S02]  /*7e40*/  LOP3.LUT R8, R3, 0xff000000, R8, 0xf8, !PT ;  /* 0xff00000003087812 */ /* 0x000fe400078ef808 */
[----:B------:R-:W-:-:S02]  /*7e50*/  LOP3.LUT R33, R21, 0xff000000, R9, 0xf8, !PT ;  /* 0xff00000015217812 */ /* 0x000fc400078ef809 */
[----:B------:R-:W-:Y:S02]  /*7e60*/  LOP3.LUT R3, R29, 0xff000000, R10, 0xf8, !PT ;  /* 0xff0000001d037812 */ /* 0x000fe400078ef80a */
[----:B------:R-:W-:Y:S02]  /*7e70*/  LOP3.LUT R20, R35, 0xff000000, R4, 0xf8, !PT ;  /* 0xff00000023147812 */ /* 0x000fe400078ef804 */
[----:B------:R-:W-:Y:S02]  /*7e80*/  LOP3.LUT R4, R39, 0xff000000, R6, 0xf8, !PT ;  /* 0xff00000027047812 */ /* 0x000fe400078ef806 */
[-C--:B------:R-:W-:Y:S02]  /*7e90*/  F2FP.F16.E4M3.UNPACK_B R39, R37.reuse ;  /* 0x00000025ff27723e */ /* 0x080fe400020006ff */
[----:B------:R-:W-:Y:S02]  /*7ea0*/  F2FP.F16.E4M3.UNPACK_B R37, R37.H1 ;  /* 0x00000025ff25723e */ /* 0x000fe400030006ff */
[-C--:B0-----:R-:W-:Y:S01]  /*7eb0*/  F2FP.F16.E4M3.UNPACK_B R10, R13.reuse ;  /* 0x0000000dff0a723e */ /* 0x081fe200020006ff */
[--C-:B------:R-:W-:Y:S01]  /*7ec0*/  HADD2.F32 R40, -RZ, R39.reuse.H0_H0 ;  /* 0x20000027ff287230 */ /* 0x100fe20000004100 */
[----:B------:R-:W-:Y:S01]  /*7ed0*/  F2FP.F16.E4M3.UNPACK_B R30, R13.H1 ;  /* 0x0000000dff1e723e */ /* 0x000fe200030006ff */
[----:B------:R-:W-:Y:S01]  /*7ee0*/  HADD2.F32 R39, -RZ, R39.H1_H1 ;  /* 0x30000027ff277230 */ /* 0x000fe20000004100 */
[-C--:B------:R-:W-:Y:S01]  /*7ef0*/  F2FP.F16.E4M3.UNPACK_B R13, R12.reuse ;  /* 0x0000000cff0d723e */ /* 0x080fe200020006ff */
[--C-:B------:R-:W-:Y:S01]  /*7f00*/  HADD2.F32 R9, -RZ, R10.reuse.H0_H0 ;  /* 0x2000000aff097230 */ /* 0x100fe20000004100 */
[----:B------:R-:W-:Y:S01]  /*7f10*/  F2FP.F16.E4M3.UNPACK_B R29, R12.H1 ;  /* 0x0000000cff1d723e */ /* 0x000fe200030006ff */
[----:B------:R-:W-:Y:S01]  /*7f20*/  HADD2.F32 R10, -RZ, R10.H1_H1 ;  /* 0x3000000aff0a7230 */ /* 0x000fe20000004100 */
[----:B-1----:R-:W-:-:S02]  /*7f30*/  F2FP.F16.E4M3.UNPACK_B R11, R25 ;  /* 0x00000019ff0b723e */ /* 0x002fc400020006ff */
[----:B------:R-:W-:Y:S02]  /*7f40*/  F2FP.F16.E4M3.UNPACK_B R12, R33 ;  /* 0x00000021ff0c723e */ /* 0x000fe400020006ff */
[-C--:B------:R-:W-:Y:S01]  /*7f50*/  F2FP.F16.E4M3.UNPACK_B R31, R15.reuse ;  /* 0x0000000fff1f723e */ /* 0x080fe200020006ff */
[--C-:B------:R-:W-:Y:S01]  /*7f60*/  HADD2.F32 R6, -RZ, R11.reuse.H0_H0 ;  /* 0x2000000bff067230 */ /* 0x100fe20000004100 */
[----:B------:R-:W-:Y:S01]  /*7f70*/  F2FP.F16.E4M3.UNPACK_B R36, R15.H1 ;  /* 0x0000000fff24723e */ /* 0x000fe200030006ff */
[----:B------:R-:W-:Y:S01]  /*7f80*/  HADD2.F32 R15, -RZ, R12.H0_H0 ;  /* 0x2000000cff0f7230 */ /* 0x000fe20000004100 */
[-C--:B------:R-:W-:Y:S01]  /*7f90*/  F2FP.F16.E4M3.UNPACK_B R21, R24.reuse ;  /* 0x00000018ff15723e */ /* 0x080fe200020006ff */
[----:B------:R-:W-:Y:S01]  /*7fa0*/  HADD2.F32 R11, -RZ, R11.H1_H1 ;  /* 0x3000000bff0b7230 */ /* 0x000fe20000004100 */
[----:B------:R-:W-:Y:S01]  /*7fb0*/  F2FP.F16.E4M3.UNPACK_B R35, R24.H1 ;  /* 0x00000018ff23723e */ /* 0x000fe200030006ff */
[----:B------:R-:W-:Y:S01]  /*7fc0*/  FMUL.FTZ R24, R6, R40 ;  /* 0x0000002806187220 */ /* 0x000fe20000410000 */
[----:B------:R-:W-:-:S02]  /*7fd0*/  F2FP.F16.E4M3.UNPACK_B R32, R27 ;  /* 0x0000001bff20723e */ /* 0x000fc400020006ff */
[----:B------:R-:W-:Y:S01]  /*7fe0*/  F2FP.F16.E4M3.UNPACK_B R38, R27.H1 ;  /* 0x0000001bff26723e */ /* 0x000fe200030006ff */
[----:B------:R-:W-:Y:S01]  /*7ff0*/  FMUL.FTZ R27, R6, R15 ;  /* 0x0000000f061b7220 */ /* 0x000fe20000410000 */
[----:B------:R-:W-:Y:S01]  /*8000*/  F2FP.F16.E4M3.UNPACK_B R25, R25.H1 ;  /* 0x00000019ff19723e */ /* 0x000fe200030006ff */
[C---:B------:R-:W-:Y:S01]  /*8010*/  FFMA.FTZ R6, R9.reuse, R15, -R24 ;  /* 0x0000000f09067223 */ /* 0x040fe20000010818 */
[----:B------:R-:W-:Y:S01]  /*8020*/  F2FP.F16.E4M3.UNPACK_B R33, R33.H1 ;  /* 0x00000021ff21723e */ /* 0x000fe200030006ff */
[----:B------:R-:W-:Y:S01]  /*8030*/  FFMA.FTZ R9, R9, R40, R27 ;  /* 0x0000002809097223 */ /* 0x000fe2000001001b */
[----:B------:R-:W-:Y:S02]  /*8040*/  HADD2.F32 R24, -RZ, R12.H1_H1 ;  /* 0x3000000cff187230 */ /* 0x000fe40000004100 */
[----:B------:R-:W-:Y:S01]  /*8050*/  FMUL.FTZ R43, R11, R39 ;  /* 0x000000270b2b7220 */ /* 0x000fe20000410000 */
[----:B------:R-:W-:Y:S01]  /*8060*/  HADD2.F32 R40, -RZ, R37.H0_H0 ;  /* 0x20000025ff287230 */ /* 0x000fe20000004100 */
[----:B------:R-:W-:Y:S01]  /*8070*/  F2FP.F16.E4M3.UNPACK_B R7, R26 ;  /* 0x0000001aff07723e */ /* 0x000fe200020006ff */
[----:B------:R-:W-:-:S02]  /*8080*/  HADD2.F32 R12, -RZ, R25.H0_H0 ;  /* 0x20000019ff0c7230 */ /* 0x000fc40000004100 */
[-C--:B------:R-:W-:Y:S01]  /*8090*/  FMUL.FTZ R42, R11, R24.reuse ;  /* 0x000000180b2a7220 */ /* 0x080fe20000410000 */
[----:B------:R-:W-:Y:S02]  /*80a0*/  HADD2.F32 R27, -RZ, R33.H0_H0 ;  /* 0x20000021ff1b7230 */ /* 0x000fe40000004100 */
[----:B------:R-:W-:Y:S01]  /*80b0*/  FFMA.FTZ R11, R10, R24, -R43 ;  /* 0x000000180a0b7223 */ /* 0x000fe2000001082b */
[----:B------:R-:W-:Y:S02]  /*80c0*/  HADD2.F32 R15, -RZ, R30.H0_H0 ;  /* 0x2000001eff0f7230 */ /* 0x000fe40000004100 */
[----:B------:R-:W-:Y:S01]  /*80d0*/  FMUL.FTZ R44, R12, R40 ;  /* 0x000000280c2c7220 */ /* 0x000fe20000410000 */
[----:B------:R-:W-:Y:S01]  /*80e0*/  FFMA.FTZ R10, R10, R39, R42 ;  /* 0x000000270a0a7223 */ /* 0x000fe2000001002a */
[----:B------:R-:W-:Y:S01]  /*80f0*/  FMUL.FTZ R45, R12, R27 ;  /* 0x0000001b0c2d7220 */ /* 0x000fe20000410000 */
[----:B------:R-:W-:Y:S01]  /*8100*/  F2FP.F16.E4M3.UNPACK_B R42, R41 ;  /* 0x00000029ff2a723e */ /* 0x000fe200020006ff */
[----:B------:R-:W-:Y:S01]  /*8110*/  FFMA.FTZ R12, R15, R27, -R44 ;  /* 0x0000001b0f0c7223 */ /* 0x000fe2000001082c */
[----:B------:R-:W-:-:S02]  /*8120*/  HADD2.F32 R27, -RZ, R32.H0_H0 ;  /* 0x20000020ff1b7230 */ /* 0x000fc40000004100 */
[----:B------:R-:W-:Y:S01]  /*8130*/  FFMA.FTZ R15, R15, R40, R45 ;  /* 0x000000280f0f7223 */ /* 0x000fe2000001002d */
[----:B------:R-:W-:Y:S01]  /*8140*/  HADD2.F32 R40, -RZ, R37.H1_H1 ;  /* 0x30000025ff287230 */ /* 0x000fe20000004100 */
[----:B------:R-:W-:Y:S01]  /*8150*/  F2FP.F16.E4M3.UNPACK_B R37, R34 ;  /* 0x00000022ff25723e */ /* 0x000fe200020006ff */
[----:B------:R-:W-:Y:S01]  /*8160*/  HADD2.F32 R43, -RZ, R42.H0_H0 ;  /* 0x2000002aff2b7230 */ /* 0x000fe20000004100 */
[----:B------:R-:W-:Y:S01]  /*8170*/  F2FP.F16.E4M3.UNPACK_B R41, R41.H1 ;  /* 0x00000029ff29723e */ /* 0x000fe200030006ff */
[----:B------:R-:W-:Y:S01]  /*8180*/  HADD2.F32 R24, -RZ, R31.H0_H0 ;  /* 0x2000001fff187230 */ /* 0x000fe20000004100 */
[----:B------:R-:W-:Y:S01]  /*8190*/  F2FP.F16.E4M3.UNPACK_B R26, R26.H1 ;  /* 0x0000001aff1a723e */ /* 0x000fe200030006ff */
[----:B------:R-:W-:Y:S02]  /*81a0*/  HADD2.F32 R39, -RZ, R37.H0_H0 ;  /* 0x20000025ff277230 */ /* 0x000fe40000004100 */
[----:B------:R-:W-:Y:S01]  /*81b0*/  FMUL.FTZ R49, R27, R43 ;  /* 0x0000002b1b317220 */ /* 0x000fe20000410000 */
[----:B------:R-:W-:Y:S01]  /*81c0*/  HADD2.F32 R25, -RZ, R25.H1_H1 ;  /* 0x30000019ff197230 */ /* 0x000fe20000004100 */
[----:B------:R-:W-:Y:S01]  /*81d0*/  F2FP.F16.E4M3.UNPACK_B R5, R14 ;  /* 0x0000000eff05723e */ /* 0x000fe200020006ff */
[----:B------:R-:W-:-:S02]  /*81e0*/  HADD2.F32 R33, -RZ, R33.H1_H1 ;  /* 0x30000021ff217230 */ /* 0x000fc40000004100 */
[-C--:B------:R-:W-:Y:S01]  /*81f0*/  FMUL.FTZ R44, R27, R39.reuse ;  /* 0x000000271b2c7220 */ /* 0x080fe20000410000 */
[----:B------:R-:W-:Y:S02]  /*8200*/  HADD2.F32 R30, -RZ, R30.H1_H1 ;  /* 0x3000001eff1e7230 */ /* 0x000fe40000004100 */
[----:B------:R-:W-:Y:S01]  /*8210*/  FFMA.FTZ R27, R24, R39, -R49 ;  /* 0x00000027181b7223 */ /* 0x000fe20000010831 */
[C---:B------:R-:W-:Y:S01]  /*8220*/  FMUL.FTZ R45, R25.reuse, R40 ;  /* 0x00000028192d7220 */ /* 0x040fe20000410000 */
[----:B------:R-:W-:Y:S02]  /*8230*/  HADD2.F32 R39, -RZ, R37.H1_H1 ;  /* 0x30000025ff277230 */ /* 0x000fe40000004100 */
[-C--:B------:R-:W-:Y:S01]  /*8240*/  FMUL.FTZ R47, R25, R33.reuse ;  /* 0x00000021192f7220 */ /* 0x080fe20000410000 */
[----:B------:R-:W-:Y:S01]  /*8250*/  F2FP.F16.E4M3.UNPACK_B R37, R34.H1 ;  /* 0x00000022ff25723e */ /* 0x000fe200030006ff */
[----:B------:R-:W-:Y:S01]  /*8260*/  FFMA.FTZ R25, R30, R33, -R45 ;  /* 0x000000211e197223 */ /* 0x000fe2000001082d */
[----:B------:R-:W-:Y:S01]  /*8270*/  FFMA.FTZ R24, R24, R43, R44 ;  /* 0x0000002b18187223 */ /* 0x000fe2000001002c */
[----:B------:R-:W-:Y:S01]  /*8280*/  FFMA.FTZ R30, R30, R40, R47 ;  /* 0x000000281e1e7223 */ /* 0x000fe2000001002f */
[----:B------:R-:W-:Y:S01]  /*8290*/  HADD2.F32 R43, -RZ, R41.H0_H0 ;  /* 0x20000029ff2b7230 */ /* 0x000fe20000004100 */
[----:B------:R-:W-:Y:S01]  /*82a0*/  F2FP.F16.E4M3.UNPACK_B R14, R14.H1 ;  /* 0x0000000eff0e723e */ /* 0x000fe200030006ff */
[----:B------:R-:W-:-:S02]  /*82b0*/  HADD2.F32 R33, -RZ, R38.H0_H0 ;  /* 0x20000026ff217230 */ /* 0x000fc40000004100 */
[----:B------:R-:W-:Y:S01]  /*82c0*/  HADD2.F32 R40, -RZ, R37.H0_H0 ;  /* 0x20000025ff287230 */ /* 0x000fe20000004100 */
[----:B------:R-:W-:Y:S01]  /*82d0*/  F2FP.SATFINITE.E4M3.F32.PACK_AB_MERGE_C R15, R30, R15, RZ ;  /* 0x0000000f1e0f723e */ /* 0x000fe200048070ff */
[----:B------:R-:W-:Y:S02]  /*82e0*/  HADD2.F32 R42, -RZ, R42.H1_H1 ;  /* 0x3000002aff2a7230 */ /* 0x000fe40000004100 */
[C---:B------:R-:W-:Y:S01]  /*82f0*/  FMUL.FTZ R47, R33.reuse, R43 ;  /* 0x0000002b212f7220 */ /* 0x040fe20000410000 */
[----:B------:R-:W-:Y:S02]  /*8300*/  HADD2.F32 R32, -RZ, R32.H1_H1 ;  /* 0x30000020ff207230 */ /* 0x000fe40000004100 */
[----:B------:R-:W-:Y:S01]  /*8310*/  FMUL.FTZ R46, R33, R40 ;  /* 0x00000028212e7220 */ /* 0x000fe20000410000 */
[----:B------:R-:W-:Y:S01]  /*8320*/  HADD2.F32 R34, -RZ, R36.H0_H0 ;  /* 0x20000024ff227230 */ /* 0x000fe20000004100 */
[----:B------:R-:W-:Y:S01]  /*8330*/  F2FP.SATFINITE.E4M3.F32.PACK_AB_MERGE_C R9, R10, R9, R15 ;  /* 0x000000090a09723e */ /* 0x000fe2000480700f */
[----:B------:R-:W-:-:S02]  /*8340*/  HADD2.F32 R31, -RZ, R31.H1_H1 ;  /* 0x3000001fff1f7230 */ /* 0x000fc40000004100 */
[C---:B------:R-:W-:Y:S01]  /*8350*/  FMUL.FTZ R44, R32.reuse, R42 ;  /* 0x0000002a202c7220 */ /* 0x040fe20000410000 */
[----:B------:R-:W-:Y:S01]  /*8360*/  FMUL.FTZ R45, R32, R39 ;  /* 0x00000027202d7220 */ /* 0x000fe20000410000 */
[C---:B------:R-:W-:Y:S01]  /*8370*/  FFMA.FTZ R33, R34.reuse, R40, -R47 ;  /* 0x0000002822217223 */ /* 0x040fe2000001082f */
[----:B------:R-:W-:Y:S01]  /*8380*/  FFMA.FTZ R34, R34, R43, R46 ;  /* 0x0000002b22227223 */ /* 0x000fe2000001002e */
[C---:B------:R-:W-:Y:S01]  /*8390*/  FFMA.FTZ R32, R31.reuse, R39, -R44 ;  /* 0x000000271f207223 */ /* 0x040fe2000001082c */
[----:B------:R-:W-:Y:S01]  /*83a0*/  F2FP.F16.E4M3.UNPACK_B R43, R20.H1 ;  /* 0x00000014ff2b723e */ /* 0x000fe200030006ff */
[----:B------:R-:W-:Y:S01]  /*83b0*/  FFMA.FTZ R31, R31, R42, R45 ;  /* 0x0000002a1f1f7223 */ /* 0x000fe2000001002d */
[----:B------:R-:W-:Y:S01]  /*83c0*/  F2FP.F16.E4M3.UNPACK_B R40, R8.H1 ;  /* 0x00000008ff28723e */ /* 0x000fe200030006ff */
[----:B------:R-:W-:Y:S02]  /*83d0*/  HADD2.F32 R45, -RZ, R41.H1_H1 ;  /* 0x30000029ff2d7230 */ /* 0x000fe40000004100 */
[----:B------:R-:W-:-:S02]  /*83e0*/  HADD2.F32 R38, -RZ, R38.H1_H1 ;  /* 0x30000026ff267230 */ /* 0x000fc40000004100 */
[----:B------:R-:W-:Y:S02]  /*83f0*/  HADD2.F32 R42, -RZ, R37.H1_H1 ;  /* 0x30000025ff2a7230 */ /* 0x000fe40000004100 */
[----:B------:R-:W-:Y:S02]  /*8400*/  HADD2.F32 R37, -RZ, R36.H1_H1 ;  /* 0x30000024ff257230 */ /* 0x000fe40000004100 */
[C---:B------:R-:W-:Y:S01]  /*8410*/  FMUL.FTZ R46, R38.reuse, R45 ;  /* 0x0000002d262e7220 */ /* 0x040fe20000410000 */
[----:B------:R-:W-:Y:S02]  /*8420*/  HADD2.F32 R44, -RZ, R43.H0_H0 ;  /* 0x2000002bff2c7230 */ /* 0x000fe40000004100 */
[----:B------:R-:W-:Y:S01]  /*8430*/  FMUL.FTZ R48, R38, R42 ;  /* 0x0000002a26307220 */ /* 0x000fe20000410000 */
[----:B------:R-:W-:Y:S02]  /*8440*/  HADD2.F32 R36, -RZ, R35.H0_H0 ;  /* 0x20000023ff247230 */ /* 0x000fe40000004100 */
[----:B------:R-:W-:-:S02]  /*8450*/  HADD2.F32 R41, -RZ, R40.H0_H0 ;  /* 0x20000028ff297230 */ /* 0x000fc40000004100 */
[----:B------:R-:W-:Y:S02]  /*8460*/  HADD2.F32 R39, -RZ, R29.H0_H0 ;  /* 0x2000001dff277230 */ /* 0x000fe40000004100 */
[C---:B------:R-:W-:Y:S01]  /*8470*/  FMUL.FTZ R38, R36.reuse, R44 ;  /* 0x0000002c24267220 */ /* 0x040fe20000410000 */
[----:B------:R-:W-:Y:S02]  /*8480*/  HADD2.F32 R35, -RZ, R35.H1_H1 ;  /* 0x30000023ff237230 */ /* 0x000fe40000004100 */
[-C--:B------:R-:W-:Y:S01]  /*8490*/  FMUL.FTZ R47, R36, R41.reuse ;  /* 0x00000029242f7220 */ /* 0x080fe20000410000 */
[----:B------:R-:W-:Y:S01]  /*84a0*/  FFMA.FTZ R36, R37, R42, -R46 ;  /* 0x0000002a25247223 */ /* 0x000fe2000001082e */
[----:B------:R-:W-:Y:S02]  /*84b0*/  HADD2.F32 R42, -RZ, R43.H1_H1 ;  /* 0x3000002bff2a7230 */ /* 0x000fe40000004100 */
[----:B------:R-:W-:Y:S01]  /*84c0*/  FFMA.FTZ R38, R39, R41, -R38 ;  /* 0x0000002927267223 */ /* 0x000fe20000010826 */
[----:B------:R-:W-:-:S02]  /*84d0*/  HADD2.F32 R40, -RZ, R40.H1_H1 ;  /* 0x30000028ff287230 */ /* 0x000fc40000004100 */
[----:B------:R-:W-:Y:S01]  /*84e0*/  FFMA.FTZ R47, R39, R44, R47 ;  /* 0x0000002c272f7223 */ /* 0x000fe2000001002f */
[----:B------:R-:W-:Y:S01]  /*84f0*/  F2FP.F16.E4M3.UNPACK_B R41, R20 ;  /* 0x00000014ff29723e */ /* 0x000fe200020006ff */
[----:B------:R-:W-:Y:S01]  /*8500*/  HADD2.F32 R29, -RZ, R29.H1_H1 ;  /* 0x3000001dff1d7230 */ /* 0x000fe20000004100 */
[----:B------:R-:W-:Y:S01]  /*8510*/  F2FP.F16.E4M3.UNPACK_B R39, R8 ;  /* 0x00000008ff27723e */ /* 0x000fe200020006ff */
[C---:B------:R-:W-:Y:S01]  /*8520*/  FMUL.FTZ R8, R35.reuse, R42 ;  /* 0x0000002a23087220 */ /* 0x040fe20000410000 */
[-C--:B------:R-:W-:Y:S01]  /*8530*/  FMUL.FTZ R43, R35, R40.reuse ;  /* 0x00000028232b7220 */ /* 0x080fe20000410000 */
[----:B------:R-:W-:Y:S01]  /*8540*/  FFMA.FTZ R37, R37, R45, R48 ;  /* 0x0000002d25257223 */ /* 0x000fe20000010030 */
[----:B------:R-:W-:Y:S02]  /*8550*/  HADD2.F32 R35, -RZ, R41.H0_H0 ;  /* 0x20000029ff237230 */ /* 0x000fe40000004100 */
[----:B------:R-:W-:Y:S01]  /*8560*/  FFMA.FTZ R45, R29, R40, -R8 ;  /* 0x000000281d2d7223 */ /* 0x000fe20000010808 */
[----:B------:R-:W-:-:S02]  /*8570*/  HADD2.F32 R20, -RZ, R21.H0_H0 ;  /* 0x20000015ff147230 */ /* 0x000fc40000004100 */
[----:B------:R-:W-:Y:S01]  /*8580*/  FFMA.FTZ R44, R29, R42, R43 ;  /* 0x0000002a1d2c7223 */ /* 0x000fe2000001002b */
[----:B------:R-:W-:Y:S01]  /*8590*/  HADD2.F32 R29, -RZ, R39.H0_H0 ;  /* 0x20000027ff1d7230 */ /* 0x000fe20000004100 */
[----:B------:R-:W-:Y:S01]  /*85a0*/  F2FP.SATFINITE.E4M3.F32.PACK_AB_MERGE_C R34, R37, R34, RZ ;  /* 0x000000222522723e */ /* 0x000fe200048070ff */
[----:B------:R-:W-:Y:S02]  /*85b0*/  HADD2.F32 R8, -RZ, R13.H0_H0 ;  /* 0x2000000dff087230 */ /* 0x000fe40000004100 */
[C---:B------:R-:W-:Y:S01]  /*85c0*/  FMUL.FTZ R43, R20.reuse, R35 ;  /* 0x00000023142b7220 */ /* 0x040fe20000410000 */
[----:B------:R-:W-:Y:S02]  /*85d0*/  HADD2.F32 R40, -RZ, R41.H1_H1 ;  /* 0x30000029ff287230 */ /* 0x000fe40000004100 */
[-C--:B------:R-:W-:Y:S01]  /*85e0*/  FMUL.FTZ R41, R20, R29.reuse ;  /* 0x0000001d14297220 */ /* 0x080fe20000410000 */
[----:B------:R-:W-:Y:S02]  /*85f0*/  HADD2.F32 R21, -RZ, R21.H1_H1 ;  /* 0x30000015ff157230 */ /* 0x000fe40000004100 */
[----:B------:R-:W-:Y:S01]  /*8600*/  FFMA.FTZ R43, R8, R29, -R43 ;  /* 0x0000001d082b7223 */ /* 0x000fe2000001082b */
[----:B------:R-:W-:Y:S01]  /*8610*/  HADD2.F32 R20, -RZ, R39.H1_H1 ;  /* 0x30000027ff147230 */ /* 0x000fe20000004100 */
[----:B------:R-:W-:Y:S01]  /*8620*/  F2FP.F16.E4M3.UNPACK_B R29, R4.H1 ;  /* 0x00000004ff1d723e */ /* 0x000fe200030006ff */
[----:B------:R-:W-:-:S02]  /*8630*/  HADD2.F32 R13, -RZ, R13.H1_H1 ;  /* 0x3000000dff0d7230 */ /* 0x000fc40000004100 */
[C---:B------:R-:W-:Y:S01]  /*8640*/  FMUL.FTZ R42, R21.reuse, R40 ;  /* 0x00000028152a7220 */ /* 0x040fe20000410000 */
[----:B------:R-:W-:Y:S01]  /*8650*/  FFMA.FTZ R41, R8, R35, R41 ;  /* 0x0000002308297223 */ /* 0x000fe20000010029 */
[-C--:B------:R-:W-:Y:S01]  /*8660*/  F2FP.F16.E4M3.UNPACK_B R8, R3.reuse.H1 ;  /* 0x00000003ff08723e */ /* 0x080fe200030006ff */
[-C--:B------:R-:W-:Y:S01]  /*8670*/  FMUL.FTZ R21, R21, R20.reuse ;  /* 0x0000001415157220 */ /* 0x080fe20000410000 */
[C---:B------:R-:W-:Y:S01]  /*8680*/  FFMA.FTZ R42, R13.reuse, R20, -R42 ;  /* 0x000000140d2a7223 */ /* 0x040fe2000001082a */
[----:B------:R-:W-:Y:S01]  /*8690*/  HADD2.F32 R35, -RZ, R29.H0_H0 ;  /* 0x2000001dff237230 */ /* 0x000fe20000004100 */
[----:B------:R-:W-:Y:S01]  /*86a0*/  F2FP.F16.E4M3.UNPACK_B R3, R3 ;  /* 0x00000003ff03723e */ /* 0x000fe200020006ff */
[----:B------:R-:W-:Y:S02]  /*86b0*/  HADD2.F32 R20, -RZ, R26.H0_H0 ;  /* 0x2000001aff147230 */ /* 0x000fe40000004100 */
[----:B------:R-:W-:Y:S01]  /*86c0*/  FFMA.FTZ R40, R13, R40, R21 ;  /* 0x000000280d287223 */ /* 0x000fe20000010015 */
[----:B------:R-:W-:-:S02]  /*86d0*/  HADD2.F32 R13, -RZ, R8.H0_H0 ;  /* 0x20000008ff0d7230 */ /* 0x000fc40000004100 */
[----:B------:R-:W-:Y:S02]  /*86e0*/  HADD2.F32 R21, -RZ, R8.H1_H1 ;  /* 0x30000008ff157230 */ /* 0x000fe40000004100 */
[C---:B------:R-:W-:Y:S01]  /*86f0*/  FMUL.FTZ R39, R20.reuse, R35 ;  /* 0x0000002314277220 */ /* 0x040fe20000410000 */
[----:B------:R-:W-:Y:S02]  /*8700*/  HADD2.F32 R8, -RZ, R14.H0_H0 ;  /* 0x2000000eff087230 */ /* 0x000fe40000004100 */
[-C--:B------:R-:W-:Y:S01]  /*8710*/  FMUL.FTZ R49, R20, R13.reuse ;  /* 0x0000000d14317220 */ /* 0x080fe20000410000 */
[----:B------:R-:W-:Y:S02]  /*8720*/  HADD2.F32 R29, -RZ, R29.H1_H1 ;  /* 0x3000001dff1d7230 */ /* 0x000fe40000004100 */
[----:B------:R-:W-:Y:S02]  /*8730*/  HADD2.F32 R26, -RZ, R26.H1_H1 ;  /* 0x3000001aff1a7230 */ /* 0x000fe40000004100 */
[C---:B------:R-:W-:Y:S01]  /*8740*/  FFMA.FTZ R39, R8.reuse, R13, -R39 ;  /* 0x0000000d08277223 */ /* 0x040fe20000010827 */
[----:B------:R-:W-:Y:S01]  /*8750*/  HADD2.F32 R14, -RZ, R14.H1_H1 ;  /* 0x3000000eff0e7230 */ /* 0x000fe20000004100 */
[----:B------:R-:W-:Y:S01]  /*8760*/  F2FP.F16.E4M3.UNPACK_B R13, R4 ;  /* 0x00000004ff0d723e */ /* 0x000fe200020006ff */
[----:B------:R-:W-:Y:S01]  /*8770*/  FFMA.FTZ R49, R8, R35, R49 ;  /* 0x0000002308317223 */ /* 0x000fe20000010031 */
[C---:B------:R-:W-:Y:S01]  /*8780*/  FMUL.FTZ R51, R26.reuse, R29 ;  /* 0x0000001d1a337220 */ /* 0x040fe20000410000 */
[----:B------:R-:W-:Y:S01]  /*8790*/  FMUL.FTZ R26, R26, R21 ;  /* 0x000000151a1a7220 */ /* 0x000fe20000410000 */
[----:B------:R-:W-:-:S02]  /*87a0*/  HADD2.F32 R8, -RZ, R3.H0_H0 ;  /* 0x20000003ff087230 */ /* 0x000fc40000004100 */
[----:B------:R-:W-:Y:S02]  /*87b0*/  HADD2.F32 R20, -RZ, R13.H0_H0 ;  /* 0x2000000dff147230 */ /* 0x000fe40000004100 */
[C---:B------:R-:W-:Y:S01]  /*87c0*/  FFMA.FTZ R50, R14.reuse, R29, R26 ;  /* 0x0000001d0e327223 */ /* 0x040fe2000001001a */
[----:B------:R-:W-:Y:S02]  /*87d0*/  HADD2.F32 R4, -RZ, R7.H0_H0 ;  /* 0x20000007ff047230 */ /* 0x000fe40000004100 */
[----:B------:R-:W-:Y:S01]  /*87e0*/  FFMA.FTZ R48, R14, R21, -R51 ;  /* 0x000000150e307223 */ /* 0x000fe20000010833 */
[----:B------:R-:W-:Y:S02]  /*87f0*/  HADD2.F32 R26, -RZ, R13.H1_H1 ;  /* 0x3000000dff1a7230 */ /* 0x000fe40000004100 */
[----:B------:R-:W-:Y:S02]  /*8800*/  HADD2.F32 R7, -RZ, R7.H1_H1 ;  /* 0x30000007ff077230 */ /* 0x000fe40000004100 */
[----:B------:R-:W-:Y:S01]  /*8810*/  FMUL.FTZ R46, R4, R20 ;  /* 0x00000014042e7220 */ /* 0x000fe20000410000 */
[----:B------:R-:W-:-:S02]  /*8820*/  HADD2.F32 R14, -RZ, R3.H1_H1 ;  /* 0x30000003ff0e7230 */ /* 0x000fc40000004100 */
[----:B------:R-:W-:Y:S01]  /*8830*/  FMUL.FTZ R13, R4, R8 ;  /* 0x00000008040d7220 */ /* 0x000fe20000410000 */
[--C-:B------:R-:W-:Y:S02]  /*8840*/  HADD2.F32 R3, -RZ, R5.reuse.H0_H0 ;  /* 0x20000005ff037230 */ /* 0x100fe40000004100 */
[C---:B------:R-:W-:Y:S01]  /*8850*/  FMUL.FTZ R4, R7.reuse, R26 ;  /* 0x0000001a07047220 */ /* 0x040fe20000410000 */
[----:B------:R-:W-:Y:S02]  /*8860*/  HADD2.F32 R5, -RZ, R5.H1_H1 ;  /* 0x30000005ff057230 */ /* 0x000fe40000004100 */
[----:B------:R-:W-:Y:S01]  /*8870*/  FMUL.FTZ R7, R7, R14 ;  /* 0x0000000e07077220 */ /* 0x000fe20000410000 */
[----:B------:R-:W-:Y:S01]  /*8880*/  F2FP.SATFINITE.E4M3.F32.PACK_AB_MERGE_C R39, R48, R39, RZ ;  /* 0x000000273027723e */ /* 0x000fe200048070ff */
        /* <DEDUP_REMOVED lines=8> */
[----:B------:R-:W-:Y:S02]  /*8910*/  F2FP.SATFINITE.E4M3.F32.PACK_AB_MERGE_C R49, R50, R49, RZ ;  /* 0x000000313231723e */ /* 0x000fe400048070ff */
[----:B------:R-:W-:Y:S02]  /*8920*/  F2FP.SATFINITE.E4M3.F32.PACK_AB_MERGE_C R5, R11, R6, R5 ;  /* 0x000000060b05723e */ /* 0x000fe40004807005 */
[----:B------:R-:W-:-:S02]  /*8930*/  F2FP.SATFINITE.E4M3.F32.PACK_AB_MERGE_C R7, R32, R27, R7 ;  /* 0x0000001b2007723e */ /* 0x000fc40004807007 */
[----:B------:R-:W-:Y:S02]  /*8940*/  F2FP.SATFINITE.E4M3.F32.PACK_AB_MERGE_C R4, R42, R43, R4 ;  /* 0x0000002b2a04723e */ /* 0x000fe40004807004 */
[----:B------:R-:W-:Y:S02]  /*8950*/  F2FP.SATFINITE.E4M3.F32.PACK_AB_MERGE_C R6, R3, R46, R39 ;  /* 0x0000002e0306723e */ /* 0x000fe40004807027 */
[----:B------:R-:W-:Y:S02]  /*8960*/  F2FP.SATFINITE.E4M3.F32.PACK_AB_MERGE_C R11, R31, R24, R34 ;  /* 0x000000181f0b723e */ /* 0x000fe40004807022 */
[----:B------:R-:W-:Y:S01]  /*8970*/  F2FP.SATFINITE.E4M3.F32.PACK_AB_MERGE_C R8, R40, R41, R8 ;  /* 0x000000292808723e */ /* 0x000fe20004807008 */
[----:B------:R2:W-:Y:S01]  /*8980*/  STS.128 [R52+0xb000], R4 ;  /* 0x00b0000434007388 */ /* 0x0005e20000000c00 */
[----:B------:R-:W-:-:S05]  /*8990*/  F2FP.SATFINITE.E4M3.F32.PACK_AB_MERGE_C R10, R26, R13, R49 ;  /* 0x0000000d1a0a723e */ /* 0x000fca0004807031 */
[----:B------:R2:W-:Y:S02]  /*89a0*/  STS.128 [R0+0xb000], R8 ;  /* 0x00b0000800007388 */ /* 0x0005e40000000c00 */
.L_x_2369:
[----:B------:R-:W-:Y:S05]  /*89b0*/  BSYNC B0 ;  /* 0x0000000000007941 */ /* 0x000fea0003800000 */
.L_x_2362:
        /* <DEDUP_REMOVED lines=8> */
.L_x_2359:
[----:B------:R-:W-:-:S13]  /*8a40*/  ISETP.NE.AND P0, PT, R157, 0x3, PT ;  /* 0x000000039d00780c */ /* 0x000fda0003f05270 */
[----:B------:R-:W-:Y:S05]  /*8a50*/  @!P0 BRA `(.L_x_2377) ;  /* 0x0000000000048947 */ /* 0x000fea0003800000 */
[----:B------:R-:W-:Y:S01]  /*8a60*/  BPT.TRAP 0x1 ;  /* 0x000000040000795c */ /* 0x000fe20000300000 */
.L_x_2377:
[----:B0----5:R-:W-:Y:S01]  /*8a70*/  IMAD R12, R22, 0x8, R18 ;  /* 0x00000008160c7824 */ /* 0x021fe200078e0212 */
[----:B-1----:R-:W-:-:S04]  /*8a80*/  SHF.L.U32 R3, R156, 0x1f, RZ ;  /* 0x0000001f9c037819 */ /* 0x002fc800000006ff */
[----:B------:R0:W1:Y:S01]  /*8a90*/  SYNCS.PHASECHK.TRANS64.TRYWAIT P1, [R12+URZ+0x13230], R3 ;  /* 0x013230030c0075a7 */ /* 0x000062000802017f */
[----:B------:R-:W-:Y:S05]  /*8aa0*/  @!P0 BRA `(.L_x_2378) ;  /* 0x0000000000048947 */ /* 0x000fea0003800000 */
[----:B------:R-:W-:Y:S01]  /*8ab0*/  BPT.TRAP 0x1 ;  /* 0x000000040000795c */ /* 0x000fe20000300000 */
.L_x_2378:
[----:B--2---:R-:W-:-:S05]  /*8ac0*/  VIADD R0, R18, 0xe000 ;  /* 0x0000e00012007836 */ /* 0x004fca0000000000 */
        /* <DEDUP_REMOVED lines=8> */
.L_x_2379:
[----:B--2---:R-:W-:Y:S01]  /*8b50*/  VIADD R4, R10, 0x80 ;  /* 0x000000800a047836 */ /* 0x004fe20000000000 */
[----:B------:R-:W-:Y:S05]  /*8b60*/  WARPSYNC.ALL ;  /* 0x0000000000007948 */ /* 0x000fea0003800000 */
[----:B------:R-:W-:Y:S01]  /*8b70*/  IMAD.MOV.U32 R11, RZ, RZ, -0x7fffffe0 ;  /* 0x80000020ff0b7424 */ /* 0x000fe200078e00ff */
[----:B------:R-:W-:Y:S01]  /*8b80*/  R2UR UR10, R4 ;  /* 0x00000000040a72ca */ /* 0x000fe200000e0000 */
[----:B------:R-:W-:Y:S01]  /*8b90*/  IMAD.MOV.U32 R5, RZ, RZ, -0x7fffffe0 ;  /* 0x80000020ff057424 */ /* 0x000fe200078e00ff */
[----:B------:R-:W-:Y:S01]  /*8ba0*/  LOP3.LUT R4, R28, 0x10000, RZ, 0xfc, !PT ;  /* 0x000100001c047812 */ /* 0x000fe200078efcff */
[----:B------:R-:W-:Y:S01]  /*8bb0*/  WARPGROUP.ARRIVE ;  /* 0x00000000000079c5 */ /* 0x000fe20000000000 */
[C---:B------:R-:W-:Y:S01]  /*8bc0*/  R2UR UR6, R10.reuse ;  /* 0x000000000a0672ca */ /* 0x040fe200000e0000 */
[----:B------:R-:W-:Y:S01]  /*8bd0*/  VIADD R6, R10, 0x100 ;  /* 0x000001000a067836 */ /* 0x000fe20000000000 */
[----:B------:R-:W-:Y:S01]  /*8be0*/  R2UR UR7, R11 ;  /* 0x000000000b0772ca */ /* 0x000fe200000e0000 */
[----:B------:R-:W-:Y:S01]  /*8bf0*/  IMAD.MOV.U32 R7, RZ, RZ, -0x7fffffe0 ;  /* 0x80000020ff077424 */ /* 0x000fe200078e00ff */
[----:B------:R-:W-:Y:S01]  /*8c00*/  R2UR UR4, R4 ;  /* 0x00000000040472ca */ /* 0x000fe200000e0000 */
[----:B------:R-:W-:Y:S01]  /*8c10*/  VIADD R8, R10, 0x180 ;  /* 0x000001800a087836 */ /* 0x000fe20000000000 */
[C---:B------:R-:W-:Y:S01]  /*8c20*/  R2UR UR5, R5.reuse ;  /* 0x00000000050572ca */ /* 0x040fe200000e0000 */
[----:B------:R-:W-:Y:S01]  /*8c30*/  IMAD.MOV.U32 R9, RZ, RZ, -0x7fffffe0 ;  /* 0x80000020ff097424 */ /* 0x000fe200078e00ff */
[C---:B------:R-:W-:Y:S01]  /*8c40*/  R2UR UR11, R5.reuse ;  /* 0x00000000050b72ca */ /* 0x040fe200000e0000 */
[----:B------:R-:W-:Y:S01]  /*8c50*/  IMAD.MOV.U32 R15, RZ, RZ, -0x7fffffe0 ;  /* 0x80000020ff0f7424 */ /* 0x000fe200078e00ff */
[----:B------:R-:W-:Y:S01]  /*8c60*/  R2UR UR8, R4 ;  /* 0x00000000040872ca */ /* 0x000fe200000e0000 */
[----:B------:R-:W-:Y:S01]  /*8c70*/  IMAD.MOV.U32 R11, RZ, RZ, -0x7fffffe0 ;  /* 0x80000020ff0b7424 */ /* 0x000fe200078e00ff */
[----:B------:R-:W-:-:S02]  /*8c80*/  R2UR UR9, R5 ;  /* 0x00000000050972ca */ /* 0x000fc400000e0000 */
[----:B------:R-:W-:Y:S01]  /*8c90*/  R2UR UR14, R6 ;  /* 0x00000000060e72ca */ /* 0x000fe200000e0000 */
[----:B------:R-:W-:Y:S01]  /*8ca0*/  VIADD R6, R10, 0x2 ;  /* 0x000000020a067836 */ /* 0x000fe20000000000 */
[----:B------:R-:W-:Y:S01]  /*8cb0*/  R2UR UR15, R7 ;  /* 0x00000000070f72ca */ /* 0x000fe200000e0000 */
[----:B------:R-:W-:Y:S01]  /*8cc0*/  IMAD.MOV.U32 R7, RZ, RZ, -0x7fffffe0 ;  /* 0x80000020ff077424 */ /* 0x000fe200078e00ff */
[----:B------:R-:W-:Y:S01]  /*8cd0*/  R2UR UR12, R4 ;  /* 0x00000000040c72ca */ /* 0x000fe200000e0000 */
[----:B------:R-:W-:Y:S01]  /*8ce0*/  QGMMA.64x32x32.F32.E4M3.E4M3 R88, gdesc[UR4], RZ, !UPT, gsb0 ;  /* 0x00600000045879f3 */ /* 0x000fe2000c0008ff */
[----:B------:R-:W-:Y:S02]  /*8cf0*/  R2UR UR13, R5 ;  /* 0x00000000050d72ca */ /* 0x000fe400000e0000 */
[----:B------:R-:W-:Y:S01]  /*8d00*/  R2UR UR18, R8 ;  /* 0x00000000081272ca */ /* 0x000fe200000e0000 */
[----:B------:R-:W-:Y:S01]  /*8d10*/  VIADD R8, R10, 0x82 ;  /* 0x000000820a087836 */ /* 0x000fe20000000000 */
[----:B------:R-:W-:Y:S01]  /*8d20*/  R2UR UR19, R9 ;  /* 0x00000000091372ca */ /* 0x000fe200000e0000 */
[----:B------:R-:W-:Y:S01]  /*8d30*/  IMAD.MOV.U32 R9, RZ, RZ, -0x7fffffe0 ;  /* 0x80000020ff097424 */ /* 0x000fe200078e00ff */
[----:B------:R-:W-:-:S02]  /*8d40*/  R2UR UR16, R4 ;  /* 0x00000000041072ca */ /* 0x000fc400000e0000 */
[----:B------:R-:W-:Y:S02]  /*8d50*/  R2UR UR17, R5 ;  /* 0x00000000051172ca */ /* 0x000fe400000e0000 */
[----:B----4-:R-:W-:Y:S02]  /*8d60*/  IADD3 R14, R10, 0x200, RZ ;  /* 0x000002000a0e7810 */ /* 0x010fe40007ffe0ff */
[----:B------:R-:W-:Y:S02]  /*8d70*/  R2UR UR23, R15 ;  /* 0x000000000f1772ca */ /* 0x000fe400000e0000 */
[----:B------:R-:W-:Y:S02]  /*8d80*/  R2UR UR22, R14 ;  /* 0x000000000e1672ca */ /* 0x000fe400000e0000 */
[----:B------:R-:W-:Y:S02]  /*8d90*/  R2UR UR20, R4 ;  /* 0x00000000041472ca */ /* 0x000fe400000e0000 */
[----:B------:R-:W-:-:S02]  /*8da0*/  R2UR UR21, R5 ;  /* 0x00000000051572ca */ /* 0x000fc400000e0000 */
[----:B------:R-:W-:Y:S01]  /*8db0*/  R2UR UR6, R6 ;  /* 0x00000000060672ca */ /* 0x000fe200000e0000 */
[----:B------:R-:W-:Y:S01]  /*8dc0*/  VIADD R6, R10, 0x102 ;  /* 0x000001020a067836 */ /* 0x000fe20000000000 */
[----:B------:R-:W-:Y:S01]  /*8dd0*/  R2UR UR7, R7 ;  /* 0x00000000070772ca */ /* 0x000fe200000e0000 */
[----:B------:R-:W-:Y:S01]  /*8de0*/  IMAD.MOV.U32 R7, RZ, RZ, -0x7fffffe0 ;  /* 0x80000020ff077424 */ /* 0x000fe200078e00ff */
[----:B------:R-:W-:Y:S02]  /*8df0*/  WARPGROUP.DEPBAR.LE gsb0, 0x0 ;  /* 0x00008000000079c5 */ /* 0x000fe40000010000 */
[----:B------:R-:W-:-:S06]  /*8e00*/  WARPGROUP.ARRIVE ;  /* 0x00000000000079c5 */ /* 0x000fcc0000000000 */
[----:B------:R-:W-:Y:S01]  /*8e10*/  QGMMA.64x32x32.F32.E4M3.E4M3 R72, gdesc[UR8], RZ, !UPT, gsb0 ;  /* 0x00600000084879f3 */ /* 0x000fe2000c0008ff */
[----:B------:R-:W-:Y:S02]  /*8e20*/  R2UR UR10, R8 ;  /* 0x00000000080a72ca */ /* 0x000fe400000e0000 */
[----:B------:R-:W-:Y:S01]  /*8e30*/  R2UR UR11, R9 ;  /* 0x00000000090b72ca */ /* 0x000fe200000e0000 */
[----:B------:R-:W-:Y:S01]  /*8e40*/  IMAD.MOV.U32 R9, RZ, RZ, -0x7fffffe0 ;  /* 0x80000020ff097424 */ /* 0x000fe200078e00ff */
[C---:B------:R-:W-:Y:S01]  /*8e50*/  IADD3 R8, R10.reuse, 0x182, RZ ;  /* 0x000001820a087810 */ /* 0x040fe20007ffe0ff */
        /* <DEDUP_REMOVED lines=46> */
.L_x_2381:
[----:B------:R-:W2:Y:S01]  /*9140*/  LDL.LU R106, [R1+0x34] ;  /* 0x00003400016a7983 */ /* 0x000ea20000300800 */
[----:B------:R-:W3:Y:S01]  /*9150*/  LDC R107, c[0x0][0x448] ;  /* 0x00011200ff6b7b82 */ /* 0x000ee20000000800 */
[C---:B------:R-:W-:Y:S01]  /*9160*/  FMUL.FTZ R10, R2.reuse, R91 ;  /* 0x0000005b020a7220 */ /* 0x040fe20000410000 */
[C---:B------:R-:W-:Y:S01]  /*9170*/  FMUL.FTZ R8, R2.reuse, R89 ;  /* 0x0000005902087220 */ /* 0x040fe20000410000 */
[----:B------:R-:W4:Y:S01]  /*9180*/  LDL R105, [R1+0x5c] ;  /* 0x00005c0001697983 */ /* 0x000f220000100800 */
[C---:B------:R-:W-:Y:S01]  /*9190*/  FMUL.FTZ R15, R2.reuse, R95 ;  /* 0x0000005f020f7220 */ /* 0x040fe20000410000 */
[C---:B------:R-:W-:Y:S01]  /*91a0*/  FMUL.FTZ R20, R2.reuse, R97 ;  /* 0x0000006102147220 */ /* 0x040fe20000410000 */
[C---:B------:R-:W-:Y:S01]  /*91b0*/  FMUL.FTZ R11, R2.reuse, R93 ;  /* 0x0000005d020b7220 */ /* 0x040fe20000410000 */
[----:B------:R-:W4:Y:S01]  /*91c0*/  LDL R108, [R1+0x44] ;  /* 0x00004400016c7983 */ /* 0x000f220000100800 */
[C---:B------:R-:W-:Y:S01]  /*91d0*/  FMUL.FTZ R91, R2.reuse, R102 ;  /* 0x00000066025b7220 */ /* 0x040fe20000410000 */
[C---:B------:R-:W-:Y:S01]  /*91e0*/  FMUL.FTZ R89, R2.reuse, R99 ;  /* 0x0000006302597220 */ /* 0x040fe20000410000 */
[C---:B------:R-:W-:Y:S01]  /*91f0*/  FMUL.FTZ R93, R2.reuse, R74 ;  /* 0x0000004a025d7220 */ /* 0x040fe20000410000 */
[----:B------:R-:W5:Y:S01]  /*9200*/  LDL R102, [R1+0x2c] ;  /* 0x00002c0001667983 */ /* 0x000f620000100800 */
[C---:B------:R-:W-:Y:S01]  /*9210*/  FMUL.FTZ R74, R2.reuse, R76 ;  /* 0x0000004c024a7220 */ /* 0x040fe20000410000 */
[C---:B------:R-:W-:Y:S01]  /*9220*/  FMUL.FTZ R76, R2.reuse, R77 ;  /* 0x0000004d024c7220 */ /* 0x040fe20000410000 */
[C---:B------:R-:W-:Y:S01]  /*9230*/  FMUL.FTZ R77, R2.reuse, R80 ;  /* 0x00000050024d7220 */ /* 0x040fe20000410000 */
[----:B------:R-:W5:Y:S01]  /*9240*/  LDL R99, [R1+0x48] ;  /* 0x0000480001637983 */ /* 0x000f620000100800 */
        /* <DEDUP_REMOVED lines=8> */
[----:B---3--:R-:W-:Y:S01]  /*92d0*/  ISETP.NE.AND P4, PT, R107, 0x1, PT ;  /* 0x000000016b00780c */ /* 0x008fe20003f85270 */
[C---:B------:R-:W-:Y:S01]  /*92e0*/  FMUL.FTZ R60, R2.reuse, R61 ;  /* 0x0000003d023c7220 */ /* 0x040fe20000410000 */
[C---:B------:R-:W-:Y:S01]  /*92f0*/  FMUL.FTZ R13, R2.reuse, R94 ;  /* 0x0000005e020d7220 */ /* 0x040fe20000410000 */
[C---:B------:R-:W-:Y:S01]  /*9300*/  FMUL.FTZ R21, R2.reuse, R98 ;  /* 0x0000006202157220 */ /* 0x040fe20000410000 */
[C---:B------:R-:W-:Y:S01]  /*9310*/  FMUL.FTZ R0, R2.reuse, R90 ;  /* 0x0000005a02007220 */ /* 0x040fe20000410000 */
[----:B------:R-:W-:Y:S01]  /*9320*/  MUFU.TANH R10, R10 ;  /* 0x0000000a000a7308 */ /* 0x000fe20000002400 */
[C---:B------:R-:W-:Y:S01]  /*9330*/  FMUL.FTZ R14, R2.reuse, R96 ;  /* 0x00000060020e7220 */ /* 0x040fe20000410000 */
[C---:B------:R-:W-:Y:S01]  /*9340*/  FMUL.FTZ R9, R2.reuse, R92 ;  /* 0x0000005c02097220 */ /* 0x040fe20000410000 */
[C---:B01----:R-:W-:Y:S01]  /*9350*/  FMUL.FTZ R3, R2.reuse, R88 ;  /* 0x0000005802037220 */ /* 0x043fe20000410000 */
[C---:B------:R-:W-:Y:S01]  /*9360*/  FMUL.FTZ R75, R2.reuse, R75 ;  /* 0x0000004b024b7220 */ /* 0x040fe20000410000 */
[C---:B------:R-:W-:Y:S01]  /*9370*/  FMUL.FTZ R78, R2.reuse, R78 ;  /* 0x0000004e024e7220 */ /* 0x040fe20000410000 */
[C---:B------:R-:W-:Y:S01]  /*9380*/  FMUL.FTZ R79, R2.reuse, R79 ;  /* 0x0000004f024f7220 */ /* 0x040fe20000410000 */
[C---:B------:R-:W-:Y:S01]  /*9390*/  FMUL.FTZ R83, R2.reuse, R83 ;  /* 0x0000005302537220 */ /* 0x040fe20000410000 */
[----:B------:R-:W0:Y:S01]  /*93a0*/  @P4 LDC R95, c[0x0][0x44c] ;  /* 0x00011300ff5f4b82 */ /* 0x000e220000000800 */
[----:B------:R-:W-:Y:S01]  /*93b0*/  MUFU.TANH R15, R15 ;  /* 0x0000000f000f7308 */ /* 0x000fe20000002400 */
[C---:B------:R-:W-:Y:S01]  /*93c0*/  FMUL.FTZ R58, R2.reuse, R58 ;  /* 0x0000003a023a7220 */ /* 0x040fe20000410000 */
[C---:B------:R-:W-:Y:S01]  /*93d0*/  FMUL.FTZ R62, R2.reuse, R62 ;  /* 0x0000003e023e7220 */ /* 0x040fe20000410000 */
[C---:B------:R-:W-:Y:S01]  /*93e0*/  FMUL.FTZ R67, R2.reuse, R67 ;  /* 0x0000004302437220 */ /* 0x040fe20000410000 */
[C---:B------:R-:W-:Y:S01]  /*93f0*/  FMUL.FTZ R50, R2.reuse, R50 ;  /* 0x0000003202327220 */ /* 0x040fe20000410000 */
[C---:B------:R-:W-:Y:S01]  /*9400*/  FMUL.FTZ R113, R2.reuse, R27 ;  /* 0x0000001b02717220 */ /* 0x040fe20000410000 */
[C---:B------:R-:W-:Y:S01]  /*9410*/  FMUL.FTZ R54, R2.reuse, R54 ;  /* 0x0000003602367220 */ /* 0x040fe20000410000 */
[----:B------:R-:W1:Y:S01]  /*9420*/  @P4 LDC R97, c[0x0][0x450] ;  /* 0x00011400ff614b82 */ /* 0x000e620000000800 */
[C---:B------:R-:W-:Y:S01]  /*9430*/  FMUL.FTZ R121, R2.reuse, R31 ;  /* 0x0000001f02797220 */ /* 0x040fe20000410000 */
[C---:B------:R-:W-:Y:S01]  /*9440*/  FMUL.FTZ R115, R2.reuse, R26 ;  /* 0x0000001a02737220 */ /* 0x040fe20000410000 */
[C---:B------:R-:W-:Y:S01]  /*9450*/  FMUL.FTZ R119, R2.reuse, R30 ;  /* 0x0000001e02777220 */ /* 0x040fe20000410000 */
[C---:B------:R-:W-:Y:S01]  /*9460*/  FMUL.FTZ R117, R2.reuse, R35 ;  /* 0x0000002302757220 */ /* 0x040fe20000410000 */
[C---:B------:R-:W-:Y:S01]  /*9470*/  FMUL.FTZ R123, R2.reuse, R39 ;  /* 0x00000027027b7220 */ /* 0x040fe20000410000 */
[----:B------:R-:W-:Y:S01]  /*9480*/  ULDC UR4, c[0x0][0x988] ;  /* 0x0002620000047ab9 */ /* 0x000fe20000000800 */
        /* <DEDUP_REMOVED lines=12> */
[----:B------:R-:W-:Y:S01]  /*9550*/  IADD3 R12, R12, 0x13240, RZ ;  /* 0x000132400c0c7810 */ /* 0x000fe20007ffe0ff */
[----:B------:R-:W-:Y:S01]  /*9560*/  ULDC UR36, c[0x0][0x988] ;  /* 0x0002620000247ab9 */ /* 0x000fe20000000800 */
[----:B------:R-:W-:Y:S01]  /*9570*/  ULDC UR37, c[0x0][0x988] ;  /* 0x0002620000257ab9 */ /* 0x000fe20000000800 */
[----:B--2---:R-:W-:Y:S01]  /*9580*/  LOP3.LUT R106, R106, 0xfffffffd, RZ, 0xc0, !PT ;  /* 0xfffffffd6a6a7812 */ /* 0x004fe200078ec0ff */
[C---:B------:R-:W-:Y:S01]  /*9590*/  FMUL.FTZ R61, R2.reuse, R64 ;  /* 0x00000040023d7220 */ /* 0x040fe20000410000 */
[----:B------:R-:W-:Y:S01]  /*95a0*/  FMUL.FTZ R94, R2, R63 ;  /* 0x0000003f025e7220 */ /* 0x000fe20000410000 */
[----:B------:R-:W2:Y:S01]  /*95b0*/  MUFU.TANH R0, R0 ;  /* 0x0000000000007308 */ /* 0x000ea20000002400 */
[----:B------:R-:W-:Y:S01]  /*95c0*/  @P4 LOP3.LUT R106, R106, 0x2, RZ, 0xfc, !PT ;  /* 0x000000026a6a4812 */ /* 0x000fe200078efcff */
[C---:B------:R-:W-:Y:S01]  /*95d0*/  FMUL.FTZ R92, R2.reuse, R103 ;  /* 0x00000067025c7220 */ /* 0x040fe20000410000 */
[C---:B------:R-:W-:Y:S01]  /*95e0*/  FMUL.FTZ R88, R2.reuse, R100 ;  /* 0x0000006402587220 */ /* 0x040fe20000410000 */
[----:B------:R-:W-:-:S02]  /*95f0*/  FMUL.FTZ R90, R2, R101 ;  /* 0x00000065025a7220 */ /* 0x000fc40000410000 */
[----:B------:R3:W-:Y:S01]  /*9600*/  STL [R1+0x34], R106 ;  /* 0x0000346a01007387 */ /* 0x0007e20000100800 */
[----:B----4-:R-:W-:Y:S02]  /*9610*/  IMAD.IADD R64, R105, 0x1, R108 ;  /* 0x0000000169407824 */ /* 0x010fe400078e026c */
[C---:B------:R-:W-:Y:S01]  /*9620*/  FMUL.FTZ R63, R2.reuse, R65 ;  /* 0x00000041023f7220 */ /* 0x040fe20000410000 */
[----:B------:R-:W4:Y:S08]  /*9630*/  MUFU.TANH R13, R13 ;  /* 0x0000000d000d7308 */ /* 0x000f300000002400 */
[----:B------:R-:W4:Y:S01]  /*9640*/  MUFU.TANH R21, R21 ;  /* 0x0000001500157308 */ /* 0x000f220000002400 */
[----:B---3--:R-:W3:Y:S01]  /*9650*/  LDL R106, [R1+0x28] ;  /* 0x00002800016a7983 */ /* 0x008ee20000100800 */
[----:B------:R-:W-:Y:S01]  /*9660*/  FMUL.FTZ R65, R2, R66 ;  /* 0x0000004202417220 */ /* 0x000fe20000410000 */
[----:B0-----:R-:W-:-:S05]  /*9670*/  @P4 IMAD.HI.U32 R66, R64, R95, RZ ;  /* 0x0000005f40424227 */ /* 0x001fca00078e00ff */
[----:B------:R-:W0:Y:S01]  /*9680*/  MUFU.TANH R89, R89 ;  /* 0x0000005900597308 */ /* 0x000e220000002400 */
[----:B-1----:R-:W-:-:S07]  /*9690*/  @P4 SHF.R.U32.HI R64, RZ, R97, R66 ;  /* 0x00000061ff404219 */ /* 0x002fce0000011642 */
[----:B------:R-:W1:Y:S01]  /*96a0*/  MUFU.TANH R91, R91 ;  /* 0x0000005b005b7308 */ /* 0x000e620000002400 */
[----:B------:R-:W2:Y:S01]  /*96b0*/  SHFL.IDX PT, R98, R64, 0x1, 0x1c1f ;  /* 0x003c1f0040627f89 */ /* 0x000ea200000e0000 */
[C---:B------:R-:W-:Y:S01]  /*96c0*/  FMUL.FTZ R66, R2.reuse, R68 ;  /* 0x0000004402427220 */ /* 0x040fe20000410000 */
[----:B------:R-:W-:Y:S01]  /*96d0*/  FMUL.FTZ R68, R2, R69 ;  /* 0x0000004502447220 */ /* 0x000fe20000410000 */
[----:B------:R-:W-:Y:S02]  /*96e0*/  IMAD R69, R104, -0xa0, RZ ;  /* 0xffffff6068457824 */ /* 0x000fe400078e02ff */
[----:B------:R-:W-:Y:S01]  /*96f0*/  FMUL.FTZ R95, R2, R70 ;  /* 0x00000046025f7220 */ /* 0x000fe20000410000 */
[----:B-----5:R-:W-:Y:S01]  /*9700*/  IMAD R70, R104, -0xa0, R102 ;  /* 0xffffff6068467824 */ /* 0x020fe200078e0266 */
[----:B------:R-:W5:Y:S01]  /*9710*/  MUFU.TANH R93, R93 ;  /* 0x0000005d005d7308 */ /* 0x000f620000002400 */
[----:B------:R-:W-:-:S07]  /*9720*/  IADD3 R96, -R99, 0xa1, R69 ;  /* 0x000000a163607810 */ /* 0x000fce0007ffe145 */
[----:B------:R-:W-:Y:S01]  /*9730*/  MUFU.TANH R75, R75 ;  /* 0x0000004b004b7308 */ /* 0x000fe20000002400 */
[----:B------:R-:W-:Y:S01]  /*9740*/  IADD3 R69, -R99, 0xa0, R70 ;  /* 0x000000a063457810 */ /* 0x000fe20007ffe146 */
[----:B------:R-:W-:-:S06]  /*9750*/  FMUL.FTZ R97, R2, R71 ;  /* 0x0000004702617220 */ /* 0x000fcc0000410000 */
        /* <DEDUP_REMOVED lines=15> */
[C---:B------:R-:W-:Y:S01]  /*9850*/  FMUL.FTZ R30, R2.reuse, R45 ;  /* 0x0000002d021e7220 */ /* 0x040fe20000410000 */
[----:B------:R-:W5:Y:S06]  /*9860*/  LDL R110, [R1+0x20] ;  /* 0x00002000016e7983 */ /* 0x000f6c0000100800 */
        /* <DEDUP_REMOVED lines=14> */
[----:B------:R-:W-:-:S07]  /*9950*/  FMUL.FTZ R26, R2, R44 ;  /* 0x0000002c021a7220 */ /* 0x000fce0000410000 */
[----:B------:R-:W-:Y:S08]  /*9960*/  MUFU.TANH R88, R88 ;  /* 0x0000005800587308 */ /* 0x000ff00000002400 */
[----:B------:R-:W-:Y:S08]  /*9970*/  MUFU.TANH R90, R90 ;  /* 0x0000005a005a7308 */ /* 0x000ff00000002400 */
[----:B------:R-:W-:Y:S08]  /*9980*/  MUFU.TANH R72, R72 ;  /* 0x0000004800487308 */ /* 0x000ff00000002400 */
[----:B------:R-:W-:Y:S01]  /*9990*/  MUFU.TANH R73, R73 ;  /* 0x0000004900497308 */ /* 0x000fe20000002400 */
[----:B---3--:R-:W-:-:S07]  /*99a0*/  IADD3 R70, -R106, R96, R102 ;  /* 0x000000606a467210 */ /* 0x008fce0007ffe166 */
[----:B------:R-:W-:Y:S01]  /*99b0*/  MUFU.TANH R74, R74 ;  /* 0x0000004a004a7308 */ /* 0x000fe20000002400 */
[----:B--2---:R-:W-:-:S04]  /*99c0*/  VIADDMNMX R96, R98, R70, R69, PT ;  /* 0x0000004662607246 */ /* 0x004fc80003800145 */
[C---:B------:R-:W-:Y:S02]  /*99d0*/  ISETP.GT.AND P1, PT, R96.reuse, RZ, PT ;  /* 0x000000ff6000720c */ /* 0x040fe40003f24270 */
[C---:B------:R-:W-:Y:S01]  /*99e0*/  ISETP.GT.AND P2, PT, R96.reuse, 0x1, PT ;  /* 0x000000016000780c */ /* 0x040fe20003f44270 */
[----:B------:R-:W-:Y:S01]  /*99f0*/  MUFU.TANH R76, R76 ;  /* 0x0000004c004c7308 */ /* 0x000fe20000002400 */
[----:B------:R-:W-:Y:S02]  /*9a00*/  ISETP.GT.AND P3, PT, R96, 0x8, PT ;  /* 0x000000086000780c */ /* 0x000fe40003f64270 */
[----:B------:R-:W-:Y:S02]  /*9a10*/  FSEL R71, R0, -INF , P1 ;  /* 0xff80000000477808 */ /* 0x000fe40000800000 */
[----:B------:R-:W-:Y:S01]  /*9a20*/  FSEL R98, R10, -INF , P2 ;  /* 0xff8000000a627808 */ /* 0x000fe20001000000 */
[----:B------:R-:W-:Y:S01]  /*9a30*/  FMUL.FTZ R10, R2, R41 ;  /* 0x00000029020a7220 */ /* 0x000fe20000410000 */
[----:B------:R-:W-:Y:S01]  /*9a40*/  ISETP.GT.AND P1, PT, R96, 0x9, PT ;  /* 0x000000096000780c */ /* 0x000fe20003f24270 */
[----:B------:R-:W-:Y:S01]  /*9a50*/  MUFU.TANH R77, R77 ;  /* 0x0000004d004d7308 */ /* 0x000fe20000002400 */
[----:B----4-:R-:W-:-:S02]  /*9a60*/  FSEL R41, R13, -INF , P3 ;  /* 0xff8000000d297808 */ /* 0x010fc40001800000 */
[----:B------:R-:W-:Y:S02]  /*9a70*/  FMNMX.FTZ R0, R71, R98, !PT ;  /* 0x0000006247007209 */ /* 0x000fe40007810000 */
[C---:B------:R-:W-:Y:S02]  /*9a80*/  ISETP.GT.AND P2, PT, R96.reuse, 0x10, PT ;  /* 0x000000106000780c */ /* 0x040fe40003f44270 */
[----:B------:R-:W-:Y:S01]  /*9a90*/  FSEL R15, R15, -INF , P1 ;  /* 0xff8000000f0f7808 */ /* 0x000fe20000800000 */
[----:B------:R-:W-:Y:S01]  /*9aa0*/  MUFU.TANH R80, R80 ;  /* 0x0000005000507308 */ /* 0x000fe20000002400 */
[----:B------:R-:W-:Y:S02]  /*9ab0*/  FMNMX.FTZ R100, R41, R0, !PT ;  /* 0x0000000029647209 */ /* 0x000fe40007810000 */
[----:B------:R-:W-:Y:S02]  /*9ac0*/  ISETP.GT.AND P1, PT, R96, 0x11, PT ;  /* 0x000000116000780c */ /* 0x000fe40003f24270 */
[----:B------:R-:W-:-:S02]  /*9ad0*/  FSEL R21, R21, -INF , P2 ;  /* 0xff80000015157808 */ /* 0x000fc40001000000 */
[----:B------:R-:W-:Y:S01]  /*9ae0*/  FMNMX.FTZ R100, R15, R100, !PT ;  /* 0x000000640f647209 */ /* 0x000fe20007810000 */
[----:B------:R-:W-:Y:S01]  /*9af0*/  MUFU.TANH R82, R82 ;  /* 0x0000005200527308 */ /* 0x000fe20000002400 */
[C---:B------:R-:W-:Y:S02]  /*9b00*/  ISETP.GT.AND P2, PT, R96.reuse, 0x18, PT ;  /* 0x000000186000780c */ /* 0x040fe40003f44270 */
[----:B0-----:R-:W-:Y:S02]  /*9b10*/  FSEL R89, R89, -INF , P1 ;  /* 0xff80000059597808 */ /* 0x001fe40000800000 */
[----:B------:R-:W-:Y:S02]  /*9b20*/  FMNMX.FTZ R100, R21, R100, !PT ;  /* 0x0000006415647209 */ /* 0x000fe40007810000 */
[----:B------:R-:W-:Y:S01]  /*9b30*/  ISETP.GT.AND P1, PT, R96, 0x19, PT ;  /* 0x000000196000780c */ /* 0x000fe20003f24270 */
[----:B------:R-:W-:Y:S01]  /*9b40*/  MUFU.TANH R84, R84 ;  /* 0x0000005400547308 */ /* 0x000fe20000002400 */
[----:B-1----:R-:W-:-:S02]  /*9b50*/  FSEL R91, R91, -INF , P2 ;  /* 0xff8000005b5b7808 */ /* 0x002fc40001000000 */
[----:B------:R-:W-:Y:S02]  /*9b60*/  FMNMX.FTZ R100, R89, R100, !PT ;  /* 0x0000006459647209 */ /* 0x000fe40007810000 */
[----:B------:R-:W-:-:S03]  /*9b70*/  ISETP.GT.AND P2, PT, R96, 0x20, PT ;  /* 0x000000206000780c */ /* 0x000fc60003f44270 */
[----:B------:R0:W-:Y:S01]  /*9b80*/  MUFU.TANH R13, R10 ;  /* 0x0000000a000d7308 */ /* 0x0001e20000002400 */
[----:B------:R-:W-:Y:S02]  /*9b90*/  FMNMX.FTZ R100, R91, R100, !PT ;  /* 0x000000645b647209 */ /* 0x000fe40007810000 */
[----:B-----5:R-:W-:-:S05]  /*9ba0*/  FSEL R93, R93, -INF , P2 ;  /* 0xff8000005d5d7808 */ /* 0x020fca0001000000 */
[----:B------:R-:W-:Y:S01]  /*9bb0*/  MUFU.TANH R56, R56 ;  /* 0x0000003800387308 */ /* 0x000fe20000002400 */
[----:B0-----:R-:W-:Y:S01]  /*9bc0*/  FMUL.FTZ R10, R2, R43 ;  /* 0x0000002b020a7220 */ /* 0x001fe20000410000 */
[----:B------:R-:W-:Y:S02]  /*9bd0*/  FSEL R43, R92, -INF , P1 ;  /* 0xff8000005c2b7808 */ /* 0x000fe40000800000 */
[----:B------:R-:W-:Y:S02]  /*9be0*/  ISETP.GT.AND P1, PT, R96, 0x21, PT ;  /* 0x000000216000780c */ /* 0x000fe40003f24270 */
[----:B------:R-:W-:Y:S01]  /*9bf0*/  FMNMX.FTZ R100, R43, R100, !PT ;  /* 0x000000642b647209 */ /* 0x000fe20007810000 */
[----:B------:R-:W-:Y:S01]  /*9c00*/  FMUL.FTZ R0, R2, R42 ;  /* 0x0000002a02007220 */ /* 0x000fe20000410000 */
[----:B------:R-:W-:Y:S01]  /*9c10*/  ISETP.GT.AND P2, PT, R96, 0x28, PT ;  /* 0x000000286000780c */ /* 0x000fe20003f44270 */
[----:B------:R-:W-:Y:S01]  /*9c20*/  MUFU.TANH R57, R57 ;  /* 0x0000003900397308 */ /* 0x000fe20000002400 */
[----:B------:R-:W-:-:S02]  /*9c30*/  FSEL R75, R75, -INF , P1 ;  /* 0xff8000004b4b7808 */ /* 0x000fc40000800000 */
[----:B------:R-:W-:Y:S01]  /*9c40*/  FMNMX.FTZ R100, R93, R100, !PT ;  /* 0x000000645d647209 */ /* 0x000fe20007810000 */
[C---:B------:R-:W-:Y:S01]  /*9c50*/  FMUL.FTZ R42, R2.reuse, R46 ;  /* 0x0000002e022a7220 */ /* 0x040fe20000410000 */
[----:B------:R-:W-:Y:S01]  /*9c60*/  FMUL.FTZ R46, R2, R47 ;  /* 0x0000002f022e7220 */ /* 0x000fe20000410000 */
[----:B------:R-:W-:Y:S02]  /*9c70*/  ISETP.GT.AND P1, PT, R96, 0x29, PT ;  /* 0x000000296000780c */ /* 0x000fe40003f24270 */
[----:B------:R-:W-:Y:S01]  /*9c80*/  FSEL R47, R78, -INF , P2 ;  /* 0xff8000004e2f7808 */ /* 0x000fe20001000000 */
[----:B------:R-:W-:Y:S01]  /*9c90*/  MUFU.TANH R59, R59 ;  /* 0x0000003b003b7308 */ /* 0x000fe20000002400 */
[----:B------:R-:W-:Y:S02]  /*9ca0*/  FMNMX.FTZ R100, R75, R100, !PT ;  /* 0x000000644b647209 */ /* 0x000fe40007810000 */
[----:B------:R-:W-:Y:S02]  /*9cb0*/  ISETP.GT.AND P2, PT, R96, 0x30, PT ;  /* 0x000000306000780c */ /* 0x000fe40003f44270 */
[----:B------:R-:W-:-:S02]  /*9cc0*/  FSEL R79, R79, -INF , P1 ;  /* 0xff8000004f4f7808 */ /* 0x000fc40000800000 */
[----:B------:R-:W-:Y:S02]  /*9cd0*/  FMNMX.FTZ R100, R47, R100, !PT ;  /* 0x000000642f647209 */ /* 0x000fe40007810000 */
[C---:B------:R-:W-:Y:S02]  /*9ce0*/  ISETP.GT.AND P1, PT, R96.reuse, 0x31, PT ;  /* 0x000000316000780c */ /* 0x040fe40003f24270 */
[----:B------:R-:W-:Y:S02]  /*9cf0*/  FSEL R81, R81, -INF , P2 ;  /* 0xff80000051517808 */ /* 0x000fe40001000000 */
[----:B------:R-:W-:Y:S02]  /*9d00*/  FMNMX.FTZ R100, R79, R100, !PT ;  /* 0x000000644f647209 */ /* 0x000fe40007810000 */
[----:B------:R-:W-:Y:S02]  /*9d10*/  ISETP.GT.AND P2, PT, R96, 0x38, PT ;  /* 0x000000386000780c */ /* 0x000fe40003f44270 */
[----:B------:R-:W-:-:S02]  /*9d20*/  FSEL R83, R83, -INF , P1 ;  /* 0xff80000053537808 */ /* 0x000fc40000800000 */
[----:B------:R-:W-:Y:S02]  /*9d30*/  FMNMX.FTZ R100, R81, R100, !PT ;  /* 0x0000006451647209 */ /* 0x000fe40007810000 */
[----:B------:R-:W-:Y:S02]  /*9d40*/  ISETP.GT.AND P1, PT, R96, 0x39, PT ;  /* 0x000000396000780c */ /* 0x000fe40003f24270 */
[----:B------:R-:W-:Y:S02]  /*9d50*/  FSEL R85, R85, -INF , P2 ;  /* 0xff80000055557808 */ /* 0x000fe40001000000 */
[----:B------:R-:W-:Y:S01]  /*9d60*/  FMNMX.FTZ R100, R83, R100, !PT ;  /* 0x0000006453647209 */ /* 0x000fe20007810000 */
[----:B------:R-:W-:Y:S01]  /*9d70*/  FMUL.FTZ R78, R2, R51 ;  /* 0x00000033024e7220 */ /* 0x000fe20000410000 */
[----:B------:R-:W-:Y:S02]  /*9d80*/  ISETP.GT.AND P2, PT, R96, 0x40, PT ;  /* 0x000000406000780c */ /* 0x000fe40003f44270 */
[----:B------:R-:W-:-:S02]  /*9d90*/  FSEL R51, R86, -INF , P1 ;  /* 0xff80000056337808 */ /* 0x000fc40000800000 */
[----:B------:R-:W-:Y:S02]  /*9da0*/  FMNMX.FTZ R100, R85, R100, !PT ;  /* 0x0000006455647209 */ /* 0x000fe40007810000 */
[----:B------:R-:W-:Y:S02]  /*9db0*/  ISETP.GT.AND P1, PT, R96, 0x41, PT ;  /* 0x000000416000780c */ /* 0x000fe40003f24270 */
[----:B------:R-:W-:Y:S02]  /*9dc0*/  FSEL R99, R58, -INF , P2 ;  /* 0xff8000003a637808 */ /* 0x000fe40001000000 */
[----:B------:R-:W-:Y:S02]  /*9dd0*/  FMNMX.FTZ R100, R51, R100, !PT ;  /* 0x0000006433647209 */ /* 0x000fe40007810000 */
[----:B------:R-:W-:Y:S02]  /*9de0*/  ISETP.GT.AND P2, PT, R96, 0x48, PT ;  /* 0x000000486000780c */ /* 0x000fe40003f44270 */
[----:B------:R-:W-:-:S02]  /*9df0*/  FSEL R87, R87, -INF , P1 ;  /* 0xff80000057577808 */ /* 0x000fc40000800000 */
[----:B------:R-:W-:Y:S01]  /*9e00*/  FMNMX.FTZ R100, R99, R100, !PT ;  /* 0x0000006463647209 */ /* 0x000fe20007810000 */
[----:B------:R-:W-:Y:S01]  /*9e10*/  FMUL.FTZ R58, R2, R55 ;  /* 0x00000037023a7220 */ /* 0x000fe20000410000 */
[----:B------:R-:W-:Y:S02]  /*9e20*/  ISETP.GT.AND P1, PT, R96, 0x49, PT ;  /* 0x000000496000780c */ /* 0x000fe40003f24270 */
[----:B------:R-:W-:Y:S02]  /*9e30*/  FSEL R55, R62, -INF , P2 ;  /* 0xff8000003e377808 */ /* 0x000fe40001000000 */
[----:B------:R-:W-:Y:S02]  /*9e40*/  FMNMX.FTZ R100, R87, R100, !PT ;  /* 0x0000006457647209 */ /* 0x000fe40007810000 */
[----:B------:R-:W-:Y:S02]  /*9e50*/  ISETP.GT.AND P2, PT, R96, 0x50, PT ;  /* 0x000000506000780c */ /* 0x000fe40003f44270 */
[----:B------:R-:W-:-:S02]  /*9e60*/  FSEL R101, R94, -INF , P1 ;  /* 0xff8000005e657808 */ /* 0x000fc40000800000 */
[----:B------:R-:W-:Y:S01]  /*9e70*/  FMNMX.FTZ R100, R55, R100, !PT ;  /* 0x0000006437647209 */ /* 0x000fe20007810000 */
[----:B------:R-:W0:Y:S01]  /*9e80*/  MUFU.TANH R0, R0 ;  /* 0x0000000000007308 */ /* 0x000e220000002400 */
[C---:B------:R-:W-:Y:S02]  /*9e90*/  ISETP.GT.AND P1, PT, R96.reuse, 0x51, PT ;  /* 0x000000516000780c */ /* 0x040fe40003f24270 */
[----:B------:R-:W-:Y:S02]  /*9ea0*/  FSEL R65, R65, -INF , P2 ;  /* 0xff80000041417808 */ /* 0x000fe40001000000 */
[----:B------:R-:W-:Y:S02]  /*9eb0*/  FMNMX.FTZ R100, R101, R100, !PT ;  /* 0x0000006465647209 */ /* 0x000fe40007810000 */
[----:B------:R-:W-:Y:S01]  /*9ec0*/  ISETP.GT.AND P2, PT, R96, 0x58, PT ;  /* 0x000000586000780c */ /* 0x000fe20003f44270 */
[----:B------:R-:W1:Y:S01]  /*9ed0*/  MUFU.TANH R10, R10 ;  /* 0x0000000a000a7308 */ /* 0x000e620000002400 */
[----:B------:R-:W-:-:S02]  /*9ee0*/  FSEL R67, R67, -INF , P1 ;  /* 0xff80000043437808 */ /* 0x000fc40000800000 */
[----:B------:R-:W-:Y:S02]  /*9ef0*/  FMNMX.FTZ R100, R65, R100, !PT ;  /* 0x0000006441647209 */ /* 0x000fe40007810000 */
[C---:B------:R-:W-:Y:S02]  /*9f00*/  ISETP.GT.AND P1, PT, R96.reuse, 0x59, PT ;  /* 0x000000596000780c */ /* 0x040fe40003f24270 */
[----:B------:R-:W-:Y:S01]  /*9f10*/  FSEL R95, R95, -INF , P2 ;  /* 0xff8000005f5f7808 */ /* 0x000fe20001000000 */
[----:B------:R-:W2:Y:S01]  /*9f20*/  MUFU.TANH R42, R42 ;  /* 0x0000002a002a7308 */ /* 0x000ea20000002400 */
        /* <DEDUP_REMOVED lines=13> */
[----:B--2---:R-:W-:Y:S02]  /*a000*/  FSEL R31, R42, -INF , P2 ;  /* 0xff8000002a1f7808 */ /* 0x004fe40001000000 */
[----:B------:R-:W-:Y:S01]  /*a010*/  FMNMX.FTZ R100, R103, R100, !PT ;  /* 0x0000006467647209 */ /* 0x000fe20007810000 */
[----:B------:R-:W1:Y:S01]  /*a020*/  MUFU.TANH R58, R58 ;  /* 0x0000003a003a7308 */ /* 0x000e620000002400 */
[----:B------:R-:W-:Y:S02]  /*a030*/  ISETP.GT.AND P2, PT, R96, 0x70, PT ;  /* 0x000000706000780c */ /* 0x000fe40003f44270 */
[----:B---3--:R-:W-:-:S02]  /*a040*/  FSEL R105, R46, -INF , P1 ;  /* 0xff8000002e697808 */ /* 0x008fc40000800000 */
[----:B------:R-:W-:Y:S02]  /*a050*/  FMNMX.FTZ R100, R31, R100, !PT ;  /* 0x000000641f647209 */ /* 0x000fe40007810000 */
[----:B------:R-:W-:Y:S02]  /*a060*/  ISETP.GT.AND P1, PT, R96, 0x71, PT ;  /* 0x000000716000780c */ /* 0x000fe40003f24270 */
[----:B------:R-:W-:Y:S02]  /*a070*/  FSEL R107, R50, -INF , P2 ;  /* 0xff800000326b7808 */ /* 0x000fe40001000000 */
[----:B------:R-:W-:Y:S02]  /*a080*/  FMNMX.FTZ R100, R105, R100, !PT ;  /* 0x0000006469647209 */ /* 0x000fe40007810000 */
[----:B------:R-:W-:Y:S02]  /*a090*/  ISETP.GT.AND P2, PT, R96, 0x78, PT ;  /* 0x000000786000780c */ /* 0x000fe40003f44270 */
[----:B0-----:R-:W-:-:S02]  /*a0a0*/  FSEL R109, R78, -INF , P1 ;  /* 0xff8000004e6d7808 */ /* 0x001fc40000800000 */
[----:B------:R-:W-:Y:S01]  /*a0b0*/  FMNMX.FTZ R100, R107, R100, !PT ;  /* 0x000000646b647209 */ /* 0x000fe20007810000 */
[----:B------:R-:W-:Y:S01]  /*a0c0*/  FMUL.FTZ R0, R2, R34 ;  /* 0x0000002202007220 */ /* 0x000fe20000410000 */
[----:B------:R-:W-:Y:S02]  /*a0d0*/  ISETP.GT.AND P1, PT, R96, 0x79, PT ;  /* 0x000000796000780c */ /* 0x000fe40003f24270 */
[----:B------:R-:W-:Y:S02]  /*a0e0*/  FSEL R35, R54, -INF , P2 ;  /* 0xff80000036237808 */ /* 0x000fe40001000000 */
[----:B------:R-:W-:Y:S02]  /*a0f0*/  FMNMX.FTZ R100, R109, R100, !PT ;  /* 0x000000646d647209 */ /* 0x000fe40007810000 */
[----:B------:R-:W-:Y:S02]  /*a100*/  ISETP.GT.AND P2, PT, R96, 0x80, PT ;  /* 0x000000806000780c */ /* 0x000fe40003f44270 */
[----:B-1----:R-:W-:-:S02]  /*a110*/  FSEL R111, R58, -INF , P1 ;  /* 0xff8000003a6f7808 */ /* 0x002fc40000800000 */
[----:B------:R-:W-:Y:S01]  /*a120*/  FMNMX.FTZ R100, R35, R100, !PT ;  /* 0x0000006423647209 */ /* 0x000fe20007810000 */
[----:B------:R-:W0:Y:S01]  /*a130*/  MUFU.TANH R0, R0 ;  /* 0x0000000000007308 */ /* 0x000e220000002400 */
[----:B------:R-:W-:Y:S01]  /*a140*/  ISETP.GT.AND P1, PT, R96, 0x81, PT ;  /* 0x000000816000780c */ /* 0x000fe20003f24270 */
[----:B------:R-:W-:Y:S01]  /*a150*/  FMUL.FTZ R10, R2, R38 ;  /* 0x00000026020a7220 */ /* 0x000fe20000410000 */
[----:B------:R-:W-:Y:S02]  /*a160*/  FSEL R115, R115, -INF , P2 ;  /* 0xff80000073737808 */ /* 0x000fe40001000000 */
[----:B------:R-:W-:Y:S02]  /*a170*/  FMNMX.FTZ R100, R111, R100, !PT ;  /* 0x000000646f647209 */ /* 0x000fe40007810000 */
[----:B------:R-:W-:Y:S02]  /*a180*/  ISETP.GT.AND P2, PT, R96, 0x88, PT ;  /* 0x000000886000780c */ /* 0x000fe40003f44270 */
[----:B------:R-:W-:-:S02]  /*a190*/  FSEL R113, R113, -INF , P1 ;  /* 0xff80000071717808 */ /* 0x000fc40000800000 */
[----:B------:R-:W-:Y:S01]  /*a1a0*/  FMNMX.FTZ R100, R115, R100, !PT ;  /* 0x0000006473647209 */ /* 0x000fe20007810000 */
[----:B------:R-:W1:Y:S01]  /*a1b0*/  MUFU.TANH R10, R10 ;  /* 0x0000000a000a7308 */ /* 0x000e620000002400 */
[C---:B------:R-:W-:Y:S02]  /*a1c0*/  ISETP.GT.AND P1, PT, R96.reuse, 0x89, PT ;  /* 0x000000896000780c */ /* 0x040fe40003f24270 */
[----:B------:R-:W-:Y:S02]  /*a1d0*/  FSEL R119, R119, -INF , P2 ;  /* 0xff80000077777808 */ /* 0x000fe40001000000 */
[----:B------:R-:W-:Y:S02]  /*a1e0*/  FMNMX.FTZ R100, R113, R100, !PT ;  /* 0x0000006471647209 */ /* 0x000fe40007810000 */
[----:B------:R-:W-:Y:S02]  /*a1f0*/  ISETP.GT.AND P2, PT, R96, 0x90, PT ;  /* 0x000000906000780c */ /* 0x000fe40003f44270 */
[----:B------:R-:W-:-:S02]  /*a200*/  FSEL R121, R121, -INF , P1 ;  /* 0xff80000079797808 */ /* 0x000fc40000800000 */
[----:B------:R-:W-:Y:S02]  /*a210*/  FMNMX.FTZ R100, R119, R100, !PT ;  /* 0x0000006477647209 */ /* 0x000fe40007810000 */
[----:B------:R-:W-:Y:S02]  /*a220*/  ISETP.GT.AND P1, PT, R96, 0x91, PT ;  /* 0x000000916000780c */ /* 0x000fe40003f24270 */
[----:B0-----:R-:W-:Y:S02]  /*a230*/  FSEL R39, R0, -INF , P2 ;  /* 0xff80000000277808 */ /* 0x001fe40001000000 */
[----:B------:R-:W-:Y:S02]  /*a240*/  FMNMX.FTZ R100, R121, R100, !PT ;  /* 0x0000006479647209 */ /* 0x000fe40007810000 */
[----:B------:R-:W-:Y:S02]  /*a250*/  ISETP.GT.AND P2, PT, R96, 0x98, PT ;  /* 0x000000986000780c */ /* 0x000fe40003f44270 */
[----:B------:R-:W-:-:S02]  /*a260*/  FSEL R117, R117, -INF , P1 ;  /* 0xff80000075757808 */ /* 0x000fc40000800000 */
[----:B------:R-:W-:Y:S02]  /*a270*/  FMNMX.FTZ R100, R39, R100, !PT ;  /* 0x0000006427647209 */ /* 0x000fe40007810000 */
[----:B------:R-:W-:Y:S02]  /*a280*/  ISETP.GT.AND P1, PT, R96, 0x99, PT ;  /* 0x000000996000780c */ /* 0x000fe40003f24270 */
[----:B-1----:R-:W-:Y:S02]  /*a290*/  FSEL R45, R10, -INF , P2 ;  /* 0xff8000000a2d7808 */ /* 0x002fe40001000000 */
[----:B------:R-:W-:Y:S02]  /*a2a0*/  FMNMX.FTZ R100, R117, R100, !PT ;  /* 0x0000006475647209 */ /* 0x000fe40007810000 */
[----:B------:R-:W-:Y:S02]  /*a2b0*/  FSEL R123, R123, -INF , P1 ;  /* 0xff8000007b7b7808 */ /* 0x000fe40000800000 */
[----:B------:R-:W-:-:S04]  /*a2c0*/  FMNMX.FTZ R100, R45, R100, !PT ;  /* 0x000000642d647209 */ /* 0x000fc80007810000 */
[----:B------:R-:W-:-:S05]  /*a2d0*/  FMNMX.FTZ R100, R123, R100, !PT ;  /* 0x000000647b647209 */ /* 0x000fca0007810000 */
[----:B------:R-:W0:Y:S04]  /*a2e0*/  SHFL.BFLY PT, R125, R100, 0x2, 0x1f ;  /* 0x0c401f00647d7f89 */ /* 0x000e2800000e0000 */
[----:B------:R-:W1:Y:S01]  /*a2f0*/  SHFL.IDX PT, R64, R64, RZ, 0x1c1f ;  /* 0x001c1fff40407589 */ /* 0x000e6200000e0000 */
[----:B0-----:R-:W-:-:S05]  /*a300*/  FMNMX.FTZ R125, R100, R125, !PT ;  /* 0x0000007d647d7209 */ /* 0x001fca0007810000 */
[----:B------:R-:W0:Y:S01]  /*a310*/  SHFL.BFLY PT, R0, R125, 0x1, 0x1f ;  /* 0x0c201f007d007f89 */ /* 0x000e2200000e0000 */
[----:B------:R-:W-:Y:S02]  /*a320*/  IMAD.U32 R10, RZ, RZ, UR4 ;  /* 0x00000004ff0a7e24 */ /* 0x000fe4000f8e00ff */
[----:B------:R-:W-:Y:S01]  /*a330*/  FMUL.FTZ R46, R2, R36 ;  /* 0x00000024022e7220 */ /* 0x000fe20000410000 */
[----:B-1----:R-:W-:-:S04]  /*a340*/  VIADDMNMX R69, R64, R70, R69, PT ;  /* 0x0000004640457246 */ /* 0x002fc80003800145 */
[----:B------:R-:W-:Y:S02]  /*a350*/  ISETP.GT.AND P2, PT, R69, 0x1, PT ;  /* 0x000000014500780c */ /* 0x000fe40003f44270 */
[----:B0-----:R-:W-:-:S04]  /*a360*/  FMNMX.FTZ R0, R125, R0, !PT ;  /* 0x000000007d007209 */ /* 0x001fc80007810000 */
[C---:B------:R-:W-:Y:S01]  /*a370*/  FSETP.NEU.FTZ.AND P1, PT, R0.reuse, -INF , PT ;  /* 0xff8000000000780b */ /* 0x040fe20003f3d000 */
[----:B------:R-:W-:-:S05]  /*a380*/  FFMA.FTZ R36, R0, R10, -8 ;  /* 0xc100000000247423 */ /* 0x000fca000001000a */
[----:B------:R-:W-:Y:S02]  /*a390*/  FSEL R36, R36, RZ, P1 ;  /* 0x000000ff24247208 */ /* 0x000fe40000800000 */
[----:B------:R-:W-:-:S03]  /*a3a0*/  ISETP.GT.AND P1, PT, R69, RZ, PT ;  /* 0x000000ff4500720c */ /* 0x000fc60003f24270 */
[-CC-:B------:R-:W-:Y:S01]  /*a3b0*/  FFMA.FTZ R50, R15, R10.reuse, -R36.reuse ;  /* 0x0000000a0f327223 */ /* 0x180fe20000010824 */
[----:B------:R-:W-:-:S01]  /*a3c0*/  FFMA.FTZ R15, R21, R10, -R36 ;  /* 0x0000000a150f7223 */ /* 0x000fc20000010824 */
[----:B------:R-:W-:Y:S02]  /*a3d0*/  ISETP.GT.AND P3, PT, R69, 0x8, PT ;  /* 0x000000084500780c */ /* 0x000fe40003f64270 */
[----:B------:R-:W-:Y:S02]  /*a3e0*/  FSEL R21, R3, -INF , P1 ;  /* 0xff80000003157808 */ /* 0x000fe40000800000 */
[----:B------:R-:W-:Y:S02]  /*a3f0*/  FSEL R8, R8, -INF , P2 ;  /* 0xff80000008087808 */ /* 0x000fe40001000000 */
        /* <DEDUP_REMOVED lines=9> */
[----:B------:R-:W-:Y:S01]  /*a490*/  FMNMX.FTZ R54, R11, R54, !PT ;  /* 0x000000360b367209 */ /* 0x000fe20007810000 */
[C---:B------:R-:W-:Y:S01]  /*a4a0*/  FMUL.FTZ R34, R2.reuse, R48 ;  /* 0x0000003002227220 */ /* 0x040fe20000410000 */
[--C-:B------:R-:W-:Y:S01]  /*a4b0*/  FFMA.FTZ R48, R71, R10, -R36.reuse ;  /* 0x0000000a47307223 */ /* 0x100fe20000010824 */
[----:B------:R-:W-:Y:S01]  /*a4c0*/  ISETP.GT.AND P2, PT, R69, 0x18, PT ;  /* 0x000000184500780c */ /* 0x000fe20003f44270 */
[----:B------:R-:W-:Y:S01]  /*a4d0*/  FMUL.FTZ R42, R2, R52 ;  /* 0x00000034022a7220 */ /* 0x000fe20000410000 */
[----:B------:R-:W-:Y:S02]  /*a4e0*/  FSEL R71, R20, -INF , P1 ;  /* 0xff80000014477808 */ /* 0x000fe40000800000 */
[----:B------:R-:W-:Y:S01]  /*a4f0*/  FMNMX.FTZ R54, R53, R54, !PT ;  /* 0x0000003635367209 */ /* 0x000fe20007810000 */
[----:B------:R-:W-:-:S01]  /*a500*/  FFMA.FTZ R52, R89, R10, -R36 ;  /* 0x0000000a59347223 */ /* 0x000fc20000010824 */
[-CC-:B------:R-:W-:Y:S01]  /*a510*/  FFMA.FTZ R91, R91, R10.reuse, -R36.reuse ;  /* 0x0000000a5b5b7223 */ /* 0x180fe20000010824 */
[----:B------:R-:W-:-:S01]  /*a520*/  FFMA.FTZ R89, R43, R10, -R36 ;  /* 0x0000000a2b597223 */ /* 0x000fc20000010824 */
[----:B------:R-:W-:-:S02]  /*a530*/  ISETP.GT.AND P1, PT, R69, 0x19, PT ;  /* 0x000000194500780c */ /* 0x000fc40003f24270 */
[----:B------:R-:W-:Y:S02]  /*a540*/  FSEL R43, R88, -INF , P2 ;  /* 0xff800000582b7808 */ /* 0x000fe40001000000 */
[----:B------:R-:W-:Y:S01]  /*a550*/  FMNMX.FTZ R54, R71, R54, !PT ;  /* 0x0000003647367209 */ /* 0x000fe20007810000 */
[----:B------:R0:W-:Y:S01]  /*a560*/  MUFU.EX2 R14, R91 ;  /* 0x0000005b000e7308 */ /* 0x0001e20000000800 */
[----:B------:R-:W-:Y:S02]  /*a570*/  ISETP.GT.AND P2, PT, R69, 0x20, PT ;  /* 0x000000204500780c */ /* 0x000fe40003f44270 */
[----:B------:R-:W-:Y:S01]  /*a580*/  FMNMX.FTZ R54, R43, R54, !PT ;  /* 0x000000362b367209 */ /* 0x000fe20007810000 */
[----:B------:R-:W-:-:S01]  /*a590*/  FFMA.FTZ R20, R93, R10, -R36 ;  /* 0x0000000a5d147223 */ /* 0x000fc20000010824 */
[----:B------:R-:W-:Y:S02]  /*a5a0*/  FSEL R93, R72, -INF , P2 ;  /* 0xff800000485d7808 */ /* 0x000fe40001000000 */
[----:B0-----:R-:W-:-:S02]  /*a5b0*/  FSEL R91, R90, -INF , P1 ;  /* 0xff8000005a5b7808 */ /* 0x001fc40000800000 */
[----:B------:R-:W-:Y:S02]  /*a5c0*/  ISETP.GT.AND P1, PT, R69, 0x21, PT ;  /* 0x000000214500780c */ /* 0x000fe40003f24270 */
[----:B------:R-:W-:Y:S02]  /*a5d0*/  FMNMX.FTZ R54, R91, R54, !PT ;  /* 0x000000365b367209 */ /* 0x000fe40007810000 */
[----:B------:R-:W-:Y:S02]  /*a5e0*/  ISETP.GT.AND P2, PT, R69, 0x28, PT ;  /* 0x000000284500780c */ /* 0x000fe40003f44270 */
[----:B------:R-:W-:Y:S02]  /*a5f0*/  FSEL R73, R73, -INF , P1 ;  /* 0xff80000049497808 */ /* 0x000fe40000800000 */
[----:B------:R-:W-:Y:S02]  /*a600*/  FMNMX.FTZ R54, R93, R54, !PT ;  /* 0x000000365d367209 */ /* 0x000fe40007810000 */
[----:B------:R-:W-:-:S02]  /*a610*/  ISETP.GT.AND P1, PT, R69, 0x29, PT ;  /* 0x000000294500780c */ /* 0x000fc40003f24270 */
[----:B------:R-:W-:Y:S02]  /*a620*/  FSEL R125, R74, -INF , P2 ;  /* 0xff8000004a7d7808 */ /* 0x000fe40001000000 */
        /* <DEDUP_REMOVED lines=9> */
[----:B------:R-:W-:Y:S01]  /*a6c0*/  FMNMX.FTZ R58, R77, R54, !PT ;  /* 0x000000364d3a7209 */ /* 0x000fe20007810000 */
[----:B------:R-:W-:-:S01]  /*a6d0*/  FFMA.FTZ R3, R79, R10, -R36 ;  /* 0x0000000a4f037223 */ /* 0x000fc20000010824 */
[----:B------:R-:W-:-:S02]  /*a6e0*/  ISETP.GT.AND P1, PT, R69, 0x39, PT ;  /* 0x000000394500780c */ /* 0x000fc40003f24270 */
[----:B------:R-:W-:Y:S02]  /*a6f0*/  FSEL R79, R82, -INF , P2 ;  /* 0xff800000524f7808 */ /* 0x000fe40001000000 */
[----:B------:R-:W-:Y:S01]  /*a700*/  FMNMX.FTZ R58, R129, R58, !PT ;  /* 0x0000003a813a7209 */ /* 0x000fe20007810000 */
[----:B------:R-:W0:Y:S01]  /*a710*/  MUFU.TANH R60, R60 ;  /* 0x0000003c003c7308 */ /* 0x000e220000002400 */
[----:B------:R-:W-:Y:S02]  /*a720*/  ISETP.GT.AND P2, PT, R69, 0x40, PT ;  /* 0x000000404500780c */ /* 0x000fe40003f44270 */
[----:B------:R-:W-:Y:S02]  /*a730*/  FSEL R131, R84, -INF , P1 ;  /* 0xff80000054837808 */ /* 0x000fe40000800000 */
[----:B------:R-:W-:Y:S01]  /*a740*/  FMNMX.FTZ R58, R79, R58, !PT ;  /* 0x0000003a4f3a7209 */ /* 0x000fe20007810000 */
[----:B------:R-:W-:Y:S01]  /*a750*/  FFMA.FTZ R62, R81, R10, -R36 ;  /* 0x0000000a513e7223 */ /* 0x000fe20000010824 */
[----:B------:R-:W-:Y:S01]  /*a760*/  ISETP.GT.AND P1, PT, R69, 0x41, PT ;  /* 0x000000414500780c */ /* 0x000fe20003f24270 */
[----:B------:R-:W1:Y:S01]  /*a770*/  MUFU.TANH R61, R61 ;  /* 0x0000003d003d7308 */ /* 0x000e620000002400 */
[----:B------:R-:W-:-:S02]  /*a780*/  FSEL R81, R56, -INF , P2 ;  /* 0xff80000038517808 */ /* 0x000fc40001000000 */
[----:B------:R-:W-:Y:S02]  /*a790*/  FMNMX.FTZ R58, R131, R58, !PT ;  /* 0x0000003a833a7209 */ /* 0x000fe40007810000 */
[----:B------:R-:W-:Y:S02]  /*a7a0*/  ISETP.GT.AND P2, PT, R69, 0x48, PT ;  /* 0x000000484500780c */ /* 0x000fe40003f44270 */
[----:B------:R-:W-:Y:S01]  /*a7b0*/  FSEL R57, R57, -INF , P1 ;  /* 0xff80000039397808 */ /* 0x000fe20000800000 */
[----:B------:R-:W2:Y:S01]  /*a7c0*/  MUFU.TANH R63, R63 ;  /* 0x0000003f003f7308 */ /* 0x000ea20000002400 */
[----:B------:R-:W-:Y:S02]  /*a7d0*/  FMNMX.FTZ R58, R81, R58, !PT ;  /* 0x0000003a513a7209 */ /* 0x000fe40007810000 */
[----:B------:R-:W-:Y:S02]  /*a7e0*/  ISETP.GT.AND P1, PT, R69, 0x49, PT ;  /* 0x000000494500780c */ /* 0x000fe40003f24270 */
[----:B------:R-:W-:-:S02]  /*a7f0*/  FSEL R59, R59, -INF , P2 ;  /* 0xff8000003b3b7808 */ /* 0x000fc40001000000 */
[----:B------:R-:W-:Y:S01]  /*a800*/  FMNMX.FTZ R58, R57, R58, !PT ;  /* 0x0000003a393a7209 */ /* 0x000fe20007810000 */
[----:B------:R-:W3:Y:S01]  /*a810*/  MUFU.TANH R66, R66 ;  /* 0x0000004200427308 */ /* 0x000ee20000002400 */
[----:B0-----:R-:W-:Y:S02]  /*a820*/  FSEL R133, R60, -INF , P1 ;  /* 0xff8000003c857808 */ /* 0x001fe40000800000 */
[----:B------:R-:W-:Y:S02]  /*a830*/  ISETP.GT.AND P2, PT, R69, 0x50, PT ;  /* 0x000000504500780c */ /* 0x000fe40003f44270 */
[----:B------:R-:W-:-:S03]  /*a840*/  FMNMX.FTZ R60, R59, R58, !PT ;  /* 0x0000003a3b3c7209 */ /* 0x000fc60007810000 */
[----:B------:R-:W0:Y:S01]  /*a850*/  MUFU.TANH R68, R68 ;  /* 0x0000004400447308 */ /* 0x000e220000002400 */
[----:B------:R-:W-:Y:S02]  /*a860*/  ISETP.GT.AND P1, PT, R69, 0x51, PT ;  /* 0x000000514500780c */ /* 0x000fe40003f24270 */
[----:B-1----:R-:W-:Y:S02]  /*a870*/  FSEL R61, R61, -INF , P2 ;  /* 0xff8000003d3d7808 */ /* 0x002fe40001000000 */
[----:B------:R-:W-:-:S03]  /*a880*/  FMNMX.FTZ R60, R133, R60, !PT ;  /* 0x0000003c853c7209 */ /* 0x000fc60007810000 */
[----:B------:R-:W1:Y:S01]  /*a890*/  MUFU.TANH R40, R40 ;  /* 0x0000002800287308 */ /* 0x000e620000002400 */
[----:B------:R-:W-:Y:S02]  /*a8a0*/  ISETP.GT.AND P2, PT, R69, 0x58, PT ;  /* 0x000000584500780c */ /* 0x000fe40003f44270 */
[----:B--2---:R-:W-:Y:S02]  /*a8b0*/  FSEL R63, R63, -INF , P1 ;  /* 0xff8000003f3f7808 */ /* 0x004fe40000800000 */
[----:B------:R-:W-:-:S03]  /*a8c0*/  FMNMX.FTZ R60, R61, R60, !PT ;  /* 0x0000003c3d3c7209 */ /* 0x000fc60007810000 */
[----:B------:R2:W-:Y:S01]  /*a8d0*/  MUFU.EX2 R54, R3 ;  /* 0x0000000300367308 */ /* 0x0005e20000000800 */
[----:B------:R-:W-:Y:S02]  /*a8e0*/  ISETP.GT.AND P1, PT, R69, 0x59, PT ;  /* 0x000000594500780c */ /* 0x000fe40003f24270 */
[----:B------:R-:W-:-:S05]  /*a8f0*/  FMNMX.FTZ R60, R63, R60, !PT ;  /* 0x0000003c3f3c7209 */ /* 0x000fca0007810000 */
[----:B------:R-:W4:Y:S01]  /*a900*/  MUFU.TANH R26, R26 ;  /* 0x0000001a001a7308 */ /* 0x000f220000002400 */
[----:B--2---:R-:W-:-:S01]  /*a910*/  FFMA.FTZ R3, R85, R10, -R36 ;  /* 0x0000000a55037223 */ /* 0x004fc20000010824 */
[----:B------:R-:W-:Y:S01]  /*a920*/  FFMA.FTZ R85, R51, R10, -R36 ;  /* 0x0000000a33557223 */ /* 0x000fe20000010824 */
[----:B---3--:R-:W-:Y:S01]  /*a930*/  FSEL R51, R66, -INF , P2 ;  /* 0xff80000042337808 */ /* 0x008fe20001000000 */
[----:B------:R-:W-:Y:S01]  /*a940*/  FMUL.FTZ R38, R2, R49 ;  /* 0x0000003102267220 */ /* 0x000fe20000410000 */
[----:B------:R-:W-:Y:S02]  /*a950*/  ISETP.GT.AND P2, PT, R69, 0x60, PT ;  /* 0x000000604500780c */ /* 0x000fe40003f44270 */
[----:B0-----:R-:W-:Y:S01]  /*a960*/  FSEL R135, R68, -INF , P1 ;  /* 0xff80000044877808 */ /* 0x001fe20000800000 */
[----:B------:R-:W0:Y:S01]  /*a970*/  MUFU.TANH R30, R30 ;  /* 0x0000001e001e7308 */ /* 0x000e220000002400 */
[----:B------:R-:W-:Y:S02]  /*a980*/  FMNMX.FTZ R60, R51, R60, !PT ;  /* 0x0000003c333c7209 */ /* 0x000fe40007810000 */
[----:B------:R-:W-:-:S02]  /*a990*/  ISETP.GT.AND P1, PT, R69, 0x61, PT ;  /* 0x000000614500780c */ /* 0x000fc40003f24270 */
[----:B------:R-:W-:-:S03]  /*a9a0*/  FMNMX.FTZ R60, R135, R60, !PT ;  /* 0x0000003c873c7209 */ /* 0x000fc60007810000 */
[----:B------:R2:W-:Y:S01]  /*a9b0*/  MUFU.EX2 R58, R3 ;  /* 0x00000003003a7308 */ /* 0x0005e20000000800 */
[----:B------:R-:W-:-:S07]  /*a9c0*/  FSEL R13, R13, -INF , P1 ;  /* 0xff8000000d0d7808 */ /* 0x000fce0000800000 */
[----:B------:R-:W3:Y:S01]  /*a9d0*/  MUFU.TANH R34, R34 ;  /* 0x0000002200227308 */ /* 0x000ee20000002400 */
[----:B--2---:R-:W-:-:S01]  /*a9e0*/  FFMA.FTZ R3, R99, R10, -R36 ;  /* 0x0000000a63037223 */ /* 0x004fc20000010824 */
[----:B-1----:R-:W-:Y:S02]  /*a9f0*/  FSEL R99, R40, -INF , P2 ;  /* 0xff80000028637808 */ /* 0x002fe40001000000 */
[----:B------:R-:W-:Y:S02]  /*aa00*/  ISETP.GT.AND P2, PT, R69, 0x68, PT ;  /* 0x000000684500780c */ /* 0x000fe40003f44270 */
[----:B------:R-:W-:Y:S02]  /*aa10*/  FMNMX.FTZ R60, R99, R60, !PT ;  /* 0x0000003c633c7209 */ /* 0x000fe40007810000 */
[----:B------:R-:W1:Y:S01]  /*aa20*/  MUFU.TANH R38, R38 ;  /* 0x0000002600267308 */ /* 0x000e620000002400 */
[----:B------:R-:W-:-:S01]  /*aa30*/  FFMA.FTZ R137, R87, R10, -R36 ;  /* 0x0000000a57897223 */ /* 0x000fc20000010824 */
[----:B------:R-:W-:-:S02]  /*aa40*/  ISETP.GT.AND P1, PT, R69, 0x69, PT ;  /* 0x000000694500780c */ /* 0x000fc40003f24270 */
[----:B----4-:R-:W-:Y:S02]  /*aa50*/  FSEL R87, R26, -INF , P2 ;  /* 0xff8000001a577808 */ /* 0x010fe40001000000 */
[----:B------:R-:W-:Y:S02]  /*aa60*/  FMNMX.FTZ R60, R13, R60, !PT ;  /* 0x0000003c0d3c7209 */ /* 0x000fe40007810000 */
[----:B------:R-:W2:Y:S01]  /*aa70*/  MUFU.TANH R42, R42 ;  /* 0x0000002a002a7308 */ /* 0x000ea20000002400 */
[----:B------:R-:W-:Y:S02]  /*aa80*/  ISETP.GT.AND P2, PT, R69, 0x70, PT ;  /* 0x000000704500780c */ /* 0x000fe40003f44270 */
[----:B0-----:R-:W-:Y:S02]  /*aa90*/  FSEL R139, R30, -INF , P1 ;  /* 0xff8000001e8b7808 */ /* 0x001fe40000800000 */
[----:B------:R-:W-:-:S03]  /*aaa0*/  FMNMX.FTZ R60, R87, R60, !PT ;  /* 0x0000003c573c7209 */ /* 0x000fc60007810000 */
[----:B------:R-:W0:Y:S01]  /*aab0*/  MUFU.TANH R44, R44 ;  /* 0x0000002c002c7308 */ /* 0x000e220000002400 */
[----:B------:R-:W-:-:S01]  /*aac0*/  FFMA.FTZ R26, R55, R10, -R36 ;  /* 0x0000000a371a7223 */ /* 0x000fc20000010824 */
[----:B------:R-:W-:Y:S02]  /*aad0*/  ISETP.GT.AND P1, PT, R69, 0x71, PT ;  /* 0x000000714500780c */ /* 0x000fe40003f24270 */
[----:B---3--:R-:W-:Y:S02]  /*aae0*/  FSEL R55, R34, -INF , P2 ;  /* 0xff80000022377808 */ /* 0x008fe40001000000 */
[----:B------:R-:W-:Y:S02]  /*aaf0*/  FMNMX.FTZ R60, R139, R60, !PT ;  /* 0x0000003c8b3c7209 */ /* 0x000fe40007810000 */
[----:B------:R-:W-:Y:S01]  /*ab00*/  MUFU.TANH R24, R24 ;  /* 0x0000001800187308 */ /* 0x000fe20000002400 */
[----:B------:R-:W-:Y:S02]  /*ab10*/  ISETP.GT.AND P2, PT, R69, 0x78, PT ;  /* 0x000000784500780c */ /* 0x000fe40003f44270 */
[----:B-1----:R-:W-:-:S02]  /*ab20*/  FSEL R141, R38, -INF , P1 ;  /* 0xff800000268d7808 */ /* 0x002fc40000800000 */
[----:B------:R-:W-:-:S03]  /*ab30*/  FMNMX.FTZ R60, R55, R60, !PT ;  /* 0x0000003c373c7209 */ /* 0x000fc60007810000 */
[----:B------:R-:W1:Y:S01]  /*ab40*/  MUFU.TANH R25, R25 ;  /* 0x0000001900197308 */ /* 0x000e620000002400 */
[----:B------:R-:W-:-:S01]  /*ab50*/  FFMA.FTZ R143, R101, R10, -R36 ;  /* 0x0000000a658f7223 */ /* 0x000fc20000010824 */
[----:B------:R-:W-:Y:S02]  /*ab60*/  ISETP.GT.AND P1, PT, R69, 0x79, PT ;  /* 0x000000794500780c */ /* 0x000fe40003f24270 */
[----:B--2---:R-:W-:Y:S02]  /*ab70*/  FSEL R101, R42, -INF , P2 ;  /* 0xff8000002a657808 */ /* 0x004fe40001000000 */
[----:B------:R-:W-:Y:S02]  /*ab80*/  FMNMX.FTZ R60, R141, R60, !PT ;  /* 0x0000003c8d3c7209 */ /* 0x000fe40007810000 */
[----:B------:R-:W2:Y:S01]  /*ab90*/  MUFU.TANH R28, R28 ;  /* 0x0000001c001c7308 */ /* 0x000ea20000002400 */
[----:B------:R-:W-:Y:S02]  /*aba0*/  ISETP.GT.AND P2, PT, R69, 0x80, PT ;  /* 0x000000804500780c */ /* 0x000fe40003f44270 */
[----:B0-----:R-:W-:-:S02]  /*abb0*/  FSEL R145, R44, -INF , P1 ;  /* 0xff8000002c917808 */ /* 0x001fc40000800000 */
[----:B------:R-:W-:-:S03]  /*abc0*/  FMNMX.FTZ R60, R101, R60, !PT ;  /* 0x0000003c653c7209 */ /* 0x000fc60007810000 */
[----:B------:R-:W0:Y:S01]  /*abd0*/  MUFU.TANH R29, R29 ;  /* 0x0000001d001d7308 */ /* 0x000e220000002400 */
[----:B------:R-:W-:Y:S02]  /*abe0*/  ISETP.GT.AND P1, PT, R69, 0x81, PT ;  /* 0x000000814500780c */ /* 0x000fe40003f24270 */
[----:B------:R-:W-:-:S05]  /*abf0*/  FMNMX.FTZ R60, R145, R60, !PT ;  /* 0x0000003c913c7209 */ /* 0x000fca0007810000 */
[----:B------:R3:W-:Y:S01]  /*ac00*/  MUFU.EX2 R40, R3 ;  /* 0x0000000300287308 */ /* 0x0007e20000000800 */
[----:B-1----:R-:W-:-:S07]  /*ac10*/  FSEL R25, R25, -INF , P1 ;  /* 0xff80000019197808 */ /* 0x002fce0000800000 */
[----:B------:R-:W1:Y:S01]  /*ac20*/  MUFU.TANH R32, R32 ;  /* 0x0000002000207308 */ /* 0x000e620000002400 */
[----:B---3--:R-:W-:-:S01]  /*ac30*/  FFMA.FTZ R3, R65, R10, -R36 ;  /* 0x0000000a41037223 */ /* 0x008fc20000010824 */
[----:B------:R-:W-:Y:S02]  /*ac40*/  FSEL R65, R24, -INF , P2 ;  /* 0xff80000018417808 */ /* 0x000fe40001000000 */
[----:B------:R-:W-:Y:S02]  /*ac50*/  ISETP.GT.AND P2, PT, R69, 0x88, PT ;  /* 0x000000884500780c */ /* 0x000fe40003f44270 */
[----:B------:R-:W-:Y:S02]  /*ac60*/  FMNMX.FTZ R60, R65, R60, !PT ;  /* 0x0000003c413c7209 */ /* 0x000fe40007810000 */
[----:B------:R-:W3:Y:S01]  /*ac70*/  MUFU.TANH R33, R33 ;  /* 0x0000002100217308 */ /* 0x000ee20000002400 */
[----:B------:R-:W-:-:S01]  /*ac80*/  FFMA.FTZ R147, R67, R10, -R36 ;  /* 0x0000000a43937223 */ /* 0x000fc20000010824 */
[----:B------:R-:W-:-:S02]  /*ac90*/  ISETP.GT.AND P1, PT, R69, 0x89, PT ;  /* 0x000000894500780c */ /* 0x000fc40003f24270 */
[----:B--2---:R-:W-:Y:S02]  /*aca0*/  FSEL R67, R28, -INF , P2 ;  /* 0xff8000001c437808 */ /* 0x004fe40001000000 */
        /* <DEDUP_REMOVED lines=8> */
[----:B-1----:R-:W-:Y:S02]  /*ad30*/  FSEL R95, R32, -INF , P2 ;  /* 0xff800000205f7808 */ /* 0x002fe40001000000 */
[----:B------:R-:W-:Y:S02]  /*ad40*/  FMNMX.FTZ R60, R29, R60, !PT ;  /* 0x0000003c1d3c7209 */ /* 0x000fe40007810000 */
[----:B------:R-:W-:Y:S02]  /*ad50*/  ISETP.GT.AND P2, PT, R69, 0x98, PT ;  /* 0x000000984500780c */ /* 0x000fe40003f44270 */
[----:B---3--:R-:W-:-:S02]  /*ad60*/  FSEL R33, R33, -INF , P1 ;  /* 0xff80000021217808 */ /* 0x008fc40000800000 */
[----:B------:R-:W-:Y:S02]  /*ad70*/  FMNMX.FTZ R60, R95, R60, !PT ;  /* 0x0000003c5f3c7209 */ /* 0x000fe40007810000 */
[----:B------:R-:W-:Y:S02]  /*ad80*/  ISETP.GT.AND P1, PT, R69, 0x99, PT ;  /* 0x000000994500780c */ /* 0x000fe40003f24270 */
[----:B--2---:R-:W-:Y:S02]  /*ad90*/  FSEL R69, R46, -INF , P2 ;  /* 0xff8000002e457808 */ /* 0x004fe40001000000 */
[----:B------:R-:W-:Y:S02]  /*ada0*/  FMNMX.FTZ R60, R33, R60, !PT ;  /* 0x0000003c213c7209 */ /* 0x000fe40007810000 */
[----:B0-----:R-:W-:Y:S02]  /*adb0*/  FSEL R37, R37, -INF , P1 ;  /* 0xff80000025257808 */ /* 0x001fe40000800000 */
[----:B------:R-:W-:Y:S01]  /*adc0*/  FMNMX.FTZ R60, R69, R60, !PT ;  /* 0x0000003c453c7209 */ /* 0x000fe20007810000 */
[----:B------:R0:W-:Y:S03]  /*add0*/  MUFU.EX2 R24, R3 ;  /* 0x0000000300187308 */ /* 0x0001e60000000800 */
[----:B0-----:R-:W-:-:S05]  /*ade0*/  FMNMX.FTZ R3, R37, R60, !PT ;  /* 0x0000003c25037209 */ /* 0x001fca0007810000 */
[----:B------:R-:W0:Y:S02]  /*adf0*/  SHFL.BFLY PT, R46, R3, 0x2, 0x1f ;  /* 0x0c401f00032e7f89 */ /* 0x000e2400000e0000 */
[----:B0-----:R-:W-:-:S05]  /*ae00*/  FMNMX.FTZ R46, R3, R46, !PT ;  /* 0x0000002e032e7209 */ /* 0x001fca0007810000 */
[----:B------:R-:W0:Y:S01]  /*ae10*/  SHFL.BFLY PT, R3, R46, 0x1, 0x1f ;  /* 0x0c201f002e037f89 */ /* 0x000e2200000e0000 */
[----:B------:R-:W-:-:S01]  /*ae20*/  FFMA.FTZ R49, R98, R10, -R36 ;  /* 0x0000000a62317223 */ /* 0x000fc20000010824 */
[----:B------:R-:W-:Y:S01]  /*ae30*/  FFMA.FTZ R41, R41, R10, -R36 ;  /* 0x0000000a29297223 */ /* 0x000fe20000010824 */
[----:B------:R-:W-:Y:S01]  /*ae40*/  MUFU.EX2 R48, R48 ;  /* 0x0000003000307308 */ /* 0x000fe20000000800 */
[----:B0-----:R-:W-:-:S04]  /*ae50*/  FMNMX.FTZ R3, R46, R3, !PT ;  /* 0x000000032e037209 */ /* 0x001fc80007810000 */
[C---:B------:R-:W-:Y:S01]  /*ae60*/  FSETP.NEU.FTZ.AND P1, PT, R3.reuse, -INF , PT ;  /* 0xff8000000300780b */ /* 0x040fe20003f3d000 */
[----:B------:R-:W-:-:S05]  /*ae70*/  FFMA.FTZ R60, R3, R10, -8 ;  /* 0xc1000000033c7423 */ /* 0x000fca000001000a */
[----:B------:R-:W-:-:S05]  /*ae80*/  FSEL R60, R60, RZ, P1 ;  /* 0x000000ff3c3c7208 */ /* 0x000fca0000800000 */
[-CC-:B------:R-:W-:Y:S01]  /*ae90*/  FFMA.FTZ R21, R21, R10.reuse, -R60.reuse ;  /* 0x0000000a15157223 */ /* 0x180fe2000001083c */
[----:B------:R-:W-:-:S01]  /*aea0*/  FFMA.FTZ R8, R8, R10, -R60 ;  /* 0x0000000a08087223 */ /* 0x000fc2000001083c */
[-CC-:B------:R-:W-:Y:S01]  /*aeb0*/  FFMA.FTZ R9, R9, R10.reuse, -R60.reuse ;  /* 0x0000000a09097223 */ /* 0x180fe2000001083c */
[----:B------:R-:W0:Y:S08]  /*aec0*/  MUFU.EX2 R49, R49 ;  /* 0x0000003100317308 */ /* 0x000e300000000800 */
[----:B------:R-:W-:Y:S08]  /*aed0*/  MUFU.EX2 R21, R21 ;  /* 0x0000001500157308 */ /* 0x000ff00000000800 */
[----:B------:R-:W1:Y:S08]  /*aee0*/  MUFU.EX2 R8, R8 ;  /* 0x0000000800087308 */ /* 0x000e700000000800 */
[----:B------:R2:W-:Y:S01]  /*aef0*/  MUFU.EX2 R56, R62 ;  /* 0x0000003e00387308 */ /* 0x0005e20000000800 */
[----:B------:R-:W-:-:S07]  /*af00*/  FFMA.FTZ R64, R71, R10, -R60 ;  /* 0x0000000a47407223 */ /* 0x000fce000001083c */
[----:B------:R-:W-:Y:S01]  /*af10*/  MUFU.EX2 R41, R41 ;  /* 0x0000002900297308 */ /* 0x000fe20000000800 */
[----:B--2---:R-:W-:-:S01]  /*af20*/  FFMA.FTZ R62, R11, R10, -R60 ;  /* 0x0000000a0b3e7223 */ /* 0x004fc2000001083c */
[----:B------:R-:W-:-:S06]  /*af30*/  FFMA.FTZ R11, R53, R10, -R60 ;  /* 0x0000000a350b7223 */ /* 0x000fcc000001083c */
[----:B------:R-:W2:Y:S01]  /*af40*/  MUFU.EX2 R9, R9 ;  /* 0x0000000900097308 */ /* 0x000ea20000000800 */
[----:B------:R-:W-:-:S07]  /*af50*/  FFMA.FTZ R43, R43, R10, -R60 ;  /* 0x0000000a2b2b7223 */ /* 0x000fce000001083c */
[----:B------:R-:W3:Y:S01]  /*af60*/  MUFU.EX2 R50, R50 ;  /* 0x0000003200327308 */ /* 0x000ee20000000800 */
[----:B------:R-:W-:-:S07]  /*af70*/  FFMA.FTZ R80, R63, R10, -R60 ;  /* 0x0000000a3f507223 */ /* 0x000fce000001083c */
[----:B------:R-:W4:Y:S01]  /*af80*/  MUFU.EX2 R62, R62 ;  /* 0x0000003e003e7308 */ /* 0x000f220000000800 */
[----:B------:R-:W-:Y:S01]  /*af90*/  PRMT R63, R110, 0x654, R12 ;  /* 0x000006546e3f7816 */ /* 0x000fe2000000000c */
[----:B0-----:R-:W-:-:S06]  /*afa0*/  FADD.FTZ R88, R48, R49 ;  /* 0x0000003130587221 */ /* 0x001fcc0000010000 */
[----:B------:R-:W0:Y:S01]  /*afb0*/  MUFU.EX2 R15, R15 ;  /* 0x0000000f000f7308 */ /* 0x000e220000000800 */
[----:B-1----:R-:W-:-:S01]  /*afc0*/  FADD.FTZ R86, R21, R8 ;  /* 0x0000000815567221 */ /* 0x002fc20000010000 */
[-CC-:B------:R-:W-:Y:S01]  /*afd0*/  FFMA.FTZ R66, R91, R10.reuse, -R60.reuse ;  /* 0x0000000a5b427223 */ /* 0x180fe2000001083c */
[----:B------:R-:W-:-:S01]  /*afe0*/  FFMA.FTZ R74, R79, R10, -R60 ;  /* 0x0000000a4f4a7223 */ /* 0x000fc2000001083c */
[----:B------:R1:W-:Y:S04]  /*aff0*/  SYNCS.ARRIVE.TRANS64.RED.A1T0 RZ, [R63+URZ], RZ ;  /* 0x000000ff3fff79a7 */ /* 0x0003e8000810043f */
[----:B------:R-:W5:Y:S01]  /*b000*/  MUFU.EX2 R11, R11 ;  /* 0x0000000b000b7308 */ /* 0x000f620000000800 */
[----:B------:R-:W-:-:S01]  /*b010*/  FFMA.FTZ R79, R55, R10, -R60 ;  /* 0x0000000a374f7223 */ /* 0x000fc2000001083c */
[----:B--2---:R-:W-:-:S06]  /*b020*/  FADD.FTZ R55, R9, R86 ;  /* 0x0000005609377221 */ /* 0x004fcc0000010000 */
[----:B------:R-:W2:Y:S01]  /*b030*/  MUFU.EX2 R52, R52 ;  /* 0x0000003400347308 */ /* 0x000ea20000000800 */
[----:B-1----:R-:W-:-:S01]  /*b040*/  FADD.FTZ R63, R41, R88 ;  /* 0x00000058293f7221 */ /* 0x002fc20000010000 */
[----:B------:R-:W-:-:S06]  /*b050*/  FFMA.FTZ R53, R93, R10, -R60 ;  /* 0x0000000a5d357223 */ /* 0x000fcc000001083c */
[----:B------:R-:W1:Y:S01]  /*b060*/  MUFU.EX2 R64, R64 ;  /* 0x0000004000407308 */ /* 0x000e620000000800 */
[----:B---3--:R-:W-:-:S01]  /*b070*/  FADD.FTZ R88, R50, R63 ;  /* 0x0000003f32587221 */ /* 0x008fc20000010000 */
[----:B------:R-:W-:Y:S01]  /*b080*/  FFMA.FTZ R75, R75, R10, -R36 ;  /* 0x0000000a4b4b7223 */ /* 0x000fe20000010824 */
[----:B----4-:R-:W-:-:S05]  /*b090*/  FADD.FTZ R86, R62, R55 ;  /* 0x000000373e567221 */ /* 0x010fca0000010000 */
[----:B------:R-:W3:Y:S01]  /*b0a0*/  MUFU.EX2 R43, R43 ;  /* 0x0000002b002b7308 */ /* 0x000ee20000000800 */
[----:B------:R-:W-:-:S01]  /*b0b0*/  FFMA.FTZ R68, R73, R10, -R60 ;  /* 0x0000000a49447223 */ /* 0x000fc2000001083c */
[----:B------:R-:W-:Y:S01]  /*b0c0*/  FFMA.FTZ R76, R81, R10, -R60 ;  /* 0x0000000a514c7223 */ /* 0x000fe2000001083c */
[----:B0-----:R-:W-:-:S05]  /*b0d0*/  FADD.FTZ R63, R15, R88 ;  /* 0x000000580f3f7221 */ /* 0x001fca0000010000 */
[----:B------:R-:W0:Y:S01]  /*b0e0*/  MUFU.EX2 R89, R89 ;  /* 0x0000005900597308 */ /* 0x000e220000000800 */
[----:B------:R-:W-:-:S01]  /*b0f0*/  FFMA.FTZ R47, R47, R10, -R36 ;  /* 0x0000000a2f2f7223 */ /* 0x000fc20000010824 */
[----:B-----5:R-:W-:-:S06]  /*b100*/  FADD.FTZ R81, R11, R86 ;  /* 0x000000560b517221 */ /* 0x020fcc0000010000 */
[----:B------:R-:W4:Y:S01]  /*b110*/  MUFU.EX2 R66, R66 ;  /* 0x0000004200427308 */ /* 0x000f220000000800 */
[----:B------:R-:W-:-:S01]  /*b120*/  FFMA.FTZ R70, R125, R10, -R60 ;  /* 0x0000000a7d467223 */ /* 0x000fc2000001083c */
[----:B--2---:R-:W-:-:S06]  /*b130*/  FADD.FTZ R91, R52, R63 ;  /* 0x0000003f345b7221 */ /* 0x004fcc0000010000 */
[----:B------:R-:W2:Y:S01]  /*b140*/  MUFU.EX2 R20, R20 ;  /* 0x0000001400147308 */ /* 0x000ea20000000800 */
[----:B-1----:R-:W-:-:S01]  /*b150*/  FADD.FTZ R86, R64, R81 ;  /* 0x0000005140567221 */ /* 0x002fc20000010000 */
[----:B------:R-:W-:-:S06]  /*b160*/  FFMA.FTZ R73, R127, R10, -R60 ;  /* 0x0000000a7f497223 */ /* 0x000fcc000001083c */
[----:B------:R-:W1:Y:S01]  /*b170*/  MUFU.EX2 R53, R53 ;  /* 0x0000003500357308 */ /* 0x000e620000000800 */
[----:B------:R-:W-:-:S01]  /*b180*/  FFMA.FTZ R63, R25, R10, -R60 ;  /* 0x0000000a193f7223 */ /* 0x000fc2000001083c */
[----:B------:R-:W-:-:S06]  /*b190*/  FADD.FTZ R88, R14, R91 ;  /* 0x0000005b0e587221 */ /* 0x000fcc0000010000 */
[----:B------:R-:W5:Y:S01]  /*b1a0*/  MUFU.EX2 R75, R75 ;  /* 0x0000004b004b7308 */ /* 0x000f620000000800 */
[----:B---3--:R-:W-:-:S01]  /*b1b0*/  FADD.FTZ R25, R43, R86 ;  /* 0x000000562b197221 */ /* 0x008fc20000010000 */
[----:B------:R-:W-:-:S06]  /*b1c0*/  FFMA.FTZ R71, R77, R10, -R60 ;  /* 0x0000000a4d477223 */ /* 0x000fcc000001083c */
[----:B------:R-:W3:Y:S01]  /*b1d0*/  MUFU.EX2 R68, R68 ;  /* 0x0000004400447308 */ /* 0x000ee20000000800 */
[----:B0-----:R-:W-:-:S01]  /*b1e0*/  FADD.FTZ R81, R89, R88 ;  /* 0x0000005859517221 */ /* 0x001fc20000010000 */
[----:B------:R-:W-:-:S06]  /*b1f0*/  FFMA.FTZ R83, R83, R10, -R36 ;  /* 0x0000000a53537223 */ /* 0x000fcc0000010824 */
[----:B------:R-:W-:Y:S01]  /*b200*/  MUFU.EX2 R47, R47 ;  /* 0x0000002f002f7308 */ /* 0x000fe20000000800 */
[----:B----4-:R-:W-:-:S01]  /*b210*/  FADD.FTZ R86, R66, R25 ;  /* 0x0000001942567221 */ /* 0x010fc20000010000 */
[----:B------:R-:W-:-:S06]  /*b220*/  FFMA.FTZ R72, R129, R10, -R60 ;  /* 0x0000000a81487223 */ /* 0x000fcc000001083c */
[----:B------:R-:W0:Y:S01]  /*b230*/  MUFU.EX2 R70, R70 ;  /* 0x0000004600467308 */ /* 0x000e220000000800 */
[----:B--2---:R-:W-:-:S01]  /*b240*/  FADD.FTZ R88, R20, R81 ;  /* 0x0000005114587221 */ /* 0x004fc20000010000 */
[----:B-1----:R-:W-:-:S06]  /*b250*/  FADD.FTZ R81, R53, R86 ;  /* 0x0000005635517221 */ /* 0x002fcc0000010000 */
[----:B------:R-:W1:Y:S01]  /*b260*/  MUFU.EX2 R73, R73 ;  /* 0x0000004900497308 */ /* 0x000e620000000800 */
[----:B------:R-:W-:-:S01]  /*b270*/  FFMA.FTZ R87, R87, R10, -R60 ;  /* 0x0000000a57577223 */ /* 0x000fc2000001083c */
[----:B-----5:R-:W-:Y:S01]  /*b280*/  FADD.FTZ R88, R75, R88 ;  /* 0x000000584b587221 */ /* 0x020fe20000010000 */
[----:B------:R-:W-:-:S05]  /*b290*/  FFMA.FTZ R77, R131, R10, -R60 ;  /* 0x0000000a834d7223 */ /* 0x000fca000001083c */
[----:B------:R-:W2:Y:S01]  /*b2a0*/  MUFU.EX2 R71, R71 ;  /* 0x0000004700477308 */ /* 0x000ea20000000800 */
[----:B---3--:R-:W-:-:S01]  /*b2b0*/  FADD.FTZ R81, R68, R81 ;  /* 0x0000005144517221 */ /* 0x008fc20000010000 */
[----:B------:R-:W-:-:S06]  /*b2c0*/  F2FP.SATFINITE.E4M3.F32.PACK_AB_MERGE_C R153, R50, R41, RZ ;  /* 0x000000293299723e */ /* 0x000fcc00048070ff */
[----:B------:R-:W3:Y:S01]  /*b2d0*/  MUFU.EX2 R83, R83 ;  /* 0x0000005300537308 */ /* 0x000ee20000000800 */
[----:B0-----:R-:W-:-:S07]  /*b2e0*/  FADD.FTZ R50, R70, R81 ;  /* 0x0000005146327221 */ /* 0x001fce0000010000 */
[----:B------:R-:W0:Y:S01]  /*b2f0*/  MUFU.EX2 R72, R72 ;  /* 0x0000004800487308 */ /* 0x000e220000000800 */
[----:B-1----:R-:W-:-:S07]  /*b300*/  FADD.FTZ R50, R73, R50 ;  /* 0x0000003249327221 */ /* 0x002fce0000010000 */
[----:B------:R1:W-:Y:S01]  /*b310*/  MUFU.EX2 R55, R87 ;  /* 0x0000005700377308 */ /* 0x0003e20000000800 */
[----:B------:R-:W-:-:S07]  /*b320*/  FFMA.FTZ R57, R57, R10, -R60 ;  /* 0x0000000a39397223 */ /* 0x000fce000001083c */
[----:B------:R-:W4:Y:S01]  /*b330*/  MUFU.EX2 R74, R74 ;  /* 0x0000004a004a7308 */ /* 0x000f220000000800 */
[----:B-1----:R-:W-:-:S01]  /*b340*/  FADD.FTZ R87, R47, R88 ;  /* 0x000000582f577221 */ /* 0x002fc20000010000 */
[----:B------:R-:W-:-:S03]  /*b350*/  F2FP.SATFINITE.E4M3.F32.PACK_AB_MERGE_C R155, R89, R14, RZ ;  /* 0x0000000e599b723e */ /* 0x000fc600048070ff */
[----:B------:R-:W-:-:S03]  /*b360*/  FADD.FTZ R87, R54, R87 ;  /* 0x0000005736577221 */ /* 0x000fc60000010000 */
[----:B------:R-:W1:Y:S01]  /*b370*/  MUFU.EX2 R85, R85 ;  /* 0x0000005500557308 */ /* 0x000e620000000800 */
[----:B------:R-:W-:Y:S01]  /*b380*/  F2FP.SATFINITE.E4M3.F32.PACK_AB_MERGE_C R152, R62, R9, RZ ;  /* 0x000000093e98723e */ /* 0x000fe200048070ff */
[----:B------:R-:W-:-:S06]  /*b390*/  FADD.FTZ R14, R56, R87 ;  /* 0x00000057380e7221 */ /* 0x000fcc0000010000 */
[----:B------:R-:W5:Y:S01]  /*b3a0*/  MUFU.EX2 R77, R77 ;  /* 0x0000004d004d7308 */ /* 0x000f620000000800 */
[----:B--2---:R-:W-:-:S01]  /*b3b0*/  FADD.FTZ R9, R71, R50 ;  /* 0x0000003247097221 */ /* 0x004fc20000010000 */
[----:B------:R-:W-:Y:S01]  /*b3c0*/  FFMA.FTZ R59, R59, R10, -R60 ;  /* 0x0000000a3b3b7223 */ /* 0x000fe2000001083c */
[----:B---3--:R-:W-:-:S05]  /*b3d0*/  FADD.FTZ R41, R83, R14 ;  /* 0x0000000e53297221 */ /* 0x008fca0000010000 */
[----:B------:R-:W2:Y:S01]  /*b3e0*/  MUFU.EX2 R76, R76 ;  /* 0x0000004c004c7308 */ /* 0x000ea20000000800 */
[----:B------:R-:W-:-:S01]  /*b3f0*/  FFMA.FTZ R78, R133, R10, -R60 ;  /* 0x0000000a854e7223 */ /* 0x000fc2000001083c */
[----:B0-----:R-:W-:Y:S01]  /*b400*/  FADD.FTZ R9, R72, R9 ;  /* 0x0000000948097221 */ /* 0x001fe20000010000 */
[----:B------:R-:W-:-:S05]  /*b410*/  FADD.FTZ R50, R58, R41 ;  /* 0x000000293a327221 */ /* 0x000fca0000010000 */
[----:B------:R-:W0:Y:S01]  /*b420*/  MUFU.EX2 R137, R137 ;  /* 0x0000008900897308 */ /* 0x000e220000000800 */
[----:B------:R-:W-:Y:S01]  /*b430*/  F2FP.SATFINITE.E4M3.F32.PACK_AB_MERGE_C R153, R49, R48, R153 ;  /* 0x000000303199723e */ /* 0x000fe20004807099 */
[----:B----4-:R-:W-:-:S06]  /*b440*/  FADD.FTZ R48, R74, R9 ;  /* 0x000000094a307221 */ /* 0x010fcc0000010000 */
[----:B------:R-:W3:Y:S01]  /*b450*/  MUFU.EX2 R57, R57 ;  /* 0x0000003900397308 */ /* 0x000ee20000000800 */
[----:B------:R-:W-:-:S01]  /*b460*/  FFMA.FTZ R61, R61, R10, -R60 ;  /* 0x0000000a3d3d7223 */ /* 0x000fc2000001083c */
[C---:B-1----:R-:W-:Y:S01]  /*b470*/  F2FP.SATFINITE.E4M3.F32.PACK_AB_MERGE_C R151, R85.reuse, R58, RZ ;  /* 0x0000003a5597723e */ /* 0x042fe200048070ff */
[----:B------:R-:W-:-:S05]  /*b480*/  FADD.FTZ R85, R85, R50 ;  /* 0x0000003255557221 */ /* 0x000fca0000010000 */
[----:B------:R-:W1:Y:S01]  /*b490*/  MUFU.EX2 R26, R26 ;  /* 0x0000001a001a7308 */ /* 0x000e620000000800 */
[C---:B-----5:R-:W-:Y:S01]  /*b4a0*/  F2FP.SATFINITE.E4M3.F32.PACK_AB_MERGE_C R150, R77.reuse, R74, RZ ;  /* 0x0000004a4d96723e */ /* 0x060fe200048070ff */
[----:B------:R-:W-:-:S06]  /*b4b0*/  FADD.FTZ R77, R77, R48 ;  /* 0x000000304d4d7221 */ /* 0x000fcc0000010000 */
[----:B------:R-:W4:Y:S01]  /*b4c0*/  MUFU.EX2 R59, R59 ;  /* 0x0000003b003b7308 */ /* 0x000f220000000800 */
[----:B------:R-:W-:-:S07]  /*b4d0*/  FADD.FTZ R50, R40, R85 ;  /* 0x0000005528327221 */ /* 0x000fce0000010000 */
[----:B------:R-:W-:Y:S01]  /*b4e0*/  MUFU.EX2 R143, R143 ;  /* 0x0000008f008f7308 */ /* 0x000fe20000000800 */
[----:B--2---:R-:W-:-:S07]  /*b4f0*/  FADD.FTZ R48, R76, R77 ;  /* 0x0000004d4c307221 */ /* 0x004fce0000010000 */
[----:B------:R-:W2:Y:S01]  /*b500*/  MUFU.EX2 R78, R78 ;  /* 0x0000004e004e7308 */ /* 0x000ea20000000800 */
[----:B------:R-:W-:-:S01]  /*b510*/  FFMA.FTZ R51, R51, R10, -R60 ;  /* 0x0000000a33337223 */ /* 0x000fc2000001083c */
[----:B0-----:R-:W-:Y:S01]  /*b520*/  FADD.FTZ R9, R137, R50 ;  /* 0x0000003289097221 */ /* 0x001fe20000010000 */
[----:B------:R-:W-:-:S05]  /*b530*/  FFMA.FTZ R97, R97, R10, -R36 ;  /* 0x0000000a61617223 */ /* 0x000fca0000010824 */
[----:B------:R-:W0:Y:S01]  /*b540*/  MUFU.EX2 R61, R61 ;  /* 0x0000003d003d7308 */ /* 0x000e220000000800 */
[----:B---3--:R-:W-:-:S01]  /*b550*/  FADD.FTZ R48, R57, R48 ;  /* 0x0000003039307221 */ /* 0x008fc20000010000 */
[-CC-:B------:R-:W-:Y:S01]  /*b560*/  FFMA.FTZ R82, R135, R10.reuse, -R60.reuse ;  /* 0x0000000a87527223 */ /* 0x180fe2000001083c */
[----:B------:R-:W-:-:S05]  /*b570*/  FFMA.FTZ R145, R145, R10, -R60 ;  /* 0x0000000a91917223 */ /* 0x000fca000001083c */
[----:B------:R-:W3:Y:S01]  /*b580*/  MUFU.EX2 R147, R147 ;  /* 0x0000009300937308 */ /* 0x000ee20000000800 */
[----:B-1----:R-:W-:-:S01]  /*b590*/  FADD.FTZ R50, R26, R9 ;  /* 0x000000091a327221 */ /* 0x002fc20000010000 */
[----:B------:R-:W-:Y:S01]  /*b5a0*/  FFMA.FTZ R27, R27, R10, -R36 ;  /* 0x0000000a1b1b7223 */ /* 0x000fe20000010824 */
[----:B----4-:R-:W-:-:S05]  /*b5b0*/  FADD.FTZ R9, R59, R48 ;  /* 0x000000303b097221 */ /* 0x010fca0000010000 */
[----:B------:R-:W1:Y:S01]  /*b5c0*/  MUFU.EX2 R80, R80 ;  /* 0x0000005000507308 */ /* 0x000e620000000800 */
[----:B------:R-:W-:-:S01]  /*b5d0*/  FFMA.FTZ R99, R99, R10, -R60 ;  /* 0x0000000a63637223 */ /* 0x000fc2000001083c */
[----:B--2---:R-:W-:-:S06]  /*b5e0*/  F2FP.SATFINITE.E4M3.F32.PACK_AB_MERGE_C R144, R78, R59, RZ ;  /* 0x0000003b4e90723e */ /* 0x004fcc00048070ff */
[----:B------:R-:W2:Y:S01]  /*b5f0*/  MUFU.EX2 R28, R28 ;  /* 0x0000001c001c7308 */ /* 0x000ea20000000800 */
[----:B------:R-:W-:-:S01]  /*b600*/  FFMA.FTZ R30, R103, R10, -R36 ;  /* 0x0000000a671e7223 */ /* 0x000fc20000010824 */
[----:B------:R-:W-:-:S06]  /*b610*/  FADD.FTZ R78, R78, R9 ;  /* 0x000000094e4e7221 */ /* 0x000fcc0000010000 */
[----:B------:R-:W4:Y:S01]  /*b620*/  MUFU.EX2 R51, R51 ;  /* 0x0000003300337308 */ /* 0x000f220000000800 */
[----:B------:R-:W-:-:S01]  /*b630*/  FFMA.FTZ R13, R13, R10, -R60 ;  /* 0x0000000a0d0d7223 */ /* 0x000fc2000001083c */
[----:B------:R-:W-:-:S06]  /*b640*/  F2FP.SATFINITE.E4M3.F32.PACK_AB_MERGE_C R154, R66, R43, RZ ;  /* 0x0000002b429a723e */ /* 0x000fcc00048070ff */
[----:B------:R5:W-:Y:S01]  /*b650*/  MUFU.EX2 R14, R145 ;  /* 0x00000091000e7308 */ /* 0x000be20000000800 */
[----:B------:R-:W-:-:S01]  /*b660*/  FFMA.FTZ R31, R31, R10, -R36 ;  /* 0x0000000a1f1f7223 */ /* 0x000fc20000010824 */
[----:B0-----:R-:W-:-:S06]  /*b670*/  FADD.FTZ R9, R61, R78 ;  /* 0x0000004e3d097221 */ /* 0x001fcc0000010000 */
[----:B------:R-:W0:Y:S01]  /*b680*/  MUFU.EX2 R97, R97 ;  /* 0x0000006100617308 */ /* 0x000e220000000800 */
[C---:B-----5:R-:W-:Y:S01]  /*b690*/  F2FP.SATFINITE.E4M3.F32.PACK_AB_MERGE_C R145, R143.reuse, R26, RZ ;  /* 0x0000001a8f91723e */ /* 0x060fe200048070ff */
[----:B------:R-:W-:-:S06]  /*b6a0*/  FADD.FTZ R143, R143, R50 ;  /* 0x000000328f8f7221 */ /* 0x000fcc0000010000 */
[----:B------:R-:W5:Y:S01]  /*b6b0*/  MUFU.EX2 R82, R82 ;  /* 0x0000005200527308 */ /* 0x000f620000000800 */
[----:B------:R-:W-:-:S01]  /*b6c0*/  FADD.FTZ R26, R24, R143 ;  /* 0x0000008f181a7221 */ /* 0x000fc20000010000 */
[----:B------:R-:W-:Y:S01]  /*b6d0*/  F2FP.SATFINITE.E4M3.F32.PACK_AB_MERGE_C R154, R64, R11, R154 ;  /* 0x0000000b409a723e */ /* 0x000fe2000480709a */
[----:B------:R-:W-:-:S05]  /*b6e0*/  FFMA.FTZ R84, R139, R10, -R60 ;  /* 0x0000000a8b547223 */ /* 0x000fca000001083c */
[----:B------:R-:W5:Y:S01]  /*b6f0*/  MUFU.EX2 R27, R27 ;  /* 0x0000001b001b7308 */ /* 0x000f620000000800 */
[----:B---3--:R-:W-:-:S01]  /*b700*/  FADD.FTZ R11, R147, R26 ;  /* 0x0000001a930b7221 */ /* 0x008fc20000010000 */
[----:B------:R-:W-:Y:S01]  /*b710*/  FFMA.FTZ R32, R105, R10, -R36 ;  /* 0x0000000a69207223 */ /* 0x000fe20000010824 */
[----:B-1----:R-:W-:-:S05]  /*b720*/  FADD.FTZ R26, R80, R9 ;  /* 0x00000009501a7221 */ /* 0x002fca0000010000 */
[----:B------:R-:W1:Y:S01]  /*b730*/  MUFU.EX2 R12, R99 ;  /* 0x00000063000c7308 */ /* 0x000e620000000800 */
[----:B--2---:R-:W-:-:S01]  /*b740*/  FADD.FTZ R48, R28, R11 ;  /* 0x0000000b1c307221 */ /* 0x004fc20000010000 */
[----:B------:R-:W-:-:S06]  /*b750*/  FFMA.FTZ R34, R107, R10, -R36 ;  /* 0x0000000a6b227223 */ /* 0x000fcc0000010824 */
[----:B------:R-:W2:Y:S01]  /*b760*/  MUFU.EX2 R30, R30 ;  /* 0x0000001e001e7308 */ /* 0x000ea20000000800 */
[----:B----4-:R-:W-:-:S07]  /*b770*/  FADD.FTZ R9, R51, R26 ;  /* 0x0000001a33097221 */ /* 0x010fce0000010000 */
[----:B------:R-:W3:Y:S01]  /*b780*/  MUFU.EX2 R13, R13 ;  /* 0x0000000d000d7308 */ /* 0x000ee20000000800 */
[----:B0-----:R-:W-:-:S01]  /*b790*/  FADD.FTZ R48, R97, R48 ;  /* 0x0000003061307221 */ /* 0x001fc20000010000 */
[----:B------:R-:W-:-:S06]  /*b7a0*/  FFMA.FTZ R103, R109, R10, -R36 ;  /* 0x0000000a6d677223 */ /* 0x000fcc0000010824 */
[----:B------:R-:W0:Y:S01]  /*b7b0*/  MUFU.EX2 R31, R31 ;  /* 0x0000001f001f7308 */ /* 0x000e220000000800 */
[----:B-----5:R-:W-:-:S01]  /*b7c0*/  FADD.FTZ R9, R82, R9 ;  /* 0x0000000952097221 */ /* 0x020fc20000010000 */
[----:B------:R-:W-:-:S06]  /*b7d0*/  F2FP.SATFINITE.E4M3.F32.PACK_AB_MERGE_C R28, R97, R28, RZ ;  /* 0x0000001c611c723e */ /* 0x000fcc00048070ff */
[----:B------:R-:W4:Y:S01]  /*b7e0*/  MUFU.EX2 R84, R84 ;  /* 0x0000005400547308 */ /* 0x000f220000000800 */
[----:B------:R-:W-:-:S01]  /*b7f0*/  FFMA.FTZ R141, R141, R10, -R60 ;  /* 0x0000000a8d8d7223 */ /* 0x000fc2000001083c */
[----:B------:R-:W-:-:S06]  /*b800*/  FADD.FTZ R11, R27, R48 ;  /* 0x000000301b0b7221 */ /* 0x000fcc0000010000 */
[----:B------:R-:W5:Y:S01]  /*b810*/  MUFU.EX2 R32, R32 ;  /* 0x0000002000207308 */ /* 0x000f620000000800 */
[----:B------:R-:W-:-:S01]  /*b820*/  FFMA.FTZ R101, R101, R10, -R60 ;  /* 0x0000000a65657223 */ /* 0x000fc2000001083c */
[----:B-1----:R-:W-:Y:S01]  /*b830*/  FADD.FTZ R26, R12, R9 ;  /* 0x000000090c1a7221 */ /* 0x002fe20000010000 */
[----:B------:R-:W-:-:S01]  /*b840*/  FFMA.FTZ R65, R65, R10, -R60 ;  /* 0x0000000a41417223 */ /* 0x000fc2000001083c */
[----:B------:R-:W-:-:S04]  /*b850*/  FFMA.FTZ R67, R67, R10, -R60 ;  /* 0x0000000a43437223 */ /* 0x000fc8000001083c */
[----:B------:R-:W1:Y:S01]  /*b860*/  MUFU.EX2 R34, R34 ;  /* 0x0000002200227308 */ /* 0x000e620000000800 */
[----:B------:R-:W-:-:S01]  /*b870*/  FFMA.FTZ R29, R29, R10, -R60 ;  /* 0x0000000a1d1d7223 */ /* 0x000fc2000001083c */
[-CC-:B------:R-:W-:Y:S01]  /*b880*/  FFMA.FTZ R95, R95, R10.reuse, -R60.reuse ;  /* 0x0000000a5f5f7223 */ /* 0x180fe2000001083c */
[----:B------:R-:W-:-:S01]  /*b890*/  FFMA.FTZ R33, R33, R10, -R60 ;  /* 0x0000000a21217223 */ /* 0x000fc2000001083c */
[-CC-:B------:R-:W-:Y:S01]  /*b8a0*/  FFMA.FTZ R69, R69, R10.reuse, -R60.reuse ;  /* 0x0000000a45457223 */ /* 0x180fe2000001083c */
[----:B------:R-:W-:-:S03]  /*b8b0*/  FFMA.FTZ R37, R37, R10, -R60 ;  /* 0x0000000a25257223 */ /* 0x000fc6000001083c */
[----:B------:R-:W1:Y:S01]  /*b8c0*/  MUFU.EX2 R25, R79 ;  /* 0x0000004f00197308 */ /* 0x000e620000000800 */
[----:B------:R-:W-:Y:S01]  /*b8d0*/  F2FP.SATFINITE.E4M3.F32.PACK_AB_MERGE_C R147, R147, R24, R28 ;  /* 0x000000189393723e */ /* 0x000fe2000480701c */
[-CC-:B------:R-:W-:Y:S01]  /*b8e0*/  FFMA.FTZ R35, R35, R10.reuse, -R36.reuse ;  /* 0x0000000a23237223 */ /* 0x180fe20000010824 */
[----:B------:R-:W-:-:S01]  /*b8f0*/  FFMA.FTZ R38, R111, R10, -R36 ;  /* 0x0000000a6f267223 */ /* 0x000fc20000010824 */
[----:B--2---:R-:W-:Y:S01]  /*b900*/  FADD.FTZ R28, R30, R11 ;  /* 0x0000000b1e1c7221 */ /* 0x004fe20000010000 */
[----:B---3--:R-:W-:-:S03]  /*b910*/  FADD.FTZ R26, R13, R26 ;  /* 0x0000001a0d1a7221 */ /* 0x008fc60000010000 */
[----:B------:R-:W2:Y:S01]  /*b920*/  MUFU.EX2 R103, R103 ;  /* 0x0000006700677308 */ /* 0x000ea20000000800 */
[----:B0-----:R-:W-:-:S01]  /*b930*/  FADD.FTZ R11, R31, R28 ;  /* 0x0000001c1f0b7221 */ /* 0x001fc20000010000 */
[----:B------:R-:W-:Y:S01]  /*b940*/  FADD.FTZ R9, R55, R26 ;  /* 0x0000001a37097221 */ /* 0x000fe20000010000 */
[----:B----4-:R-:W-:Y:S01]  /*b950*/  F2FP.SATFINITE.E4M3.F32.PACK_AB_MERGE_C R140, R84, R55, RZ ;  /* 0x00000037548c723e */ /* 0x010fe200048070ff */
[----:B------:R-:W-:-:S04]  /*b960*/  FFMA.FTZ R42, R115, R10, -R36 ;  /* 0x0000000a732a7223 */ /* 0x000fc80000010824 */
[----:B------:R-:W0:Y:S01]  /*b970*/  MUFU.EX2 R60, R141 ;  /* 0x0000008d003c7308 */ /* 0x000e220000000800 */
[----:B-----5:R-:W-:-:S01]  /*b980*/  FADD.FTZ R11, R32, R11 ;  /* 0x0000000b200b7221 */ /* 0x020fc20000010000 */
[----:B------:R-:W-:-:S06]  /*b990*/  FADD.FTZ R84, R84, R9 ;  /* 0x0000000954547221 */ /* 0x000fcc0000010000 */
[----:B------:R-:W3:Y:S01]  /*b9a0*/  MUFU.EX2 R101, R101 ;  /* 0x0000006500657308 */ /* 0x000ee20000000800 */
[----:B------:R-:W-:Y:S01]  /*b9b0*/  F2FP.SATFINITE.E4M3.F32.PACK_AB_MERGE_C R140, R13, R12, R140 ;  /* 0x0000000c0d8c723e */ /* 0x000fe2000480708c */
[----:B-1----:R-:W-:-:S06]  /*b9c0*/  FADD.FTZ R12, R34, R11 ;  /* 0x0000000b220c7221 */ /* 0x002fcc0000010000 */
[----:B------:R-:W-:Y:S01]  /*b9d0*/  MUFU.EX2 R35, R35 ;  /* 0x0000002300237308 */ /* 0x000fe20000000800 */
[----:B------:R-:W-:-:S07]  /*b9e0*/  FFMA.FTZ R105, R113, R10, -R36 ;  /* 0x0000000a71697223 */ /* 0x000fce0000010824 */
[----:B------:R-:W1:Y:S01]  /*b9f0*/  MUFU.EX2 R38, R38 ;  /* 0x0000002600267308 */ /* 0x000e620000000800 */
[----:B------:R-:W-:Y:S01]  /*ba00*/  F2FP.SATFINITE.E4M3.F32.PACK_AB_MERGE_C R149, R54, R47, RZ ;  /* 0x0000002f3695723e */ /* 0x000fe200048070ff */
[----:B------:R-:W-:Y:S01]  /*ba10*/  FADD.FTZ R9, R25, R84 ;  /* 0x0000005419097221 */ /* 0x000fe20000010000 */
[----:B------:R-:W-:Y:S01]  /*ba20*/  F2FP.SATFINITE.E4M3.F32.PACK_AB_MERGE_C R152, R8, R21, R152 ;  /* 0x000000150898723e */ /* 0x000fe20004807098 */
[----:B--2---:R-:W-:-:S04]  /*ba30*/  FADD.FTZ R26, R103, R12 ;  /* 0x0000000c671a7221 */ /* 0x004fc80000010000 */
[----:B------:R-:W2:Y:S01]  /*ba40*/  MUFU.EX2 R65, R65 ;  /* 0x0000004100417308 */ /* 0x000ea20000000800 */
[----:B------:R-:W-:-:S01]  /*ba50*/  FFMA.FTZ R44, R119, R10, -R36 ;  /* 0x0000000a772c7223 */ /* 0x000fc20000010824 */
[----:B------:R-:W-:Y:S01]  /*ba60*/  F2FP.SATFINITE.E4M3.F32.PACK_AB_MERGE_C R149, R75, R20, R149 ;  /* 0x000000144b95723e */ /* 0x000fe20004807095 */
[----:B0-----:R-:W-:-:S01]  /*ba70*/  FADD.FTZ R12, R60, R9 ;  /* 0x000000093c0c7221 */ /* 0x001fc20000010000 */
[-CC-:B------:R-:W-:Y:S01]  /*ba80*/  FFMA.FTZ R107, R121, R10.reuse, -R36.reuse ;  /* 0x0000000a796b7223 */ /* 0x180fe20000010824 */
[----:B------:R-:W-:-:S01]  /*ba90*/  FFMA.FTZ R39, R39, R10, -R36 ;  /* 0x0000000a27277223 */ /* 0x000fc20000010824 */
[-CC-:B------:R-:W-:Y:S01]  /*baa0*/  FFMA.FTZ R46, R117, R10.reuse, -R36.reuse ;  /* 0x0000000a752e7223 */ /* 0x180fe20000010824 */
[----:B------:R-:W-:-:S01]  /*bab0*/  FFMA.FTZ R45, R45, R10, -R36 ;  /* 0x0000000a2d2d7223 */ /* 0x000fc20000010824 */
[----:B------:R-:W0:Y:S01]  /*bac0*/  MUFU.EX2 R42, R42 ;  /* 0x0000002a002a7308 */ /* 0x000e220000000800 */
[----:B---3--:R-:W-:Y:S01]  /*bad0*/  F2FP.SATFINITE.E4M3.F32.PACK_AB_MERGE_C R142, R14, R101, RZ ;  /* 0x000000650e8e723e */ /* 0x008fe200048070ff */
[----:B------:R-:W-:Y:S01]  /*bae0*/  FADD.FTZ R101, R101, R12 ;  /* 0x0000000c65657221 */ /* 0x000fe20000010000 */
[----:B------:R-:W-:Y:S01]  /*baf0*/  F2FP.SATFINITE.E4M3.F32.PACK_AB_MERGE_C R155, R52, R15, R155 ;  /* 0x0000000f349b723e */ /* 0x000fe2000480709b */
[----:B------:R-:W3:Y:S04]  /*bb00*/  @P4 LDC R28, c[0x0][0x450] ;  /* 0x00011400ff1c4b82 */ /* 0x000ee80000000800 */
[----:B------:R-:W4:Y:S01]  /*bb10*/  MUFU.EX2 R8, R63 ;  /* 0x0000003f00087308 */ /* 0x000f220000000800 */
[----:B-1----:R-:W-:Y:S01]  /*bb20*/  F2FP.SATFINITE.E4M3.F32.PACK_AB_MERGE_C R143, R38, R35, RZ ;  /* 0x00000023268f723e */ /* 0x002fe200048070ff */
[----:B------:R-:W-:-:S06]  /*bb30*/  FADD.FTZ R35, R35, R26 ;  /* 0x0000001a23237221 */ /* 0x000fcc0000010000 */
[----:B------:R-:W-:Y:S01]  /*bb40*/  MUFU.EX2 R67, R67 ;  /* 0x0000004300437308 */ /* 0x000fe20000000800 */
[----:B------:R-:W-:-:S07]  /*bb50*/  FADD.FTZ R14, R14, R101 ;  /* 0x000000650e0e7221 */ /* 0x000fce0000010000 */
[----:B------:R-:W1:Y:S08]  /*bb60*/  MUFU.EX2 R20, R29 ;  /* 0x0000001d00147308 */ /* 0x000e700000000800 */
[----:B------:R-:W5:Y:S01]  /*bb70*/  MUFU.EX2 R105, R105 ;  /* 0x0000006900697308 */ /* 0x000f620000000800 */
[----:B------:R-:W-:-:S01]  /*bb80*/  FFMA.FTZ R36, R123, R10, -R36 ;  /* 0x0000000a7b247223 */ /* 0x000fc20000010824 */
[----:B------:R-:W-:-:S06]  /*bb90*/  FADD.FTZ R35, R38, R35 ;  /* 0x0000002326237221 */ /* 0x000fcc0000010000 */
[----:B------:R-:W3:Y:S01]  /*bba0*/  MUFU.EX2 R44, R44 ;  /* 0x0000002c002c7308 */ /* 0x000ee20000000800 */
[----:B--2---:R-:W-:-:S01]  /*bbb0*/  FADD.FTZ R9, R65, R14 ;  /* 0x0000000e41097221 */ /* 0x004fc20000010000 */
[----:B0-----:R-:W-:-:S06]  /*bbc0*/  FADD.FTZ R26, R42, R35 ;  /* 0x000000232a1a7221 */ /* 0x001fcc0000010000 */
[----:B------:R-:W0:Y:S01]  /*bbd0*/  MUFU.EX2 R107, R107 ;  /* 0x0000006b006b7308 */ /* 0x000e220000000800 */
[----:B----4-:R-:W-:-:S07]  /*bbe0*/  FADD.FTZ R14, R8, R9 ;  /* 0x00000009080e7221 */ /* 0x010fce0000010000 */
[----:B------:R-:W2:Y:S01]  /*bbf0*/  MUFU.EX2 R95, R95 ;  /* 0x0000005f005f7308 */ /* 0x000ea20000000800 */
[----:B-1----:R-:W-:Y:S01]  /*bc00*/  F2FP.SATFINITE.E4M3.F32.PACK_AB_MERGE_C R136, R20, R67, RZ ;  /* 0x000000431488723e */ /* 0x002fe200048070ff */
[----:B-----5:R-:W-:-:S06]  /*bc10*/  FADD.FTZ R11, R105, R26 ;  /* 0x0000001a690b7221 */ /* 0x020fcc0000010000 */
[----:B------:R-:W1:Y:S01]  /*bc20*/  MUFU.EX2 R39, R39 ;  /* 0x0000002700277308 */ /* 0x000e620000000800 */
[----:B------:R-:W-:-:S07]  /*bc30*/  FADD.FTZ R67, R67, R14 ;  /* 0x0000000e43437221 */ /* 0x000fce0000010000 */
[----:B------:R-:W4:Y:S01]  /*bc40*/  MUFU.EX2 R24, R33 ;  /* 0x0000002100187308 */ /* 0x000f220000000800 */
[----:B------:R-:W-:Y:S01]  /*bc50*/  F2FP.SATFINITE.E4M3.F32.PACK_AB_MERGE_C R136, R8, R65, R136 ;  /* 0x000000410888723e */ /* 0x000fe20004807088 */
[----:B------:R-:W5:Y:S06]  /*bc60*/  @P4 LDC R15, c[0x0][0x44c] ;  /* 0x00011300ff0f4b82 */ /* 0x000f6c0000000800 */
[----:B------:R-:W-:Y:S01]  /*bc70*/  MUFU.EX2 R45, R45 ;  /* 0x0000002d002d7308 */ /* 0x000fe20000000800 */
[----:B---3--:R-:W-:-:S07]  /*bc80*/  FADD.FTZ R8, R44, R11 ;  /* 0x0000000b2c087221 */ /* 0x008fce0000010000 */
[----:B------:R-:W3:Y:S01]  /*bc90*/  MUFU.EX2 R36, R36 ;  /* 0x0000002400247308 */ /* 0x000ee20000000800 */
[----:B------:R-:W-:-:S01]  /*bca0*/  FADD.FTZ R20, R20, R67 ;  /* 0x0000004314147221 */ /* 0x000fc20000010000 */
[----:B0-----:R-:W-:-:S06]  /*bcb0*/  FADD.FTZ R8, R107, R8 ;  /* 0x000000086b087221 */ /* 0x001fcc0000010000 */
[----:B------:R-:W0:Y:S01]  /*bcc0*/  MUFU.EX2 R46, R46 ;  /* 0x0000002e002e7308 */ /* 0x000e220000000800 */
[----:B--2---:R-:W-:-:S01]  /*bcd0*/  FADD.FTZ R9, R95, R20 ;  /* 0x000000145f097221 */ /* 0x004fc20000010000 */
[----:B-1----:R-:W-:-:S03]  /*bce0*/  FADD.FTZ R11, R39, R8 ;  /* 0x00000008270b7221 */ /* 0x002fc60000010000 */
[----:B----4-:R-:W-:Y:S01]  /*bcf0*/  FADD.FTZ R8, R24, R9 ;  /* 0x0000000918087221 */ /* 0x010fe20000010000 */
[----:B---3--:R-:W-:-:S04]  /*bd00*/  F2FP.SATFINITE.E4M3.F32.PACK_AB_MERGE_C R9, R36, R45, RZ ;  /* 0x0000002d2409723e */ /* 0x008fc800048070ff */
[----:B0-----:R-:W-:Y:S02]  /*bd10*/  F2FP.SATFINITE.E4M3.F32.PACK_AB_MERGE_C R139, R46, R39, R9 ;  /* 0x000000272e8b723e */ /* 0x001fe40004807009 */
[----:B------:R-:W2:Y:S01]  /*bd20*/  LDL R9, [R1+0x4c] ;  /* 0x00004c0001097983 */ /* 0x000ea20000100800 */
[----:B------:R-:W-:Y:S01]  /*bd30*/  MUFU.EX2 R69, R69 ;  /* 0x0000004500457308 */ /* 0x000fe20000000800 */
[----:B-----5:R-:W-:-:S07]  /*bd40*/  @P4 IMAD.HI.U32 R15, R108, R15, RZ ;  /* 0x0000000f6c0f4227 */ /* 0x020fce00078e00ff */
[----:B------:R-:W0:Y:S01]  /*bd50*/  MUFU.EX2 R12, R37 ;  /* 0x00000025000c7308 */ /* 0x000e220000000800 */
[----:B------:R-:W-:Y:S01]  /*bd60*/  IMAD.MOV.U32 R13, RZ, RZ, R108 ;  /* 0x000000ffff0d7224 */ /* 0x000fe200078e006c */
[----:B------:R-:W-:-:S04]  /*bd70*/  @P4 SHF.R.U32.HI R13, RZ, R28, R15 ;  /* 0x0000001cff0d4219 */ /* 0x000fc8000001160f */
[----:B------:R-:W-:-:S05]  /*bd80*/  IADD3 R14, R13, R102, -R106 ;  /* 0x000000660d0e7210 */ /* 0x000fca0007ffe86a */
[----:B------:R-:W-:Y:S01]  /*bd90*/  IMAD.HI R15, R14, 0x66666667, RZ ;  /* 0x666666670e0f7827 */ /* 0x000fe200078e02ff */
[----:B0-----:R-:W-:-:S03]  /*bda0*/  F2FP.SATFINITE.E4M3.F32.PACK_AB_MERGE_C R13, R12, R69, RZ ;  /* 0x000000450c0d723e */ /* 0x001fc600048070ff */
[----:B------:R-:W-:Y:S01]  /*bdb0*/  FADD.FTZ R69, R69, R8 ;  /* 0x0000000845457221 */ /* 0x000fe20000010000 */
[----:B------:R-:W-:Y:S01]  /*bdc0*/  SHF.R.U32.HI R8, RZ, 0x1f, R15 ;  /* 0x0000001fff087819 */ /* 0x000fe2000001160f */
[----:B------:R-:W-:-:S02]  /*bdd0*/  FADD.FTZ R14, R46, R11 ;  /* 0x0000000b2e0e7221 */ /* 0x000fc40000010000 */
[----:B------:R-:W-:Y:S01]  /*bde0*/  FADD.FTZ R11, R12, R69 ;  /* 0x000000450c0b7221 */ /* 0x000fe20000010000 */
[----:B------:R-:W-:Y:S01]  /*bdf0*/  LEA.HI.SX32 R15, R15, R8, 0x1a ;  /* 0x000000080f0f7211 */ /* 0x000fe200078fd2ff */
[----:B------:R-:W-:-:S03]  /*be00*/  VIADD R8, R104, 0xfffffffe ;  /* 0xfffffffe68087836 */ /* 0x000fc60000000000 */
[----:B------:R0:W-:Y:S04]  /*be10*/  STL [R1], R11 ;  /* 0x0000000b01007387 */ /* 0x0001e80000100800 */
[----:B------:R0:W-:Y:S04]  /*be20*/  STL [R1+0x1c], RZ ;  /* 0x00001cff01007387 */ /* 0x0001e80000100800 */
[----:B------:R0:W-:Y:S01]  /*be30*/  STL [R1+0x18], RZ ;  /* 0x000018ff01007387 */ /* 0x0001e20000100800 */
[----:B------:R-:W-:Y:S01]  /*be40*/  F2FP.SATFINITE.E4M3.F32.PACK_AB_MERGE_C R145, R137, R40, R145 ;  /* 0x000000288991723e */ /* 0x000fe20004807091 */
[----:B------:R-:W-:Y:S01]  /*be50*/  FADD.FTZ R21, R45, R14 ;  /* 0x0000000e2d157221 */ /* 0x000fe20000010000 */
[----:B------:R-:W-:-:S02]  /*be60*/  F2FP.SATFINITE.E4M3.F32.PACK_AB_MERGE_C R148, R73, R70, RZ ;  /* 0x000000464994723e */ /* 0x000fc400048070ff */
[----:B------:R-:W-:Y:S02]  /*be70*/  F2FP.SATFINITE.E4M3.F32.PACK_AB_MERGE_C R141, R32, R31, RZ ;  /* 0x0000001f208d723e */ /* 0x000fe400048070ff */
[----:B------:R-:W-:Y:S01]  /*be80*/  F2FP.SATFINITE.E4M3.F32.PACK_AB_MERGE_C R137, R107, R44, RZ ;  /* 0x0000002c6b89723e */ /* 0x000fe200048070ff */
[----:B------:R-:W-:Y:S01]  /*be90*/  BSSY B0, `(.L_x_2382) ;  /* 0x00003e3000007945 */ /* 0x000fe20003800000 */
[----:B------:R-:W-:Y:S01]  /*bea0*/  F2FP.SATFINITE.E4M3.F32.PACK_AB_MERGE_C R146, R82, R51, RZ ;  /* 0x000000335292723e */ /* 0x000fe200048070ff */
[----:B------:R-:W-:Y:S01]  /*beb0*/  FADD.FTZ R21, R36, R21 ;  /* 0x0000001524157221 */ /* 0x000fe20000010000 */
[----:B------:R-:W-:Y:S02]  /*bec0*/  F2FP.SATFINITE.E4M3.F32.PACK_AB_MERGE_C R148, R68, R53, R148 ;  /* 0x000000354494723e */ /* 0x000fe40004807094 */
[----:B------:R-:W-:Y:S02]  /*bed0*/  CS2R R28, SRZ ;  /* 0x00000000001c7805 */ /* 0x000fe4000001ff00 */
[----:B------:R-:W-:-:S02]  /*bee0*/  F2FP.SATFINITE.E4M3.F32.PACK_AB_MERGE_C R141, R30, R27, R141 ;  /* 0x0000001b1e8d723e */ /* 0x000fc4000480708d */
[----:B------:R-:W-:Y:S02]  /*bef0*/  CS2R R26, SRZ ;  /* 0x00000000001a7805 */ /* 0x000fe4000001ff00 */
[----:B------:R-:W-:Y:S02]  /*bf00*/  F2FP.SATFINITE.E4M3.F32.PACK_AB_MERGE_C R143, R103, R34, R143 ;  /* 0x00000022678f723e */ /* 0x000fe4000480708f */
[----:B------:R-:W-:Y:S02]  /*bf10*/  CS2R R30, SRZ ;  /* 0x00000000001e7805 */ /* 0x000fe4000001ff00 */
        /* <DEDUP_REMOVED lines=14> */
[----:B------:R-:W-:-:S02]  /*c000*/  CS2R R46, SRZ ;  /* 0x00000000002e7805 */ /* 0x000fc4000001ff00 */
[----:B------:R-:W-:Y:S02]  /*c010*/  CS2R R48, SRZ ;  /* 0x0000000000307805 */ /* 0x000fe4000001ff00 */
[----:B------:R-:W-:Y:S02]  /*c020*/  CS2R R50, SRZ ;  /* 0x0000000000327805 */ /* 0x000fe4000001ff00 */
[----:B------:R-:W-:Y:S02]  /*c030*/  CS2R R52, SRZ ;  /* 0x0000000000347805 */ /* 0x000fe4000001ff00 */
[----:B------:R-:W-:Y:S02]  /*c040*/  CS2R R54, SRZ ;  /* 0x0000000000367805 */ /* 0x000fe4000001ff00 */
[----:B--2---:R-:W-:-:S05]  /*c050*/  VIMNMX R9, R9, R15, !PT ;  /* 0x0000000f09097248 */ /* 0x004fca0007fe0100 */
[----:B------:R0:W-:Y:S01]  /*c060*/  STL [R1+0x24], R9 ;  /* 0x0000240901007387 */ /* 0x0001e20000100800 */
[----:B------:R-:W-:-:S13]  /*c070*/  ISETP.GE.AND P1, PT, R8, R9, PT ;  /* 0x000000090800720c */ /* 0x000fda0003f26270 */
[----:B0-----:R-:W-:Y:S05]  /*c080*/  @!P1 BRA `(.L_x_2383) ;  /* 0x0000003c000c9947 */ /* 0x001fea0003800000 */
        /* <DEDUP_REMOVED lines=17> */
.L_x_2397:
[----:B------:R-:W-:-:S05]  /*c1a0*/  VIADD R15, R22, 0x1 ;  /* 0x00000001160f7836 */ /* 0x000fca0000000000 */
[----:B------:R-:W-:-:S04]  /*c1b0*/  ISETP.NE.AND P1, PT, R15, 0x2, PT ;  /* 0x000000020f00780c */ /* 0x000fc80003f25270 */
[----:B------:R-:W-:Y:S02]  /*c1c0*/  SEL R9, RZ, 0x1, P1 ;  /* 0x00000001ff097807 */ /* 0x000fe40000800000 */
[----:B------:R-:W-:Y:S02]  /*c1d0*/  SEL R15, R15, RZ, P1 ;  /* 0x000000ff0f0f7207 */ /* 0x000fe40000800000 */
[----:B------:R-:W-:Y:S01]  /*c1e0*/  LOP3.LUT R14, R156, R9, RZ, 0x3c, !PT ;  /* 0x000000099c0e7212 */ /* 0x000fe200078e3cff */
[----:B------:R-:W-:Y:S06]  /*c1f0*/  @!P0 BRA `(.L_x_2385) ;  /* 0x0000000000048947 */ /* 0x000fec0003800000 */
[----:B------:R-:W-:Y:S01]  /*c200*/  BPT.TRAP 0x1 ;  /* 0x000000040000795c */ /* 0x000fe20000300000 */
.L_x_2385:
[----:B------:R-:W-:Y:S01]  /*c210*/  IMAD R9, R15, 0x8, R18 ;  /* 0x000000080f097824 */ /* 0x000fe200078e0212 */
[----:B------:R-:W-:-:S04]  /*c220*/  SHF.L.U32 R10, R14, 0x1f, RZ ;  /* 0x0000001f0e0a7819 */ /* 0x000fc800000006ff */
[----:B------:R0:W1:Y:S01]  /*c230*/  SYNCS.PHASECHK.TRANS64.TRYWAIT P1, [R9+URZ+0x13230], R10 ;  /* 0x0132300a090075a7 */ /* 0x000062000802017f */
[----:B------:R-:W-:Y:S05]  /*c240*/  @!P0 BRA `(.L_x_2386) ;  /* 0x0000000000048947 */ /* 0x000fea0003800000 */
[----:B------:R-:W-:Y:S01]  /*c250*/  BPT.TRAP 0x1 ;  /* 0x000000040000795c */ /* 0x000fe20000300000 */
.L_x_2386:
[----:B------:R-:W2:Y:S01]  /*c260*/  LDL R11, [R1+0x3c] ;  /* 0x00003c00010b7983 */ /* 0x000ea20000100800 */
[----:B------:R-:W-:Y:S01]  /*c270*/  BSSY B2, `(.L_x_2387) ;  /* 0x0000007000027945 */ /* 0x000fe20003800000 */
[----:B--2---:R-:W-:-:S04]  /*c280*/  IMAD R20, R15, 0x280, R11 ;  /* 0x000002800f147824 */ /* 0x004fc800078e020b */
[C---:B------:R-:W-:Y:S02]  /*c290*/  VIADD R13, R20.reuse, 0x80 ;  /* 0x00000080140d7836 */ /* 0x040fe40000000000 */
[----:B------:R-:W-:Y:S01]  /*c2a0*/  VIADD R56, R20, 0x100 ;  /* 0x0000010014387836 */ /* 0x000fe20000000000 */
[----:B-1----:R-:W-:Y:S06]  /*c2b0*/  @P1 BRA `(.L_x_2388) ;  /* 0x0000000000081947 */ /* 0x002fec0003800000 */
[----:B------:R-:W1:Y:S02]  /*c2c0*/  SYNCS.PHASECHK.TRANS64.TRYWAIT P1, [R9+URZ+0x13230], R10 ;  /* 0x0132300a090075a7 */ /* 0x000e64000802017f */
[----:B-1----:R-:W-:Y:S05]  /*c2d0*/  @!P1 BRA `(.L_x_2389) ;  /* 0x00000128004c9947 */ /* 0x002fea0003800000 */
.L_x_2388:
[----:B------:R-:W-:Y:S05]  /*c2e0*/  BSYNC B2 ;  /* 0x0000000000027941 */ /* 0x000fea0003800000 */
.L_x_2387:
[----:B01----:R-:W-:Y:S01]  /*c2f0*/  IMAD.MOV.U32 R10, RZ, RZ, R20 ;  /* 0x000000ffff0a7224 */ /* 0x003fe200078e0014 */
[----:B------:R-:W-:Y:S01]  /*c300*/  R2UR UR4, R4 ;  /* 0x00000000040472ca */ /* 0x000fe200000e0000 */
[----:B------:R-:W-:Y:S01]  /*c310*/  IMAD.MOV.U32 R11, RZ, RZ, -0x7fffffe0 ;  /* 0x80000020ff0b7424 */ /* 0x000fe200078e00ff */
[----:B------:R-:W-:Y:S01]  /*c320*/  R2UR UR5, R5 ;  /* 0x00000000050572ca */ /* 0x000fe200000e0000 */
[----:B------:R-:W-:Y:S01]  /*c330*/  WARPGROUP.ARRIVE ;  /* 0x00000000000079c5 */ /* 0x000fe20000000000 */
[----:B------:R-:W-:Y:S01]  /*c340*/  R2UR UR6, R10 ;  /* 0x000000000a0672ca */ /* 0x000fe200000e0000 */
[----:B------:R-:W-:Y:S01]  /*c350*/  IMAD.MOV.U32 R10, RZ, RZ, R13 ;  /* 0x000000ffff0a7224 */ /* 0x000fe200078e000d */
[C---:B------:R-:W-:Y:S01]  /*c360*/  R2UR UR7, R11.reuse ;  /* 0x000000000b0772ca */ /* 0x040fe200000e0000 */
[----:B------:R-:W-:Y:S01]  /*c370*/  IMAD.MOV.U32 R13, RZ, RZ, -0x7fffffe0 ;  /* 0x80000020ff0d7424 */ /* 0x000fe200078e00ff */
[----:B------:R-:W-:Y:S01]  /*c380*/  R2UR UR11, R11 ;  /* 0x000000000b0b72ca */ /* 0x000fe200000e0000 */
[----:B------:R-:W-:Y:S01]  /*c390*/  IMAD.MOV.U32 R57, RZ, RZ, -0x7fffffe0 ;  /* 0x80000020ff397424 */ /* 0x000fe200078e00ff */
[----:B------:R-:W-:Y:S01]  /*c3a0*/  R2UR UR10, R10 ;  /* 0x000000000a0a72ca */ /* 0x000fe200000e0000 */
[----:B------:R-:W-:Y:S01]  /*c3b0*/  IMAD.MOV.U32 R10, RZ, RZ, R56 ;  /* 0x000000ffff0a7224 */ /* 0x000fe200078e0038 */
[----:B------:R-:W-:Y:S01]  /*c3c0*/  R2UR UR8, R4 ;  /* 0x00000000040872ca */ /* 0x000fe200000e0000 */
[----:B------:R-:W-:Y:S01]  /*c3d0*/  VIADD R56, R20, 0x102 ;  /* 0x0000010214387836 */ /* 0x000fe20000000000 */
[----:B------:R-:W-:-:S02]  /*c3e0*/  R2UR UR9, R5 ;  /* 0x00000000050972ca */ /* 0x000fc400000e0000 */
[----:B------:R-:W-:Y:S01]  /*c3f0*/  R2UR UR14, R10 ;  /* 0x000000000a0e72ca */ /* 0x000fe200000e0000 */
[----:B------:R-:W-:Y:S01]  /*c400*/  VIADD R10, R20, 0x200 ;  /* 0x00000200140a7836 */ /* 0x000fe20000000000 */
[----:B------:R-:W-:Y:S01]  /*c410*/  R2UR UR15, R11 ;  /* 0x000000000b0f72ca */ /* 0x000fe200000e0000 */
[----:B------:R-:W-:Y:S01]  /*c420*/  QGMMA.64x32x32.F32.E4M3.E4M3 R120, gdesc[UR4], RZ, !UPT, gsb0 ;  /* 0x00600000047879f3 */ /* 0x000fe2000c0008ff */
[----:B------:R-:W-:Y:S02]  /*c430*/  R2UR UR12, R4 ;  /* 0x00000000040c72ca */ /* 0x000fe400000e0000 */
[----:B------:R-:W-:Y:S02]  /*c440*/  R2UR UR13, R5 ;  /* 0x00000000050d72ca */ /* 0x000fe400000e0000 */
[----:B------:R-:W-:Y:S02]  /*c450*/  IADD3 R12, R20, 0x180, RZ ;  /* 0x00000180140c7810 */ /* 0x000fe40007ffe0ff */
[----:B------:R-:W-:-:S02]  /*c460*/  R2UR UR19, R13 ;  /* 0x000000000d1372ca */ /* 0x000fc400000e0000 */
[----:B------:R-:W-:Y:S01]  /*c470*/  R2UR UR18, R12 ;  /* 0x000000000c1272ca */ /* 0x000fe200000e0000 */
[----:B------:R-:W-:Y:S01]  /*c480*/  VIADD R12, R20, 0x2 ;  /* 0x00000002140c7836 */ /* 0x000fe20000000000 */
[----:B------:R-:W-:Y:S02]  /*c490*/  R2UR UR16, R4 ;  /* 0x00000000041072ca */ /* 0x000fe400000e0000 */
[----:B------:R-:W-:Y:S02]  /*c4a0*/  R2UR UR17, R5 ;  /* 0x00000000051172ca */ /* 0x000fe400000e0000 */
[----:B------:R-:W-:Y:S01]  /*c4b0*/  R2UR UR22, R10 ;  /* 0x000000000a1672ca */ /* 0x000fe200000e0000 */
[----:B------:R-:W-:Y:S01]  /*c4c0*/  VIADD R10, R20, 0x82 ;  /* 0x00000082140a7836 */ /* 0x000fe20000000000 */
[----:B------:R-:W-:Y:S02]  /*c4d0*/  R2UR UR23, R11 ;  /* 0x000000000b1772ca */ /* 0x000fe400000e0000 */
[----:B------:R-:W-:-:S02]  /*c4e0*/  R2UR UR20, R4 ;  /* 0x00000000041472ca */ /* 0x000fc400000e0000 */
[----:B------:R-:W-:Y:S02]  /*c4f0*/  R2UR UR21, R5 ;  /* 0x00000000051572ca */ /* 0x000fe400000e0000 */
[----:B------:R-:W-:Y:S02]  /*c500*/  R2UR UR26, R12 ;  /* 0x000000000c1a72ca */ /* 0x000fe400000e0000 */
        /* <DEDUP_REMOVED lines=9> */
[----:B------:R-:W-:Y:S02]  /*c5a0*/  R2UR UR5, R7 ;  /* 0x00000000070572ca */ /* 0x000fe400000e0000 */
[----:B------:R-:W-:Y:S02]  /*c5b0*/  IADD3 R12, R20, 0x202, RZ ;  /* 0x00000202140c7810 */ /* 0x000fe40007ffe0ff */
[----:B------:R-:W-:Y:S02]  /*c5c0*/  R2UR UR31, R13 ;  /* 0x000000000d1f72ca */ /* 0x000fe400000e0000 */
[----:B------:R-:W-:Y:S02]  /*c5d0*/  R2UR UR30, R12 ;  /* 0x000000000c1e72ca */ /* 0x000fe400000e0000 */
        /* <DEDUP_REMOVED lines=40> */
.L_x_2390:
[----:B------:R-:W-:Y:S01]  /*c860*/  SHF.L.U32 R10, R156, 0x1f, RZ ;  /* 0x0000001f9c0a7819 */ /* 0x000fe200000006ff */
[----:B------:R-:W-:-:S04]  /*c870*/  IMAD R20, R22, 0x8, R18 ;  /* 0x0000000816147824 */ /* 0x000fc800078e0212 */
[----:B------:R0:W1:Y:S01]  /*c880*/  SYNCS.PHASECHK.TRANS64.TRYWAIT P1, [R20+URZ+0x13250], R10 ;  /* 0x0132500a140075a7 */ /* 0x000062000802017f */
[----:B------:R-:W-:Y:S05]  /*c890*/  @!P0 BRA `(.L_x_2391) ;  /* 0x0000000000048947 */ /* 0x000fea0003800000 */
[----:B------:R-:W-:Y:S01]  /*c8a0*/  BPT.TRAP 0x1 ;  /* 0x000000040000795c */ /* 0x000fe20000300000 */
.L_x_2391:
[----:B------:R-:W-:Y:S04]  /*c8b0*/  BSSY B2, `(.L_x_2392) ;  /* 0x0000004000027945 */ /* 0x000fe80003800000 */
[----:B-1----:R-:W-:Y:S05]  /*c8c0*/  @P1 BRA `(.L_x_2393) ;  /* 0x0000000000081947 */ /* 0x002fea0003800000 */
[----:B------:R-:W1:Y:S02]  /*c8d0*/  SYNCS.PHASECHK.TRANS64.TRYWAIT P1, [R20+URZ+0x13250], R10 ;  /* 0x0132500a140075a7 */ /* 0x000e64000802017f */
[----:B-1----:R-:W-:Y:S05]  /*c8e0*/  @!P1 BRA `(.L_x_2394) ;  /* 0x0000012000dc9947 */ /* 0x002fea0003800000 */
.L_x_2393:
[----:B------:R-:W-:Y:S05]  /*c8f0*/  BSYNC B2 ;  /* 0x0000000000027941 */ /* 0x000fea0003800000 */
.L_x_2392:
        /* <DEDUP_REMOVED lines=13> */
[----:B------:R-:W-:Y:S02]  /*c9d0*/  R2UR UR6, R12 ;  /* 0x000000000c0672ca */ /* 0x000fe400000e0000 */
[----:B------:R-:W-:Y:S01]  /*c9e0*/  R2UR UR7, R13 ;  /* 0x000000000d0772ca */ /* 0x000fe200000e0000 */
[----:B------:R-:W-:Y:S01]  /*c9f0*/  IMAD.MOV.U32 R13, RZ, RZ, -0x3ffffff0 ;  /* 0xc0000010ff0d7424 */ /* 0x000fe200078e00ff */
[----:B------:R-:W-:Y:S01]  /*ca00*/  IADD3 R12, R10, 0x100, RZ ;  /* 0x000001000a0c7810 */ /* 0x000fe20007ffe0ff */
        /* <DEDUP_REMOVED lines=24> */
.L_x_2395:
[----:B------:R-:W2:Y:S01]  /*cb90*/  LDL R136, [R1+0x20] ;  /* 0x0000200001887983 */ /* 0x000ea20000100800 */
[----:B------:R-:W0:Y:S03]  /*cba0*/  LDC R10, c[0x0][0x448] ;  /* 0x00011200ff0a7b82 */ /* 0x000e260000000800 */
[----:B------:R-:W3:Y:S04]  /*cbb0*/  LDL R13, [R1+0x44] ;  /* 0x00004400010d7983 */ /* 0x000ee80000100800 */
[----:B------:R-:W3:Y:S04]  /*cbc0*/  LDL R12, [R1+0x5c] ;  /* 0x00005c00010c7983 */ /* 0x000ee80000100800 */
[----:B------:R-:W4:Y:S04]  /*cbd0*/  LDL R139, [R1+0x48] ;  /* 0x00004800018b7983 */ /* 0x000f280000100800 */
[----:B------:R-:W5:Y:S04]  /*cbe0*/  LDL R138, [R1+0x2c] ;  /* 0x00002c00018a7983 */ /* 0x000f680000100800 */
[----:B------:R-:W5:Y:S01]  /*cbf0*/  LDL R137, [R1+0x28] ;  /* 0x0000280001897983 */ /* 0x000f620000100800 */
[----:B0-----:R-:W-:Y:S01]  /*cc00*/  ISETP.NE.AND P1, PT, R10, 0x1, PT ;  /* 0x000000010a00780c */ /* 0x001fe20003f25270 */
[----:B------:R-:W-:-:S12]  /*cc10*/  VIADD R9, R9, 0x13240 ;  /* 0x0001324009097836 */ /* 0x000fd80000000000 */
[----:B------:R-:W0:Y:S08]  /*cc20*/  @P1 LDC R11, c[0x0][0x44c] ;  /* 0x00011300ff0b1b82 */ /* 0x000e300000000800 */
[----:B------:R-:W1:Y:S01]  /*cc30*/  @P1 LDC R10, c[0x0][0x450] ;  /* 0x00011400ff0a1b82 */ /* 0x000e620000000800 */
[C---:B------:R-:W-:Y:S01]  /*cc40*/  FMUL.FTZ R22, R2.reuse, R124 ;  /* 0x0000007c02167220 */ /* 0x040fe20000410000 */
[----:B------:R-:W-:-:S05]  /*cc50*/  FMUL.FTZ R69, R2, R69 ;  /* 0x0000004502457220 */ /* 0x000fca0000410000 */
[----:B------:R-:W-:Y:S01]  /*cc60*/  MUFU.TANH R22, R22 ;  /* 0x0000001600167308 */ /* 0x000fe20000002400 */
[C---:B------:R-:W-:Y:S01]  /*cc70*/  FMUL.FTZ R124, R2.reuse, R129 ;  /* 0x00000081027c7220 */ /* 0x040fe20000410000 */
[----:B------:R-:W-:-:S06]  /*cc80*/  FMUL.FTZ R104, R2, R104 ;  /* 0x0000006802687220 */ /* 0x000fcc0000410000 */
[----:B------:R-:W-:Y:S01]  /*cc90*/  MUFU.TANH R124, R124 ;  /* 0x0000007c007c7308 */ /* 0x000fe20000002400 */
[C---:B------:R-:W-:Y:S01]  /*cca0*/  FMUL.FTZ R105, R2.reuse, R105 ;  /* 0x0000006902697220 */ /* 0x040fe20000410000 */
[----:B------:R-:W-:-:S06]  /*ccb0*/  FMUL.FTZ R108, R2, R108 ;  /* 0x0000006c026c7220 */ /* 0x000fcc0000410000 */
[----:B------:R-:W-:Y:S01]  /*ccc0*/  MUFU.TANH R104, R104 ;  /* 0x0000006800687308 */ /* 0x000fe20000002400 */
[C---:B------:R-:W-:Y:S01]  /*ccd0*/  FMUL.FTZ R109, R2.reuse, R109 ;  /* 0x0000006d026d7220 */ /* 0x040fe20000410000 */
[----:B------:R-:W-:-:S06]  /*cce0*/  FMUL.FTZ R112, R2, R112 ;  /* 0x0000007002707220 */ /* 0x000fcc0000410000 */
[----:B------:R-:W-:Y:S01]  /*ccf0*/  MUFU.TANH R105, R105 ;  /* 0x0000006900697308 */ /* 0x000fe20000002400 */
[----:B------:R-:W-:-:S07]  /*cd00*/  FMUL.FTZ R113, R2, R113 ;  /* 0x0000007102717220 */ /* 0x000fce0000410000 */
        /* <DEDUP_REMOVED lines=23> */
[----:B--2---:R-:W-:-:S04]  /*ce80*/  PRMT R9, R136, 0x654, R9 ;  /* 0x0000065488097816 */ /* 0x004fc80000000009 */
[----:B------:R3:W-:Y:S02]  /*ce90*/  SYNCS.ARRIVE.TRANS64.RED.A1T0 RZ, [R9+URZ], RZ ;  /* 0x000000ff09ff79a7 */ /* 0x0007e4000810043f */
[----:B---3--:R-:W-:-:S04]  /*cea0*/  IMAD.IADD R9, R12, 0x1, R13 ;  /* 0x000000010c097824 */ /* 0x008fc800078e020d */
[----:B0-----:R-:W-:-:S05]  /*ceb0*/  @P1 IMAD.HI.U32 R11, R9, R11, RZ ;  /* 0x0000000b090b1227 */ /* 0x001fca00078e00ff */
[----:B-1----:R-:W-:Y:S01]  /*cec0*/  @P1 SHF.R.U32.HI R9, RZ, R10, R11 ;  /* 0x0000000aff091219 */ /* 0x002fe2000001160b */
[C---:B------:R-:W-:Y:S01]  /*ced0*/  FMUL.FTZ R11, R2.reuse, R121 ;  /* 0x00000079020b7220 */ /* 0x040fe20000410000 */
[C---:B------:R-:W-:Y:S01]  /*cee0*/  FMUL.FTZ R121, R2.reuse, R126 ;  /* 0x0000007e02797220 */ /* 0x040fe20000410000 */
[C---:B------:R-:W-:Y:S02]  /*cef0*/  FMUL.FTZ R126, R2.reuse, R131 ;  /* 0x00000083027e7220 */ /* 0x040fe40000410000 */
[----:B------:R-:W0:Y:S01]  /*cf00*/  SHFL.IDX PT, R131, R9, RZ, 0x1c1f ;  /* 0x001c1fff09837589 */ /* 0x000e2200000e0000 */
[C---:B------:R-:W-:Y:S01]  /*cf10*/  FMUL.FTZ R12, R2.reuse, R122 ;  /* 0x0000007a020c7220 */ /* 0x040fe20000410000 */
[C---:B------:R-:W-:Y:S02]  /*cf20*/  FMUL.FTZ R122, R2.reuse, R127 ;  /* 0x0000007f027a7220 */ /* 0x040fe40000410000 */
[----:B------:R-:W1:Y:S01]  /*cf30*/  SHFL.IDX PT, R9, R9, 0x1, 0x1c1f ;  /* 0x003c1f0009097f89 */ /* 0x000e6200000e0000 */
[C---:B------:R-:W-:Y:S01]  /*cf40*/  FMUL.FTZ R127, R2.reuse, R132 ;  /* 0x00000084027f7220 */ /* 0x040fe20000410000 */
[----:B------:R-:W-:Y:S01]  /*cf50*/  FMUL.FTZ R10, R2, R120 ;  /* 0x00000078020a7220 */ /* 0x000fe20000410000 */
[----:B------:R-:W-:-:S05]  /*cf60*/  IMAD R132, R8, -0xa0, RZ ;  /* 0xffffff6008847824 */ /* 0x000fca00078e02ff */
[----:B----4-:R-:W-:Y:S01]  /*cf70*/  IADD3 R132, -R139, 0x1, R132 ;  /* 0x000000018b847810 */ /* 0x010fe20007ffe184 */
[----:B------:R-:W-:Y:S03]  /*cf80*/  MUFU.TANH R10, R10 ;  /* 0x0000000a000a7308 */ /* 0x000fe60000002400 */
[----:B-----5:R-:W-:Y:S01]  /*cf90*/  IADD3 R132, -R137, R132, R138 ;  /* 0x0000008489847210 */ /* 0x020fe20007ffe18a */
[----:B------:R-:W-:-:S04]  /*cfa0*/  FMUL.FTZ R120, R2, R125 ;  /* 0x0000007d02787220 */ /* 0x000fc80000410000 */
[----:B------:R-:W2:Y:S01]  /*cfb0*/  MUFU.TANH R11, R11 ;  /* 0x0000000b000b7308 */ /* 0x000ea20000002400 */
[----:B------:R-:W-:Y:S01]  /*cfc0*/  FMUL.FTZ R13, R2, R123 ;  /* 0x0000007b020d7220 */ /* 0x000fe20000410000 */
[----:B0-----:R-:W-:Y:S02]  /*cfd0*/  IMAD.IADD R131, R132, 0x1, R131 ;  /* 0x0000000184837824 */ /* 0x001fe400078e0283 */
[----:B------:R-:W-:-:S04]  /*cfe0*/  FMUL.FTZ R123, R2, R128 ;  /* 0x00000080027b7220 */ /* 0x000fc80000410000 */
[----:B------:R-:W0:Y:S01]  /*cff0*/  MUFU.TANH R120, R120 ;  /* 0x0000007800787308 */ /* 0x000e220000002400 */
[C---:B------:R-:W-:Y:S02]  /*d000*/  ISETP.GT.AND P1, PT, R131.reuse, RZ, PT ;  /* 0x000000ff8300720c */ /* 0x040fe40003f24270 */
[----:B-1----:R-:W-:Y:S01]  /*d010*/  IADD3 R9, R132, R9, RZ ;  /* 0x0000000984097210 */ /* 0x002fe20007ffe0ff */
[----:B------:R-:W-:Y:S01]  /*d020*/  FMUL.FTZ R132, R2, R59 ;  /* 0x0000003b02847220 */ /* 0x000fe20000410000 */
[----:B------:R-:W-:-:S03]  /*d030*/  ISETP.GT.AND P2, PT, R131, 0x1, PT ;  /* 0x000000018300780c */ /* 0x000fc60003f44270 */
[----:B------:R-:W1:Y:S01]  /*d040*/  MUFU.TANH R123, R123 ;  /* 0x0000007b007b7308 */ /* 0x000e620000002400 */
[----:B------:R-:W-:Y:S01]  /*d050*/  ISETP.GT.AND P3, PT, R131, 0x8, PT ;  /* 0x000000088300780c */ /* 0x000fe20003f64270 */
[----:B------:R-:W-:Y:S01]  /*d060*/  FMUL.FTZ R128, R2, R133 ;  /* 0x0000008502807220 */ /* 0x000fe20000410000 */
[----:B--2---:R-:W-:-:S05]  /*d070*/  FSEL R11, R11, -INF , P2 ;  /* 0xff8000000b0b7808 */ /* 0x004fca0001000000 */
[----:B------:R2:W-:Y:S01]  /*d080*/  MUFU.TANH R59, R69 ;  /* 0x00000045003b7308 */ /* 0x0005e20000002400 */
[----:B------:R-:W-:Y:S02]  /*d090*/  ISETP.GT.AND P4, PT, R131, 0x9, PT ;  /* 0x000000098300780c */ /* 0x000fe40003f84270 */
[----:B--2---:R-:W-:-:S05]  /*d0a0*/  FSEL R69, R10, -INF , P1 ;  /* 0xff8000000a457808 */ /* 0x004fca0000800000 */
[----:B------:R-:W2:Y:S01]  /*d0b0*/  MUFU.TANH R127, R127 ;  /* 0x0000007f007f7308 */ /* 0x000ea20000002400 */
[----:B------:R-:W-:Y:S02]  /*d0c0*/  FMNMX.FTZ R10, R69, R3, !PT ;  /* 0x00000003450a7209 */ /* 0x000fe40007810000 */
[----:B------:R-:W-:Y:S02]  /*d0d0*/  FSEL R22, R22, -INF , P3 ;  /* 0xff80000016167808 */ /* 0x000fe40001800000 */
[----:B------:R-:W-:-:S03]  /*d0e0*/  FMNMX.FTZ R10, R11, R10, !PT ;  /* 0x0000000a0b0a7209 */ /* 0x000fc60007810000 */
[----:B------:R-:W3:Y:S01]  /*d0f0*/  MUFU.TANH R128, R128 ;  /* 0x0000008000807308 */ /* 0x000ee20000002400 */
[C---:B------:R-:W-:Y:S02]  /*d100*/  ISETP.GT.AND P5, PT, R131.reuse, 0x10, PT ;  /* 0x000000108300780c */ /* 0x040fe40003fa4270 */
[----:B0-----:R-:W-:Y:S02]  /*d110*/  FSEL R120, R120, -INF , P4 ;  /* 0xff80000078787808 */ /* 0x001fe40002000000 */
[----:B------:R-:W-:Y:S02]  /*d120*/  FMNMX.FTZ R10, R22, R10, !PT ;  /* 0x0000000a160a7209 */ /* 0x000fe40007810000 */
[----:B------:R-:W-:Y:S02]  /*d130*/  ISETP.GT.AND P1, PT, R131, 0x11, PT ;  /* 0x000000118300780c */ /* 0x000fe40003f24270 */
[----:B-1----:R-:W-:Y:S02]  /*d140*/  FSEL R123, R123, -INF , P5 ;  /* 0xff8000007b7b7808 */ /* 0x002fe40002800000 */
[----:B------:R-:W-:-:S02]  /*d150*/  FMNMX.FTZ R10, R120, R10, !PT ;  /* 0x0000000a780a7209 */ /* 0x000fc40007810000 */
[----:B------:R-:W-:Y:S02]  /*d160*/  ISETP.GT.AND P2, PT, R131, 0x18, PT ;  /* 0x000000188300780c */ /* 0x000fe40003f44270 */
[----:B------:R-:W-:Y:S02]  /*d170*/  FSEL R124, R124, -INF , P1 ;  /* 0xff8000007c7c7808 */ /* 0x000fe40000800000 */
[----:B------:R-:W-:Y:S02]  /*d180*/  FMNMX.FTZ R10, R123, R10, !PT ;  /* 0x0000000a7b0a7209 */ /* 0x000fe40007810000 */
[----:B------:R-:W-:Y:S02]  /*d190*/  ISETP.GT.AND P3, PT, R131, 0x19, PT ;  /* 0x000000198300780c */ /* 0x000fe40003f64270 */
[----:B--2---:R-:W-:Y:S02]  /*d1a0*/  FSEL R127, R127, -INF , P2 ;  /* 0xff8000007f7f7808 */ /* 0x004fe40001000000 */
[----:B------:R-:W-:-:S02]  /*d1b0*/  FMNMX.FTZ R10, R124, R10, !PT ;  /* 0x0000000a7c0a7209 */ /* 0x000fc40007810000 */
[----:B------:R-:W-:Y:S02]  /*d1c0*/  ISETP.GT.AND P4, PT, R131, 0x20, PT ;  /* 0x000000208300780c */ /* 0x000fe40003f84270 */
[----:B---3--:R-:W-:Y:S02]  /*d1d0*/  FSEL R128, R128, -INF , P3 ;  /* 0xff80000080807808 */ /* 0x008fe40001800000 */
[----:B------:R-:W-:Y:S02]  /*d1e0*/  FMNMX.FTZ R10, R127, R10, !PT ;  /* 0x0000000a7f0a7209 */ /* 0x000fe40007810000 */
[----:B------:R-:W-:Y:S02]  /*d1f0*/  ISETP.GT.AND P5, PT, R131, 0x21, PT ;  /* 0x000000218300780c */ /* 0x000fe40003fa4270 */
[----:B------:R-:W-:Y:S02]  /*d200*/  FSEL R104, R104, -INF , P4 ;  /* 0xff80000068687808 */ /* 0x000fe40002000000 */
[----:B------:R-:W-:-:S02]  /*d210*/  FMNMX.FTZ R10, R128, R10, !PT ;  /* 0x0000000a800a7209 */ /* 0x000fc40007810000 */
[----:B------:R-:W-:Y:S02]  /*d220*/  ISETP.GT.AND P1, PT, R131, 0x28, PT ;  /* 0x000000288300780c */ /* 0x000fe40003f24270 */
[----:B------:R-:W-:Y:S02]  /*d230*/  FSEL R105, R105, -INF , P5 ;  /* 0xff80000069697808 */ /* 0x000fe40002800000 */
        /* <DEDUP_REMOVED lines=24> */
[----:B------:R-:W-:Y:S01]  /*d3c0*/  FMNMX.FTZ R10, R88, R10, !PT ;  /* 0x0000000a580a7209 */ /* 0x000fe20007810000 */
[----:B------:R-:W0:Y:S01]  /*d3d0*/  MUFU.TANH R100, R100 ;  /* 0x0000006400647308 */ /* 0x000e220000002400 */
[----:B------:R-:W-:Y:S02]  /*d3e0*/  ISETP.GT.AND P5, PT, R131, 0x49, PT ;  /* 0x000000498300780c */ /* 0x000fe40003fa4270 */
[----:B------:R-:W-:Y:S02]  /*d3f0*/  FSEL R92, R92, -INF , P4 ;  /* 0xff8000005c5c7808 */ /* 0x000fe40002000000 */
[----:B------:R-:W-:Y:S01]  /*d400*/  FMNMX.FTZ R10, R89, R10, !PT ;  /* 0x0000000a590a7209 */ /* 0x000fe20007810000 */
[----:B------:R-:W-:Y:S01]  /*d410*/  FMUL.FTZ R73, R2, R73 ;  /* 0x0000004902497220 */ /* 0x000fe20000410000 */
[----:B------:R-:W-:Y:S01]  /*d420*/  ISETP.GT.AND P1, PT, R131, 0x50, PT ;  /* 0x000000508300780c */ /* 0x000fe20003f24270 */
[----:B------:R-:W1:Y:S01]  /*d430*/  MUFU.TANH R101, R101 ;  /* 0x0000006500657308 */ /* 0x000e620000002400 */
[----:B------:R-:W-:-:S02]  /*d440*/  FSEL R93, R93, -INF , P5 ;  /* 0xff8000005d5d7808 */ /* 0x000fc40002800000 */
[----:B------:R-:W-:Y:S01]  /*d450*/  FMNMX.FTZ R10, R92, R10, !PT ;  /* 0x0000000a5c0a7209 */ /* 0x000fe20007810000 */
[----:B------:R-:W-:Y:S01]  /*d460*/  FMUL.FTZ R76, R2, R76 ;  /* 0x0000004c024c7220 */ /* 0x000fe20000410000 */
[----:B------:R-:W-:Y:S02]  /*d470*/  ISETP.GT.AND P2, PT, R131, 0x51, PT ;  /* 0x000000518300780c */ /* 0x000fe40003f44270 */
[----:B------:R-:W-:Y:S01]  /*d480*/  FSEL R96, R96, -INF , P1 ;  /* 0xff80000060607808 */ /* 0x000fe20000800000 */
[----:B------:R-:W2:Y:S01]  /*d490*/  MUFU.TANH R72, R72 ;  /* 0x0000004800487308 */ /* 0x000ea20000002400 */
[----:B------:R-:W-:Y:S01]  /*d4a0*/  FMNMX.FTZ R10, R93, R10, !PT ;  /* 0x0000000a5d0a7209 */ /* 0x000fe20007810000 */
[----:B------:R-:W-:Y:S01]  /*d4b0*/  FMUL.FTZ R77, R2, R77 ;  /* 0x0000004d024d7220 */ /* 0x000fe20000410000 */
[----:B------:R-:W-:Y:S02]  /*d4c0*/  ISETP.GT.AND P3, PT, R131, 0x58, PT ;  /* 0x000000588300780c */ /* 0x000fe40003f64270 */
[----:B------:R-:W-:-:S02]  /*d4d0*/  FSEL R97, R97, -INF , P2 ;  /* 0xff80000061617808 */ /* 0x000fc40001000000 */
[----:B------:R-:W-:Y:S01]  /*d4e0*/  FMNMX.FTZ R10, R96, R10, !PT ;  /* 0x0000000a600a7209 */ /* 0x000fe20007810000 */
[----:B------:R-:W3:Y:S01]  /*d4f0*/  MUFU.TANH R73, R73 ;  /* 0x0000004900497308 */ /* 0x000ee20000002400 */
[----:B------:R-:W-:Y:S01]  /*d500*/  ISETP.GT.AND P4, PT, R131, 0x59, PT ;  /* 0x000000598300780c */ /* 0x000fe20003f84270 */
[----:B------:R-:W-:Y:S01]  /*d510*/  FMUL.FTZ R80, R2, R80 ;  /* 0x0000005002507220 */ /* 0x000fe20000410000 */
[----:B0-----:R-:W-:Y:S02]  /*d520*/  FSEL R100, R100, -INF , P3 ;  /* 0xff80000064647808 */ /* 0x001fe40001800000 */
[----:B------:R-:W-:-:S03]  /*d530*/  FMNMX.FTZ R10, R97, R10, !PT ;  /* 0x0000000a610a7209 */ /* 0x000fc60007810000 */
[----:B------:R-:W0:Y:S01]  /*d540*/  MUFU.TANH R76, R76 ;  /* 0x0000004c004c7308 */ /* 0x000e220000002400 */
[----:B------:R-:W-:Y:S01]  /*d550*/  ISETP.GT.AND P5, PT, R131, 0x60, PT ;  /* 0x000000608300780c */ /* 0x000fe20003fa4270 */
[----:B------:R-:W-:Y:S01]  /*d560*/  FMUL.FTZ R81, R2, R81 ;  /* 0x0000005102517220 */ /* 0x000fe20000410000 */
[----:B-1----:R-:W-:Y:S02]  /*d570*/  FSEL R101, R101, -INF , P4 ;  /* 0xff80000065657808 */ /* 0x002fe40002000000 */
[----:B------:R-:W-:-:S03]  /*d580*/  FMNMX.FTZ R10, R100, R10, !PT ;  /* 0x0000000a640a7209 */ /* 0x000fc60007810000 */
[----:B------:R-:W1:Y:S01]  /*d590*/  MUFU.TANH R77, R77 ;  /* 0x0000004d004d7308 */ /* 0x000e620000002400 */
[----:B------:R-:W-:Y:S01]  /*d5a0*/  ISETP.GT.AND P1, PT, R131, 0x61, PT ;  /* 0x000000618300780c */ /* 0x000fe20003f24270 */
[----:B------:R-:W-:Y:S01]  /*d5b0*/  FMUL.FTZ R84, R2, R84 ;  /* 0x0000005402547220 */ /* 0x000fe20000410000 */
[----:B--2---:R-:W-:Y:S02]  /*d5c0*/  FSEL R72, R72, -INF , P5 ;  /* 0xff80000048487808 */ /* 0x004fe40002800000 */
[----:B------:R-:W-:-:S03]  /*d5d0*/  FMNMX.FTZ R10, R101, R10, !PT ;  /* 0x0000000a650a7209 */ /* 0x000fc60007810000 */
[----:B------:R-:W2:Y:S01]  /*d5e0*/  MUFU.TANH R80, R80 ;  /* 0x0000005000507308 */ /* 0x000ea20000002400 */
[----:B------:R-:W-:Y:S01]  /*d5f0*/  ISETP.GT.AND P2, PT, R131, 0x68, PT ;  /* 0x000000688300780c */ /* 0x000fe20003f44270 */
[----:B------:R-:W-:Y:S01]  /*d600*/  FMUL.FTZ R85, R2, R85 ;  /* 0x0000005502557220 */ /* 0x000fe20000410000 */
[----:B---3--:R-:W-:Y:S02]  /*d610*/  FSEL R73, R73, -INF , P1 ;  /* 0xff80000049497808 */ /* 0x008fe40000800000 */
[----:B------:R-:W-:-:S03]  /*d620*/  FMNMX.FTZ R10, R72, R10, !PT ;  /* 0x0000000a480a7209 */ /* 0x000fc60007810000 */
        /* <DEDUP_REMOVED lines=36> */
[----:B------:R-:W-:Y:S02]  /*d870*/  ISETP.GT.AND P5, PT, R131, 0x88, PT ;  /* 0x000000888300780c */ /* 0x000fe40003fa4270 */
[----:B---3--:R-:W-:Y:S02]  /*d880*/  FSEL R57, R57, -INF , P4 ;  /* 0xff80000039397808 */ /* 0x008fe40002000000 */
[----:B------:R-:W-:-:S03]  /*d890*/  FMNMX.FTZ R10, R56, R10, !PT ;  /* 0x0000000a380a7209 */ /* 0x000fc60007810000 */
[----:B------:R-:W3:Y:S01]  /*d8a0*/  MUFU.TANH R65, R65 ;  /* 0x0000004100417308 */ /* 0x000ee20000002400 */
[----:B------:R-:W-:Y:S02]  /*d8b0*/  ISETP.GT.AND P1, PT, R131, 0x89, PT ;  /* 0x000000898300780c */ /* 0x000fe40003f24270 */
[----:B0-----:R-:W-:Y:S02]  /*d8c0*/  FSEL R60, R60, -INF , P5 ;  /* 0xff8000003c3c7808 */ /* 0x001fe40002800000 */
[----:B------:R-:W-:-:S03]  /*d8d0*/  FMNMX.FTZ R10, R57, R10, !PT ;  /* 0x0000000a390a7209 */ /* 0x000fc60007810000 */
[----:B------:R-:W0:Y:S01]  /*d8e0*/  MUFU.TANH R68, R68 ;  /* 0x0000004400447308 */ /* 0x000e220000002400 */
[----:B------:R-:W-:Y:S02]  /*d8f0*/  ISETP.GT.AND P2, PT, R131, 0x90, PT ;  /* 0x000000908300780c */ /* 0x000fe40003f44270 */
[----:B-1----:R-:W-:Y:S02]  /*d900*/  FSEL R61, R61, -INF , P1 ;  /* 0xff8000003d3d7808 */ /* 0x002fe40000800000 */
[----:B------:R-:W-:Y:S02]  /*d910*/  FMNMX.FTZ R10, R60, R10, !PT ;  /* 0x0000000a3c0a7209 */ /* 0x000fe40007810000 */
[----:B------:R-:W-:Y:S02]  /*d920*/  ISETP.GT.AND P3, PT, R131, 0x91, PT ;  /* 0x000000918300780c */ /* 0x000fe40003f64270 */
[----:B--2---:R-:W-:Y:S02]  /*d930*/  FSEL R64, R64, -INF , P2 ;  /* 0xff80000040407808 */ /* 0x004fe40001000000 */
[----:B------:R-:W-:Y:S01]  /*d940*/  FMNMX.FTZ R10, R61, R10, !PT ;  /* 0x0000000a3d0a7209 */ /* 0x000fe20007810000 */
[----:B------:R-:W1:Y:S01]  /*d950*/  MUFU.TANH R12, R12 ;  /* 0x0000000c000c7308 */ /* 0x000e620000002400 */
[----:B------:R-:W-:-:S02]  /*d960*/  ISETP.GT.AND P4, PT, R131, 0x98, PT ;  /* 0x000000988300780c */ /* 0x000fc40003f84270 */
[----:B---3--:R-:W-:Y:S02]  /*d970*/  FSEL R65, R65, -INF , P3 ;  /* 0xff80000041417808 */ /* 0x008fe40001800000 */
[----:B------:R-:W-:Y:S02]  /*d980*/  FMNMX.FTZ R10, R64, R10, !PT ;  /* 0x0000000a400a7209 */ /* 0x000fe40007810000 */
[----:B------:R-:W-:Y:S02]  /*d990*/  ISETP.GT.AND P5, PT, R131, 0x99, PT ;  /* 0x000000998300780c */ /* 0x000fe40003fa4270 */
[----:B0-----:R-:W-:Y:S02]  /*d9a0*/  FSEL R68, R68, -INF , P4 ;  /* 0xff80000044447808 */ /* 0x001fe40002000000 */
[----:B------:R-:W-:Y:S02]  /*d9b0*/  FMNMX.FTZ R10, R65, R10, !PT ;  /* 0x0000000a410a7209 */ /* 0x000fe40007810000 */
[----:B------:R-:W-:-:S02]  /*d9c0*/  FSEL R59, R59, -INF , P5 ;  /* 0xff8000003b3b7808 */ /* 0x000fc40002800000 */
[----:B------:R-:W-:Y:S02]  /*d9d0*/  FMNMX.FTZ R10, R68, R10, !PT ;  /* 0x0000000a440a7209 */ /* 0x000fe40007810000 */
[----:B------:R-:W-:Y:S02]  /*d9e0*/  ISETP.GT.AND P1, PT, R9, RZ, PT ;  /* 0x000000ff0900720c */ /* 0x000fe40003f24270 */
[----:B------:R-:W-:Y:S02]  /*d9f0*/  FMNMX.FTZ R10, R59, R10, !PT ;  /* 0x0000000a3b0a7209 */ /* 0x000fe40007810000 */
[----:B-1----:R-:W-:-:S03]  /*da00*/  FSEL R131, R12, -INF , P1 ;  /* 0xff8000000c837808 */ /* 0x002fc60000800000 */
[----:B------:R-:W0:Y:S01]  /*da10*/  SHFL.BFLY PT, R12, R10, 0x2, 0x1f ;  /* 0x0c401f000a0c7f89 */ /* 0x000e2200000e0000 */
        /* <DEDUP_REMOVED lines=9> */
[----:B------:R-:W-:Y:S01]  /*dab0*/  FMUL.FTZ R115, R2, R115 ;  /* 0x0000007302737220 */ /* 0x000fe20000410000 */
[----:B------:R-:W2:Y:S02]  /*dac0*/  LDL.LU R134, [R1] ;  /* 0x0000000001867983 */ /* 0x000ea40000300800 */
[----:B------:R-:W3:Y:S01]  /*dad0*/  MUFU.TANH R121, R121 ;  /* 0x0000007900797308 */ /* 0x000ee20000002400 */
[----:B0-----:R-:W-:-:S07]  /*dae0*/  FMNMX.FTZ R12, R10, R12, !PT ;  /* 0x0000000c0a0c7209 */ /* 0x001fce0007810000 */
[----:B------:R-:W0:Y:S01]  /*daf0*/  MUFU.TANH R122, R122 ;  /* 0x0000007a007a7308 */ /* 0x000e220000002400 */
[----:B------:R-:W4:Y:S07]  /*db00*/  SHFL.BFLY PT, R10, R12, 0x1, 0x1f ;  /* 0x0c201f000c0a7f89 */ /* 0x000f2e00000e0000 */
[----:B------:R-:W5:Y:S01]  /*db10*/  MUFU.TANH R125, R125 ;  /* 0x0000007d007d7308 */ /* 0x000f620000002400 */
[C---:B------:R-:W-:Y:S01]  /*db20*/  FMUL.FTZ R118, R2.reuse, R118 ;  /* 0x0000007602767220 */ /* 0x040fe20000410000 */
[C---:B------:R-:W-:Y:S01]  /*db30*/  FMUL.FTZ R119, R2.reuse, R119 ;  /* 0x0000007702777220 */ /* 0x040fe20000410000 */
[C---:B------:R-:W-:Y:S01]  /*db40*/  FMUL.FTZ R90, R2.reuse, R90 ;  /* 0x0000005a025a7220 */ /* 0x040fe20000410000 */
[----:B------:R-:W-:-:S04]  /*db50*/  FMUL.FTZ R91, R2, R91 ;  /* 0x0000005b025b7220 */ /* 0x000fc80000410000 */
[----:B------:R-:W4:Y:S01]  /*db60*/  MUFU.TANH R126, R126 ;  /* 0x0000007e007e7308 */ /* 0x000f220000002400 */
[----:B------:R-:W-:-:S07]  /*db70*/  FMUL.FTZ R94, R2, R94 ;  /* 0x0000005e025e7220 */ /* 0x000fce0000410000 */
[----:B------:R-:W4:Y:S08]  /*db80*/  MUFU.TANH R129, R129 ;  /* 0x0000008100817308 */ /* 0x000f300000002400 */
[----:B------:R-:W4:Y:S08]  /*db90*/  MUFU.TANH R130, R130 ;  /* 0x0000008200827308 */ /* 0x000f300000002400 */
[----:B------:R-:W4:Y:S01]  /*dba0*/  MUFU.TANH R106, R106 ;  /* 0x0000006a006a7308 */ /* 0x000f220000002400 */
[C---:B------:R-:W-:Y:S01]  /*dbb0*/  ISETP.GT.AND P2, PT, R9.reuse, 0x1, PT ;  /* 0x000000010900780c */ /* 0x040fe20003f44270 */
[C---:B------:R-:W-:Y:S01]  /*dbc0*/  FMUL.FTZ R95, R2.reuse, R95 ;  /* 0x0000005f025f7220 */ /* 0x040fe20000410000 */
[C---:B------:R-:W-:Y:S01]  /*dbd0*/  ISETP.GT.AND P3, PT, R9.reuse, 0x8, PT ;  /* 0x000000080900780c */ /* 0x040fe20003f64270 */
[----:B------:R-:W-:Y:S01]  /*dbe0*/  FMUL.FTZ R98, R2, R98 ;  /* 0x0000006202627220 */ /* 0x000fe20000410000 */
[----:B------:R-:W-:-:S03]  /*dbf0*/  ISETP.GT.AND P4, PT, R9, 0x9, PT ;  /* 0x000000090900780c */ /* 0x000fc60003f84270 */
[----:B------:R-:W4:Y:S01]  /*dc00*/  MUFU.TANH R107, R107 ;  /* 0x0000006b006b7308 */ /* 0x000f220000002400 */
[C---:B------:R-:W-:Y:S01]  /*dc10*/  FMUL.FTZ R99, R2.reuse, R99 ;  /* 0x0000006302637220 */ /* 0x040fe20000410000 */
[C---:B------:R-:W-:Y:S01]  /*dc20*/  FMUL.FTZ R102, R2.reuse, R102 ;  /* 0x0000006602667220 */ /* 0x040fe20000410000 */
[----:B------:R-:W-:-:S05]  /*dc30*/  FMUL.FTZ R103, R2, R103 ;  /* 0x0000006702677220 */ /* 0x000fca0000410000 */
[----:B------:R-:W4:Y:S01]  /*dc40*/  MUFU.TANH R110, R110 ;  /* 0x0000006e006e7308 */ /* 0x000f220000002400 */
[----:B-1----:R-:W-:-:S07]  /*dc50*/  FSEL R13, R13, -INF , P2 ;  /* 0xff8000000d0d7808 */ /* 0x002fce0001000000 */
[----:B------:R-:W1:Y:S01]  /*dc60*/  MUFU.TANH R111, R111 ;  /* 0x0000006f006f7308 */ /* 0x000e620000002400 */
[----:B---3--:R-:W-:-:S07]  /*dc70*/  FSEL R121, R121, -INF , P3 ;  /* 0xff80000079797808 */ /* 0x008fce0001800000 */
[----:B------:R-:W3:Y:S01]  /*dc80*/  MUFU.TANH R114, R114 ;  /* 0x0000007200727308 */ /* 0x000ee20000002400 */
[----:B0-----:R-:W-:-:S07]  /*dc90*/  FSEL R122, R122, -INF , P4 ;  /* 0xff8000007a7a7808 */ /* 0x001fce0002000000 */
[----:B------:R-:W0:Y:S01]  /*dca0*/  MUFU.TANH R115, R115 ;  /* 0x0000007300737308 */ /* 0x000e220000002400 */
[C---:B------:R-:W-:Y:S01]  /*dcb0*/  ISETP.GT.AND P5, PT, R9.reuse, 0x10, PT ;  /* 0x000000100900780c */ /* 0x040fe20003fa4270 */
[C---:B------:R-:W-:Y:S01]  /*dcc0*/  FMUL.FTZ R74, R2.reuse, R74 ;  /* 0x0000004a024a7220 */ /* 0x040fe20000410000 */
[C---:B------:R-:W-:Y:S01]  /*dcd0*/  ISETP.GT.AND P1, PT, R9.reuse, 0x11, PT ;  /* 0x000000110900780c */ /* 0x040fe20003f24270 */
[----:B------:R-:W-:Y:S01]  /*dce0*/  FMUL.FTZ R75, R2, R75 ;  /* 0x0000004b024b7220 */ /* 0x000fe20000410000 */
[----:B------:R-:W-:-:S03]  /*dcf0*/  ISETP.GT.AND P2, PT, R9, 0x18, PT ;  /* 0x000000180900780c */ /* 0x000fc60003f44270 */
[----:B------:R-:W0:Y:S01]  /*dd00*/  MUFU.TANH R118, R118 ;  /* 0x0000007600767308 */ /* 0x000e220000002400 */
[C---:B------:R-:W-:Y:S01]  /*dd10*/  ISETP.GT.AND P3, PT, R9.reuse, 0x19, PT ;  /* 0x000000190900780c */ /* 0x040fe20003f64270 */
[C---:B------:R-:W-:Y:S01]  /*dd20*/  FMUL.FTZ R78, R2.reuse, R78 ;  /* 0x0000004e024e7220 */ /* 0x040fe20000410000 */
[----:B------:R-:W-:Y:S01]  /*dd30*/  ISETP.GT.AND P4, PT, R9, 0x20, PT ;  /* 0x000000200900780c */ /* 0x000fe20003f84270 */
[----:B------:R-:W-:-:S04]  /*dd40*/  FMUL.FTZ R79, R2, R79 ;  /* 0x0000004f024f7220 */ /* 0x000fc80000410000 */
[----:B------:R-:W0:Y:S01]  /*dd50*/  MUFU.TANH R119, R119 ;  /* 0x0000007700777308 */ /* 0x000e220000002400 */
[----:B------:R-:W-:-:S07]  /*dd60*/  FMUL.FTZ R82, R2, R82 ;  /* 0x0000005202527220 */ /* 0x000fce0000410000 */
[----:B------:R-:W0:Y:S01]  /*dd70*/  MUFU.TANH R90, R90 ;  /* 0x0000005a005a7308 */ /* 0x000e220000002400 */
[----:B-----5:R-:W-:-:S07]  /*dd80*/  FSEL R125, R125, -INF , P5 ;  /* 0xff8000007d7d7808 */ /* 0x020fce0002800000 */
[----:B------:R-:W5:Y:S01]  /*dd90*/  MUFU.TANH R91, R91 ;  /* 0x0000005b005b7308 */ /* 0x000f620000002400 */
[----:B----4-:R-:W-:-:S07]  /*dda0*/  FSEL R126, R126, -INF , P1 ;  /* 0xff8000007e7e7808 */ /* 0x010fce0000800000 */
[----:B------:R-:W4:Y:S01]  /*ddb0*/  MUFU.TANH R94, R94 ;  /* 0x0000005e005e7308 */ /* 0x000f220000002400 */
[----:B------:R-:W-:Y:S02]  /*ddc0*/  FSEL R129, R129, -INF , P2 ;  /* 0xff80000081817808 */ /* 0x000fe40001000000 */
[----:B------:R-:W-:Y:S02]  /*ddd0*/  FSEL R130, R130, -INF , P3 ;  /* 0xff80000082827808 */ /* 0x000fe40001800000 */
[----:B------:R-:W-:-:S03]  /*dde0*/  FSEL R106, R106, -INF , P4 ;  /* 0xff8000006a6a7808 */ /* 0x000fc60002000000 */
[----:B------:R-:W4:Y:S01]  /*ddf0*/  MUFU.TANH R95, R95 ;  /* 0x0000005f005f7308 */ /* 0x000f220000002400 */
[C---:B------:R-:W-:Y:S01]  /*de00*/  ISETP.GT.AND P5, PT, R9.reuse, 0x21, PT ;  /* 0x000000210900780c */ /* 0x040fe20003fa4270 */
[C---:B------:R-:W-:Y:S01]  /*de10*/  FMUL.FTZ R83, R2.reuse, R83 ;  /* 0x0000005302537220 */ /* 0x040fe20000410000 */
[C---:B------:R-:W-:Y:S01]  /*de20*/  ISETP.GT.AND P1, PT, R9.reuse, 0x28, PT ;  /* 0x000000280900780c */ /* 0x040fe20003f24270 */
[----:B------:R-:W-:Y:S01]  /*de30*/  FMUL.FTZ R86, R2, R86 ;  /* 0x0000005602567220 */ /* 0x000fe20000410000 */
[----:B------:R-:W-:-:S03]  /*de40*/  ISETP.GT.AND P2, PT, R9, 0x29, PT ;  /* 0x000000290900780c */ /* 0x000fc60003f44270 */
[----:B------:R-:W4:Y:S01]  /*de50*/  MUFU.TANH R98, R98 ;  /* 0x0000006200627308 */ /* 0x000f220000002400 */
[C---:B------:R-:W-:Y:S01]  /*de60*/  ISETP.GT.AND P3, PT, R9.reuse, 0x30, PT ;  /* 0x000000300900780c */ /* 0x040fe20003f64270 */
[C---:B------:R-:W-:Y:S01]  /*de70*/  FMUL.FTZ R87, R2.reuse, R87 ;  /* 0x0000005702577220 */ /* 0x040fe20000410000 */
[----:B------:R-:W-:Y:S01]  /*de80*/  ISETP.GT.AND P4, PT, R9, 0x31, PT ;  /* 0x000000310900780c */ /* 0x000fe20003f84270 */
[----:B------:R-:W-:-:S04]  /*de90*/  FMUL.FTZ R58, R2, R58 ;  /* 0x0000003a023a7220 */ /* 0x000fc80000410000 */
[----:B------:R-:W4:Y:S01]  /*dea0*/  MUFU.TANH R99, R99 ;  /* 0x0000006300637308 */ /* 0x000f220000002400 */
[----:B------:R-:W-:-:S07]  /*deb0*/  FMNMX.FTZ R12, R12, R10, !PT ;  /* 0x0000000a0c0c7209 */ /* 0x000fce0007810000 */
[----:B------:R-:W4:Y:S01]  /*dec0*/  MUFU.TANH R102, R102 ;  /* 0x0000006600667308 */ /* 0x000f220000002400 */
[----:B------:R-:W-:-:S07]  /*ded0*/  FSEL R107, R107, -INF , P5 ;  /* 0xff8000006b6b7808 */ /* 0x000fce0002800000 */
[----:B------:R-:W4:Y:S01]  /*dee0*/  MUFU.TANH R103, R103 ;  /* 0x0000006700677308 */ /* 0x000f220000002400 */
[----:B------:R-:W-:Y:S02]  /*def0*/  FSEL R110, R110, -INF , P1 ;  /* 0xff8000006e6e7808 */ /* 0x000fe40000800000 */
[----:B-1----:R-:W-:Y:S02]  /*df00*/  FSEL R111, R111, -INF , P2 ;  /* 0xff8000006f6f7808 */ /* 0x002fe40001000000 */
[----:B---3--:R-:W-:-:S03]  /*df10*/  FSEL R114, R114, -INF , P3 ;  /* 0xff80000072727808 */ /* 0x008fc60001800000 */
[----:B------:R-:W1:Y:S01]  /*df20*/  MUFU.TANH R74, R74 ;  /* 0x0000004a004a7308 */ /* 0x000e620000002400 */
[----:B0-----:R-:W-:Y:S02]  /*df30*/  FSEL R115, R115, -INF , P4 ;  /* 0xff80000073737808 */ /* 0x001fe40002000000 */
[C---:B------:R-:W-:Y:S02]  /*df40*/  ISETP.GT.AND P5, PT, R9.reuse, 0x38, PT ;  /* 0x000000380900780c */ /* 0x040fe40003fa4270 */
[----:B------:R-:W-:-:S03]  /*df50*/  ISETP.GT.AND P1, PT, R9, 0x39, PT ;  /* 0x000000390900780c */ /* 0x000fc60003f24270 */
[----:B------:R-:W0:Y:S01]  /*df60*/  MUFU.TANH R75, R75 ;  /* 0x0000004b004b7308 */ /* 0x000e220000002400 */
[C---:B------:R-:W-:Y:S02]  /*df70*/  ISETP.GT.AND P2, PT, R9.reuse, 0x40, PT ;  /* 0x000000400900780c */ /* 0x040fe40003f44270 */
[C---:B------:R-:W-:Y:S02]  /*df80*/  ISETP.GT.AND P3, PT, R9.reuse, 0x41, PT ;  /* 0x000000410900780c */ /* 0x040fe40003f64270 */
[----:B------:R-:W-:-:S03]  /*df90*/  ISETP.GT.AND P4, PT, R9, 0x48, PT ;  /* 0x000000480900780c */ /* 0x000fc60003f84270 */
[----:B------:R-:W3:Y:S01]  /*dfa0*/  MUFU.TANH R78, R78 ;  /* 0x0000004e004e7308 */ /* 0x000ee20000002400 */
[----:B------:R-:W-:-:S07]  /*dfb0*/  FSETP.NEU.FTZ.AND P6, PT, R12, -INF , PT ;  /* 0xff8000000c00780b */ /* 0x000fce0003fdd000 */
[----:B------:R-:W3:Y:S01]  /*dfc0*/  MUFU.TANH R79, R79 ;  /* 0x0000004f004f7308 */ /* 0x000ee20000002400 */
[----:B------:R-:W-:-:S07]  /*dfd0*/  FSEL R118, R118, -INF , P5 ;  /* 0xff80000076767808 */ /* 0x000fce0002800000 */
[----:B------:R-:W3:Y:S01]  /*dfe0*/  MUFU.TANH R82, R82 ;  /* 0x0000005200527308 */ /* 0x000ee20000002400 */
[----:B------:R-:W-:Y:S02]  /*dff0*/  FSEL R119, R119, -INF , P1 ;  /* 0xff80000077777808 */ /* 0x000fe40000800000 */
[----:B------:R-:W-:Y:S02]  /*e000*/  FSEL R90, R90, -INF , P2 ;  /* 0xff8000005a5a7808 */ /* 0x000fe40001000000 */
[----:B-----5:R-:W-:-:S03]  /*e010*/  FSEL R91, R91, -INF , P3 ;  /* 0xff8000005b5b7808 */ /* 0x020fc60001800000 */
[----:B------:R-:W5:Y:S01]  /*e020*/  MUFU.TANH R83, R83 ;  /* 0x0000005300537308 */ /* 0x000f620000002400 */
[----:B----4-:R-:W-:Y:S02]  /*e030*/  FSEL R94, R94, -INF , P4 ;  /* 0xff8000005e5e7808 */ /* 0x010fe40002000000 */
[----:B------:R-:W-:Y:S02]  /*e040*/  FSEL R10, R12, RZ, P6 ;  /* 0x000000ff0c0a7208 */ /* 0x000fe40003000000 */
[----:B------:R-:W-:-:S03]  /*e050*/  ISETP.GT.AND P5, PT, R9, 0x49, PT ;  /* 0x000000490900780c */ /* 0x000fc60003fa4270 */
[----:B------:R-:W4:Y:S01]  /*e060*/  MUFU.TANH R86, R86 ;  /* 0x0000005600567308 */ /* 0x000f220000002400 */
[C---:B------:R-:W-:Y:S02]  /*e070*/  ISETP.GT.AND P1, PT, R9.reuse, 0x50, PT ;  /* 0x000000500900780c */ /* 0x040fe40003f24270 */
[C---:B------:R-:W-:Y:S02]  /*e080*/  ISETP.GT.AND P2, PT, R9.reuse, 0x51, PT ;  /* 0x000000510900780c */ /* 0x040fe40003f44270 */
[----:B------:R-:W-:-:S03]  /*e090*/  ISETP.GT.AND P3, PT, R9, 0x58, PT ;  /* 0x000000580900780c */ /* 0x000fc60003f64270 */
[----:B------:R-:W4:Y:S01]  /*e0a0*/  MUFU.TANH R87, R87 ;  /* 0x0000005700577308 */ /* 0x000f220000002400 */
[----:B------:R-:W-:-:S07]  /*e0b0*/  ISETP.GT.AND P4, PT, R9, 0x59, PT ;  /* 0x000000590900780c */ /* 0x000fce0003f84270 */
[----:B------:R-:W4:Y:S01]  /*e0c0*/  MUFU.TANH R58, R58 ;  /* 0x0000003a003a7308 */ /* 0x000f220000002400 */
[----:B------:R-:W-:-:S07]  /*e0d0*/  FSEL R95, R95, -INF , P5 ;  /* 0xff8000005f5f7808 */ /* 0x000fce0002800000 */
[----:B------:R-:W4:Y:S01]  /*e0e0*/  MUFU.TANH R132, R132 ;  /* 0x0000008400847308 */ /* 0x000f220000002400 */
[----:B------:R-:W-:Y:S01]  /*e0f0*/  FSEL R98, R98, -INF , P1 ;  /* 0xff80000062627808 */ /* 0x000fe20000800000 */
[----:B------:R-:W-:-:S01]  /*e100*/  FADD.FTZ R3, -R10, R3 ;  /* 0x000000030a037221 */ /* 0x000fc20000010100 */
[----:B------:R-:W-:Y:S01]  /*e110*/  FSEL R99, R99, -INF , P2 ;  /* 0xff80000063637808 */ /* 0x000fe20001000000 */
[----:B------:R-:W-:Y:S01]  /*e120*/  IMAD.U32 R10, RZ, RZ, UR37 ;  /* 0x00000025ff0a7e24 */ /* 0x000fe2000f8e00ff */
[----:B------:R-:W-:Y:S02]  /*e130*/  FSEL R102, R102, -INF , P3 ;  /* 0xff80000066667808 */ /* 0x000fe40001800000 */
[----:B------:R-:W-:Y:S02]  /*e140*/  FSEL R103, R103, -INF , P4 ;  /* 0xff80000067677808 */ /* 0x000fe40002000000 */
[C---:B------:R-:W-:Y:S02]  /*e150*/  ISETP.GT.AND P5, PT, R9.reuse, 0x60, PT ;  /* 0x000000600900780c */ /* 0x040fe40003fa4270 */
[----:B------:R-:W-:-:S02]  /*e160*/  ISETP.GT.AND P1, PT, R9, 0x61, PT ;  /* 0x000000610900780c */ /* 0x000fc40003f24270 */
[C---:B------:R-:W-:Y:S02]  /*e170*/  ISETP.GT.AND P2, PT, R9.reuse, 0x68, PT ;  /* 0x000000680900780c */ /* 0x040fe40003f44270 */
[C---:B------:R-:W-:Y:S02]  /*e180*/  ISETP.GT.AND P3, PT, R9.reuse, 0x69, PT ;  /* 0x000000690900780c */ /* 0x040fe40003f64270 */
[----:B------:R-:W-:Y:S01]  /*e190*/  ISETP.GT.AND P4, PT, R9, 0x70, PT ;  /* 0x000000700900780c */ /* 0x000fe20003f84270 */
[----:B------:R-:W-:-:S01]  /*e1a0*/  FFMA.FTZ R133, R12, R10, -8 ;  /* 0xc10000000c857423 */ /* 0x000fc2000001000a */
[----:B-1----:R-:W-:Y:S02]  /*e1b0*/  FSEL R74, R74, -INF , P5 ;  /* 0xff8000004a4a7808 */ /* 0x002fe40002800000 */
[----:B0-----:R-:W-:Y:S02]  /*e1c0*/  FSEL R75, R75, -INF , P1 ;  /* 0xff8000004b4b7808 */ /* 0x001fe40000800000 */
[----:B---3--:R-:W-:-:S02]  /*e1d0*/  FSEL R78, R78, -INF , P2 ;  /* 0xff8000004e4e7808 */ /* 0x008fc40001000000 */
[----:B------:R-:W-:Y:S02]  /*e1e0*/  FSEL R79, R79, -INF , P3 ;  /* 0xff8000004f4f7808 */ /* 0x000fe40001800000 */
[----:B------:R-:W-:Y:S02]  /*e1f0*/  FSEL R82, R82, -INF , P4 ;  /* 0xff80000052527808 */ /* 0x000fe40002000000 */
[C---:B------:R-:W-:Y:S02]  /*e200*/  ISETP.GT.AND P5, PT, R9.reuse, 0x71, PT ;  /* 0x000000710900780c */ /* 0x040fe40003fa4270 */
[C---:B------:R-:W-:Y:S02]  /*e210*/  ISETP.GT.AND P1, PT, R9.reuse, 0x78, PT ;  /* 0x000000780900780c */ /* 0x040fe40003f24270 */
[C---:B------:R-:W-:Y:S02]  /*e220*/  ISETP.GT.AND P2, PT, R9.reuse, 0x79, PT ;  /* 0x000000790900780c */ /* 0x040fe40003f44270 */
[----:B------:R-:W-:-:S02]  /*e230*/  ISETP.GT.AND P3, PT, R9, 0x80, PT ;  /* 0x000000800900780c */ /* 0x000fc40003f64270 */
[----:B------:R-:W-:Y:S02]  /*e240*/  ISETP.GT.AND P4, PT, R9, 0x81, PT ;  /* 0x000000810900780c */ /* 0x000fe40003f84270 */
[----:B-----5:R-:W-:Y:S02]  /*e250*/  FSEL R83, R83, -INF , P5 ;  /* 0xff80000053537808 */ /* 0x020fe40002800000 */
[----:B----4-:R-:W-:Y:S02]  /*e260*/  FSEL R86, R86, -INF , P1 ;  /* 0xff80000056567808 */ /* 0x010fe40000800000 */
[----:B------:R-:W-:Y:S02]  /*e270*/  FSEL R87, R87, -INF , P2 ;  /* 0xff80000057577808 */ /* 0x000fe40001000000 */
[----:B------:R-:W-:Y:S02]  /*e280*/  FSEL R58, R58, -INF , P3 ;  /* 0xff8000003a3a7808 */ /* 0x000fe40001800000 */
[----:B------:R-:W-:-:S02]  /*e290*/  FSEL R132, R132, -INF , P4 ;  /* 0xff80000084847808 */ /* 0x000fc40002000000 */
[----:B------:R-:W-:Y:S02]  /*e2a0*/  FSEL R133, R133, RZ, P6 ;  /* 0x000000ff85857208 */ /* 0x000fe40003000000 */
[C---:B------:R-:W-:Y:S02]  /*e2b0*/  ISETP.GT.AND P1, PT, R9.reuse, 0x89, PT ;  /* 0x000000890900780c */ /* 0x040fe40003f24270 */
[C---:B------:R-:W-:Y:S02]  /*e2c0*/  ISETP.GT.AND P2, PT, R9.reuse, 0x90, PT ;  /* 0x000000900900780c */ /* 0x040fe40003f44270 */
[C---:B------:R-:W-:Y:S02]  /*e2d0*/  ISETP.GT.AND P3, PT, R9.reuse, 0x91, PT ;  /* 0x000000910900780c */ /* 0x040fe40003f64270 */
[C---:B------:R-:W-:Y:S02]  /*e2e0*/  ISETP.GT.AND P4, PT, R9.reuse, 0x98, PT ;  /* 0x000000980900780c */ /* 0x040fe40003f84270 */
[----:B------:R-:W-:-:S02]  /*e2f0*/  ISETP.GT.AND P5, PT, R9, 0x99, PT ;  /* 0x000000990900780c */ /* 0x000fc40003fa4270 */
[----:B------:R-:W-:Y:S02]  /*e300*/  ISETP.GT.AND P6, PT, R9, 0x88, PT ;  /* 0x000000880900780c */ /* 0x000fe40003fc4270 */
[----:B------:R-:W-:-:S04]  /*e310*/  FMNMX.FTZ R9, R131, R0, !PT ;  /* 0x0000000083097209 */ /* 0x000fc80007810000 */
        /* <DEDUP_REMOVED lines=22> */
[----:B------:R-:W-:Y:S01]  /*e480*/  FMNMX.FTZ R9, R103, R9, !PT ;  /* 0x0000000967097209 */ /* 0x000fe20007810000 */
[----:B------:R-:W-:-:S03]  /*e490*/  FFMA.FTZ R69, R69, R10, -R133 ;  /* 0x0000000a45457223 */ /* 0x000fc60000010885 */
[----:B------:R-:W-:Y:S01]  /*e4a0*/  FMNMX.FTZ R9, R74, R9, !PT ;  /* 0x000000094a097209 */ /* 0x000fe20007810000 */
        /* <DEDUP_REMOVED lines=39> */
[----:B------:R-:W-:-:S04]  /*e720*/  FMNMX.FTZ R133, R75, R9, !PT ;  /* 0x000000094b857209 */ /* 0x000fc80007810000 */
[----:B------:R-:W-:Y:S01]  /*e730*/  FMNMX.FTZ R133, R78, R133, !PT ;  /* 0x000000854e857209 */ /* 0x000fe20007810000 */
[----:B------:R-:W-:-:S03]  /*e740*/  FMUL.FTZ R62, R2, R62 ;  /* 0x0000003e023e7220 */ /* 0x000fc60000410000 */
[----:B------:R-:W-:Y:S01]  /*e750*/  FMNMX.FTZ R133, R79, R133, !PT ;  /* 0x000000854f857209 */ /* 0x000fe20007810000 */
[----:B------:R-:W-:-:S03]  /*e760*/  FMUL.FTZ R63, R2, R63 ;  /* 0x0000003f023f7220 */ /* 0x000fc60000410000 */
[----:B------:R-:W-:Y:S01]  /*e770*/  FMNMX.FTZ R133, R82, R133, !PT ;  /* 0x0000008552857209 */ /* 0x000fe20007810000 */
[----:B------:R-:W0:Y:S03]  /*e780*/  MUFU.TANH R62, R62 ;  /* 0x0000003e003e7308 */ /* 0x000e260000002400 */
[----:B------:R-:W-:-:S05]  /*e790*/  FMNMX.FTZ R133, R83, R133, !PT ;  /* 0x0000008553857209 */ /* 0x000fca0007810000 */
[----:B------:R1:W3:Y:S01]  /*e7a0*/  MUFU.TANH R9, R63 ;  /* 0x0000003f00097308 */ /* 0x0002e20000002400 */
[----:B------:R-:W-:Y:S01]  /*e7b0*/  FMNMX.FTZ R133, R86, R133, !PT ;  /* 0x0000008556857209 */ /* 0x000fe20007810000 */
[C---:B-1----:R-:W-:Y:S01]  /*e7c0*/  FMUL.FTZ R63, R2.reuse, R66 ;  /* 0x00000042023f7220 */ /* 0x042fe20000410000 */
[C---:B------:R-:W-:Y:S02]  /*e7d0*/  FMUL.FTZ R66, R2.reuse, R67 ;  /* 0x0000004302427220 */ /* 0x040fe40000410000 */
[----:B------:R-:W-:Y:S01]  /*e7e0*/  FMNMX.FTZ R133, R87, R133, !PT ;  /* 0x0000008557857209 */ /* 0x000fe20007810000 */
[----:B------:R-:W-:Y:S02]  /*e7f0*/  FMUL.FTZ R67, R2, R70 ;  /* 0x0000004602437220 */ /* 0x000fe40000410000 */
[----:B------:R-:W1:Y:S01]  /*e800*/  MUFU.TANH R63, R63 ;  /* 0x0000003f003f7308 */ /* 0x000e620000002400 */
[----:B------:R-:W-:Y:S01]  /*e810*/  FMNMX.FTZ R133, R58, R133, !PT ;  /* 0x000000853a857209 */ /* 0x000fe20007810000 */
[----:B------:R-:W-:Y:S01]  /*e820*/  FMUL.FTZ R70, R2, R71 ;  /* 0x0000004702467220 */ /* 0x000fe20000410000 */
[----:B0-----:R-:W-:-:S05]  /*e830*/  FSEL R62, R62, -INF , P6 ;  /* 0xff8000003e3e7808 */ /* 0x001fca0003000000 */
[----:B------:R-:W0:Y:S01]  /*e840*/  MUFU.TANH R66, R66 ;  /* 0x0000004200427308 */ /* 0x000e220000002400 */
[----:B------:R-:W-:Y:S02]  /*e850*/  FMNMX.FTZ R133, R132, R133, !PT ;  /* 0x0000008584857209 */ /* 0x000fe40007810000 */
[----:B---3--:R-:W-:-:S05]  /*e860*/  FSEL R71, R9, -INF , P1 ;  /* 0xff80000009477808 */ /* 0x008fca0000800000 */
[----:B------:R-:W3:Y:S01]  /*e870*/  MUFU.TANH R67, R67 ;  /* 0x0000004300437308 */ /* 0x000ee20000002400 */
[----:B------:R-:W-:Y:S02]  /*e880*/  FMNMX.FTZ R133, R62, R133, !PT ;  /* 0x000000853e857209 */ /* 0x000fe40007810000 */
[----:B-1----:R-:W-:-:S05]  /*e890*/  FSEL R63, R63, -INF , P2 ;  /* 0xff8000003f3f7808 */ /* 0x002fca0001000000 */
[----:B------:R-:W1:Y:S01]  /*e8a0*/  MUFU.TANH R70, R70 ;  /* 0x0000004600467308 */ /* 0x000e620000002400 */
[----:B------:R-:W-:Y:S02]  /*e8b0*/  FMNMX.FTZ R133, R71, R133, !PT ;  /* 0x0000008547857209 */ /* 0x000fe40007810000 */
[----:B0-----:R-:W-:Y:S02]  /*e8c0*/  FSEL R66, R66, -INF , P3 ;  /* 0xff80000042427808 */ /* 0x001fe40001800000 */
[----:B------:R-:W-:Y:S02]  /*e8d0*/  FMNMX.FTZ R133, R63, R133, !PT ;  /* 0x000000853f857209 */ /* 0x000fe40007810000 */
[----:B---3--:R-:W-:Y:S02]  /*e8e0*/  FSEL R67, R67, -INF , P4 ;  /* 0xff80000043437808 */ /* 0x008fe40002000000 */
[----:B------:R-:W-:-:S04]  /*e8f0*/  FMNMX.FTZ R133, R66, R133, !PT ;  /* 0x0000008542857209 */ /* 0x000fc80007810000 */
[----:B------:R-:W-:Y:S02]  /*e900*/  FMNMX.FTZ R9, R67, R133, !PT ;  /* 0x0000008543097209 */ /* 0x000fe40007810000 */
[----:B-1----:R-:W-:-:S04]  /*e910*/  FSEL R70, R70, -INF , P5 ;  /* 0xff80000046467808 */ /* 0x002fc80002800000 */
[----:B------:R-:W-:-:S05]  /*e920*/  FMNMX.FTZ R9, R70, R9, !PT ;  /* 0x0000000946097209 */ /* 0x000fca0007810000 */
[----:B------:R-:W0:Y:S02]  /*e930*/  SHFL.BFLY PT, R133, R9, 0x2, 0x1f ;  /* 0x0c401f0009857f89 */ /* 0x000e2400000e0000 */
[----:B0-----:R-:W-:-:S05]  /*e940*/  FMNMX.FTZ R9, R9, R133, !PT ;  /* 0x0000008509097209 */ /* 0x001fca0007810000 */
[----:B------:R-:W0:Y:S01]  /*e950*/  SHFL.BFLY PT, R133, R9, 0x1, 0x1f ;  /* 0x0c201f0009857f89 */ /* 0x000e2200000e0000 */
[----:B------:R-:W-:Y:S01]  /*e960*/  FMUL.FTZ R3, R3, R10 ;  /* 0x0000000a03037220 */ /* 0x000fe20000410000 */
[----:B0-----:R-:W-:-:S04]  /*e970*/  FMNMX.FTZ R9, R9, R133, !PT ;  /* 0x0000008509097209 */ /* 0x001fc80007810000 */
[----:B------:R-:W-:-:S04]  /*e980*/  FSETP.NEU.FTZ.AND P1, PT, R9, -INF , PT ;  /* 0xff8000000900780b */ /* 0x000fc80003f3d000 */
[----:B------:R-:W-:-:S05]  /*e990*/  FSEL R133, R9, RZ, P1 ;  /* 0x000000ff09857208 */ /* 0x000fca0000800000 */
[----:B------:R-:W-:Y:S01]  /*e9a0*/  FADD.FTZ R0, -R133, R0 ;  /* 0x0000000085007221 */ /* 0x000fe20000010100 */
[----:B------:R-:W-:-:S05]  /*e9b0*/  FFMA.FTZ R133, R9, R10, -8 ;  /* 0xc100000009857423 */ /* 0x000fca000001000a */
[----:B------:R-:W-:Y:S01]  /*e9c0*/  FSEL R133, R133, RZ, P1 ;  /* 0x000000ff85857208 */ /* 0x000fe20000800000 */
[-C--:B------:R-:W-:Y:S01]  /*e9d0*/  FMUL.FTZ R0, R0, R10.reuse ;  /* 0x0000000a00007220 */ /* 0x080fe20000410000 */
[----:B------:R-:W-:Y:S03]  /*e9e0*/  MUFU.EX2 R69, R69 ;  /* 0x0000004500457308 */ /* 0x000fe60000000800 */
[----:B------:R-:W-:-:S01]  /*e9f0*/  FFMA.FTZ R131, R131, R10, -R133 ;  /* 0x0000000a83837223 */ /* 0x000fc20000010885 */
[----:B------:R-:W-:-:S04]  /*ea00*/  FFMA.FTZ R13, R13, R10, -R133 ;  /* 0x0000000a0d0d7223 */ /* 0x000fc80000010885 */
[----:B------:R-:W2:Y:S08]  /*ea10*/  MUFU.EX2 R3, R3 ;  /* 0x0000000300037308 */ /* 0x000eb00000000800 */
[----:B------:R-:W-:Y:S08]  /*ea20*/  MUFU.EX2 R131, R131 ;  /* 0x0000008300837308 */ /* 0x000ff00000000800 */
[----:B------:R-:W0:Y:S08]  /*ea30*/  MUFU.EX2 R0, R0 ;  /* 0x0000000000007308 */ /* 0x000e300000000800 */
[----:B------:R-:W1:Y:S08]  /*ea40*/  MUFU.EX2 R11, R11 ;  /* 0x0000000b000b7308 */ /* 0x000e700000000800 */
[----:B------:R-:W3:Y:S08]  /*ea50*/  MUFU.EX2 R13, R13 ;  /* 0x0000000d000d7308 */ /* 0x000ef00000000800 */
[----:B------:R-:W4:Y:S01]  /*ea60*/  MUFU.EX2 R22, R22 ;  /* 0x0000001600167308 */ /* 0x000f220000000800 */
[----:B------:R-:W-:-:S01]  /*ea70*/  FFMA.FTZ R121, R121, R10, -R133 ;  /* 0x0000000a79797223 */ /* 0x000fc20000010885 */
[-CC-:B------:R-:W-:Y:S01]  /*ea80*/  FFMA.FTZ R122, R122, R10.reuse, -R133.reuse ;  /* 0x0000000a7a7a7223 */ /* 0x180fe20000010885 */
[----:B------:R-:W-:-:S01]  /*ea90*/  FFMA.FTZ R125, R125, R10, -R133 ;  /* 0x0000000a7d7d7223 */ /* 0x000fc20000010885 */
[----:B------:R-:W-:-:S04]  /*eaa0*/  FFMA.FTZ R126, R126, R10, -R133 ;  /* 0x0000000a7e7e7223 */ /* 0x000fc80000010885 */
        /* <DEDUP_REMOVED lines=36> */
[----:B--2---:R-:W-:Y:S01]  /*ecf0*/  FFMA.FTZ R133, R3, R134, R69 ;  /* 0x0000008603857223 */ /* 0x004fe20000010045 */
[----:B------:R-:W2:Y:S01]  /*ed00*/  MUFU.EX2 R124, R124 ;  /* 0x0000007c007c7308 */ /* 0x000ea20000000800 */
[----:B0-----:R-:W-:-:S02]  /*ed10*/  FFMA.FTZ R21, R0, R21, R131 ;  /* 0x0000001500157223 */ /* 0x001fc40000010083 */
[----:B-1----:R-:W-:Y:S02]  /*ed20*/  FADD.FTZ R133, R11, R133 ;  /* 0x000000850b857221 */ /* 0x002fe40000010000 */
[----:B---3--:R-:W-:-:S02]  /*ed30*/  FADD.FTZ R134, R13, R21 ;  /* 0x000000150d867221 */ /* 0x008fc40000010000 */
[----:B----4-:R-:W-:Y:S01]  /*ed40*/  FADD.FTZ R21, R22, R133 ;  /* 0x0000008516157221 */ /* 0x010fe20000010000 */
[----:B------:R-:W0:Y:S03]  /*ed50*/  MUFU.EX2 R127, R127 ;  /* 0x0000007f007f7308 */ /* 0x000e260000000800 */
[----:B-----5:R-:W-:-:S05]  /*ed60*/  FADD.FTZ R21, R120, R21 ;  /* 0x0000001578157221 */ /* 0x020fca0000010000 */
[----:B------:R-:W1:Y:S01]  /*ed70*/  MUFU.EX2 R128, R128 ;  /* 0x0000008000807308 */ /* 0x000e620000000800 */
[----:B------:R-:W-:-:S07]  /*ed80*/  FADD.FTZ R21, R123, R21 ;  /* 0x000000157b157221 */ /* 0x000fce0000010000 */
[----:B------:R-:W3:Y:S01]  /*ed90*/  MUFU.EX2 R104, R104 ;  /* 0x0000006800687308 */ /* 0x000ee20000000800 */
[----:B--2---:R-:W-:-:S07]  /*eda0*/  FADD.FTZ R21, R124, R21 ;  /* 0x000000157c157221 */ /* 0x004fce0000010000 */
[----:B------:R-:W2:Y:S01]  /*edb0*/  MUFU.EX2 R121, R121 ;  /* 0x0000007900797308 */ /* 0x000ea20000000800 */
[----:B0-----:R-:W-:-:S07]  /*edc0*/  FADD.FTZ R21, R127, R21 ;  /* 0x000000157f157221 */ /* 0x001fce0000010000 */
[----:B------:R-:W0:Y:S08]  /*edd0*/  MUFU.EX2 R105, R105 ;  /* 0x0000006900697308 */ /* 0x000e300000000800 */
[----:B------:R-:W4:Y:S01]  /*ede0*/  MUFU.EX2 R122, R122 ;  /* 0x0000007a007a7308 */ /* 0x000f220000000800 */
[----:B-1----:R-:W-:-:S07]  /*edf0*/  FADD.FTZ R21, R128, R21 ;  /* 0x0000001580157221 */ /* 0x002fce0000010000 */
[----:B------:R-:W1:Y:S08]  /*ee00*/  MUFU.EX2 R108, R108 ;  /* 0x0000006c006c7308 */ /* 0x000e700000000800 */
[----:B------:R-:W5:Y:S01]  /*ee10*/  MUFU.EX2 R125, R125 ;  /* 0x0000007d007d7308 */ /* 0x000f620000000800 */
[----:B---3--:R-:W-:-:S01]  /*ee20*/  FADD.FTZ R21, R104, R21 ;  /* 0x0000001568157221 */ /* 0x008fc20000010000 */
[----:B--2---:R-:W-:-:S06]  /*ee30*/  FADD.FTZ R133, R121, R134 ;  /* 0x0000008679857221 */ /* 0x004fcc0000010000 */
[----:B------:R-:W2:Y:S08]  /*ee40*/  MUFU.EX2 R109, R109 ;  /* 0x0000006d006d7308 */ /* 0x000eb00000000800 */
[----:B------:R-:W3:Y:S01]  /*ee50*/  MUFU.EX2 R126, R126 ;  /* 0x0000007e007e7308 */ /* 0x000ee20000000800 */
[----:B0-----:R-:W-:-:S01]  /*ee60*/  FADD.FTZ R21, R105, R21 ;  /* 0x0000001569157221 */ /* 0x001fc20000010000 */
[----:B----4-:R-:W-:-:S06]  /*ee70*/  FADD.FTZ R133, R122, R133 ;  /* 0x000000857a857221 */ /* 0x010fcc0000010000 */
[----:B------:R-:W0:Y:S08]  /*ee80*/  MUFU.EX2 R112, R112 ;  /* 0x0000007000707308 */ /* 0x000e300000000800 */
[----:B------:R-:W4:Y:S01]  /*ee90*/  MUFU.EX2 R129, R129 ;  /* 0x0000008100817308 */ /* 0x000f220000000800 */
[----:B-1----:R-:W-:-:S01]  /*eea0*/  FADD.FTZ R21, R108, R21 ;  /* 0x000000156c157221 */ /* 0x002fc20000010000 */
[----:B-----5:R-:W-:-:S06]  /*eeb0*/  FADD.FTZ R133, R125, R133 ;  /* 0x000000857d857221 */ /* 0x020fcc0000010000 */
[----:B------:R-:W1:Y:S08]  /*eec0*/  MUFU.EX2 R113, R113 ;  /* 0x0000007100717308 */ /* 0x000e700000000800 */
[----:B------:R-:W5:Y:S01]  /*eed0*/  MUFU.EX2 R130, R130 ;  /* 0x0000008200827308 */ /* 0x000f620000000800 */
[----:B--2---:R-:W-:-:S01]  /*eee0*/  FADD.FTZ R21, R109, R21 ;  /* 0x000000156d157221 */ /* 0x004fc20000010000 */
[----:B---3--:R-:W-:-:S06]  /*eef0*/  FADD.FTZ R133, R126, R133 ;  /* 0x000000857e857221 */ /* 0x008fcc0000010000 */
        /* <DEDUP_REMOVED lines=104> */
[----:B------:R-:W1:Y:S01]  /*f580*/  MUFU.EX2 R62, R62 ;  /* 0x0000003e003e7308 */ /* 0x000e620000000800 */
[----:B--2---:R-:W-:-:S01]  /*f590*/  FADD.FTZ R21, R68, R21 ;  /* 0x0000001544157221 */ /* 0x004fc20000010000 */
[----:B---3--:R-:W-:-:S06]  /*f5a0*/  FADD.FTZ R133, R58, R133 ;  /* 0x000000853a857221 */ /* 0x008fcc0000010000 */
[----:B------:R-:W2:Y:S01]  /*f5b0*/  MUFU.EX2 R71, R71 ;  /* 0x0000004700477308 */ /* 0x000ea20000000800 */
[----:B0-----:R-:W-:-:S01]  /*f5c0*/  FADD.FTZ R134, R59, R21 ;  /* 0x000000153b867221 */ /* 0x001fc20000010000 */
[----:B----4-:R-:W-:-:S06]  /*f5d0*/  FADD.FTZ R133, R132, R133 ;  /* 0x0000008584857221 */ /* 0x010fcc0000010000 */
[----:B------:R-:W0:Y:S01]  /*f5e0*/  MUFU.EX2 R63, R63 ;  /* 0x0000003f003f7308 */ /* 0x000e220000000800 */
[----:B-1----:R-:W-:-:S01]  /*f5f0*/  FADD.FTZ R133, R62, R133 ;  /* 0x000000853e857221 */ /* 0x002fc20000010000 */
[----:B------:R1:W-:Y:S06]  /*f600*/  STL [R1], R134 ;  /* 0x0000008601007387 */ /* 0x0003ec0000100800 */
[----:B------:R-:W3:Y:S01]  /*f610*/  MUFU.EX2 R66, R66 ;  /* 0x0000004200427308 */ /* 0x000ee20000000800 */
[----:B--2---:R-:W-:-:S07]  /*f620*/  FADD.FTZ R133, R71, R133 ;  /* 0x0000008547857221 */ /* 0x004fce0000010000 */
[----:B------:R-:W2:Y:S01]  /*f630*/  MUFU.EX2 R67, R67 ;  /* 0x0000004300437308 */ /* 0x000ea20000000800 */
[----:B0-----:R-:W-:-:S07]  /*f640*/  FADD.FTZ R133, R63, R133 ;  /* 0x000000853f857221 */ /* 0x001fce0000010000 */
[----:B------:R-:W0:Y:S01]  /*f650*/  MUFU.EX2 R70, R70 ;  /* 0x0000004600467308 */ /* 0x000e220000000800 */
[----:B---3--:R-:W-:-:S04]  /*f660*/  FADD.FTZ R133, R66, R133 ;  /* 0x0000008542857221 */ /* 0x008fc80000010000 */
[----:B--2---:R-:W-:-:S04]  /*f670*/  FADD.FTZ R133, R67, R133 ;  /* 0x0000008543857221 */ /* 0x004fc80000010000 */
[----:B0-----:R-:W-:Y:S01]  /*f680*/  FADD.FTZ R21, R70, R133 ;  /* 0x0000008546157221 */ /* 0x001fe20000010000 */
[----:B-1----:R-:W-:Y:S06]  /*f690*/  @!P0 BRA `(.L_x_2396) ;  /* 0x0000000000048947 */ /* 0x002fec0003800000 */
[----:B------:R-:W-:Y:S01]  /*f6a0*/  BPT.TRAP 0x1 ;  /* 0x000000040000795c */ /* 0x000fe20000300000 */
.L_x_2396:
[----:B------:R-:W2:Y:S01]  /*f6b0*/  LDL R133, [R1+0x24] ;  /* 0x0000240001857983 */ /* 0x000ea20000100800 */
[----:B------:R-:W-:Y:S01]  /*f6c0*/  VIADD R20, R20, 0x13260 ;  /* 0x0001326014147836 */ /* 0x000fe20000000000 */
[----:B------:R-:W-:Y:S02]  /*f6d0*/  F2FP.SATFINITE.E4M3.F32.PACK_AB_MERGE_C R22, R120, R22, RZ ;  /* 0x000000167816723e */ /* 0x000fe400048070ff */
[----:B------:R-:W-:Y:S02]  /*f6e0*/  F2FP.SATFINITE.E4M3.F32.PACK_AB_MERGE_C R127, R128, R127, RZ ;  /* 0x0000007f807f723e */ /* 0x000fe400048070ff */
[----:B------:R-:W-:Y:S02]  /*f6f0*/  F2FP.SATFINITE.E4M3.F32.PACK_AB_MERGE_C R129, R130, R129, RZ ;  /* 0x000000818281723e */ /* 0x000fe400048070ff */
[----:B------:R-:W-:Y:S02]  /*f700*/  F2FP.SATFINITE.E4M3.F32.PACK_AB_MERGE_C R108, R109, R108, RZ ;  /* 0x0000006c6d6c723e */ /* 0x000fe400048070ff */
[----:B------:R-:W-:-:S02]  /*f710*/  F2FP.SATFINITE.E4M3.F32.PACK_AB_MERGE_C R110, R111, R110, RZ ;  /* 0x0000006e6f6e723e */ /* 0x000fc400048070ff */
[----:B------:R-:W-:Y:S02]  /*f720*/  F2FP.SATFINITE.E4M3.F32.PACK_AB_MERGE_C R116, R117, R116, RZ ;  /* 0x000000747574723e */ /* 0x000fe400048070ff */
[----:B------:R-:W-:Y:S02]  /*f730*/  F2FP.SATFINITE.E4M3.F32.PACK_AB_MERGE_C R121, R122, R121, RZ ;  /* 0x000000797a79723e */ /* 0x000fe400048070ff */
[----:B------:R-:W-:Y:S02]  /*f740*/  PRMT R20, R136, 0x654, R20 ;  /* 0x0000065488147816 */ /* 0x000fe40000000014 */
[----:B------:R-:W-:Y:S02]  /*f750*/  F2FP.SATFINITE.E4M3.F32.PACK_AB_MERGE_C R11, R11, R69, R22 ;  /* 0x000000450b0b723e */ /* 0x000fe40004807016 */
[----:B------:R-:W-:Y:S01]  /*f760*/  F2FP.SATFINITE.E4M3.F32.PACK_AB_MERGE_C R127, R124, R123, R127 ;  /* 0x0000007b7c7f723e */ /* 0x000fe2000480707f */
[----:B------:R0:W-:Y:S01]  /*f770*/  SYNCS.ARRIVE.TRANS64.RED.A1T0 RZ, [R20+URZ], RZ ;  /* 0x000000ff14ff79a7 */ /* 0x0001e2000810043f */
[----:B------:R-:W-:-:S02]  /*f780*/  F2FP.SATFINITE.E4M3.F32.PACK_AB_MERGE_C R129, R126, R125, R129 ;  /* 0x0000007d7e81723e */ /* 0x000fc40004807081 */
[----:B------:R-:W-:Y:S02]  /*f790*/  F2FP.SATFINITE.E4M3.F32.PACK_AB_MERGE_C R108, R105, R104, R108 ;  /* 0x00000068696c723e */ /* 0x000fe4000480706c */
[----:B------:R-:W-:Y:S02]  /*f7a0*/  F2FP.SATFINITE.E4M3.F32.PACK_AB_MERGE_C R110, R107, R106, R110 ;  /* 0x0000006a6b6e723e */ /* 0x000fe4000480706e */
[----:B------:R-:W-:Y:S02]  /*f7b0*/  F2FP.SATFINITE.E4M3.F32.PACK_AB_MERGE_C R116, R113, R112, R116 ;  /* 0x000000707174723e */ /* 0x000fe40004807074 */
        /* <DEDUP_REMOVED lines=69> */
[----:B------:R-:W-:Y:S02]  /*fc10*/  MOV R153, R121 ;  /* 0x0000007900997202 */ /* 0x000fe40000000f00 */
[C---:B--2---:R-:W-:Y:S01]  /*fc20*/  ISETP.GT.AND P1, PT, R8.reuse, R133, PT ;  /* 0x000000850800720c */ /* 0x044fe20003f24270 */
[----:B------:R-:W-:-:S12]  /*fc30*/  VIADD R8, R8, 0xffffffff ;  /* 0xffffffff08087836 */ /* 0x000fd80000000000 */
[----:B0-----:R-:W-:Y:S05]  /*fc40*/  @P1 BRA `(.L_x_2397) ;  /* 0xffffffc400541947 */ /* 0x001fea000383ffff */
[----:B------:R-:W-:Y:S05]  /*fc50*/  BSYNC B1 ;  /* 0x0000000000017941 */ /* 0x000fea0003800000 */
.L_x_2384:
[----:B------:R0:W-:Y:S01]  /*fc60*/  STL [R1+0x18], R24 ;  /* 0x0000181801007387 */ /* 0x0001e20000100800 */
[----:B------:R-:W-:Y:S01]  /*fc70*/  IMAD.MOV.U32 R0, RZ, RZ, R9 ;  /* 0x000000ffff007224 */ /* 0x000fe200078e0009 */
[----:B------:R-:W-:Y:S01]  /*fc80*/  MOV R156, R14 ;  /* 0x0000000e009c7202 */ /* 0x000fe20000000f00 */
[----:B------:R-:W-:Y:S01]  /*fc90*/  IMAD.MOV.U32 R3, RZ, RZ, R12 ;  /* 0x000000ffff037224 */ /* 0x000fe200078e000c */
[----:B------:R0:W-:Y:S01]  /*fca0*/  STL [R1+0x1c], R25 ;  /* 0x00001c1901007387 */ /* 0x0001e20000100800 */
[----:B------:R-:W-:-:S07]  /*fcb0*/  IMAD.MOV.U32 R22, RZ, RZ, R15 ;  /* 0x000000ffff167224 */ /* 0x000fce00078e000f */
.L_x_2383:
[----:B------:R-:W-:Y:S05]  /*fcc0*/  BSYNC B0 ;  /* 0x0000000000007941 */ /* 0x000fea0003800000 */
.L_x_2382:
[----:B------:R-:W2:Y:S01]  /*fcd0*/  LDL R9, [R1+0x4c] ;  /* 0x00004c0001097983 */ /* 0x000ea20000100800 */
[----:B------:R-:W-:Y:S01]  /*fce0*/  BSSY B0, `(.L_x_2398) ;  /* 0x00002f8000007945 */ /* 0x000fe20003800000 */
[----:B--2---:R-:W-:-:S13]  /*fcf0*/  ISETP.GE.AND P1, PT, R8, R9, PT ;  /* 0x000000090800720c */ /* 0x004fda0003f26270 */
[----:B------:R-:W-:Y:S05]  /*fd00*/  @!P1 BRA `(.L_x_2399) ;  /* 0x0000002c00d49947 */ /* 0x000fea0003800000 */
[----:B------:R-:W-:Y:S02]  /*fd10*/  IMAD.MOV.U32 R9, RZ, RZ, R0 ;  /* 0x000000ffff097224 */ /* 0x000fe400078e0000 */
[----:B------:R-:W-:Y:S02]  /*fd20*/  IMAD.MOV.U32 R14, RZ, RZ, R3 ;  /* 0x000000ffff0e7224 */ /* 0x000fe400078e0003 */
[----:B------:R-:W-:Y:S02]  /*fd30*/  IMAD.MOV.U32 R15, RZ, RZ, R156 ;  /* 0x000000ffff0f7224 */ /* 0x000fe400078e009c */
[----:B------:R-:W-:-:S07]  /*fd40*/  IMAD.MOV.U32 R20, RZ, RZ, R22 ;  /* 0x000000ffff147224 */ /* 0x000fce00078e0016 */
.L_x_2412:
[----:B------:R-:W-:-:S05]  /*fd50*/  VIADD R0, R20, 0x1 ;  /* 0x0000000114007836 */ /* 0x000fca0000000000 */
[----:B------:R-:W-:-:S04]  /*fd60*/  ISETP.NE.AND P1, PT, R0, 0x2, PT ;  /* 0x000000020000780c */ /* 0x000fc80003f25270 */
[----:B------:R-:W-:Y:S02]  /*fd70*/  SEL R0, R0, RZ, P1 ;  /* 0x000000ff00007207 */ /* 0x000fe40000800000 */
[----:B------:R-:W-:-:S03]  /*fd80*/  SEL R156, RZ, 0x1, P1 ;  /* 0x00000001ff9c7807 */ /* 0x000fc60000800000 */
[----:B------:R-:W-:Y:S01]  /*fd90*/  IMAD.MOV.U32 R22, RZ, RZ, R0 ;  /* 0x000000ffff167224 */ /* 0x000fe200078e0000 */
[----:B------:R-:W-:Y:S01]  /*fda0*/  LOP3.LUT R156, R15, R156, RZ, 0x3c, !PT ;  /* 0x0000009c0f9c7212 */ /* 0x000fe200078e3cff */
[----:B------:R-:W-:Y:S06]  /*fdb0*/  @!P0 BRA `(.L_x_2400) ;  /* 0x0000000000048947 */ /* 0x000fec0003800000 */
[----:B------:R-:W-:Y:S01]  /*fdc0*/  BPT.TRAP 0x1 ;  /* 0x000000040000795c */ /* 0x000fe20000300000 */
.L_x_2400:
[----:B------:R-:W-:Y:S01]  /*fdd0*/  IMAD R3, R22, 0x8, R18 ;  /* 0x0000000816037824 */ /* 0x000fe200078e0212 */
[----:B------:R-:W-:-:S04]  /*fde0*/  SHF.L.U32 R10, R156, 0x1f, RZ ;  /* 0x0000001f9c0a7819 */ /* 0x000fc800000006ff */
[----:B------:R1:W2:Y:S01]  /*fdf0*/  SYNCS.PHASECHK.TRANS64.TRYWAIT P1, [R3+URZ+0x13230], R10 ;  /* 0x0132300a030075a7 */ /* 0x0002a2000802017f */
[----:B------:R-:W-:Y:S05]  /*fe00*/  @!P0 BRA `(.L_x_2401) ;  /* 0x0000000000048947 */ /* 0x000fea0003800000 */
[----:B------:R-:W-:Y:S01]  /*fe10*/  BPT.TRAP 0x1 ;  /* 0x000000040000795c */ /* 0x000fe20000300000 */
.L_x_2401:
[----:B------:R-:W0:Y:S01]  /*fe20*/  LDL R11, [R1+0x3c] ;  /* 0x00003c00010b7983 */ /* 0x000e220000100800 */
[----:B------:R-:W-:Y:S01]  /*fe30*/  BSSY B1, `(.L_x_2402) ;  /* 0x0000007000017945 */ /* 0x000fe20003800000 */
[----:B0-----:R-:W-:-:S04]  /*fe40*/  IMAD R25, R22, 0x280, R11 ;  /* 0x0000028016197824 */ /* 0x001fc800078e020b */
[C---:B------:R-:W-:Y:S01]  /*fe50*/  VIADD R13, R25.reuse, 0x80 ;  /* 0x00000080190d7836 */ /* 0x040fe20000000000 */
[----:B------:R-:W-:Y:S01]  /*fe60*/  IADD3 R24, R25, 0x100, RZ ;  /* 0x0000010019187810 */ /* 0x000fe20007ffe0ff */
[----:B--2---:R-:W-:Y:S06]  /*fe70*/  @P1 BRA `(.L_x_2403) ;  /* 0x0000000000081947 */ /* 0x004fec0003800000 */
[----:B------:R-:W0:Y:S02]  /*fe80*/  SYNCS.PHASECHK.TRANS64.TRYWAIT P1, [R3+URZ+0x13230], R10 ;  /* 0x0132300a030075a7 */ /* 0x000e24000802017f */
[----:B0-----:R-:W-:Y:S05]  /*fe90*/  @!P1 BRA `(.L_x_2404) ;  /* 0x000000ec00849947 */ /* 0x001fea0003800000 */
.L_x_2403:
[----:B------:R-:W-:Y:S05]  /*fea0*/  BSYNC B1 ;  /* 0x0000000000017941 */ /* 0x000fea0003800000 */
.L_x_2402:
[----:B01----:R-:W-:Y:S01]  /*feb0*/  IMAD.MOV.U32 R10, RZ, RZ, R25 ;  /* 0x000000ffff0a7224 */ /* 0x003fe200078e0019 */
[----:B------:R-:W-:Y:S01]  /*fec0*/  R2UR UR4, R4 ;  /* 0x00000000040472ca */ /* 0x000fe200000e0000 */
[----:B------:R-:W-:Y:S01]  /*fed0*/  IMAD.MOV.U32 R11, RZ, RZ, -0x7fffffe0 ;  /* 0x80000020ff0b7424 */ /* 0x000fe200078e00ff */
[----:B------:R-:W-:Y:S01]  /*fee0*/  R2UR UR5, R5 ;  /* 0x00000000050572ca */ /* 0x000fe200000e0000 */
[----:B------:R-:W-:Y:S01]  /*fef0*/  WARPGROUP.ARRIVE ;  /* 0x00000000000079c5 */ /* 0x000fe20000000000 */
[----:B------:R-:W-:Y:S01]  /*ff00*/  R2UR UR6, R10 ;  /* 0x000000000a0672ca */ /* 0x000fe200000e0000 */
[----:B------:R-:W-:Y:S01]  /*ff10*/  IMAD.MOV.U32 R10, RZ, RZ, R13 ;  /* 0x000000ffff0a7224 */ /* 0x000fe200078e000d */
[----:B------:R-:W-:Y:S01]  /*ff20*/  R2UR UR7, R11 ;  /* 0x000000000b0772ca */ /* 0x000fe200000e0000 */
[----:B------:R-:W-:Y:S01]  /*ff30*/  VIADD R12, R25, 0x180 ;  /* 0x00000180190c7836 */ /* 0x000fe20000000000 */
        /* <DEDUP_REMOVED lines=29> */
[----:B------:R-:W-:Y:S01]  /*10110*/  R2UR UR7, R11 ;  /* 0x000000000b0772ca */ /* 0x000fe200000e0000 */
[----:B------:R-:W-:Y:S01]  /*10120*/  IMAD.MOV.U32 R11, RZ, RZ, -0x7fffffe0 ;  /* 0x80000020ff0b7424 */ /* 0x000fe200078e00ff */
[----:B------:R-:W-:Y:S01]  /*10130*/  R2UR UR6, R10 ;  /* 0x000000000a0672ca */ /* 0x000fe200000e0000 */
[----:B------:R-:W-:Y:S01]  /*10140*/  VIADD R10, R25, 0x182 ;  /* 0x00000182190a7836 */ /* 0x000fe20000000000 */
[----:B------:R-:W-:Y:S01]  /*10150*/  R2UR UR4, R6 ;  /* 0x00000000060472ca */ /* 0x000fe200000e0000 */
[----:B------:R-:W-:Y:S01]  /*10160*/  IMAD.MOV.U32 R25, RZ, RZ, -0x7fffffe0 ;  /* 0x80000020ff197424 */ /* 0x000fe200078e00ff */
[----:B------:R-:W-:-:S02]  /*10170*/  R2UR UR5, R7 ;  /* 0x00000000070572ca */ /* 0x000fc400000e0000 */
        /* <DEDUP_REMOVED lines=42> */
.L_x_2405:
[----:B------:R-:W-:Y:S01]  /*10420*/  SHF.L.U32 R3, R15, 0x1f, RZ ;  /* 0x0000001f0f037819 */ /* 0x000fe200000006ff */
[----:B------:R-:W-:-:S04]  /*10430*/  IMAD R15, R20, 0x8, R18 ;  /* 0x00000008140f7824 */ /* 0x000fc800078e0212 */
[----:B------:R0:W1:Y:S01]  /*10440*/  SYNCS.PHASECHK.TRANS64.TRYWAIT P1, [R15+URZ+0x13250], R3 ;  /* 0x013250030f0075a7 */ /* 0x000062000802017f */
[----:B------:R-:W-:Y:S05]  /*10450*/  @!P0 BRA `(.L_x_2406) ;  /* 0x0000000000048947 */ /* 0x000fea0003800000 */
[----:B------:R-:W-:Y:S01]  /*10460*/  BPT.TRAP 0x1 ;  /* 0x000000040000795c */ /* 0x000fe20000300000 */
.L_x_2406:
[----:B------:R-:W-:Y:S04]  /*10470*/  BSSY B1, `(.L_x_2407) ;  /* 0x0000004000017945 */ /* 0x000fe80003800000 */
[----:B-1----:R-:W-:Y:S05]  /*10480*/  @P1 BRA `(.L_x_2408) ;  /* 0x0000000000081947 */ /* 0x002fea0003800000 */
[----:B------:R-:W1:Y:S02]  /*10490*/  SYNCS.PHASECHK.TRANS64.TRYWAIT P1, [R15+URZ+0x13250], R3 ;  /* 0x013250030f0075a7 */ /* 0x000e64000802017f */
[----:B-1----:R-:W-:Y:S05]  /*104a0*/  @!P1 BRA `(.L_x_2409) ;  /* 0x000000e800149947 */ /* 0x002fea0003800000 */
.L_x_2408:
[----:B------:R-:W-:Y:S05]  /*104b0*/  BSYNC B1 ;  /* 0x0000000000017941 */ /* 0x000fea0003800000 */
.L_x_2407:
[----:B------:R-:W2:Y:S01]  /*104c0*/  LDL.LU R24, [R1+0x18] ;  /* 0x0000180001187983 */ /* 0x000ea20000300800 */
[----:B01----:R-:W-:Y:S01]  /*104d0*/  VIADD R3, R18, 0x1000 ;  /* 0x0000100012037836 */ /* 0x003fe20000000000 */
[----:B------:R-:W-:Y:S02]  /*104e0*/  MOV R11, 0xc0000010 ;  /* 0xc0000010000b7802 */ /* 0x000fe40000000f00 */
        /* <DEDUP_REMOVED lines=40> */
.L_x_2410:
[----:B------:R-:W2:Y:S04]  /*10770*/  LDL.LU R139, [R1] ;  /* 0x00000000018b7983 */ /* 0x000ea80000300800 */
[----:B------:R-:W3:Y:S01]  /*10780*/  LDL R138, [R1+0x20] ;  /* 0x00002000018a7983 */ /* 0x000ee20000100800 */
[C---:B------:R-:W-:Y:S01]  /*10790*/  FMUL.FTZ R11, R2.reuse, R120 ;  /* 0x00000078020b7220 */ /* 0x040fe20000410000 */
[C---:B------:R-:W-:Y:S01]  /*107a0*/  FMUL.FTZ R12, R2.reuse, R121 ;  /* 0x00000079020c7220 */ /* 0x040fe20000410000 */
[----:B------:R-:W-:Y:S01]  /*107b0*/  FMUL.FTZ R13, R2, R124 ;  /* 0x0000007c020d7220 */ /* 0x000fe20000410000 */
[----:B------:R-:W-:Y:S01]  /*107c0*/  LEA R0, R0, R18, 0x3 ;  /* 0x0000001200007211 */ /* 0x000fe200078e18ff */
[C---:B------:R-:W-:Y:S01]  /*107d0*/  FMUL.FTZ R20, R2.reuse, R125 ;  /* 0x0000007d02147220 */ /* 0x040fe20000410000 */
[C---:B------:R-:W-:Y:S01]  /*107e0*/  FMUL.FTZ R137, R2.reuse, R122 ;  /* 0x0000007a02897220 */ /* 0x040fe20000410000 */
[----:B------:R-:W0:Y:S01]  /*107f0*/  MUFU.TANH R11, R11 ;  /* 0x0000000b000b7308 */ /* 0x000e220000002400 */
[----:B------:R-:W-:Y:S01]  /*10800*/  FMUL.FTZ R122, R2, R128 ;  /* 0x00000080027a7220 */ /* 0x000fe20000410000 */
[----:B------:R-:W-:-:S02]  /*10810*/  VIADD R0, R0, 0x13240 ;  /* 0x0001324000007836 */ /* 0x000fc40000000000 */
        /* <DEDUP_REMOVED lines=83> */
[----:B------:R-:W-:-:S02]  /*10d50*/  FMUL.FTZ R71, R2, R71 ;  /* 0x0000004702477220 */ /* 0x000fc40000410000 */
        /* <DEDUP_REMOVED lines=13> */
[----:B------:R-:W2:Y:S08]  /*10e30*/  MUFU.TANH R72, R72 ;  /* 0x0000004800487308 */ /* 0x000eb00000002400 */
        /* <DEDUP_REMOVED lines=11> */
[----:B------:R-:W2:Y:S01]  /*10ef0*/  MUFU.TANH R64, R64 ;  /* 0x0000004000407308 */ /* 0x000ea20000002400 */
[----:B---3--:R-:W-:-:S07]  /*10f00*/  PRMT R0, R138, 0x654, R0 ;  /* 0x000006548a007816 */ /* 0x008fce0000000000 */
[----:B------:R-:W3:Y:S01]  /*10f10*/  MUFU.TANH R65, R65 ;  /* 0x0000004100417308 */ /* 0x000ee20000002400 */
[----:B------:R0:W-:Y:S07]  /*10f20*/  SYNCS.ARRIVE.TRANS64.RED.A1T0 RZ, [R0+URZ], RZ ;  /* 0x000000ff00ff79a7 */ /* 0x0001ee000810043f */
[----:B------:R-:W3:Y:S01]  /*10f30*/  MUFU.TANH R68, R68 ;  /* 0x0000004400447308 */ /* 0x000ee20000002400 */
[----:B0-----:R-:W-:-:S04]  /*10f40*/  FMNMX.FTZ R0, R11, R14, !PT ;  /* 0x0000000e0b007209 */ /* 0x001fc80007810000 */
[----:B-1----:R-:W-:-:S03]  /*10f50*/  FMNMX.FTZ R0, R12, R0, !PT ;  /* 0x000000000c007209 */ /* 0x002fc60007810000 */
[----:B------:R-:W0:Y:S01]  /*10f60*/  MUFU.TANH R69, R69 ;  /* 0x0000004500457308 */ /* 0x000e220000002400 */
[----:B----4-:R-:W-:-:S04]  /*10f70*/  FMNMX.FTZ R0, R13, R0, !PT ;  /* 0x000000000d007209 */ /* 0x010fc80007810000 */
[----:B-----5:R-:W-:-:S03]  /*10f80*/  FMNMX.FTZ R0, R20, R0, !PT ;  /* 0x0000000014007209 */ /* 0x020fc60007810000 */
[----:B------:R-:W1:Y:S01]  /*10f90*/  MUFU.TANH R137, R137 ;  /* 0x0000008900897308 */ /* 0x000e620000002400 */
        /* <DEDUP_REMOVED lines=49> */
[----:B---3--:R-:W-:-:S03]  /*112b0*/  FMNMX.FTZ R0, R65, R0, !PT ;  /* 0x0000000041007209 */ /* 0x008fc60007810000 */
[----:B------:R-:W3:Y:S01]  /*112c0*/  MUFU.TANH R91, R91 ;  /* 0x0000005b005b7308 */ /* 0x000ee20000002400 */
[----:B------:R-:W-:-:S04]  /*112d0*/  FMNMX.FTZ R0, R68, R0, !PT ;  /* 0x0000000044007209 */ /* 0x000fc80007810000 */
[----:B0-----:R-:W-:-:S03]  /*112e0*/  FMNMX.FTZ R3, R69, R0, !PT ;  /* 0x0000000045037209 */ /* 0x001fc60007810000 */
[----:B------:R-:W0:Y:S02]  /*112f0*/  MUFU.TANH R94, R94 ;  /* 0x0000005e005e7308 */ /* 0x000e240000002400 */
[----:B------:R-:W1:Y:S06]  /*11300*/  SHFL.BFLY PT, R0, R3, 0x2, 0x1f ;  /* 0x0c401f0003007f89 */ /* 0x000e6c00000e0000 */
[----:B------:R-:W0:Y:S08]  /*11310*/  MUFU.TANH R95, R95 ;  /* 0x0000005f005f7308 */ /* 0x000e300000002400 */
[----:B------:R-:W0:Y:S08]  /*11320*/  MUFU.TANH R98, R98 ;  /* 0x0000006200627308 */ /* 0x000e300000002400 */
[----:B------:R-:W0:Y:S01]  /*11330*/  MUFU.TANH R99, R99 ;  /* 0x0000006300637308 */ /* 0x000e220000002400 */
[----:B-1----:R-:W-:-:S05]  /*11340*/  FMNMX.FTZ R3, R3, R0, !PT ;  /* 0x0000000003037209 */ /* 0x002fca0007810000 */
[----:B------:R-:W1:Y:S02]  /*11350*/  SHFL.BFLY PT, R0, R3, 0x1, 0x1f ;  /* 0x0c201f0003007f89 */ /* 0x000e6400000e0000 */
[----:B------:R-:W0:Y:S08]  /*11360*/  MUFU.TANH R102, R102 ;  /* 0x0000006600667308 */ /* 0x000e300000002400 */
[----:B------:R-:W0:Y:S08]  /*11370*/  MUFU.TANH R103, R103 ;  /* 0x0000006700677308 */ /* 0x000e300000002400 */
[----:B------:R-:W0:Y:S01]  /*11380*/  MUFU.TANH R74, R74 ;  /* 0x0000004a004a7308 */ /* 0x000e220000002400 */
[----:B-1----:R-:W-:-:S07]  /*11390*/  FMNMX.FTZ R3, R3, R0, !PT ;  /* 0x0000000003037209 */ /* 0x002fce0007810000 */
[----:B------:R-:W1:Y:S01]  /*113a0*/  MUFU.TANH R75, R75 ;  /* 0x0000004b004b7308 */ /* 0x000e620000002400 */
[----:B------:R-:W-:Y:S01]  /*113b0*/  FMNMX.FTZ R0, R137, R9, !PT ;  /* 0x0000000989007209 */ /* 0x000fe20007810000 */
[----:B------:R-:W-:-:S03]  /*113c0*/  FADD.FTZ R130, -R3, R14 ;  /* 0x0000000e03827221 */ /* 0x000fc60000010100 */
        /* <DEDUP_REMOVED lines=26> */
[----:B0-----:R-:W-:-:S04]  /*11570*/  FMNMX.FTZ R0, R94, R0, !PT ;  /* 0x000000005e007209 */ /* 0x001fc80007810000 */
        /* <DEDUP_REMOVED lines=9> */
[----:B-1----:R-:W-:-:S03]  /*11610*/  FMNMX.FTZ R0, R75, R0, !PT ;  /* 0x000000004b007209 */ /* 0x002fc60007810000 */
[----:B------:R-:W1:Y:S01]  /*11620*/  MUFU.TANH R70, R70 ;  /* 0x0000004600467308 */ /* 0x000e620000002400 */
[----:B----4-:R-:W-:-:S04]  /*11630*/  FMNMX.FTZ R0, R78, R0, !PT ;  /* 0x000000004e007209 */ /* 0x010fc80007810000 */
[----:B-----5:R-:W-:-:S03]  /*11640*/  FMNMX.FTZ R0, R79, R0, !PT ;  /* 0x000000004f007209 */ /* 0x020fc60007810000 */
[----:B------:R-:W4:Y:S01]  /*11650*/  MUFU.TANH R71, R71 ;  /* 0x0000004700477308 */ /* 0x000f220000002400 */
[----:B------:R-:W-:-:S04]  /*11660*/  FMNMX.FTZ R0, R82, R0, !PT ;  /* 0x0000000052007209 */ /* 0x000fc80007810000 */
[----:B------:R-:W-:-:S04]  /*11670*/  FMNMX.FTZ R0, R83, R0, !PT ;  /* 0x0000000053007209 */ /* 0x000fc80007810000 */
[----:B------:R-:W-:-:S04]  /*11680*/  FMNMX.FTZ R0, R86, R0, !PT ;  /* 0x0000000056007209 */ /* 0x000fc80007810000 */
[----:B--2---:R-:W-:-:S04]  /*11690*/  FMNMX.FTZ R0, R87, R0, !PT ;  /* 0x0000000057007209 */ /* 0x004fc80007810000 */
[----:B------:R-:W-:-:S04]  /*116a0*/  FMNMX.FTZ R0, R58, R0, !PT ;  /* 0x000000003a007209 */ /* 0x000fc80007810000 */
[----:B------:R-:W-:-:S04]  /*116b0*/  FMNMX.FTZ R0, R59, R0, !PT ;  /* 0x000000003b007209 */ /* 0x000fc80007810000 */
[----:B---3--:R-:W-:-:S04]  /*116c0*/  FMNMX.FTZ R0, R62, R0, !PT ;  /* 0x000000003e007209 */ /* 0x008fc80007810000 */
[----:B0-----:R-:W-:-:S04]  /*116d0*/  FMNMX.FTZ R0, R63, R0, !PT ;  /* 0x000000003f007209 */ /* 0x001fc80007810000 */
[----:B------:R-:W-:-:S04]  /*116e0*/  FMNMX.FTZ R0, R66, R0, !PT ;  /* 0x0000000042007209 */ /* 0x000fc80007810000 */
[----:B------:R-:W-:-:S04]  /*116f0*/  FMNMX.FTZ R0, R67, R0, !PT ;  /* 0x0000000043007209 */ /* 0x000fc80007810000 */
[----:B-1----:R-:W-:-:S04]  /*11700*/  FMNMX.FTZ R0, R70, R0, !PT ;  /* 0x0000000046007209 */ /* 0x002fc80007810000 */
[----:B----4-:R-:W-:-:S05]  /*11710*/  FMNMX.FTZ R0, R71, R0, !PT ;  /* 0x0000000047007209 */ /* 0x010fca0007810000 */
[----:B------:R-:W0:Y:S02]  /*11720*/  SHFL.BFLY PT, R10, R0, 0x2, 0x1f ;  /* 0x0c401f00000a7f89 */ /* 0x000e2400000e0000 */
[----:B0-----:R-:W-:-:S05]  /*11730*/  FMNMX.FTZ R0, R0, R10, !PT ;  /* 0x0000000a00007209 */ /* 0x001fca0007810000 */
[----:B------:R-:W0:Y:S02]  /*11740*/  SHFL.BFLY PT, R10, R0, 0x1, 0x1f ;  /* 0x0c201f00000a7f89 */ /* 0x000e2400000e0000 */
[----:B0-----:R-:W-:Y:S01]  /*11750*/  FMNMX.FTZ R0, R0, R10, !PT ;  /* 0x0000000a00007209 */ /* 0x001fe20007810000 */
[----:B------:R-:W-:-:S04]  /*11760*/  IMAD.U32 R10, RZ, RZ, UR36 ;  /* 0x00000024ff0a7e24 */ /* 0x000fc8000f8e00ff */
[----:B------:R-:W-:Y:S01]  /*11770*/  FADD.FTZ R14, -R0, R9 ;  /* 0x00000009000e7221 */ /* 0x000fe20000010100 */
[----:B------:R-:W-:-:S01]  /*11780*/  FFMA.FTZ R9, R3, R10, -8 ;  /* 0xc100000003097423 */ /* 0x000fc2000001000a */
[-C--:B------:R-:W-:Y:S01]  /*11790*/  FFMA.FTZ R131, R0, R10.reuse, -8 ;  /* 0xc100000000837423 */ /* 0x080fe2000001000a */
[-C--:B------:R-:W-:Y:S01]  /*117a0*/  FMUL.FTZ R130, R130, R10.reuse ;  /* 0x0000000a82827220 */ /* 0x080fe20000410000 */
[-C--:B------:R-:W-:Y:S01]  /*117b0*/  FMUL.FTZ R14, R14, R10.reuse ;  /* 0x0000000a0e0e7220 */ /* 0x080fe20000410000 */
[----:B------:R-:W-:-:S01]  /*117c0*/  FFMA.FTZ R11, R11, R10, -R9 ;  /* 0x0000000a0b0b7223 */ /* 0x000fc20000010809 */
[-C--:B------:R-:W-:Y:S01]  /*117d0*/  FFMA.FTZ R132, R137, R10.reuse, -R131 ;  /* 0x0000000a89847223 */ /* 0x080fe20000010883 */
        /* <DEDUP_REMOVED lines=71> */
[----:B------:R-:W-:-:S01]  /*11c50*/  FFMA.FTZ R82, R82, R10, -R131 ;  /* 0x0000000a52527223 */ /* 0x000fc20000010883 */
[-CC-:B------:R-:W-:Y:S01]  /*11c60*/  FFMA.FTZ R83, R83, R10.reuse, -R131.reuse ;  /* 0x0000000a53537223 */ /* 0x180fe20000010883 */
[----:B------:R-:W-:-:S01]  /*11c70*/  FFMA.FTZ R86, R86, R10, -R131 ;  /* 0x0000000a56567223 */ /* 0x000fc20000010883 */
[-CC-:B------:R-:W-:Y:S01]  /*11c80*/  FFMA.FTZ R87, R87, R10.reuse, -R131.reuse ;  /* 0x0000000a57577223 */ /* 0x180fe20000010883 */
[----:B------:R-:W-:-:S01]  /*11c90*/  FFMA.FTZ R58, R58, R10, -R131 ;  /* 0x0000000a3a3a7223 */ /* 0x000fc20000010883 */
[-CC-:B------:R-:W-:Y:S01]  /*11ca0*/  FFMA.FTZ R59, R59, R10.reuse, -R131.reuse ;  /* 0x0000000a3b3b7223 */ /* 0x180fe20000010883 */
[----:B------:R-:W-:-:S01]  /*11cb0*/  FFMA.FTZ R62, R62, R10, -R131 ;  /* 0x0000000a3e3e7223 */ /* 0x000fc20000010883 */
[----:B------:R-:W3:Y:S01]  /*11cc0*/  MUFU.EX2 R69, R69 ;  /* 0x0000004500457308 */ /* 0x000ee20000000800 */
[----:B------:R-:W-:-:S01]  /*11cd0*/  FFMA.FTZ R63, R63, R10, -R131 ;  /* 0x0000000a3f3f7223 */ /* 0x000fc20000010883 */
[-CC-:B------:R-:W-:Y:S01]  /*11ce0*/  FFMA.FTZ R66, R66, R10.reuse, -R131.reuse ;  /* 0x0000000a42427223 */ /* 0x180fe20000010883 */
[----:B------:R-:W-:-:S01]  /*11cf0*/  FFMA.FTZ R67, R67, R10, -R131 ;  /* 0x0000000a43437223 */ /* 0x000fc20000010883 */
[-CC-:B------:R-:W-:Y:S01]  /*11d00*/  FFMA.FTZ R70, R70, R10.reuse, -R131.reuse ;  /* 0x0000000a46467223 */ /* 0x180fe20000010883 */
[----:B------:R-:W-:-:S01]  /*11d10*/  FFMA.FTZ R71, R71, R10, -R131 ;  /* 0x0000000a47477223 */ /* 0x000fc20000010883 */
[----:B0-----:R-:W-:Y:S01]  /*11d20*/  FFMA.FTZ R131, R130, R139, R11 ;  /* 0x0000008b82837223 */ /* 0x001fe2000001000b */
[----:B-1----:R-:W-:-:S01]  /*11d30*/  FFMA.FTZ R21, R14, R21, R132 ;  /* 0x000000150e157223 */ /* 0x002fc20000010084 */
[----:B------:R-:W0:Y:S02]  /*11d40*/  MUFU.EX2 R13, R13 ;  /* 0x0000000d000d7308 */ /* 0x000e240000000800 */
[----:B--2---:R-:W-:-:S06]  /*11d50*/  FADD.FTZ R131, R12, R131 ;  /* 0x000000830c837221 */ /* 0x004fcc0000010000 */
        /* <DEDUP_REMOVED lines=155> */
.L_x_2411:
[----:B------:R-:W-:Y:S01]  /*12710*/  VIADD R15, R15, 0x13260 ;  /* 0x000132600f0f7836 */ /* 0x000fe20000000000 */
[----:B------:R-:W-:Y:S01]  /*12720*/  F2FP.SATFINITE.E4M3.F32.PACK_AB_MERGE_C R13, R20, R13, RZ ;  /* 0x0000000d140d723e */ /* 0x000fe200048070ff */
[-C--:B------:R-:W-:Y:S01]  /*12730*/  FMUL.FTZ R24, R24, R130.reuse ;  /* 0x0000008218187220 */ /* 0x080fe20000410000 */
[----:B------:R-:W-:Y:S01]  /*12740*/  FMUL.FTZ R20, R25, R130 ;  /* 0x0000008219147220 */ /* 0x000fe20000410000 */
[----:B------:R-:W-:Y:S02]  /*12750*/  F2FP.SATFINITE.E4M3.F32.PACK_AB_MERGE_C R9, R9, R68, RZ ;  /* 0x000000440909723e */ /* 0x000fe400048070ff */
[----:B------:R-:W-:Y:S02]  /*12760*/  PRMT R15, R138, 0x654, R15 ;  /* 0x000006548a0f7816 */ /* 0x000fe4000000000f */
[----:B------:R-:W-:Y:S02]  /*12770*/  F2FP.SATFINITE.E4M3.F32.PACK_AB_MERGE_C R120, R121, R120, RZ ;  /* 0x000000787978723e */ /* 0x000fe400048070ff */
[----:B------:R0:W-:Y:S01]  /*12780*/  SYNCS.ARRIVE.TRANS64.RED.A1T0 RZ, [R15+URZ], RZ ;  /* 0x000000ff0fff79a7 */ /* 0x0001e2000810043f */
[----:B------:R-:W-:-:S02]  /*12790*/  F2FP.SATFINITE.E4M3.F32.PACK_AB_MERGE_C R126, R127, R126, RZ ;  /* 0x0000007e7f7e723e */ /* 0x000fc400048070ff */
[----:B------:R-:W-:Y:S02]  /*127a0*/  F2FP.SATFINITE.E4M3.F32.PACK_AB_MERGE_C R128, R129, R128, RZ ;  /* 0x000000808180723e */ /* 0x000fe400048070ff */
[----:B------:R-:W-:Y:S02]  /*127b0*/  F2FP.SATFINITE.E4M3.F32.PACK_AB_MERGE_C R108, R109, R108, RZ ;  /* 0x0000006c6d6c723e */ /* 0x000fe400048070ff */
[----:B------:R-:W-:Y:S01]  /*127c0*/  F2FP.SATFINITE.E4M3.F32.PACK_AB_MERGE_C R110, R111, R110, RZ ;  /* 0x0000006e6f6e723e */ /* 0x000fe200048070ff */
[----:B0-----:R-:W2:Y:S01]  /*127d0*/  LDL R15, [R1+0x4c] ;  /* 0x00004c00010f7983 */ /* 0x001ea20000100800 */
        /* <DEDUP_REMOVED lines=13> */
[----:B------:R-:W-:Y:S01]  /*128b0*/  STL [R1+0x18], R24 ;  /* 0x0000181801007387 */ /* 0x000fe20000100800 */
[-C--:B------:R-:W-:Y:S01]  /*128c0*/  FMUL.FTZ R26, R26, R14.reuse ;  /* 0x0000000e1a1a7220 */ /* 0x080fe20000410000 */
[-C--:B------:R-:W-:Y:S01]  /*128d0*/  FMUL.FTZ R27, R27, R14.reuse ;  /* 0x0000000e1b1b7220 */ /* 0x080fe20000410000 */
[-C--:B------:R-:W-:Y:S01]  /*128e0*/  FMUL.FTZ R30, R30, R14.reuse ;  /* 0x0000000e1e1e7220 */ /* 0x080fe20000410000 */
        /* <DEDUP_REMOVED lines=34> */
[----:B0-----:R-:W-:Y:S01]  /*12b10*/  IMAD.MOV.U32 R20, RZ, RZ, R22 ;  /* 0x000000ffff147224 */ /* 0x001fe200078e0016 */
        /* <DEDUP_REMOVED lines=16> */
[C---:B--2---:R-:W-:Y:S01]  /*12c20*/  ISETP.GT.AND P1, PT, R8.reuse, R15, PT ;  /* 0x0000000f0800720c */ /* 0x044fe20003f24270 */
[----:B------:R-:W-:Y:S02]  /*12c30*/  VIADD R8, R8, 0xffffffff ;  /* 0xffffffff08087836 */ /* 0x000fe40000000000 */
[----:B------:R-:W-:-:S10]  /*12c40*/  IMAD.MOV.U32 R15, RZ, RZ, R156 ;  /* 0x000000ffff0f7224 */ /* 0x000fd400078e009c */
[----:B------:R-:W-:Y:S05]  /*12c50*/  @P1 BRA `(.L_x_2412) ;  /* 0xffffffd0003c1947 */ /* 0x000fea000383ffff */
.L_x_2399:
[----:B------:R-:W-:Y:S05]  /*12c60*/  BSYNC B0 ;  /* 0x0000000000007941 */ /* 0x000fea0003800000 */
.L_x_2398:
[----:B------:R-:W-:Y:S06]  /*12c70*/  BAR.ARV 0x8, 0x200 ;  /* 0x0208000000007b1d */ /* 0x000fec0000002000 */
[----:B------:R-:W-:Y:S05]  /*12c80*/  @!P0 BRA `(.L_x_2413) ;  /* 0x0000000000048947 */ /* 0x000fea0003800000 */
[----:B------:R-:W-:Y:S01]  /*12c90*/  BPT.TRAP 0x1 ;  /* 0x000000040000795c */ /* 0x000fe20000300000 */
.L_x_2413:
[----:B------:R-:W-:Y:S02]  /*12ca0*/  LEA R2, R22, R18, 0x3 ;  /* 0x0000001216027211 */ /* 0x000fe400078e18ff */
[----:B------:R-:W-:-:S04]  /*12cb0*/  SHF.L.U32 R5, R156, 0x1f, RZ ;  /* 0x0000001f9c057819 */ /* 0x000fc800000006ff */
[----:B------:R1:W2:Y:S01]  /*12cc0*/  SYNCS.PHASECHK.TRANS64.TRYWAIT P1, [R2+URZ+0x13250], R5 ;  /* 0x01325005020075a7 */ /* 0x0002a2000802017f */
[----:B------:R-:W-:Y:S05]  /*12cd0*/  @!P0 BRA `(.L_x_2414) ;  /* 0x0000000000048947 */ /* 0x000fea0003800000 */
[----:B------:R-:W-:Y:S01]  /*12ce0*/  BPT.TRAP 0x1 ;  /* 0x000000040000795c */ /* 0x000fe20000300000 */
.L_x_2414:
[----:B------:R-:W-:Y:S04]  /*12cf0*/  BSSY B0, `(.L_x_2415) ;  /* 0x0000004000007945 */ /* 0x000fe80003800000 */
[----:B--2---:R-:W-:Y:S05]  /*12d00*/  @P1 BRA `(.L_x_2416) ;  /* 0x0000000000081947 */ /* 0x004fea0003800000 */
[----:B------:R-:W2:Y:S02]  /*12d10*/  SYNCS.PHASECHK.TRANS64.TRYWAIT P1, [R2+URZ+0x13250], R5 ;  /* 0x01325005020075a7 */ /* 0x000ea4000802017f */
[----:B--2---:R-:W-:Y:S05]  /*12d20*/  @!P1 BRA `(.L_x_2417) ;  /* 0x000000c000089947 */ /* 0x004fea0003800000 */
.L_x_2416:
[----:B------:R-:W-:Y:S05]  /*12d30*/  BSYNC B0 ;  /* 0x0000000000007941 */ /* 0x000fea0003800000 */
.L_x_2415:
[----:B------:R-:W3:Y:S01]  /*12d40*/  LDL R6, [R1+0x74] ;  /* 0x0000740001067983 */ /* 0x000ee20000100800 */
[----:B------:R-:W-:-:S03]  /*12d50*/  ULDC.64 UR4, c[0x0][0x9a0] ;  /* 0x0002680000047ab9 */ /* 0x000fc60000000a00 */
[----:B------:R-:W4:Y:S01]  /*12d60*/  LDL R11, [R1+0x60] ;  /* 0x00006000010b7983 */ /* 0x000f220000100800 */
[----:B------:R-:W-:Y:S01]  /*12d70*/  ISETP.NE.U32.AND P1, PT, RZ, UR4, PT ;  /* 0x00000004ff007c0c */ /* 0x000fe2000bf25070 */
[----:B------:R-:W-:Y:S02]  /*12d80*/  VIADD R18, R18, 0x1000 ;  /* 0x0000100012127836 */ /* 0x000fe40000000000 */
[----:B0-----:R-:W5:Y:S01]  /*12d90*/  LDL.LU R24, [R1+0x18] ;  /* 0x0000180001187983 */ /* 0x001f620000300800 */
[----:B------:R-:W-:Y:S02]  /*12da0*/  ISETP.NE.AND.EX P1, PT, RZ, UR5, PT, P1 ;  /* 0x00000005ff007c0c */ /* 0x000fe4000bf25310 */
[----:B------:R-:W-:Y:S01]  /*12db0*/  SHF.R.U32.HI R18, RZ, 0x4, R18 ;  /* 0x00000004ff127819 */ /* 0x000fe20000011612 */
[----:B------:R-:W5:Y:S03]  /*12dc0*/  LDL.LU R25, [R1+0x1c] ;  /* 0x00001c0001197983 */ /* 0x000f660000300800 */
[----:B------:R-:W-:-:S04]  /*12dd0*/  LOP3.LUT R18, R18, 0x3fff, RZ, 0xc0, !PT ;  /* 0x00003fff12127812 */ /* 0x000fc800078ec0ff */
[----:B-12---:R-:W-:-:S03]  /*12de0*/  LOP3.LUT R5, R18, 0x10000, RZ, 0xfc, !PT ;  /* 0x0001000012057812 */ /* 0x006fc600078efcff */
[----:B------:R-:W3:Y:S02]  /*12df0*/  @P1 LDC.64 R8, c[0x0][0x9c8] ;  /* 0x00027200ff081b82 */ /* 0x000ee40000000a00 */
[----:B------:R-:W-:Y:S02]  /*12e00*/  IMAD R4, R22, 0x280, R5 ;  /* 0x0000028016047824 */ /* 0x000fe400078e0205 */
[----:B------:R-:W-:-:S03]  /*12e10*/  IMAD.MOV.U32 R5, RZ, RZ, -0x3ffffff0 ;  /* 0xc0000010ff057424 */ /* 0x000fc600078e00ff */
[----:B------:R-:W-:Y:S02]  /*12e20*/  R2UR UR6, R4 ;  /* 0x00000000040672ca */ /* 0x000fe400000e0000 */
[----:B------:R-:W-:Y:S01]  /*12e30*/  R2UR UR7, R5 ;  /* 0x00000000050772ca */ /* 0x000fe200000e0000 */
[----:B---3--:R-:W-:-:S04]  /*12e40*/  @P1 IMAD R12, R6, R8, RZ ;  /* 0x00000008060c1224 */ /* 0x008fc800078e02ff */
[C---:B----4-:R-:W-:Y:S02]  /*12e50*/  @P1 IMAD R5, R11.reuse, R9, R12 ;  /* 0x000000090b051224 */ /* 0x050fe400078e020c */
[----:B------:R-:W2:Y:S01]  /*12e60*/  LDL.LU R12, [R1] ;  /* 0x00000000010c7983 */ /* 0x000ea20000300800 */
[----:B------:R-:W-:Y:S02]  /*12e70*/  @P1 IMAD.WIDE.U32 R6, R11, R8, RZ ;  /* 0x000000080b061225 */ /* 0x000fe400078e00ff */
[----:B------:R-:W0:Y:S01]  /*12e80*/  @P1 LDC.64 R8, c[0x0][0x9d0] ;  /* 0x00027400ff081b82 */ /* 0x000e220000000a00 */
[----:B-----5:R-:W-:-:S06]  /*12e90*/  WARPGROUP.ARRIVE ;  /* 0x00000000000079c5 */ /* 0x020fcc0000000000 */
[----:B------:R-:W-:Y:S01]  /*12ea0*/  QGMMA.64x64x32.F32.E4M3.E4M3 R24, R152, gdesc[UR4], R24, gsb0 ;  /* 0x00e0000498187df3 */ /* 0x000fe20008000818 */
[----:B------:R-:W-:Y:S02]  /*12eb0*/  @P1 IMAD.IADD R7, R7, 0x1, R5 ;  /* 0x0000000107071824 */ /* 0x000fe400078e0205 */
[----:B------:R-:W-:Y:S02]  /*12ec0*/  IMAD.MOV.U32 R11, RZ, RZ, 0x3f800000 ;  /* 0x3f800000ff0b7424 */ /* 0x000fe400078e00ff */
        /* <DEDUP_REMOVED lines=8> */
[----:B------:R-:W-:Y:S01]  /*12f50*/  R2UR UR6, R6 ;  /* 0x00000000060672ca */ /* 0x000fe200000e0000 */
[----:B------:R-:W-:Y:S02]  /*12f60*/  WARPGROUP.DEPBAR.LE gsb0, 0x0 ;  /* 0x00008000000079c5 */ /* 0x000fe40000010000 */
[----:B------:R-:W-:-:S10]  /*12f70*/  WARPGROUP.ARRIVE ;  /* 0x00000000000079c5 */ /* 0x000fd40000000000 */
[----:B------:R-:W-:Y:S01]  /*12f80*/  QGMMA.64x64x32.F32.E4M3.E4M3 R24, R148, gdesc[UR4], R24, gsb0 ;  /* 0x00e0000494187df3 */ /* 0x000fe20008000818 */
[----:B------:R-:W-:Y:S02]  /*12f90*/  VIADD R6, R4, 0x100 ;  /* 0x0000010004067836 */ /* 0x000fe40000000000 */
[----:B------:R-:W-:-:S03]  /*12fa0*/  IMAD.MOV.U32 R7, RZ, RZ, -0x3ffffff0 ;  /* 0xc0000010ff077424 */ /* 0x000fc600078e00ff */
[----:B------:R-:W-:Y:S02]  /*12fb0*/  R2UR UR6, R6 ;  /* 0x00000000060672ca */ /* 0x000fe400000e0000 */
[----:B------:R-:W-:Y:S01]  /*12fc0*/  R2UR UR7, R7 ;  /* 0x00000000070772ca */ /* 0x000fe200000e0000 */
[----:B------:R-:W-:Y:S01]  /*12fd0*/  IMAD.MOV.U32 R7, RZ, RZ, -0x3ffffff0 ;  /* 0xc0000010ff077424 */ /* 0x000fe200078e00ff */
[----:B------:R-:W-:Y:S01]  /*12fe0*/  IADD3 R6, R4, 0x180, RZ ;  /* 0x0000018004067810 */ /* 0x000fe20007ffe0ff */
[----:B------:R-:W-:Y:S02]  /*12ff0*/  WARPGROUP.DEPBAR.LE gsb0, 0x0 ;  /* 0x00008000000079c5 */ /* 0x000fe40000010000 */
[----:B------:R-:W-:-:S08]  /*13000*/  WARPGROUP.ARRIVE ;  /* 0x00000000000079c5 */ /* 0x000fd00000000000 */
[----:B------:R-:W-:Y:S01]  /*13010*/  QGMMA.64x64x32.F32.E4M3.E4M3 R24, R144, gdesc[UR4], R24, gsb0 ;  /* 0x00e0000490187df3 */ /* 0x000fe20008000818 */
[----:B------:R-:W-:Y:S02]  /*13020*/  R2UR UR6, R6 ;  /* 0x00000000060672ca */ /* 0x000fe400000e0000 */
[----:B------:R-:W-:Y:S01]  /*13030*/  R2UR UR7, R7 ;  /* 0x00000000070772ca */ /* 0x000fe200000e0000 */
[----:B0-----:R-:W0:Y:S01]  /*13040*/  SHFL.BFLY PT, R8, R21, 0x2, 0x1f ;  /* 0x0c401f0015087f89 */ /* 0x001e2200000e0000 */
[----:B------:R-:W-:Y:S01]  /*13050*/  VIADD R4, R4, 0x200 ;  /* 0x0000020004047836 */ /* 0x000fe20000000000 */
[----:B------:R-:W-:Y:S02]  /*13060*/  WARPGROUP.DEPBAR.LE gsb0, 0x0 ;  /* 0x00008000000079c5 */ /* 0x000fe40000010000 */
[----:B------:R-:W-:-:S08]  /*13070*/  WARPGROUP.ARRIVE ;  /* 0x00000000000079c5 */ /* 0x000fd00000000000 */
[----:B------:R-:W-:Y:S01]  /*13080*/  QGMMA.64x64x32.F32.E4M3.E4M3 R24, R140, gdesc[UR4], R24, gsb0 ;  /* 0x00e000048c187df3 */ /* 0x000fe20008000818 */
[----:B--2---:R-:W1:Y:S01]  /*13090*/  SHFL.BFLY PT, R5, R12, 0x2, 0x1f ;  /* 0x0c401f000c057f89 */ /* 0x004e6200000e0000 */
[----:B------:R-:W-:Y:S01]  /*130a0*/  R2UR UR6, R4 ;  /* 0x00000000040672ca */ /* 0x000fe200000e0000 */
[----:B0-----:R-:W-:-:S01]  /*130b0*/  FADD.FTZ R8, R8, R21 ;  /* 0x0000001508087221 */ /* 0x001fc20000010000 */
[----:B-1----:R-:W-:Y:S01]  /*130c0*/  FADD.FTZ R6, R5, R12 ;  /* 0x0000000c05067221 */ /* 0x002fe20000010000 */
[----:B------:R-:W-:-:S05]  /*130d0*/  IMAD.MOV.U32 R5, RZ, RZ, -0x3ffffff0 ;  /* 0xc0000010ff057424 */ /* 0x000fca00078e00ff */
[----:B------:R-:W-:Y:S01]  /*130e0*/  R2UR UR7, R5 ;  /* 0x00000000050772ca */ /* 0x000fe200000e0000 */
[----:B------:R-:W0:Y:S04]  /*130f0*/  SHFL.BFLY PT, R7, R6, 0x1, 0x1f ;  /* 0x0c201f0006077f89 */ /* 0x000e2800000e0000 */
[----:B------:R-:W1:Y:S01]  /*13100*/  SHFL.BFLY PT, R5, R8, 0x1, 0x1f ;  /* 0x0c201f0008057f89 */ /* 0x000e6200000e0000 */
[----:B------:R-:W-:Y:S02]  /*13110*/  WARPGROUP.DEPBAR.LE gsb0, 0x0 ;  /* 0x00008000000079c5 */ /* 0x000fe40000010000 */
[----:B------:R-:W-:-:S06]  /*13120*/  WARPGROUP.ARRIVE ;  /* 0x00000000000079c5 */ /* 0x000fcc0000000000 */
[----:B------:R-:W-:Y:S01]  /*13130*/  QGMMA.64x64x32.F32.E4M3.E4M3 R24, R136, gdesc[UR4], R24, gsb0 ;  /* 0x00e0000488187df3 */ /* 0x000fe20008000818 */
[----:B0-----:R-:W-:-:S01]  /*13140*/  FADD.FTZ R9, R6, R7 ;  /* 0x0000000706097221 */ /* 0x001fc20000010000 */
[----:B-1----:R-:W-:-:S04]  /*13150*/  FADD.FTZ R12, R8, R5 ;  /* 0x00000005080c7221 */ /* 0x002fc80000010000 */
[C---:B------:R-:W-:Y:S01]  /*13160*/  FSETP.NE.FTZ.AND P1, PT, R9.reuse, RZ, PT ;  /* 0x000000ff0900720b */ /* 0x040fe20003f35000 */
[----:B------:R-:W-:Y:S01]  /*13170*/  FMUL.FTZ R14, R12, 0.00390625 ;  /* 0x3b8000000c0e7820 */ /* 0x000fe20000410000 */
[----:B------:R-:W-:Y:S01]  /*13180*/  FMUL.FTZ R13, R9, 0.00390625 ;  /* 0x3b800000090d7820 */ /* 0x000fe20000410000 */
[----:B------:R-:W-:-:S03]  /*13190*/  IMAD.MOV.U32 R4, RZ, RZ, RZ ;  /* 0x000000ffff047224 */ /* 0x000fc600078e00ff */
[----:B------:R-:W-:Y:S02]  /*131a0*/  FSETP.NE.FTZ.AND P3, PT, R14, RZ, PT ;  /* 0x000000ff0e00720b */ /* 0x000fe40003f75000 */
[----:B------:R-:W-:-:S05]  /*131b0*/  FSETP.NE.FTZ.AND P2, PT, R13, RZ, PT ;  /* 0x000000ff0d00720b */ /* 0x000fca0003f55000 */
[----:B------:R-:W-:Y:S01]  /*131c0*/  @P1 MUFU.RCP R4, R9 ;  /* 0x0000000900041308 */ /* 0x000fe20000001000 */
        /* <DEDUP_REMOVED lines=9> */
[----:B------:R-:W-:Y:S02]  /*13260*/  IMAD.MOV.U32 R60, RZ, RZ, -0x800000 ;  /* 0xff800000ff3c7424 */ /* 0x000fe400078e00ff */
[----:B-1----:R-:W-:Y:S01]  /*13270*/  @P2 FMUL.FTZ R5, R5, 0.69314718246459960938 ;  /* 0x3f31721805052820 */ /* 0x002fe20000410000 */
[----:B------:R-:W-:-:S01]  /*13280*/  @P3 FFMA.FTZ R61, R10, R0, R7 ;  /* 0x000000000a3d3223 */ /* 0x000fc20000010007 */
[----:B---3--:R-:W-:Y:S02]  /*13290*/  FMUL.FTZ R0, R4, R11 ;  /* 0x0000000b04007220 */ /* 0x008fe40000410000 */
[----:B------:R-:W-:-:S01]  /*132a0*/  @P2 FFMA.FTZ R60, R6, R3, R5 ;  /* 0x00000003063c2223 */ /* 0x000fc20000010005 */
[----:B--2---:R-:W-:Y:S01]  /*132b0*/  FMUL.FTZ R8, R8, R11 ;  /* 0x0000000b08087220 */ /* 0x004fe20000410000 */
[----:B------:R-:W-:Y:S02]  /*132c0*/  WARPGROUP.DEPBAR.LE gsb0, 0x0 ;  /* 0x00008000000079c5 */ /* 0x000fe40000010000 */
[----:B------:R-:W-:Y:S05]  /*132d0*/  @!P0 BRA `(.L_x_2418) ;  /* 0x0000000000048947 */ /* 0x000fea0003800000 */
[----:B------:R-:W-:Y:S01]  /*132e0*/  BPT.TRAP 0x1 ;  /* 0x000000040000795c */ /* 0x000fe20000300000 */
.L_x_2418:
[----:B------:R-:W2:Y:S01]  /*132f0*/  LDL.LU R3, [R1+0x20] ;  /* 0x0000200001037983 */ /* 0x000ea20000300800 */
[----:B------:R-:W-:Y:S02]  /*13300*/  VIADD R2, R2, 0x13260 ;  /* 0x0001326002027836 */ /* 0x000fe40000000000 */
[-C--:B------:R-:W-:Y:S01]  /*13310*/  FMUL.FTZ R4, R24, R0.reuse ;  /* 0x0000000018047220 */ /* 0x080fe20000410000 */
[----:B------:R-:W-:Y:S01]  /*13320*/  FMUL.FTZ R29, R29, R0 ;  /* 0x000000001d1d7220 */ /* 0x000fe20000410000 */
[----:B------:R-:W3:Y:S01]  /*13330*/  LDL.LU R9, [R1+0x70] ;  /* 0x0000700001097983 */ /* 0x000ee20000300800 */
[----:B------:R-:W-:-:S04]  /*13340*/  IADD3 R22, R22, 0x1, RZ ;  /* 0x0000000116167810 */ /* 0x000fc80007ffe0ff */
[----:B------:R-:W-:Y:S01]  /*13350*/  ISETP.NE.AND P1, PT, R22, 0x2, PT ;  /* 0x000000021600780c */ /* 0x000fe20003f25270 */
        /* <DEDUP_REMOVED lines=31> */
[----:B------:R-:W-:-:S02]  /*13550*/  SEL R22, R22, RZ, P1 ;  /* 0x000000ff16167207 */ /* 0x000fc40000800000 */
[----:B--2---:R-:W-:Y:S01]  /*13560*/  PRMT R2, R3, 0x654, R2 ;  /* 0x0000065403027816 */ /* 0x004fe20000000002 */
[----:B---3--:R-:W-:-:S03]  /*13570*/  VIADD R9, R9, 0x1 ;  /* 0x0000000109097836 */ /* 0x008fc60000000000 */
[----:B------:R0:W-:Y:S02]  /*13580*/  SYNCS.ARRIVE.TRANS64.RED.A1T0 RZ, [R2+URZ], RZ ;  /* 0x000000ff02ff79a7 */ /* 0x0001e4000810043f */
[----:B------:R0:W-:Y:S01]  /*13590*/  STL [R1+0x70], R9 ;  /* 0x0000700901007387 */ /* 0x0001e20000100800 */
[----:B------:R-:W-:-:S04]  /*135a0*/  SEL R3, RZ, 0x1, P1 ;  /* 0x00000001ff037807 */ /* 0x000fc80000800000 */
[----:B------:R-:W-:-:S07]  /*135b0*/  LOP3.LUT R156, R156, R3, RZ, 0x3c, !PT ;  /* 0x000000039c9c7212 */ /* 0x000fce00078e3cff */
.L_x_2352:
[----:B------:R-:W2:Y:S01]  /*135c0*/  LDL R77, [R1+0x64] ;  /* 0x00006400014d7983 */ /* 0x000ea20000100800 */
[----:B------:R-:W1:Y:S01]  /*135d0*/  S2UR UR4, SR_CgaCtaId ;  /* 0x00000000000479c3 */ /* 0x000e620000008800 */
[----:B------:R-:W-:Y:S01]  /*135e0*/  MOV R18, 0x400 ;  /* 0x0000040000127802 */ /* 0x000fe20000000f00 */
        /* <DEDUP_REMOVED lines=11> */
[----:B-1----:R-:W-:Y:S01]  /*136a0*/  IMAD.SHL.U32 R0, R75, 0x8, RZ ;  /* 0x000000084b007824 */ /* 0x002fe200078e00ff */
[----:B-----5:R0:W1:Y:S04]  /*136b0*/  LDS.128 R24, [R18+0x132d0] ;  /* 0x0132d00012187984 */ /* 0x0200680000000c00 */
[----:B------:R-:W-:Y:S01]  /*136c0*/  SHF.R.S32.HI R63, RZ, 0x1f, R0 ;  /* 0x0000001fff3f7819 */ /* 0x000fe20000011400 */
[----:B------:R-:W-:Y:S06]  /*136d0*/  BAR.ARV 0x4, 0x200 ;  /* 0x0108000000007b1d */ /* 0x000fec0000002000 */
[----:B--2---:R-:W-:-:S13]  /*136e0*/  ISETP.NE.AND P1, PT, R77, RZ, PT ;  /* 0x000000ff4d00720c */ /* 0x004fda0003f25270 */
[----:B------:R-:W2:Y:S02]  /*136f0*/  @!P1 LDC R77, c[0x0][0xad4] ;  /* 0x0002b500ff4d9b82 */ /* 0x000ea40000000800 */
[----:B--2---:R0:W-:Y:S01]  /*13700*/  @!P1 STL [R1+0x64], R77 ;  /* 0x0000644d01009387 */ /* 0x0041e20000100800 */
[----:B-1----:R-:W-:Y:S05]  /*13710*/  @P0 BRA `(.L_x_2420) ;  /* 0x0000001c00ac0947 */ /* 0x002fea0003800000 */
[----:B------:R-:W2:Y:S01]  /*13720*/  LDL.LU R12, [R1+0x60] ;  /* 0x00006000010c7983 */ /* 0x000ea20000300800 */
[----:B------:R-:W-:Y:S01]  /*13730*/  IMAD.SHL.U32 R2, R8, 0x4, RZ ;  /* 0x0000000408027824 */ /* 0x000fe200078e00ff */
[----:B------:R-:W-:Y:S01]  /*13740*/  ULDC.64 UR4, c[0x4][0x38] ;  /* 0x01000e0000047ab9 */ /* 0x000fe20000000a00 */
[----:B------:R-:W-:Y:S01]  /*13750*/  ULDC.64 UR6, c[0x0][0xc08] ;  /* 0x0003020000067ab9 */ /* 0x000fe20000000a00 */
[----:B---3--:R-:W3:Y:S04]  /*13760*/  LDL.LU R14, [R1+0x74] ;  /* 0x00007400010e7983 */ /* 0x008ee80000300800 */
[----:B------:R-:W3:Y:S01]  /*13770*/  LDL R21, [R1+0xa4] ;  /* 0x0000a40001157983 */ /* 0x000ee20000100800 */
[----:B------:R-:W-:-:S03]  /*13780*/  LOP3.LUT R2, R2, 0xc, RZ, 0xc0, !PT ;  /* 0x0000000c02027812 */ /* 0x000fc600078ec0ff */
[----:B------:R-:W3:Y:S01]  /*13790*/  LDL.LU R87, [R1+0x68] ;  /* 0x0000680001577983 */ /* 0x000ee20000300800 */
[----:B------:R-:W-:Y:S01]  /*137a0*/  BAR.SYNC.DEFER_BLOCKING 0x1, 0x180 ;  /* 0x0046000000007b1d */ /* 0x000fe20000010000 */
[----:B------:R-:W-:-:S05]  /*137b0*/  IADD3 R2, P0, R2, UR4, RZ ;  /* 0x0000000402027c10 */ /* 0x000fca000ff1e0ff */
[----:B------:R-:W-:Y:S01]  /*137c0*/  IMAD.X R3, RZ, RZ, UR5, P0 ;  /* 0x00000005ff037e24 */ /* 0x000fe200080e06ff */
[----:B------:R-:W-:Y:S01]  /*137d0*/  ULDC.64 UR4, c[0x0][0xc00] ;  /* 0x0003000000047ab9 */ /* 0x000fe20000000a00 */
[----:B------:R-:W3:Y:S04]  /*137e0*/  LDL.LU R86, [R1+0x6c] ;  /* 0x00006c0001567983 */ /* 0x000ee80000300800 */
[----:B------:R1:W3:Y:S01]  /*137f0*/  LDG.E.CONSTANT R10, desc[UR40][R2.64] ;  /* 0x00000028020a7981 */ /* 0x0002e2000c1e9900 */
[----:B------:R-:W-:Y:S01]  /*13800*/  LOP3.LUT P0, R8, R8, 0x3, RZ, 0xc0, !PT ;  /* 0x0000000308087812 */ /* 0x000fe2000780c0ff */
[----:B----4-:R-:W4:Y:S03]  /*13810*/  S2R R9, SR_SWINHI ;  /* 0x0000000000097919 */ /* 0x010f260000002f00 */
[----:B------:R-:W-:Y:S01]  /*13820*/  ISETP.EQ.OR P0, PT, R8, 0x3, !P0 ;  /* 0x000000030800780c */ /* 0x000fe20004702670 */
[----:B------:R-:W3:Y:S03]  /*13830*/  LDL R83, [R1+0x5c] ;  /* 0x00005c0001537983 */ /* 0x000ee60000100800 */
[----:B------:R-:W-:-:S02]  /*13840*/  SEL R71, R4, R7, P0 ;  /* 0x0000000704477207 */ /* 0x000fc40000000000 */
[----:B------:R-:W-:Y:S01]  /*13850*/  SEL R78, R7, R4, P0 ;  /* 0x00000004074e7207 */ /* 0x000fe20000000000 */
[----:B------:R-:W3:Y:S01]  /*13860*/  LDL R81, [R1+0x44] ;  /* 0x0000440001517983 */ /* 0x000ee20000100800 */
[----:B------:R-:W-:Y:S02]  /*13870*/  SEL R13, R5, R6, P0 ;  /* 0x00000006050d7207 */ /* 0x000fe40000000000 */
[----:B------:R-:W-:Y:S01]  /*13880*/  SEL R68, R6, R5, P0 ;  /* 0x0000000506447207 */ /* 0x000fe20000000000 */
[----:B------:R-:W3:Y:S01]  /*13890*/  LDL R79, [R1+0x78] ;  /* 0x00007800014f7983 */ /* 0x000ee20000100800 */
        /* <DEDUP_REMOVED lines=10> */
[----:B-1----:R-:W-:Y:S02]  /*13940*/  MOV R2, R18 ;  /* 0x0000001200027202 */ /* 0x002fe40000000f00 */
[----:B----4-:R-:W-:Y:S02]  /*13950*/  MOV R3, R9 ;  /* 0x0000000900037202 */ /* 0x010fe40000000f00 */
        /* <DEDUP_REMOVED lines=16> */
[----:B--2---:R-:W-:Y:S01]  /*13a60*/  MOV R85, R12 ;  /* 0x0000000c00557202 */ /* 0x004fe20000000f00 */
[----:B---3--:R-:W-:Y:S02]  /*13a70*/  IMAD.MOV.U32 R84, RZ, RZ, R14 ;  /* 0x000000ffff547224 */ /* 0x008fe400078e000e */
[----:B------:R-:W-:-:S03]  /*13a80*/  IMAD.WIDE R4, R21, 0x2, R2 ;  /* 0x0000000215047825 */ /* 0x000fc600078e0202 */
[C---:B------:R-:W-:Y:S02]  /*13a90*/  IADD3 R7, P3, R4.reuse, 0x20, RZ ;  /* 0x0000002004077810 */ /* 0x040fe40007f7e0ff */
[C---:B------:R-:W-:Y:S02]  /*13aa0*/  LOP3.LUT R9, R4.reuse, 0x380, RZ, 0xc0, !PT ;  /* 0x0000038004097812 */ /* 0x040fe400078ec0ff */
[----:B------:R-:W-:Y:S02]  /*13ab0*/  LOP3.LUT R8, R7, 0x380, RZ, 0xc0, !PT ;  /* 0x0000038007087812 */ /* 0x000fe400078ec0ff */
[----:B------:R-:W-:Y:S02]  /*13ac0*/  SHF.R.U64 R9, R9, 0x3, RZ ;  /* 0x0000000309097819 */ /* 0x000fe400000012ff */
[C---:B------:R-:W-:Y:S02]  /*13ad0*/  IADD3 R29, P2, R4.reuse, 0x40, RZ ;  /* 0x00000040041d7810 */ /* 0x040fe40007f5e0ff */
[----:B------:R-:W-:-:S02]  /*13ae0*/  IADD3 R33, P1, R4, 0x60, RZ ;  /* 0x0000006004217810 */ /* 0x000fc40007f3e0ff */
[----:B------:R-:W-:Y:S02]  /*13af0*/  SHF.R.U64 R8, R8, 0x3, RZ ;  /* 0x0000000308087819 */ /* 0x000fe400000012ff */
[----:B------:R-:W-:Y:S02]  /*13b00*/  LOP3.LUT R4, R9, R4, RZ, 0x3c, !PT ;  /* 0x0000000409047212 */ /* 0x000fe400078e3cff */
[----:B------:R-:W-:Y:S02]  /*13b10*/  LOP3.LUT R6, R29, 0x380, RZ, 0xc0, !PT ;  /* 0x000003801d067812 */ /* 0x000fe400078ec0ff */
[----:B------:R-:W-:Y:S01]  /*13b20*/  LOP3.LUT R12, R33, 0x380, RZ, 0xc0, !PT ;  /* 0x00000380210c7812 */ /* 0x000fe200078ec0ff */
[--C-:B------:R-:W-:Y:S01]  /*13b30*/  IMAD.X R65, RZ, RZ, R5.reuse, P2 ;  /* 0x000000ffff417224 */ /* 0x100fe200010e0605 */
[----:B------:R-:W-:Y:S01]  /*13b40*/  LOP3.LUT R8, R8, R7, RZ, 0x3c, !PT ;  /* 0x0000000708087212 */ /* 0x000fe200078e3cff */
[--C-:B------:R-:W-:Y:S01]  /*13b50*/  IMAD.X R7, RZ, RZ, R5.reuse, P1 ;  /* 0x000000ffff077224 */ /* 0x100fe200008e0605 */
[----:B------:R-:W-:Y:S01]  /*13b60*/  MOV R24, R4 ;  /* 0x0000000400187202 */ /* 0x000fe20000000f00 */
[----:B------:R-:W-:Y:S01]  /*13b70*/  IMAD.X R9, RZ, RZ, R5, P3 ;  /* 0x000000ffff097224 */ /* 0x000fe200018e0605 */
[----:B------:R-:W-:-:S02]  /*13b80*/  SHF.R.U64 R6, R6, 0x3, RZ ;  /* 0x0000000306067819 */ /* 0x000fc400000012ff */
[----:B------:R-:W-:Y:S02]  /*13b90*/  LOP3.LUT R5, R10, 0x2, RZ, 0x3c, !PT ;  /* 0x000000020a057812 */ /* 0x000fe400078e3cff */
[----:B------:R-:W-:Y:S02]  /*13ba0*/  SHF.R.U64 R12, R12, 0x3, RZ ;  /* 0x000000030c0c7819 */ /* 0x000fe400000012ff */
[----:B------:R-:W-:Y:S01]  /*13bb0*/  SEL R21, R42, R43, P0 ;  /* 0x0000002b2a157207 */ /* 0x000fe20000000000 */
[----:B------:R-:W-:Y:S01]  /*13bc0*/  SHFL.IDX PT, R48, R15, R10, 0x1c1f ;  /* 0x001c1f0a0f307589 */ /* 0x000fe200000e0000 */
[----:B------:R-:W-:Y:S02]  /*13bd0*/  SEL R42, R43, R42, P0 ;  /* 0x0000002a2b2a7207 */ /* 0x000fe40000000000 */
[----:B------:R-:W-:Y:S01]  /*13be0*/  LOP3.LUT R64, R6, R29, RZ, 0x3c, !PT ;  /* 0x0000001d06407212 */ /* 0x000fe200078e3cff */
[----:B------:R-:W1:Y:S01]  /*13bf0*/  SHFL.IDX PT, R47, R34, R5, 0x1c1f ;  /* 0x001c1f05222f7589 */ /* 0x000e6200000e0000 */
[----:B------:R-:W-:-:S02]  /*13c00*/  LOP3.LUT R6, R12, R33, RZ, 0x3c, !PT ;  /* 0x000000210c067212 */ /* 0x000fc400078e3cff */
[----:B------:R-:W-:Y:S01]  /*13c10*/  MOV R64, R64 ;  /* 0x0000004000407202 */ /* 0x000fe20000000f00 */
[----:B------:R-:W-:Y:S01]  /*13c20*/  SHFL.IDX PT, R14, R45, R10, 0x1c1f ;  /* 0x001c1f0a2d0e7589 */ /* 0x000fe200000e0000 */
[----:B------:R-:W-:-:S03]  /*13c30*/  MOV R65, R6 ;  /* 0x0000000600417202 */ /* 0x000fc60000000f00 */
[----:B------:R-:W-:Y:S04]  /*13c40*/  SHFL.IDX PT, R49, R49, R10, 0x1c1f ;  /* 0x001c1f0a31317589 */ /* 0x000fe800000e0000 */
[----:B------:R-:W2:Y:S04]  /*13c50*/  SHFL.IDX PT, R50, R66, R5, 0x1c1f ;  /* 0x001c1f0542327589 */ /* 0x000ea800000e0000 */
[----:B------:R-:W-:Y:S04]  /*13c60*/  SHFL.IDX PT, R28, R71, R10, 0x1c1f ;  /* 0x001c1f0a471c7589 */ /* 0x000fe800000e0000 */
[----:B------:R-:W3:Y:S04]  /*13c70*/  SHFL.IDX PT, R29, R78, R5, 0x1c1f ;  /* 0x001c1f054e1d7589 */ /* 0x000ee800000e0000 */
[----:B------:R-:W-:Y:S04]  /*13c80*/  SHFL.IDX PT, R44, R13, R10, 0x1c1f ;  /* 0x001c1f0a0d2c7589 */ /* 0x000fe800000e0000 */
[----:B------:R-:W4:Y:S04]  /*13c90*/  SHFL.IDX PT, R45, R68, R5, 0x1c1f ;  /* 0x001c1f05442d7589 */ /* 0x000f2800000e0000 */
[----:B------:R-:W-:Y:S04]  /*13ca0*/  SHFL.IDX PT, R52, R21, R10, 0x1c1f ;  /* 0x001c1f0a15347589 */ /* 0x000fe800000e0000 */
[----:B------:R-:W0:Y:S01]  /*13cb0*/  SHFL.IDX PT, R51, R42, R5, 0x1c1f ;  /* 0x001c1f052a337589 */ /* 0x000e2200000e0000 */
[----:B------:R-:W-:-:S03]  /*13cc0*/  MOV R62, R8 ;  /* 0x00000008003e7202 */ /* 0x000fc60000000f00 */
[----:B------:R-:W-:Y:S04]  /*13cd0*/  SHFL.IDX PT, R4, R73, R10, 0x1c1f ;  /* 0x001c1f0a49047589 */ /* 0x000fe800000e0000 */
[----:B------:R-:W-:Y:S04]  /*13ce0*/  SHFL.IDX PT, R12, R41, R10, 0x1c1f ;  /* 0x001c1f0a290c7589 */ /* 0x000fe800000e0000 */
[----:B------:R-:W0:Y:S04]  /*13cf0*/  SHFL.IDX PT, R7, R80, R5, 0x1c1f ;  /* 0x001c1f0550077589 */ /* 0x000e2800000e0000 */
[----:B------:R-:W0:Y:S04]  /*13d00*/  SHFL.IDX PT, R15, R30, R5, 0x1c1f ;  /* 0x001c1f051e0f7589 */ /* 0x000e2800000e0000 */
[----:B------:R-:W-:Y:S04]  /*13d10*/  SHFL.IDX PT, R40, R11, R10, 0x1c1f ;  /* 0x001c1f0a0b287589 */ /* 0x000fe800000e0000 */
[----:B------:R-:W-:Y:S04]  /*13d20*/  SHFL.IDX PT, R53, R53, R10, 0x1c1f ;  /* 0x001c1f0a35357589 */ /* 0x000fe800000e0000 */
[----:B------:R-:W0:Y:S04]  /*13d30*/  SHFL.IDX PT, R41, R20, R5, 0x1c1f ;  /* 0x001c1f0514297589 */ /* 0x000e2800000e0000 */
[----:B------:R1:W0:Y:S04]  /*13d40*/  SHFL.IDX PT, R54, R46, R5, 0x1c1f ;  /* 0x001c1f052e367589 */ /* 0x00022800000e0000 */
[----:B------:R-:W-:Y:S04]  /*13d50*/  SHFL.IDX PT, R32, R67, R10, 0x1c1f ;  /* 0x001c1f0a43207589 */ /* 0x000fe800000e0000 */
[----:B------:R-:W-:Y:S04]  /*13d60*/  SHFL.IDX PT, R36, R37, R10, 0x1c1f ;  /* 0x001c1f0a25247589 */ /* 0x000fe800000e0000 */
[----:B------:R-:W0:Y:S04]  /*13d70*/  SHFL.IDX PT, R33, R56, R5, 0x1c1f ;  /* 0x001c1f0538217589 */ /* 0x000e2800000e0000 */
[----:B------:R-:W0:Y:S04]  /*13d80*/  SHFL.IDX PT, R37, R72, R5, 0x1c1f ;  /* 0x001c1f0548257589 */ /* 0x000e2800000e0000 */
[----:B------:R-:W0:Y:S04]  /*13d90*/  SHFL.IDX PT, R13, R70, R5, 0x1c1f ;  /* 0x001c1f05460d7589 */ /* 0x000e2800000e0000 */
[----:B------:R-:W-:Y:S04]  /*13da0*/  SHFL.IDX PT, R56, R31, R10, 0x1c1f ;  /* 0x001c1f0a1f387589 */ /* 0x000fe800000e0000 */
[----:B------:R0:W0:Y:S04]  /*13db0*/  SHFL.IDX PT, R55, R38, R5, 0x1c1f ;  /* 0x001c1f0526377589 */ /* 0x00002800000e0000 */
[----:B------:R-:W-:Y:S04]  /*13dc0*/  SHFL.IDX PT, R6, R69, R10, 0x1c1f ;  /* 0x001c1f0a45067589 */ /* 0x000fe800000e0000 */
[----:B------:R-:W0:Y:S04]  /*13dd0*/  SHFL.IDX PT, R9, R76, R5, 0x1c1f ;  /* 0x001c1f054c097589 */ /* 0x000e2800000e0000 */
[----:B------:R-:W-:Y:S04]  /*13de0*/  SHFL.IDX PT, R8, R59, R10, 0x1c1f ;  /* 0x001c1f0a3b087589 */ /* 0x000fe800000e0000 */
[----:B------:R-:W0:Y:S04]  /*13df0*/  SHFL.IDX PT, R11, R74, R5, 0x1c1f ;  /* 0x001c1f054a0b7589 */ /* 0x000e2800000e0000 */
[----:B------:R-:W-:Y:S04]  /*13e00*/  SHFL.IDX PT, R57, R57, R10, 0x1c1f ;  /* 0x001c1f0a39397589 */ /* 0x000fe800000e0000 */
[----:B------:R-:W0:Y:S01]  /*13e10*/  SHFL.IDX PT, R58, R58, R5, 0x1c1f ;  /* 0x001c1f053a3a7589 */ /* 0x000e2200000e0000 */
[----:B-1----:R-:W-:-:S02]  /*13e20*/  SEL R46, R48, R47, P0 ;  /* 0x0000002f302e7207 */ /* 0x002fc40000000000 */
[----:B------:R-:W-:Y:S02]  /*13e30*/  SEL R48, R47, R48, P0 ;  /* 0x000000302f307207 */ /* 0x000fe40000000000 */
[----:B--2---:R-:W-:Y:S02]  /*13e40*/  SEL R47, R49, R50, P0 ;  /* 0x00000032312f7207 */ /* 0x004fe40000000000 */
[----:B---3--:R-:W-:Y:S02]  /*13e50*/  SEL R20, R28, R29, P0 ;  /* 0x0000001d1c147207 */ /* 0x008fe40000000000 */
[----:B----4-:R-:W-:Y:S02]  /*13e60*/  SEL R42, R44, R45, P0 ;  /* 0x0000002d2c2a7207 */ /* 0x010fe40000000000 */
[----:B------:R-:W-:Y:S02]  /*13e70*/  SEL R49, R50, R49, P0 ;  /* 0x0000003132317207 */ /* 0x000fe40000000000 */
[----:B------:R-:W-:-:S02]  /*13e80*/  SEL R28, R29, R28, P0 ;  /* 0x0000001c1d1c7207 */ /* 0x000fc40000000000 */
[----:B------:R-:W-:Y:S02]  /*13e90*/  SEL R44, R45, R44, P0 ;  /* 0x0000002c2d2c7207 */ /* 0x000fe40000000000 */
[----:B0-----:R-:W-:Y:S02]  /*13ea0*/  SEL R50, R52, R51, P0 ;  /* 0x0000003334327207 */ /* 0x001fe40000000000 */
        /* <DEDUP_REMOVED lines=41> */
[----:B------:R-:W-:Y:S04]  /*14140*/  STSM.16.M88.4 [R64], R8 ;  /* 0x0000000840007844 */ /* 0x000fe80000000200 */
[----:B------:R1:W-:Y:S01]  /*14150*/  STSM.16.M88.4 [R65], R12 ;  /* 0x0000000c41007844 */ /* 0x0003e20000000200 */
[----:B------:R-:W-:Y:S01]  /*14160*/  BAR.SYNC.DEFER_BLOCKING 0x1, 0x180 ;  /* 0x0046000000007b1d */ /* 0x000fe20000010000 */
[----:B------:R-:W-:-:S04]  /*14170*/  ISETP.NE.U32.AND P0, PT, RZ, UR4, PT ;  /* 0x00000004ff007c0c */ /* 0x000fc8000bf05070 */
[----:B------:R-:W-:Y:S02]  /*14180*/  ISETP.NE.AND.EX P0, PT, RZ, UR5, PT, P0 ;  /* 0x00000005ff007c0c */ /* 0x000fe4000bf05300 */
[----:B------:R-:W-:Y:S01]  /*14190*/  IADD3 R58, P1, R87, UR4, RZ ;  /* 0x00000004573a7c10 */ /* 0x000fe2000ff3e0ff */
[----:B------:R-:W-:Y:S01]  /*141a0*/  IMAD.MOV.U32 R24, RZ, RZ, RZ ;  /* 0x000000ffff187224 */ /* 0x000fe200078e00ff */
[----:B------:R-:W-:Y:S01]  /*141b0*/  ISETP.GT.AND P3, PT, R77, 0x1, PT ;  /* 0x000000014d00780c */ /* 0x000fe20003f64270 */
[----:B0-----:R-:W0:Y:S01]  /*141c0*/  LDC R62, c[0x0][0xbe8] ;  /* 0x0002fa00ff3e7b82 */ /* 0x001e220000000800 */
[----:B------:R-:W-:-:S07]  /*141d0*/  IADD3.X R59, R86, UR5, RZ, P1, !PT ;  /* 0x00000005563b7c10 */ /* 0x000fce0008ffe4ff */
[----:B------:R-:W2:Y:S01]  /*141e0*/  LDC.64 R6, c[0x0][0xba8] ;  /* 0x0002ea00ff067b82 */ /* 0x000ea20000000a00 */
[----:B------:R-:W3:Y:S01]  /*141f0*/  @P0 LDG.E R24, desc[UR40][R58.64] ;  /* 0x000000283a180981 */ /* 0x000ee2000c1e1900 */
[----:B-1----:R-:W-:-:S05]  /*14200*/  IMAD.MOV.U32 R14, RZ, RZ, 0x9b8 ;  /* 0x000009b8ff0e7424 */ /* 0x002fca00078e00ff */
[----:B------:R-:W-:-:S04]  /*14210*/  SEL R14, R14, 0x978, P3 ;  /* 0x000009780e0e7807 */ /* 0x000fc80001800000 */
[----:B------:R-:W1:Y:S01]  /*14220*/  LDC.64 R10, c[0x0][R14+0x220] ;  /* 0x000088000e0a7b82 */ /* 0x000e620000000a00 */
[----:B------:R-:W-:-:S07]  /*14230*/  ISETP.NE.U32.AND P1, PT, RZ, UR6, PT ;  /* 0x00000006ff007c0c */ /* 0x000fce000bf25070 */
[----:B------:R-:W4:Y:S01]  /*14240*/  LDC.64 R12, c[0x0][R14+0x218] ;  /* 0x000086000e0c7b82 */ /* 0x000f220000000a00 */
[----:B------:R-:W-:Y:S02]  /*14250*/  ISETP.NE.AND.EX P1, PT, RZ, UR7, PT, P1 ;  /* 0x00000007ff007c0c */ /* 0x000fe4000bf25310 */
[----:B0-----:R-:W-:-:S05]  /*14260*/  ISETP.NE.AND P4, PT, R62, 0x1, PT ;  /* 0x000000013e00780c */ /* 0x001fca0003f85270 */
[----:B------:R-:W0:Y:S06]  /*14270*/  LDC.64 R8, c[0x0][R14+0x228] ;  /* 0x00008a000e087b82 */ /* 0x000e2c0000000a00 */
[----:B------:R-:W-:Y:S01]  /*14280*/  @P1 IADD3 R66, P2, R87, UR6, RZ ;  /* 0x0000000657421c10 */ /* 0x000fe2000ff5e0ff */
[----:B------:R-:W-:Y:S01]  /*14290*/  ULDC UR6, c[0x0][0xa88] ;  /* 0x0002a20000067ab9 */ /* 0x000fe20000000800 */
[----:B------:R3:W3:Y:S01]  /*142a0*/  LDC.64 R4, c[0x0][R14+0x210] ;  /* 0x000084000e047b82 */ /* 0x0006e20000000a00 */
[----:B------:R-:W-:Y:S01]  /*142b0*/  IMAD.U32 R69, RZ, RZ, UR6 ;  /* 0x00000006ff457e24 */ /* 0x000fe2000f8e00ff */
[----:B------:R-:W-:-:S02]  /*142c0*/  @P1 IADD3.X R67, R86, UR7, RZ, P2, !PT ;  /* 0x0000000756431c10 */ /* 0x000fc400097fe4ff */
[----:B------:R-:W-:-:S03]  /*142d0*/  ISETP.NE.U32.AND P2, PT, RZ, UR4, PT ;  /* 0x00000004ff007c0c */ /* 0x000fc6000bf45070 */
[----:B------:R2:W5:Y:S01]  /*142e0*/  @P1 LDG.E R69, desc[UR40][R66.64] ;  /* 0x0000002842451981 */ /* 0x000562000c1e1900 */
[----:B------:R-:W-:Y:S01]  /*142f0*/  ISETP.NE.AND.EX P2, PT, RZ, UR5, PT, P2 ;  /* 0x00000005ff007c0c */ /* 0x000fe2000bf45320 */
[----:B------:R-:W3:Y:S08]  /*14300*/  @P4 LDC R73, c[0x0][0xbf0] ;  /* 0x0002fc00ff494b82 */ /* 0x000ef00000000800 */
[----:B--2---:R-:W2:Y:S01]  /*14310*/  @P4 LDC R66, c[0x0][0xbec] ;  /* 0x0002fb00ff424b82 */ /* 0x004ea20000000800 */
[----:B------:R-:W-:-:S02]  /*14320*/  SEL R64, R85, RZ, !P2 ;  /* 0x000000ff55407207 */ /* 0x000fc40005000000 */
[----:B------:R-:W-:-:S03]  /*14330*/  SEL R15, R84, RZ, !P2 ;  /* 0x000000ff540f7207 */ /* 0x000fc60005000000 */
[-C--:B-1----:R-:W-:Y:S02]  /*14340*/  IMAD R11, R11, R64.reuse, RZ ;  /* 0x000000400b0b7224 */ /* 0x082fe400078e02ff */
[----:B------:R-:W1:Y:S02]  /*14350*/  @!P3 LDC R6, c[0x0][0xb50] ;  /* 0x0002d400ff06bb82 */ /* 0x000e640000000800 */
[C---:B------:R-:W-:Y:S02]  /*14360*/  IMAD R71, R10.reuse, R15, R11 ;  /* 0x0000000f0a477224 */ /* 0x040fe400078e020b */
[----:B------:R-:W-:-:S04]  /*14370*/  IMAD.WIDE.U32 R10, R10, R64, RZ ;  /* 0x000000400a0a7225 */ /* 0x000fc800078e00ff */
[----:B------:R-:W1:Y:S01]  /*14380*/  @!P3 LDC R7, c[0x0][0xb54] ;  /* 0x0002d500ff07bb82 */ /* 0x000e620000000800 */
[-C--:B----4-:R-:W-:Y:S02]  /*14390*/  IMAD R65, R13, R23.reuse, RZ ;  /* 0x000000170d417224 */ /* 0x090fe400078e02ff */
[----:B------:R-:W-:-:S04]  /*143a0*/  IMAD.WIDE.U32 R12, R12, R23, RZ ;  /* 0x000000170c0c7225 */ /* 0x000fc800078e00ff */
[----:B------:R-:W-:Y:S01]  /*143b0*/  IMAD.IADD R15, R83, 0x1, R81 ;  /* 0x00000001530f7824 */ /* 0x000fe200078e0251 */
[----:B------:R-:W-:Y:S02]  /*143c0*/  SEL R67, R79, RZ, P3 ;  /* 0x000000ff4f437207 */ /* 0x000fe40001800000 */
[----:B------:R-:W-:Y:S01]  /*143d0*/  IADD3 R71, R11, R71, RZ ;  /* 0x000000470b477210 */ /* 0x000fe20007ffe0ff */
[----:B------:R-:W-:Y:S02]  /*143e0*/  IMAD.MOV.U32 R11, RZ, RZ, R15 ;  /* 0x000000ffff0b7224 */ /* 0x000fe400078e000f */
[----:B------:R-:W-:Y:S02]  /*143f0*/  IMAD.IADD R68, R13, 0x1, R65 ;  /* 0x000000010d447824 */ /* 0x000fe400078e0241 */
[-C--:B0-----:R-:W-:Y:S02]  /*14400*/  IMAD R13, R9, R67.reuse, RZ ;  /* 0x00000043090d7224 */ /* 0x081fe400078e02ff */
[----:B------:R-:W-:-:S04]  /*14410*/  IMAD.WIDE.U32 R8, R8, R67, RZ ;  /* 0x0000004308087225 */ /* 0x000fc800078e00ff */
[----:B------:R-:W-:Y:S01]  /*14420*/  IMAD.IADD R13, R9, 0x1, R13 ;  /* 0x00000001090d7824 */ /* 0x000fe200078e020d */
[--C-:B---3--:R-:W-:Y:S01]  /*14430*/  IADD3 R12, P2, P5, R10, R12, R24.reuse ;  /* 0x0000000c0a0c7210 */ /* 0x108fe20007d5e018 */
[----:B--2---:R-:W-:Y:S01]  /*14440*/  @P4 IMAD.HI.U32 R10, R15, R66, RZ ;  /* 0x000000420f0a4227 */ /* 0x004fe200078e00ff */
[----:B------:R-:W-:-:S04]  /*14450*/  SHF.R.S32.HI R65, RZ, 0x1f, R24 ;  /* 0x0000001fff417819 */ /* 0x000fc80000011418 */
[----:B------:R-:W-:Y:S02]  /*14460*/  @P4 SHF.R.U32.HI R11, RZ, R73, R10 ;  /* 0x00000049ff0b4219 */ /* 0x000fe4000001160a */
[----:B------:R-:W-:-:S03]  /*14470*/  IADD3.X R10, R71, R68, R65, P2, P5 ;  /* 0x00000044470a7210 */ /* 0x000fc600017ea441 */
[--C-:B------:R-:W-:Y:S01]  /*14480*/  IMAD.MOV R14, RZ, RZ, -R11.reuse ;  /* 0x000000ffff0e7224 */ /* 0x100fe200078e0a0b */
        /* <DEDUP_REMOVED lines=10> */
[----:B------:R-:W-:Y:S01]  /*14530*/  LEA.HI.X R10, R8, R7, R4, 0x2, P2 ;  /* 0x00000007080a7211 */ /* 0x000fe200010f1404 */
[----:B------:R-:W-:Y:S06]  /*14540*/  @P1 BRA `(.L_x_2421) ;  /* 0x0000000000101947 */ /* 0x000fec0003800000 */
[----:B------:R-:W-:Y:S05]  /*14550*/  @!P0 BRA `(.L_x_2421) ;  /* 0x00000000000c8947 */ /* 0x000fea0003800000 */
[----:B------:R-:W2:Y:S04]  /*14560*/  LDG.E R4, desc[UR40][R58.64] ;  /* 0x000000283a047981 */ /* 0x000ea8000c1e1900 */
[----:B-----5:R-:W2:Y:S02]  /*14570*/  LDG.E R69, desc[UR40][R58.64+0x4] ;  /* 0x000004283a457981 */ /* 0x020ea4000c1e1900 */
[----:B--2---:R-:W-:-:S07]  /*14580*/  IMAD.IADD R69, R69, 0x1, -R4 ;  /* 0x0000000145457824 */ /* 0x004fce00078e0a04 */
.L_x_2421:
[----:B------:R-:W2:Y:S01]  /*14590*/  LDL R11, [R1+0xa0] ;  /* 0x0000a000010b7983 */ /* 0x000ea20000100800 */
[----:B------:R-:W0:Y:S03]  /*145a0*/  S2R R4, SR_TID.X ;  /* 0x0000000000047919 */ /* 0x000e260000002100 */
[----:B------:R-:W-:Y:S04]  /*145b0*/  SHFL.IDX PT, R5, R10, RZ, 0x1c1f ;  /* 0x001c1fff0a057589 */ /* 0x000fe800000e0000 */
[----:B------:R-:W-:Y:S04]  /*145c0*/  SHFL.IDX PT, R8, R6, 0x1, 0x1c1f ;  /* 0x003c1f0006087f89 */ /* 0x000fe800000e0000 */
[----:B------:R-:W-:Y:S01]  /*145d0*/  SHFL.IDX PT, R9, R10, 0x1, 0x1c1f ;  /* 0x003c1f000a097f89 */ /* 0x000fe200000e0000 */
[----:B0-----:R-:W-:-:S05]  /*145e0*/  VIADD R12, R4, 0xffffff80 ;  /* 0xffffff80040c7836 */ /* 0x001fca0000000000 */
[----:B------:R-:W-:-:S04]  /*145f0*/  SHF.R.S32.HI R7, RZ, 0x1f, R12 ;  /* 0x0000001fff077819 */ /* 0x000fc8000001140c */
[----:B------:R-:W-:-:S04]  /*14600*/  LEA.HI R7, R7, R12, RZ, 0x7 ;  /* 0x0000000c07077211 */ /* 0x000fc800078f38ff */
[----:B------:R-:W-:Y:S01]  /*14610*/  LOP3.LUT R7, R7, 0xffffff80, RZ, 0xc0, !PT ;  /* 0xffffff8007077812 */ /* 0x000fe200078ec0ff */
[----:B------:R-:W0:Y:S04]  /*14620*/  SHFL.IDX PT, R4, R6, RZ, 0x1c1f ;  /* 0x001c1fff06047589 */ /* 0x000e2800000e0000 */
[----:B------:R-:W-:Y:S02]  /*14630*/  IMAD.IADD R7, R12, 0x1, -R7 ;  /* 0x000000010c077824 */ /* 0x000fe400078e0a07 */
[----:B-----5:R-:W-:-:S03]  /*14640*/  IMAD R58, R69, R62, RZ ;  /* 0x0000003e453a7224 */ /* 0x020fc600078e02ff */
[----:B------:R-:W-:Y:S02]  /*14650*/  LOP3.LUT P0, RZ, R7, 0x3, RZ, 0xc0, !PT ;  /* 0x0000000307ff7812 */ /* 0x000fe4000780c0ff */
[----:B--2---:R-:W-:-:S05]  /*14660*/  IADD3 R13, R11, R81, RZ ;  /* 0x000000510b0d7210 */ /* 0x004fca0007ffe0ff */
[C---:B------:R-:W-:Y:S01]  /*14670*/  VIADD R7, R13.reuse, 0x8 ;  /* 0x000000080d077836 */ /* 0x040fe20000000000 */
[----:B------:R-:W-:-:S04]  /*14680*/  ISETP.GE.OR P1, PT, R13, R58, P0 ;  /* 0x0000003a0d00720c */ /* 0x000fc80000726670 */
[----:B------:R-:W-:-:S09]  /*14690*/  ISETP.GE.OR P0, PT, R7, R58, P0 ;  /* 0x0000003a0700720c */ /* 0x000fd20000706670 */
        /* <DEDUP_REMOVED lines=30> */
[----:B------:R-:W-:Y:S02]  /*14880*/  IMAD R65, R65, UR4, RZ ;  /* 0x0000000441417c24 */ /* 0x000fe4000f8e02ff */
[----:B------:R-:W-:Y:S01]  /*14890*/  IMAD.X R5, RZ, RZ, R3, P0 ;  /* 0x000000ffff057224 */ /* 0x000fe200000e0603 */
[----:B------:R-:W-:Y:S01]  /*148a0*/  SHF.R.U64 R2, R2, 0x3, RZ ;  /* 0x0000000302027819 */ /* 0x000fe200000012ff */
[----:B------:R-:W-:-:S03]  /*148b0*/  IMAD R65, R24, UR5, R65 ;  /* 0x0000000518417c24 */ /* 0x000fc6000f8e0241 */
[----:B------:R-:W-:Y:S01]  /*148c0*/  LOP3.LUT R4, R2, R7, RZ, 0x3c, !PT ;  /* 0x0000000702047212 */ /* 0x000fe200078e3cff */
[----:B------:R-:W-:Y:S01]  /*148d0*/  IMAD.WIDE.U32 R2, R24, UR4, RZ ;  /* 0x0000000418027c25 */ /* 0x000fe2000f8e00ff */
[----:B------:R-:W-:-:S03]  /*148e0*/  ULDC.64 UR4, c[0x0][0xae8] ;  /* 0x0002ba0000047ab9 */ /* 0x000fc60000000a00 */
[----:B------:R-:W-:Y:S01]  /*148f0*/  IMAD R20, R75, 0x30, R59 ;  /* 0x000000304b147824 */ /* 0x000fe200078e023b */
[----:B------:R-:W5:Y:S01]  /*14900*/  LD.E.128 R4, desc[UR40][R4.64] ;  /* 0x0000002804047980 */ /* 0x000f62000c101d00 */
[----:B------:R-:W-:Y:S01]  /*14910*/  IMAD.IADD R3, R3, 0x1, R65 ;  /* 0x0000000103037824 */ /* 0x000fe200078e0241 */
[----:B------:R-:W-:Y:S01]  /*14920*/  SHF.R.S32.HI R24, RZ, 0x1f, R64 ;  /* 0x0000001fff187819 */ /* 0x000fe20000011440 */
[----:B------:R-:W-:Y:S01]  /*14930*/  IMAD.IADD R35, R59, 0x1, R81 ;  /* 0x000000013b237824 */ /* 0x000fe200078e0251 */
[----:B------:R-:W-:Y:S01]  /*14940*/  IADD3 R32, R81, R20, RZ ;  /* 0x0000001451207210 */ /* 0x000fe20007ffe0ff */
[----:B------:R-:W-:Y:S01]  /*14950*/  IMAD.WIDE.U32 R2, R23, UR4, R2 ;  /* 0x0000000417027c25 */ /* 0x000fe2000f8e0002 */
[----:B------:R-:W-:Y:S01]  /*14960*/  @!PT LDS RZ, [RZ] ;  /* 0x00000000fffff984 */ /* 0x000fe20000000800 */
[----:B------:R-:W-:Y:S01]  /*14970*/  @!PT LDS RZ, [RZ] ;  /* 0x00000000fffff984 */ /* 0x000fe20000000800 */
[----:B------:R-:W-:Y:S01]  /*14980*/  @!PT LDS RZ, [RZ] ;  /* 0x00000000fffff984 */ /* 0x000fe20000000800 */
[----:B------:R-:W-:Y:S01]  /*14990*/  @!PT LDS RZ, [RZ] ;  /* 0x00000000fffff984 */ /* 0x000fe20000000800 */
[----:B------:R0:W-:Y:S06]  /*149a0*/  MEMBAR.ALL.CTA ;  /* 0x0000000000007992 */ /* 0x0001ec0000008000 */
[----:B0-----:R-:W0:Y:S01]  /*149b0*/  FENCE.VIEW.ASYNC.S ;  /* 0x00000000000073c6 */ /* 0x001e220000000000 */
[----:B-1----:R-:W-:-:S04]  /*149c0*/  @P4 IMAD.HI.U32 R20, R32, R21, RZ ;  /* 0x0000001520144227 */ /* 0x002fc800078e00ff */
[----:B------:R-:W-:Y:S01]  /*149d0*/  IMAD R3, R23, UR5, R3 ;  /* 0x0000000517037c24 */ /* 0x000fe2000f8e0203 */
[----:B------:R-:W-:Y:S01]  /*149e0*/  ULDC.64 UR4, c[0x0][0xaf0] ;  /* 0x0002bc0000047ab9 */ /* 0x000fe20000000a00 */
[----:B------:R-:W-:Y:S01]  /*149f0*/  IMAD.MOV.U32 R21, RZ, RZ, R32 ;  /* 0x000000ffff157224 */ /* 0x000fe200078e0020 */
[----:B--2---:R-:W-:Y:S01]  /*14a00*/  @P4 SHF.R.U32.HI R21, RZ, R33, R20 ;  /* 0x00000021ff154219 */ /* 0x004fe20000011614 */
[----:B------:R-:W-:-:S04]  /*14a10*/  IMAD R23, R24, UR4, RZ ;  /* 0x0000000418177c24 */ /* 0x000fc8000f8e02ff */
[C---:B------:R-:W-:Y:S02]  /*14a20*/  IMAD R23, R64.reuse, UR5, R23 ;  /* 0x0000000540177c24 */ /* 0x040fe4000f8e0217 */
[----:B------:R-:W-:Y:S01]  /*14a30*/  IMAD.WIDE.U32 R64, R64, UR4, R2 ;  /* 0x0000000440407c25 */ /* 0x000fe2000f8e0002 */
[--C-:B------:R-:W-:Y:S01]  /*14a40*/  SHF.R.S32.HI R2, RZ, 0x1f, R21.reuse ;  /* 0x0000001fff027819 */ /* 0x100fe20000011415 */
[----:B------:R-:W-:Y:S02]  /*14a50*/  ULDC.64 UR4, c[0x0][0xae0] ;  /* 0x0002b80000047ab9 */ /* 0x000fe40000000a00 */
[----:B------:R-:W-:Y:S02]  /*14a60*/  IMAD.MOV R3, RZ, RZ, -R21 ;  /* 0x000000ffff037224 */ /* 0x000fe400078e0a15 */
[----:B------:R-:W-:Y:S02]  /*14a70*/  IMAD.IADD R65, R65, 0x1, R23 ;  /* 0x0000000141417824 */ /* 0x000fe400078e0217 */
[----:B------:R-:W-:-:S02]  /*14a80*/  IMAD R23, R62, R3, R32 ;  /* 0x000000033e177224 */ /* 0x000fc400078e0220 */
[----:B------:R-:W-:-:S03]  /*14a90*/  IMAD R2, R2, UR4, RZ ;  /* 0x0000000402027c24 */ /* 0x000fc6000f8e02ff */
[----:B------:R-:W-:Y:S01]  /*14aa0*/  SHF.R.S32.HI R20, RZ, 0x1f, R23 ;  /* 0x0000001fff147819 */ /* 0x000fe20000011417 */
[C---:B------:R-:W-:Y:S02]  /*14ab0*/  IMAD R33, R21.reuse, UR5, R2 ;  /* 0x0000000515217c24 */ /* 0x040fe4000f8e0202 */
[----:B------:R-:W-:Y:S01]  /*14ac0*/  IMAD.WIDE.U32 R2, R21, UR4, R64 ;  /* 0x0000000415027c25 */ /* 0x000fe2000f8e0040 */
[----:B------:R-:W-:-:S03]  /*14ad0*/  ULDC.64 UR4, c[0x0][0xad8] ;  /* 0x0002b60000047ab9 */ /* 0x000fc60000000a00 */
[----:B------:R-:W-:Y:S02]  /*14ae0*/  IMAD.IADD R3, R3, 0x1, R33 ;  /* 0x0000000103037824 */ /* 0x000fe400078e0221 */
[----:B------:R-:W-:Y:S02]  /*14af0*/  IMAD R20, R20, UR4, RZ ;  /* 0x0000000414147c24 */ /* 0x000fe4000f8e02ff */
[----:B------:R-:W-:-:S04]  /*14b00*/  IMAD.WIDE.U32 R2, R23, UR4, R2 ;  /* 0x0000000417027c25 */ /* 0x000fc8000f8e0002 */
[----:B------:R-:W-:Y:S01]  /*14b10*/  IMAD R21, R23, UR5, R20 ;  /* 0x0000000517157c24 */ /* 0x000fe2000f8e0214 */
[----:B------:R-:W-:Y:S02]  /*14b20*/  ULDC.64 UR4, c[0x0][0xa80] ;  /* 0x0002a00000047ab9 */ /* 0x000fe40000000a00 */
[C---:B------:R-:W-:Y:S01]  /*14b30*/  LEA R24, P0, R2.reuse, UR4, 0x1 ;  /* 0x0000000402187c11 */ /* 0x040fe2000f8008ff */
[----:B------:R-:W-:Y:S01]  /*14b40*/  IMAD.IADD R3, R3, 0x1, R21 ;  /* 0x0000000103037824 */ /* 0x000fe200078e0215 */
[----:B------:R-:W-:Y:S01]  /*14b50*/  ULDC UR4, c[0x0][0xac8] ;  /* 0x0002b20000047ab9 */ /* 0x000fe20000000800 */
[C---:B------:R-:W-:Y:S02]  /*14b60*/  IADD3 R21, R35.reuse, 0x60, RZ ;  /* 0x0000006023157810 */ /* 0x040fe40007ffe0ff */
[----:B0-----:R-:W0:Y:S01]  /*14b70*/  SHFL.IDX PT, R33, R24, RZ, 0x181f ;  /* 0x00181fff18217589 */ /* 0x001e2200000e0000 */
[----:B------:R-:W-:Y:S01]  /*14b80*/  LEA.HI.X R34, R2, UR5, R3, 0x1, P0 ;  /* 0x0000000502227c11 */ /* 0x000fe200080f0c03 */
[C---:B------:R-:W-:Y:S01]  /*14b90*/  VIADD R3, R35.reuse, 0x30 ;  /* 0x0000003023037836 */ /* 0x040fe20000000000 */
[----:B------:R-:W-:Y:S01]  /*14ba0*/  ISETP.GE.AND P0, PT, R0, UR4, PT ;  /* 0x0000000400007c0c */ /* 0x000fe2000bf06270 */
[----:B------:R-:W1:Y:S03]  /*14bb0*/  SHFL.IDX PT, R37, R24, 0x1, 0x181f ;  /* 0x00381f0018257f89 */ /* 0x000e6600000e0000 */
[-C--:B------:R-:W-:Y:S01]  /*14bc0*/  ISETP.GE.OR P1, PT, R35, R58.reuse, P0 ;  /* 0x0000003a2300720c */ /* 0x080fe20000726670 */
[----:B------:R-:W2:Y:S01]  /*14bd0*/  SHFL.IDX PT, R39, R24, 0x2, 0x181f ;  /* 0x00581f0018277f89 */ /* 0x000ea200000e0000 */
[-C--:B------:R-:W-:Y:S01]  /*14be0*/  ISETP.GE.OR P2, PT, R3, R58.reuse, P0 ;  /* 0x0000003a0300720c */ /* 0x080fe20000746670 */
[----:B------:R-:W-:Y:S01]  /*14bf0*/  VIADD R3, R18, 0x13220 ;  /* 0x0001322012037836 */ /* 0x000fe20000000000 */
[----:B------:R-:W-:Y:S01]  /*14c00*/  ISETP.GE.OR P3, PT, R21, R58, P0 ;  /* 0x0000003a1500720c */ /* 0x000fe20000766670 */
[----:B------:R-:W2:Y:S03]  /*14c10*/  SHFL.IDX PT, R23, R34, RZ, 0x181f ;  /* 0x00181fff22177589 */ /* 0x000ea600000e0000 */
[----:B------:R-:W-:Y:S01]  /*14c20*/  PRMT R21, RZ, 0x654, R3 ;  /* 0x00000654ff157816 */ /* 0x000fe20000000003 */
[----:B------:R-:W2:Y:S03]  /*14c30*/  SHFL.IDX PT, R36, R34, 0x1, 0x181f ;  /* 0x00381f0022247f89 */ /* 0x000ea600000e0000 */
[----:B------:R2:W-:Y:S01]  /*14c40*/  SYNCS.ARRIVE.TRANS64.RED.A1T0 RZ, [R21+URZ], RZ ;  /* 0x000000ff15ff79a7 */ /* 0x0005e2000810043f */
[----:B------:R-:W2:Y:S01]  /*14c50*/  SHFL.IDX PT, R38, R34, 0x2, 0x181f ;  /* 0x00581f0022267f89 */ /* 0x000ea200000e0000 */
[----:B0-----:R-:W-:-:S03]  /*14c60*/  @!P1 LEA R2, P4, R0, R33, 0x1 ;  /* 0x0000002100029211 */ /* 0x001fc600078808ff */
[----:B------:R-:W0:Y:S01]  /*14c70*/  SHFL.IDX PT, R34, R34, 0x3, 0x181f ;  /* 0x00781f0022227f89 */ /* 0x000e2200000e0000 */
[----:B-1----:R-:W-:-:S03]  /*14c80*/  @!P2 LEA R20, P5, R0, R37, 0x1 ;  /* 0x000000250014a211 */ /* 0x002fc600078a08ff */
[----:B------:R1:W0:Y:S01]  /*14c90*/  SHFL.IDX PT, R37, R24, 0x3, 0x181f ;  /* 0x00781f0018257f89 */ /* 0x00022200000e0000 */
[C---:B--2---:R-:W-:Y:S02]  /*14ca0*/  @!P3 LEA R32, P6, R0.reuse, R39, 0x1 ;  /* 0x000000270020b211 */ /* 0x044fe400078c08ff */
[C-C-:B------:R-:W-:Y:S01]  /*14cb0*/  @!P1 LEA.HI.X R3, R0.reuse, R23, R63.reuse, 0x1, P4 ;  /* 0x0000001700039211 */ /* 0x140fe200020f0c3f */
[----:B------:R-:W-:Y:S01]  /*14cc0*/  VIADD R23, R35, 0x90 ;  /* 0x0000009023177836 */ /* 0x000fe20000000000 */
[----:B------:R-:W-:-:S04]  /*14cd0*/  @!P2 LEA.HI.X R21, R0, R36, R63, 0x1, P5 ;  /* 0x000000240015a211 */ /* 0x000fc800028f0c3f */
[----:B------:R-:W-:Y:S02]  /*14ce0*/  ISETP.GE.OR P0, PT, R23, R58, P0 ;  /* 0x0000003a1700720c */ /* 0x000fe40000706670 */
[----:B------:R-:W-:Y:S01]  /*14cf0*/  @!P3 LEA.HI.X R33, R0, R38, R63, 0x1, P6 ;  /* 0x000000260021b211 */ /* 0x000fe200030f0c3f */
[----:B---3--:R1:W-:Y:S04]  /*14d00*/  @!P1 ST.E.128 desc[UR40][R2.64], R8 ;  /* 0x0000000802009985 */ /* 0x0083e8000c101d28 */
[----:B----4-:R1:W-:Y:S04]  /*14d10*/  @!P2 ST.E.128 desc[UR40][R20.64], R12 ;  /* 0x0000000c1400a985 */ /* 0x0103e8000c101d28 */
[----:B------:R1:W-:Y:S02]  /*14d20*/  @!P3 ST.E.128 desc[UR40][R32.64], R28 ;  /* 0x0000001c2000b985 */ /* 0x0003e4000c101d28 */
[----:B0-----:R-:W-:Y:S05]  /*14d30*/  @P0 BRA `(.L_x_2423) ;  /* 0x0000001000a00947 */ /* 0x001fea0003800000 */
[----:B-1----:R-:W-:-:S04]  /*14d40*/  LEA R2, P0, R0, R37, 0x1 ;  /* 0x0000002500027211 */ /* 0x002fc800078008ff */
[----:B------:R-:W-:-:S05]  /*14d50*/  LEA.HI.X R3, R0, R34, R63, 0x1, P0 ;  /* 0x0000002200037211 */ /* 0x000fca00000f0c3f */
[----:B-----5:R3:W-:Y:S01]  /*14d60*/  ST.E.128 desc[UR40][R2.64], R4 ;  /* 0x0000000402007985 */ /* 0x0207e2000c101d28 */
[----:B------:R-:W-:Y:S05]  /*14d70*/  BRA `(.L_x_2423) ;  /* 0x0000001000907947 */ /* 0x000fea0003800000 */
.L_x_2422:
[----:B------:R-:W-:Y:S01]  /*14d80*/  ULDC.64 UR4, c[0x0][0xb08] ;  /* 0x0002c20000047ab9 */ /* 0x000fe20000000a00 */
[----:B0-----:R-:W-:Y:S01]  /*14d90*/  SHF.R.S32.HI R5, RZ, 0x1f, R64 ;  /* 0x0000001fff057819 */ /* 0x001fe20000011440 */
[----:B------:R-:W-:Y:S01]  /*14da0*/  IMAD R65, R65, UR4, RZ ;  /* 0x0000000441417c24 */ /* 0x000fe2000f8e02ff */
[----:B------:R-:W2:Y:S01]  /*14db0*/  LDL R71, [R1+0x48] ;  /* 0x0000480001477983 */ /* 0x000ea20000100800 */
[C---:B------:R-:W-:Y:S01]  /*14dc0*/  IMAD.WIDE.U32 R2, R24.reuse, UR4, RZ ;  /* 0x0000000418027c25 */ /* 0x040fe2000f8e00ff */
[----:B------:R-:W0:Y:S01]  /*14dd0*/  @P4 LDC R0, c[0x0][0xbec] ;  /* 0x0002fb00ff004b82 */ /* 0x000e220000000800 */
[----:B------:R-:W-:Y:S01]  /*14de0*/  ULDC.64 UR6, c[0x0][0xb30] ;  /* 0x0002cc0000067ab9 */ /* 0x000fe20000000a00 */
[----:B------:R-:W3:Y:S01]  /*14df0*/  LDL R70, [R1+0x7c] ;  /* 0x00007c0001467983 */ /* 0x000ee20000100800 */
[----:B------:R-:W-:Y:S01]  /*14e00*/  IMAD R65, R24, UR5, R65 ;  /* 0x0000000518417c24 */ /* 0x000fe2000f8e0241 */
[----:B------:R-:W-:Y:S02]  /*14e10*/  ULDC.64 UR4, c[0x0][0xb38] ;  /* 0x0002ce0000047ab9 */ /* 0x000fe40000000a00 */
[----:B------:R1:W5:Y:S01]  /*14e20*/  LDL R69, [R1+0x98] ;  /* 0x0000980001457983 */ /* 0x0003620000100800 */
[----:B------:R-:W-:Y:S01]  /*14e30*/  IMAD.IADD R3, R3, 0x1, R65 ;  /* 0x0000000103037824 */ /* 0x000fe200078e0241 */
[----:B------:R-:W4:Y:S02]  /*14e40*/  @P4 LDC R11, c[0x0][0xbf0] ;  /* 0x0002fc00ff0b4b82 */ /* 0x000f240000000800 */
[----:B------:R1:W5:Y:S01]  /*14e50*/  LDL R68, [R1+0x88] ;  /* 0x0000880001447983 */ /* 0x0003620000100800 */
[----:B------:R-:W-:-:S03]  /*14e60*/  IMAD.WIDE.U32 R2, R23, UR4, R2 ;  /* 0x0000000417027c25 */ /* 0x000fc6000f8e0002 */
[----:B------:R1:W5:Y:S01]  /*14e70*/  LDL R67, [R1+0x94] ;  /* 0x0000940001437983 */ /* 0x0003620000100800 */
[----:B------:R-:W-:Y:S01]  /*14e80*/  IMAD R3, R23, UR5, R3 ;  /* 0x0000000517037c24 */ /* 0x000fe2000f8e0203 */
[----:B------:R-:W-:Y:S02]  /*14e90*/  ULDC.64 UR4, c[0x0][0xb40] ;  /* 0x0002d00000047ab9 */ /* 0x000fe40000000a00 */
[----:B------:R-:W-:Y:S01]  /*14ea0*/  IMAD R5, R5, UR4, RZ ;  /* 0x0000000405057c24 */ /* 0x000fe2000f8e02ff */
[----:B------:R1:W5:Y:S03]  /*14eb0*/  LDL R66, [R1+0x84] ;  /* 0x0000840001427983 */ /* 0x0003660000100800 */
[C---:B------:R-:W-:Y:S02]  /*14ec0*/  IMAD R9, R64.reuse, UR5, R5 ;  /* 0x0000000540097c24 */ /* 0x040fe4000f8e0205 */
[----:B------:R-:W-:Y:S01]  /*14ed0*/  IMAD.WIDE.U32 R64, R64, UR4, R2 ;  /* 0x0000000440407c25 */ /* 0x000fe2000f8e0002 */
[----:B------:R-:W-:-:S03]  /*14ee0*/  ULDC.64 UR4, c[0x0][0xb48] ;  /* 0x0002d20000047ab9 */ /* 0x000fc60000000a00 */
[----:B------:R-:W-:Y:S02]  /*14ef0*/  IMAD.IADD R65, R65, 0x1, R9 ;  /* 0x0000000141417824 */ /* 0x000fe400078e0209 */
[----:B0-----:R-:W-:-:S04]  /*14f00*/  @P4 IMAD.HI.U32 R0, R15, R0, RZ ;  /* 0x000000000f004227 */ /* 0x001fc800078e00ff */
[C---:B------:R-:W-:Y:S02]  /*14f10*/  IMAD.WIDE.U32 R2, R79.reuse, UR4, R64 ;  /* 0x000000044f027c25 */ /* 0x040fe4000f8e0040 */
[----:B------:R1:W5:Y:S02]  /*14f20*/  LDL R65, [R1+0x90] ;  /* 0x0000900001417983 */ /* 0x0003640000100800 */
[----:B------:R-:W-:Y:S01]  /*14f30*/  IMAD.MOV.U32 R5, RZ, RZ, R15 ;  /* 0x000000ffff057224 */ /* 0x000fe200078e000f */
[----:B----4-:R-:W-:Y:S01]  /*14f40*/  @P4 SHF.R.U32.HI R5, RZ, R11, R0 ;  /* 0x0000000bff054219 */ /* 0x010fe20000011600 */
[----:B------:R1:W5:Y:S01]  /*14f50*/  LDL R64, [R1+0x80] ;  /* 0x0000800001407983 */ /* 0x0003620000100800 */
[----:B------:R-:W-:Y:S01]  /*14f60*/  IMAD R3, R79, UR5, R3 ;  /* 0x000000054f037c24 */ /* 0x000fe2000f8e0203 */
[----:B------:R-:W-:Y:S01]  /*14f70*/  ULDC.64 UR4, c[0x0][0xb28] ;  /* 0x0002ca0000047ab9 */ /* 0x000fe20000000a00 */
[--C-:B------:R-:W-:Y:S01]  /*14f80*/  SHF.R.S32.HI R0, RZ, 0x1f, R5.reuse ;  /* 0x0000001fff007819 */ /* 0x100fe20000011405 */
[----:B------:R-:W-:-:S04]  /*14f90*/  IMAD.MOV R9, RZ, RZ, -R5 ;  /* 0x000000ffff097224 */ /* 0x000fc800078e0a05 */
[----:B------:R-:W-:Y:S02]  /*14fa0*/  IMAD R9, R62, R9, R15 ;  /* 0x000000093e097224 */ /* 0x000fe400078e020f */
[----:B------:R-:W-:Y:S02]  /*14fb0*/  IMAD R0, R0, UR6, RZ ;  /* 0x0000000600007c24 */ /* 0x000fe4000f8e02ff */
[----:B------:R-:W-:-:S04]  /*14fc0*/  IMAD.WIDE.U32 R2, R5, UR6, R2 ;  /* 0x0000000605027c25 */ /* 0x000fc8000f8e0002 */
[----:B------:R-:W-:Y:S01]  /*14fd0*/  IMAD R11, R5, UR7, R0 ;  /* 0x00000007050b7c24 */ /* 0x000fe2000f8e0200 */
[----:B------:R-:W-:-:S03]  /*14fe0*/  SHF.R.S32.HI R0, RZ, 0x1f, R9 ;  /* 0x0000001fff007819 */ /* 0x000fc60000011409 */
[----:B------:R-:W-:Y:S02]  /*14ff0*/  IMAD.IADD R3, R3, 0x1, R11 ;  /* 0x0000000103037824 */ /* 0x000fe400078e020b */
[----:B------:R-:W-:Y:S02]  /*15000*/  IMAD R0, R0, UR4, RZ ;  /* 0x0000000400007c24 */ /* 0x000fe4000f8e02ff */
[----:B------:R-:W-:Y:S01]  /*15010*/  IMAD.WIDE.U32 R2, R9, UR4, R2 ;  /* 0x0000000409027c25 */ /* 0x000fe2000f8e0002 */
[----:B------:R-:W-:-:S03]  /*15020*/  ISETP.GE.AND P0, PT, R13, R58, PT ;  /* 0x0000003a0d00720c */ /* 0x000fc60003f06270 */
[----:B------:R-:W-:Y:S01]  /*15030*/  IMAD R5, R9, UR5, R0 ;  /* 0x0000000509057c24 */ /* 0x000fe2000f8e0200 */
[----:B------:R-:W-:Y:S01]  /*15040*/  ULDC.64 UR4, c[0x0][0xb00] ;  /* 0x0002c00000047ab9 */ /* 0x000fe20000000a00 */
[----:B------:R-:W-:Y:S02]  /*15050*/  IADD3 R4, R18, 0x13220, RZ ;  /* 0x0001322012047810 */ /* 0x000fe40007ffe0ff */
[----:B------:R-:W-:Y:S01]  /*15060*/  IMAD.IADD R3, R3, 0x1, R5 ;  /* 0x0000000103037824 */ /* 0x000fe200078e0205 */
[C---:B------:R-:W-:Y:S02]  /*15070*/  LEA R0, P1, R2.reuse, UR4, 0x2 ;  /* 0x0000000402007c11 */ /* 0x040fe4000f8210ff */
[----:B------:R-:W-:Y:S02]  /*15080*/  PRMT R4, RZ, 0x654, R4 ;  /* 0x00000654ff047816 */ /* 0x000fe40000000004 */
[----:B------:R-:W-:Y:S01]  /*15090*/  LEA.HI.X R6, R2, UR5, R3, 0x2, P1 ;  /* 0x0000000502067c11 */ /* 0x000fe200088f1403 */
[----:B------:R-:W-:Y:S01]  /*150a0*/  BSSY B1, `(.L_x_2424) ;  /* 0x000002c000017945 */ /* 0x000fe20003800000 */
[----:B------:R0:W-:Y:S03]  /*150b0*/  SYNCS.ARRIVE.TRANS64.RED.A1T0 RZ, [R4+URZ], RZ ;  /* 0x000000ff04ff79a7 */ /* 0x0001e6000810043f */
[----:B------:R1:W4:Y:S04]  /*150c0*/  SHFL.IDX PT, R5, R6, RZ, 0x1c1f ;  /* 0x001c1fff06057589 */ /* 0x00032800000e0000 */
[----:B0-----:R1:W0:Y:S01]  /*150d0*/  SHFL.IDX PT, R4, R0, RZ, 0x1c1f ;  /* 0x001c1fff00047589 */ /* 0x00122200000e0000 */
[----:B--2---:R-:W-:-:S02]  /*150e0*/  VIADD R23, R71, 0x8 ;  /* 0x0000000847177836 */ /* 0x004fc40000000000 */
[C---:B------:R-:W-:Y:S02]  /*150f0*/  VIADD R59, R71.reuse, 0x10 ;  /* 0x00000010473b7836 */ /* 0x040fe40000000000 */
[----:B------:R-:W-:Y:S01]  /*15100*/  VIADD R61, R71, 0x18 ;  /* 0x00000018473d7836 */ /* 0x000fe20000000000 */
[----:B---3--:R-:W-:Y:S02]  /*15110*/  SHF.R.S32.HI R63, RZ, 0x1f, R70 ;  /* 0x0000001fff3f7819 */ /* 0x008fe40000011446 */
[----:B------:R-:W-:Y:S02]  /*15120*/  SHF.R.S32.HI R24, RZ, 0x1f, R23 ;  /* 0x0000001fff187819 */ /* 0x000fe40000011417 */
[----:B------:R-:W-:Y:S02]  /*15130*/  SHF.R.S32.HI R60, RZ, 0x1f, R59 ;  /* 0x0000001fff3c7819 */ /* 0x000fe4000001143b */
[----:B------:R-:W-:Y:S01]  /*15140*/  SHF.R.S32.HI R62, RZ, 0x1f, R61 ;  /* 0x0000001fff3e7819 */ /* 0x000fe2000001143d */
[----:B01--4-:R-:W-:Y:S06]  /*15150*/  @P0 BRA `(.L_x_2425) ;  /* 0x0000000000800947 */ /* 0x013fec0003800000 */
        /* <DEDUP_REMOVED lines=9> */
[----:B-----5:R-:W-:Y:S01]  /*151f0*/  ISETP.GE.AND P2, PT, R68, UR4, PT ;  /* 0x0000000444007c0c */ /* 0x020fe2000bf46270 */
        /* <DEDUP_REMOVED lines=22> */
.L_x_2425:
[----:B------:R-:W-:Y:S05]  /*15360*/  BSYNC B1 ;  /* 0x0000000000017941 */ /* 0x000fea0003800000 */
.L_x_2424:
[----:B------:R-:W-:Y:S01]  /*15370*/  ISETP.GE.AND P0, PT, R7, R58, PT ;  /* 0x0000003a0700720c */ /* 0x000fe20003f06270 */
[----:B--2---:R0:W1:Y:S04]  /*15380*/  SHFL.IDX PT, R5, R6, 0x1, 0x1c1f ;  /* 0x003c1f0006057f89 */ /* 0x00406800000e0000 */
[----:B------:R0:W2:Y:S08]  /*15390*/  SHFL.IDX PT, R4, R0, 0x1, 0x1c1f ;  /* 0x003c1f0000047f89 */ /* 0x0000b000000e0000 */
[----:B0-----:R-:W-:Y:S05]  /*153a0*/  @P0 BRA `(.L_x_2423) ;  /* 0x0000000c00040947 */ /* 0x001fea0003800000 */
[----:B------:R-:W-:Y:S02]  /*153b0*/  ULDC UR4, c[0x0][0xac8] ;  /* 0x0002b20000047ab9 */ /* 0x000fe40000000800 */
[----:B------:R-:W-:Y:S02]  /*153c0*/  ISETP.GE.AND P5, PT, R71, UR4, PT ;  /* 0x0000000447007c0c */ /* 0x000fe4000bfa6270 */
[----:B------:R-:W-:Y:S02]  /*153d0*/  ISETP.GE.AND P1, PT, R59, UR4, PT ;  /* 0x000000043b007c0c */ /* 0x000fe4000bf26270 */
[----:B------:R-:W-:Y:S02]  /*153e0*/  ISETP.GE.AND P0, PT, R23, UR4, PT ;  /* 0x0000000417007c0c */ /* 0x000fe4000bf06270 */
[----:B------:R-:W-:-:S07]  /*153f0*/  ISETP.GE.AND P2, PT, R61, UR4, PT ;  /* 0x000000043d007c0c */ /* 0x000fce000bf46270 */
[----:B-12---:R-:W-:Y:S02]  /*15400*/  @!P5 IMAD.WIDE R2, R71, 0x4, R4 ;  /* 0x000000044702d825 */ /* 0x006fe400078e0204 */
[-C--:B------:R-:W-:Y:S02]  /*15410*/  @!P1 LEA R8, P4, R59, R4.reuse, 0x2 ;  /* 0x000000043b089211 */ /* 0x080fe400078810ff */
[----:B------:R-:W-:Y:S01]  /*15420*/  @!P0 LEA R6, P3, R23, R4, 0x2 ;  /* 0x0000000417068211 */ /* 0x000fe200078610ff */
[----:B------:R0:W-:Y:S01]  /*15430*/  @!P5 ST.E.64 desc[UR40][R2.64], R42 ;  /* 0x0000002a0200d985 */ /* 0x0001e2000c101b28 */
[-C--:B------:R-:W-:Y:S02]  /*15440*/  @!P1 LEA.HI.X R9, R59, R5.reuse, R60, 0x2, P4 ;  /* 0x000000053b099211 */ /* 0x080fe400020f143c */
[----:B------:R-:W-:Y:S02]  /*15450*/  ISETP.GE.AND P5, PT, R70, UR4, PT ;  /* 0x0000000446007c0c */ /* 0x000fe4000bfa6270 */
[----:B------:R-:W-:-:S02]  /*15460*/  @!P0 LEA.HI.X R7, R23, R5, R24, 0x2, P3 ;  /* 0x0000000517078211 */ /* 0x000fc400018f1418 */
[----:B-----5:R-:W-:Y:S02]  /*15470*/  ISETP.GE.AND P4, PT, R68, UR4, PT ;  /* 0x0000000444007c0c */ /* 0x020fe4000bf86270 */
[----:B------:R-:W-:Y:S01]  /*15480*/  ISETP.GE.AND P3, PT, R66, UR4, PT ;  /* 0x0000000442007c0c */ /* 0x000fe2000bf66270 */
[----:B------:R0:W-:Y:S01]  /*15490*/  @!P0 ST.E.64 desc[UR40][R6.64], R44 ;  /* 0x0000002c06008985 */ /* 0x0001e2000c101b28 */
[----:B------:R-:W-:-:S03]  /*154a0*/  @!P2 LEA R10, P6, R61, R4, 0x2 ;  /* 0x000000043d0aa211 */ /* 0x000fc600078c10ff */
[----:B------:R0:W-:Y:S01]  /*154b0*/  @!P1 ST.E.64 desc[UR40][R8.64], R46 ;  /* 0x0000002e08009985 */ /* 0x0001e2000c101b28 */
[----:B------:R-:W-:Y:S02]  /*154c0*/  @!P2 LEA.HI.X R11, R61, R5, R62, 0x2, P6 ;  /* 0x000000053d0ba211 */ /* 0x000fe400030f143e */
[----:B------:R-:W-:-:S03]  /*154d0*/  @!P5 LEA R12, P0, R70, R4, 0x2 ;  /* 0x00000004460cd211 */ /* 0x000fc600078010ff */
[-C--:B------:R-:W-:Y:S01]  /*154e0*/  @!P4 LEA R14, P1, R68, R4.reuse, 0x2 ;  /* 0x00000004440ec211 */ /* 0x080fe200078210ff */
[----:B------:R0:W-:Y:S01]  /*154f0*/  @!P2 ST.E.64 desc[UR40][R10.64], R48 ;  /* 0x000000300a00a985 */ /* 0x0001e2000c101b28 */
[----:B------:R-:W-:Y:S02]  /*15500*/  @!P3 LEA R20, P6, R66, R4, 0x2 ;  /* 0x000000044214b211 */ /* 0x000fe400078c10ff */
[-C--:B------:R-:W-:Y:S02]  /*15510*/  @!P5 LEA.HI.X R13, R70, R5.reuse, R63, 0x2, P0 ;  /* 0x00000005460dd211 */ /* 0x080fe400000f143f */
[-C--:B------:R-:W-:Y:S02]  /*15520*/  @!P4 LEA.HI.X R15, R68, R5.reuse, R69, 0x2, P1 ;  /* 0x00000005440fc211 */ /* 0x080fe400008f1445 */
[----:B------:R-:W-:Y:S01]  /*15530*/  @!P3 LEA.HI.X R21, R66, R5, R67, 0x2, P6 ;  /* 0x000000054215b211 */ /* 0x000fe200030f1443 */
[----:B------:R0:W-:Y:S01]  /*15540*/  @!P5 ST.E.64 desc[UR40][R12.64], R50 ;  /* 0x000000320c00d985 */ /* 0x0001e2000c101b28 */
[----:B------:R-:W-:-:S03]  /*15550*/  ISETP.GE.AND P0, PT, R64, UR4, PT ;  /* 0x0000000440007c0c */ /* 0x000fc6000bf06270 */
[----:B------:R0:W-:Y:S04]  /*15560*/  @!P4 ST.E.64 desc[UR40][R14.64], R52 ;  /* 0x000000340e00c985 */ /* 0x0001e8000c101b28 */
[----:B------:R0:W-:Y:S06]  /*15570*/  @!P3 ST.E.64 desc[UR40][R20.64], R54 ;  /* 0x000000361400b985 */ /* 0x0001ec000c101b28 */
[----:B------:R-:W-:Y:S05]  /*15580*/  @P0 BRA `(.L_x_2423) ;  /* 0x00000008008c0947 */ /* 0x000fea0003800000 */
[----:B0-----:R-:W-:-:S04]  /*15590*/  LEA R2, P0, R64, R4, 0x2 ;  /* 0x0000000440027211 */ /* 0x001fc800078010ff */
[----:B------:R-:W-:-:S05]  /*155a0*/  LEA.HI.X R3, R64, R5, R65, 0x2, P0 ;  /* 0x0000000540037211 */ /* 0x000fca00000f1441 */
[----:B------:R0:W-:Y:S01]  /*155b0*/  ST.E.64 desc[UR40][R2.64], R56 ;  /* 0x0000003802007985 */ /* 0x0001e2000c101b28 */
[----:B------:R-:W-:Y:S05]  /*155c0*/  BRA `(.L_x_2423) ;  /* 0x00000008007c7947 */ /* 0x000fea0003800000 */
.L_x_2420:
[----:B------:R-:W2:Y:S01]  /*155d0*/  LDL.LU R4, [R1+0x68] ;  /* 0x0000680001047983 */ /* 0x000ea20000300800 */
[----:B------:R-:W-:Y:S01]  /*155e0*/  ULDC.64 UR6, c[0x0][0xc08] ;  /* 0x0003020000067ab9 */ /* 0x000fe20000000a00 */
[----:B------:R-:W-:Y:S02]  /*155f0*/  ULDC.64 UR4, c[0x0][0xc00] ;  /* 0x0003000000047ab9 */ /* 0x000fe40000000a00 */
[----:B------:R-:W3:Y:S01]  /*15600*/  LDL.LU R7, [R1+0x6c] ;  /* 0x00006c0001077983 */ /* 0x000ee20000300800 */
[----:B------:R-:W-:Y:S01]  /*15610*/  ISETP.NE.U32.AND P1, PT, RZ, UR6, PT ;  /* 0x00000006ff007c0c */ /* 0x000fe2000bf25070 */
[----:B------:R-:W-:Y:S01]  /*15620*/  IMAD.MOV.U32 R15, RZ, RZ, RZ ;  /* 0x000000ffff0f7224 */ /* 0x000fe200078e00ff */
[----:B------:R-:W-:Y:S01]  /*15630*/  ISETP.NE.U32.AND P0, PT, RZ, UR4, PT ;  /* 0x00000004ff007c0c */ /* 0x000fe2000bf05070 */
[----:B------:R-:W1:Y:S01]  /*15640*/  S2R R6, SR_TID.X ;  /* 0x0000000000067919 */ /* 0x000e620000002100 */
[----:B------:R-:W-:Y:S02]  /*15650*/  ISETP.NE.AND.EX P1, PT, RZ, UR7, PT, P1 ;  /* 0x00000007ff007c0c */ /* 0x000fe4000bf25310 */
[----:B------:R-:W-:-:S02]  /*15660*/  ISETP.NE.AND.EX P0, PT, RZ, UR5, PT, P0 ;  /* 0x00000005ff007c0c */ /* 0x000fc4000bf05300 */
[----:B--2---:R-:W-:Y:S01]  /*15670*/  IADD3 R2, P2, R4, UR4, RZ ;  /* 0x0000000404027c10 */ /* 0x004fe2000ff5e0ff */
[----:B------:R-:W-:-:S03]  /*15680*/  ULDC UR4, c[0x0][0xa88] ;  /* 0x0002a20000047ab9 */ /* 0x000fc60000000800 */
[----:B---3--:R-:W-:-:S05]  /*15690*/  IADD3.X R3, R7, UR5, RZ, P2, !PT ;  /* 0x0000000507037c10 */ /* 0x008fca00097fe4ff */
[----:B------:R-:W-:Y:S01]  /*156a0*/  @P1 IADD3 R4, P2, R4, UR6, RZ ;  /* 0x0000000604041c10 */ /* 0x000fe2000ff5e0ff */
[----:B------:R-:W-:Y:S01]  /*156b0*/  IMAD.U32 R14, RZ, RZ, UR4 ;  /* 0x00000004ff0e7e24 */ /* 0x000fe2000f8e00ff */
[----:B------:R2:W5:Y:S02]  /*156c0*/  @P0 LDG.E R15, desc[UR40][R2.64] ;  /* 0x00000028020f0981 */ /* 0x000564000c1e1900 */
[----:B------:R-:W-:Y:S01]  /*156d0*/  @P1 IADD3.X R5, R7, UR7, RZ, P2, !PT ;  /* 0x0000000707051c10 */ /* 0x000fe200097fe4ff */
[----:B-1----:R-:W-:-:S04]  /*156e0*/  VIADD R32, R6, 0xffffff80 ;  /* 0xffffff8006207836 */ /* 0x002fc80000000000 */
[----:B------:R2:W5:Y:S01]  /*156f0*/  @P1 LDG.E R14, desc[UR40][R4.64] ;  /* 0x00000028040e1981 */ /* 0x000562000c1e1900 */
[----:B------:R-:W-:Y:S02]  /*15700*/  ISETP.GT.AND P3, PT, R32, 0xbf, PT ;  /* 0x000000bf2000780c */ /* 0x000fe40003f64270 */
[----:B------:R-:W-:Y:S01]  /*15710*/  ISETP.GT.AND P2, PT, R77, 0x1, PT ;  /* 0x000000014d00780c */ /* 0x000fe20003f44270 */
[----:B------:R-:W-:-:S12]  /*15720*/  @P1 BRA `(.L_x_2426) ;  /* 0x0000000000101947 */ /* 0x000fd80003800000 */
[----:B------:R-:W-:Y:S05]  /*15730*/  @!P0 BRA `(.L_x_2426) ;  /* 0x00000000000c8947 */ /* 0x000fea0003800000 */
[----:B--2---:R-:W2:Y:S04]  /*15740*/  LDG.E R5, desc[UR40][R2.64] ;  /* 0x0000002802057981 */ /* 0x004ea8000c1e1900 */
[----:B-----5:R-:W2:Y:S02]  /*15750*/  LDG.E R14, desc[UR40][R2.64+0x4] ;  /* 0x00000428020e7981 */ /* 0x020ea4000c1e1900 */
[----:B--2---:R-:W-:-:S07]  /*15760*/  IADD3 R14, -R5, R14, RZ ;  /* 0x0000000e050e7210 */ /* 0x004fce0007ffe1ff */
.L_x_2426:
[----:B--2---:R-:W2:Y:S04]  /*15770*/  LDL.LU R2, [R1+0x74] ;  /* 0x0000740001027983 */ /* 0x004ea80000300800 */
[----:B------:R-:W3:Y:S01]  /*15780*/  LDL.LU R3, [R1+0x60] ;  /* 0x0000600001037983 */ /* 0x000ee20000300800 */
[----:B------:R-:W-:Y:S01]  /*15790*/  BSSY B1, `(.L_x_2427) ;  /* 0x0000037000017945 */ /* 0x000fe20003800000 */
[----:B-----5:R-:W-:Y:S02]  /*157a0*/  SHF.R.S32.HI R24, RZ, 0x1f, R15 ;  /* 0x0000001fff187819 */ /* 0x020fe4000001140f */
[----:B--2---:R-:W-:Y:S02]  /*157b0*/  SEL R28, R2, RZ, !P0 ;  /* 0x000000ff021c7207 */ /* 0x004fe40004000000 */
[----:B---3--:R-:W-:Y:S01]  /*157c0*/  SEL R29, R3, RZ, !P0 ;  /* 0x000000ff031d7207 */ /* 0x008fe20004000000 */
[----:B------:R-:W-:Y:S06]  /*157d0*/  @P3 BRA `(.L_x_2428) ;  /* 0x0000000000c83947 */ /* 0x000fec0003800000 */
[----:B------:R-:W2:Y:S01]  /*157e0*/  LDL R3, [R1+0x44] ;  /* 0x0000440001037983 */ /* 0x000ea20000100800 */
[----:B------:R-:W1:Y:S02]  /*157f0*/  LDC R33, c[0x0][0xbe8] ;  /* 0x0002fa00ff217b82 */ /* 0x000e640000000800 */
[----:B-1----:R-:W-:Y:S01]  /*15800*/  IMAD R2, R14, R33, RZ ;  /* 0x000000210e027224 */ /* 0x002fe200078e02ff */
[----:B--2---:R-:W-:-:S04]  /*15810*/  IADD3 R31, R3, -0x80, R6 ;  /* 0xffffff80031f7810 */ /* 0x004fc80007ffe006 */
[----:B------:R-:W-:-:S13]  /*15820*/  ISETP.GE.AND P0, PT, R31, R2, PT ;  /* 0x000000021f00720c */ /* 0x000fda0003f06270 */
[----:B------:R-:W-:Y:S05]  /*15830*/  @P0 BRA `(.L_x_2428) ;  /* 0x0000000000b00947 */ /* 0x000fea0003800000 */
[----:B------:R-:W2:Y:S01]  /*15840*/  LDL.LU R34, [R1+0x78] ;  /* 0x0000780001227983 */ /* 0x000ea20000300800 */
[----:B------:R-:W-:Y:S01]  /*15850*/  IMAD.MOV.U32 R2, RZ, RZ, 0x9b8 ;  /* 0x000009b8ff027424 */ /* 0x000fe200078e00ff */
[----:B------:R-:W-:Y:S01]  /*15860*/  ISETP.GT.AND P3, PT, R77, 0x1, PT ;  /* 0x000000014d00780c */ /* 0x000fe20003f64270 */
[----:B------:R-:W-:Y:S01]  /*15870*/  IMAD.MOV.U32 R21, RZ, RZ, R31 ;  /* 0x000000ffff157224 */ /* 0x000fe200078e001f */
[----:B------:R-:W-:Y:S02]  /*15880*/  ISETP.NE.AND P0, PT, R33, 0x1, PT ;  /* 0x000000012100780c */ /* 0x000fe40003f05270 */
[----:B------:R-:W-:Y:S02]  /*15890*/  SEL R30, R2, 0x978, P3 ;  /* 0x00000978021e7807 */ /* 0x000fe40001800000 */
[----:B------:R-:W1:Y:S08]  /*158a0*/  LDC.64 R2, c[0x0][0xba8] ;  /* 0x0002ea00ff027b82 */ /* 0x000e700000000a00 */
[----:B----4-:R-:W3:Y:S08]  /*158b0*/  LDC.64 R8, c[0x0][R30+0x220] ;  /* 0x000088001e087b82 */ /* 0x010ef00000000a00 */
[----:B------:R-:W4:Y:S08]  /*158c0*/  LDC.64 R6, c[0x0][R30+0x218] ;  /* 0x000086001e067b82 */ /* 0x000f300000000a00 */
[----:B------:R-:W5:Y:S08]  /*158d0*/  LDC.64 R10, c[0x0][R30+0x228] ;  /* 0x00008a001e0a7b82 */ /* 0x000f700000000a00 */
[----:B------:R-:W0:Y:S08]  /*158e0*/  LDC.64 R4, c[0x0][R30+0x210] ;  /* 0x000084001e047b82 */ /* 0x000e300000000a00 */
[----:B------:R-:W4:Y:S08]  /*158f0*/  @P0 LDC R20, c[0x0][0xbec] ;  /* 0x0002fb00ff140b82 */ /* 0x000f300000000800 */
[----:B------:R-:W5:Y:S01]  /*15900*/  @P0 LDC R37, c[0x0][0xbf0] ;  /* 0x0002fc00ff250b82 */ /* 0x000f620000000800 */
[----:B---3--:R-:W-:-:S07]  /*15910*/  IMAD R9, R9, R29, RZ ;  /* 0x0000001d09097224 */ /* 0x008fce00078e02ff */
[----:B-1----:R-:W1:Y:S01]  /*15920*/  @!P3 LDC R2, c[0x0][0xb50] ;  /* 0x0002d400ff02bb82 */ /* 0x002e620000000800 */
[----:B------:R-:W-:Y:S02]  /*15930*/  IMAD R9, R8, R28, R9 ;  /* 0x0000001c08097224 */ /* 0x000fe400078e0209 */
[----:B----4-:R-:W-:-:S05]  /*15940*/  @P0 IMAD.HI.U32 R20, R31, R20, RZ ;  /* 0x000000141f140227 */ /* 0x010fca00078e00ff */
[----:B------:R-:W3:Y:S01]  /*15950*/  @!P3 LDC R3, c[0x0][0xb54] ;  /* 0x0002d500ff03bb82 */ /* 0x000ee20000000800 */
[-C--:B------:R-:W-:Y:S02]  /*15960*/  IMAD R35, R7, R23.reuse, RZ ;  /* 0x0000001707237224 */ /* 0x080fe400078e02ff */
[----:B------:R-:W-:Y:S01]  /*15970*/  IMAD.WIDE.U32 R12, R6, R23, RZ ;  /* 0x00000017060c7225 */ /* 0x000fe200078e00ff */
[----:B-----5:R-:W-:-:S03]  /*15980*/  @P0 SHF.R.U32.HI R21, RZ, R37, R20 ;  /* 0x00000025ff150219 */ /* 0x020fc60000011614 */
[----:B------:R-:W-:-:S04]  /*15990*/  IMAD.WIDE.U32 R6, R8, R29, RZ ;  /* 0x0000001d08067225 */ /* 0x000fc800078e00ff */
[----:B------:R-:W-:Y:S01]  /*159a0*/  IMAD.IADD R13, R35, 0x1, R13 ;  /* 0x00000001230d7824 */ /* 0x000fe200078e020d */
[----:B------:R-:W-:Y:S01]  /*159b0*/  IADD3 R12, P0, P1, R6, R12, R15 ;  /* 0x0000000c060c7210 */ /* 0x000fe2000791e00f */
[----:B------:R-:W-:Y:S02]  /*159c0*/  IMAD.MOV R8, RZ, RZ, -R21 ;  /* 0x000000ffff087224 */ /* 0x000fe400078e0a15 */
[----:B------:R-:W-:Y:S02]  /*159d0*/  IMAD.IADD R20, R7, 0x1, R9 ;  /* 0x0000000107147824 */ /* 0x000fe400078e0209 */
[----:B------:R-:W-:-:S03]  /*159e0*/  IMAD R9, R33, R8, R31 ;  /* 0x0000000821097224 */ /* 0x000fc600078e021f */
[----:B------:R-:W-:Y:S01]  /*159f0*/  IADD3.X R8, R20, R13, R24, P0, P1 ;  /* 0x0000000d14087210 */ /* 0x000fe200007e2418 */
[----:B0-----:R-:W-:Y:S01]  /*15a00*/  IMAD R5, R5, R9, RZ ;  /* 0x0000000905057224 */ /* 0x001fe200078e02ff */
[----:B--2---:R-:W-:-:S05]  /*15a10*/  SEL R37, R34, RZ, P3 ;  /* 0x000000ff22257207 */ /* 0x004fca0001800000 */
[----:B------:R-:W-:-:S04]  /*15a20*/  IMAD.WIDE.U32 R6, R10, R37, RZ ;  /* 0x000000250a067225 */ /* 0x000fc800078e00ff */
[----:B------:R-:W-:Y:S01]  /*15a30*/  IMAD R11, R11, R37, RZ ;  /* 0x000000250b0b7224 */ /* 0x000fe200078e02ff */
[----:B------:R-:W-:Y:S02]  /*15a40*/  IADD3 R6, P0, P1, R21, R12, R6 ;  /* 0x0000000c15067210 */ /* 0x000fe4000791e006 */
[----:B------:R-:W-:Y:S01]  /*15a50*/  SHF.R.S32.HI R21, RZ, 0x1f, R21 ;  /* 0x0000001fff157819 */ /* 0x000fe20000011415 */
[----:B------:R-:W-:Y:S01]  /*15a60*/  IMAD.IADD R7, R11, 0x1, R7 ;  /* 0x000000010b077824 */ /* 0x000fe200078e0207 */
[----:B------:R-:W-:-:S04]  /*15a70*/  SHF.R.S32.HI R11, RZ, 0x1f, R9 ;  /* 0x0000001fff0b7819 */ /* 0x000fc80000011409 */
[----:B------:R-:W-:Y:S01]  /*15a80*/  IADD3.X R7, R21, R8, R7, P0, P1 ;  /* 0x0000000815077210 */ /* 0x000fe200007e2407 */
[C---:B------:R-:W-:Y:S02]  /*15a90*/  IMAD R11, R4.reuse, R11, R5 ;  /* 0x0000000b040b7224 */ /* 0x040fe400078e0205 */
[----:B------:R-:W-:-:S04]  /*15aa0*/  IMAD.WIDE.U32 R4, R4, R9, R6 ;  /* 0x0000000904047225 */ /* 0x000fc800078e0006 */
[----:B------:R-:W-:Y:S01]  /*15ab0*/  IMAD.IADD R5, R5, 0x1, R11 ;  /* 0x0000000105057824 */ /* 0x000fe200078e020b */
[----:B-1----:R-:W-:-:S04]  /*15ac0*/  LEA R2, P0, R4, R2, 0x2 ;  /* 0x0000000204027211 */ /* 0x002fc800078010ff */
[----:B---3--:R-:W-:Y:S02]  /*15ad0*/  LEA.HI.X R3, R4, R3, R5, 0x2, P0 ;  /* 0x0000000304037211 */ /* 0x008fe400000f1405 */
[----:B------:R-:W-:-:S05]  /*15ae0*/  MOV R5, 0xff800000 ;  /* 0xff80000000057802 */ /* 0x000fca0000000f00 */
[----:B------:R1:W-:Y:S02]  /*15af0*/  STG.E desc[UR40][R2.64], R5 ;  /* 0x0000000502007986 */ /* 0x0003e4000c101928 */
.L_x_2428:
[----:B------:R-:W-:Y:S05]  /*15b00*/  BSYNC B1 ;  /* 0x0000000000017941 */ /* 0x000fea0003800000 */
.L_x_2427:
[----:B------:R-:W-:Y:S05]  /*15b10*/  @P2 BRA `(.L_x_2423) ;  /* 0x0000000400282947 */ /* 0x000fea0003800000 */
[----:B------:R-:W2:Y:S01]  /*15b20*/  LDL.LU R12, [R1+0x44] ;  /* 0x00004400010c7983 */ /* 0x000ea20000300800 */
[----:B------:R-:W3:Y:S01]  /*15b30*/  LDC R11, c[0x0][0xbe8] ;  /* 0x0002fa00ff0b7b82 */ /* 0x000ee20000000800 */
[----:B------:R-:W-:Y:S01]  /*15b40*/  SHF.R.S32.HI R10, RZ, 0x1f, R32 ;  /* 0x0000001fff0a7819 */ /* 0x000fe20000011420 */
[----:B------:R-:W-:Y:S01]  /*15b50*/  ULDC.64 UR4, c[0x0][0xaa0] ;  /* 0x0002a80000047ab9 */ /* 0x000fe20000000a00 */
[----:B------:R-:W-:Y:S01]  /*15b60*/  ULDC.64 UR6, c[0x0][0xaf0] ;  /* 0x0002bc0000067ab9 */ /* 0x000fe20000000a00 */
[----:B-1----:R-:W-:Y:S01]  /*15b70*/  IMAD R2, R24, UR4, RZ ;  /* 0x0000000418027c24 */ /* 0x002fe2000f8e02ff */
        /* <DEDUP_REMOVED lines=9> */
[----:B---3--:R-:W-:-:S03]  /*15c10*/  ISETP.NE.AND P0, PT, R11, 0x1, PT ;  /* 0x000000010b00780c */ /* 0x008fc60003f05270 */
[----:B------:R-:W-:Y:S01]  /*15c20*/  IMAD R3, R23, UR5, R3 ;  /* 0x0000000517037c24 */ /* 0x000fe2000f8e0203 */
[----:B------:R-:W-:Y:S01]  /*15c30*/  ULDC.64 UR4, c[0x0][0xae0] ;  /* 0x0002b80000047ab9 */ /* 0x000fe20000000a00 */
[----:B------:R-:W-:Y:S02]  /*15c40*/  IMAD R21, R14, R11, RZ ;  /* 0x0000000b0e157224 */ /* 0x000fe400078e02ff */
[----:B------:R-:W-:-:S06]  /*15c50*/  IMAD.WIDE.U32 R2, R29, UR6, R2 ;  /* 0x000000061d027c25 */ /* 0x000fcc000f8e0002 */
[----:B------:R-:W1:Y:S08]  /*15c60*/  @P0 LDC R7, c[0x0][0xbec] ;  /* 0x0002fb00ff070b82 */ /* 0x000e700000000800 */
[----:B----4-:R-:W3:Y:S01]  /*15c70*/  @P0 LDC R9, c[0x0][0xbf0] ;  /* 0x0002fc00ff090b82 */ /* 0x010ee20000000800 */
[----:B--2---:R-:W-:-:S04]  /*15c80*/  IMAD.IADD R8, R12, 0x1, R4 ;  /* 0x000000010c087824 */ /* 0x004fc800078e0204 */
[----:B-1----:R-:W-:-:S04]  /*15c90*/  @P0 IMAD.HI.U32 R4, R8, R7, RZ ;  /* 0x0000000708040227 */ /* 0x002fc800078e00ff */
[----:B------:R-:W-:Y:S01]  /*15ca0*/  IMAD.MOV.U32 R5, RZ, RZ, R8 ;  /* 0x000000ffff057224 */ /* 0x000fe200078e0008 */
[----:B---3--:R-:W-:Y:S01]  /*15cb0*/  @P0 SHF.R.U32.HI R5, RZ, R9, R4 ;  /* 0x00000009ff050219 */ /* 0x008fe20000011604 */
[----:B------:R-:W-:-:S03]  /*15cc0*/  IMAD R9, R29, UR7, R6 ;  /* 0x000000071d097c24 */ /* 0x000fc6000f8e0206 */
[--C-:B------:R-:W-:Y:S01]  /*15cd0*/  SHF.R.S32.HI R4, RZ, 0x1f, R5.reuse ;  /* 0x0000001fff047819 */ /* 0x100fe20000011405 */
[----:B------:R-:W-:Y:S02]  /*15ce0*/  IMAD.MOV R7, RZ, RZ, -R5 ;  /* 0x000000ffff077224 */ /* 0x000fe400078e0a05 */
[----:B------:R-:W-:Y:S02]  /*15cf0*/  IMAD.IADD R3, R3, 0x1, R9 ;  /* 0x0000000103037824 */ /* 0x000fe400078e0209 */
[----:B------:R-:W-:Y:S02]  /*15d00*/  IMAD R7, R11, R7, R8 ;  /* 0x000000070b077224 */ /* 0x000fe400078e0208 */
        /* <DEDUP_REMOVED lines=9> */
[----:B------:R-:W-:Y:S01]  /*15da0*/  ULDC.64 UR4, c[0x0][0xa80] ;  /* 0x0002a00000047ab9 */ /* 0x000fe20000000a00 */
[----:B------:R-:W-:Y:S02]  /*15db0*/  IADD3 R4, R10, R12, RZ ;  /* 0x0000000c0a047210 */ /* 0x000fe40007ffe0ff */
[----:B------:R-:W-:Y:S01]  /*15dc0*/  IMAD.IADD R3, R3, 0x1, R5 ;  /* 0x0000000103037824 */ /* 0x000fe200078e0205 */
[----:B------:R-:W-:Y:S01]  /*15dd0*/  LEA R5, P0, R2, UR4, 0x1 ;  /* 0x0000000402057c11 */ /* 0x000fe2000f8008ff */
[----:B------:R-:W-:-:S03]  /*15de0*/  ULDC UR4, c[0x0][0xac8] ;  /* 0x0002b20000047ab9 */ /* 0x000fc60000000800 */
[----:B------:R-:W-:Y:S01]  /*15df0*/  LEA.HI.X R8, R2, UR5, R3, 0x1, P0 ;  /* 0x0000000502087c11 */ /* 0x000fe200080f0c03 */
[----:B------:R-:W1:Y:S01]  /*15e00*/  SHFL.IDX PT, R9, R5, RZ, 0x181f ;  /* 0x00181fff05097589 */ /* 0x000e6200000e0000 */
[----:B------:R-:W-:Y:S01]  /*15e10*/  ISETP.GE.AND P0, PT, R0, UR4, PT ;  /* 0x0000000400007c0c */ /* 0x000fe2000bf06270 */
[C---:B------:R-:W-:Y:S02]  /*15e20*/  VIADD R2, R4.reuse, 0x30 ;  /* 0x0000003004027836 */ /* 0x040fe40000000000 */
[----:B------:R-:W2:Y:S01]  /*15e30*/  SHFL.IDX PT, R11, R5, 0x1, 0x181f ;  /* 0x00381f00050b7f89 */ /* 0x000ea200000e0000 */
[C---:B------:R-:W-:Y:S01]  /*15e40*/  VIADD R3, R4.reuse, 0x60 ;  /* 0x0000006004037836 */ /* 0x040fe20000000000 */
[CC--:B------:R-:W-:Y:S01]  /*15e50*/  ISETP.GE.OR P3, PT, R4.reuse, R21.reuse, P0 ;  /* 0x000000150400720c */ /* 0x0c0fe20000766670 */
[----:B------:R-:W-:Y:S01]  /*15e60*/  VIADD R4, R4, 0x90 ;  /* 0x0000009004047836 */ /* 0x000fe20000000000 */
[----:B------:R-:W3:Y:S01]  /*15e70*/  SHFL.IDX PT, R13, R5, 0x2, 0x181f ;  /* 0x00581f00050d7f89 */ /* 0x000ee200000e0000 */
[----:B------:R-:W-:-:S02]  /*15e80*/  ISETP.GE.OR P2, PT, R2, R21, P0 ;  /* 0x000000150200720c */ /* 0x000fc40000746670 */
[-C--:B------:R-:W-:Y:S01]  /*15e90*/  ISETP.GE.OR P1, PT, R3, R21.reuse, P0 ;  /* 0x000000150300720c */ /* 0x080fe20000726670 */
[----:B------:R-:W4:Y:S01]  /*15ea0*/  SHFL.IDX PT, R7, R8, RZ, 0x181f ;  /* 0x00181fff08077589 */ /* 0x000f2200000e0000 */
[----:B------:R-:W-:-:S03]  /*15eb0*/  ISETP.GE.OR P0, PT, R4, R21, P0 ;  /* 0x000000150400720c */ /* 0x000fc60000706670 */
[----:B------:R-:W5:Y:S04]  /*15ec0*/  SHFL.IDX PT, R15, R5, 0x3, 0x181f ;  /* 0x00781f00050f7f89 */ /* 0x000f6800000e0000 */
[----:B------:R-:W0:Y:S04]  /*15ed0*/  SHFL.IDX PT, R10, R8, 0x1, 0x181f ;  /* 0x00381f00080a7f89 */ /* 0x000e2800000e0000 */
[----:B------:R-:W0:Y:S01]  /*15ee0*/  SHFL.IDX PT, R12, R8, 0x2, 0x181f ;  /* 0x00581f00080c7f89 */ /* 0x000e2200000e0000 */
[----:B-1----:R-:W-:-:S03]  /*15ef0*/  @!P3 LEA R2, P6, R0, R9, 0x1 ;  /* 0x000000090002b211 */ /* 0x002fc600078c08ff */
[----:B------:R5:W1:Y:S01]  /*15f00*/  SHFL.IDX PT, R14, R8, 0x3, 0x181f ;  /* 0x00781f00080e7f89 */ /* 0x000a6200000e0000 */
[C---:B--2---:R-:W-:Y:S02]  /*15f10*/  @!P2 LEA R4, P5, R0.reuse, R11, 0x1 ;  /* 0x0000000b0004a211 */ /* 0x044fe400078a08ff */
[C---:B---3--:R-:W-:Y:S02]  /*15f20*/  @!P1 LEA R6, P4, R0.reuse, R13, 0x1 ;  /* 0x0000000d00069211 */ /* 0x048fe400078808ff */
[C---:B----4-:R-:W-:Y:S02]  /*15f30*/  @!P3 LEA.HI.X R3, R0.reuse, R7, R63, 0x1, P6 ;  /* 0x000000070003b211 */ /* 0x050fe400030f0c3f */
[----:B-----5:R-:W-:-:S03]  /*15f40*/  @!P0 LEA R8, P6, R0, R15, 0x1 ;  /* 0x0000000f00088211 */ /* 0x020fc600078c08ff */
[----:B------:R2:W-:Y:S01]  /*15f50*/  @!P3 ST.E.128 desc[UR40][R2.64], RZ ;  /* 0x000000ff0200b985 */ /* 0x0005e2000c101d28 */
[C-C-:B0-----:R-:W-:Y:S02]  /*15f60*/  @!P2 LEA.HI.X R5, R0.reuse, R10, R63.reuse, 0x1, P5 ;  /* 0x0000000a0005a211 */ /* 0x141fe400028f0c3f */
[----:B------:R-:W-:-:S03]  /*15f70*/  @!P1 LEA.HI.X R7, R0, R12, R63, 0x1, P4 ;  /* 0x0000000c00079211 */ /* 0x000fc600020f0c3f */
[----:B------:R2:W-:Y:S01]  /*15f80*/  @!P2 ST.E.128 desc[UR40][R4.64], RZ ;  /* 0x000000ff0400a985 */ /* 0x0005e2000c101d28 */
[----:B-1----:R-:W-:-:S03]  /*15f90*/  @!P0 LEA.HI.X R9, R0, R14, R63, 0x1, P6 ;  /* 0x0000000e00098211 */ /* 0x002fc600030f0c3f */
[----:B------:R2:W-:Y:S04]  /*15fa0*/  @!P1 ST.E.128 desc[UR40][R6.64], RZ ;  /* 0x000000ff06009985 */ /* 0x0005e8000c101d28 */
[----:B------:R2:W-:Y:S02]  /*15fb0*/  @!P0 ST.E.128 desc[UR40][R8.64], RZ ;  /* 0x000000ff08008985 */ /* 0x0005e4000c101d28 */
.L_x_2423:
[----:B------:R-:W-:Y:S05]  /*15fc0*/  BSYNC B0 ;  /* 0x0000000000007941 */ /* 0x000fea0003800000 */
.L_x_2419:
[----:B------:R-:W-:Y:S02]  /*15fd0*/  ULDC UR4, c[0x0][0xc3c] ;  /* 0x00030f0000047ab9 */ /* 0x000fe40000000800 */
[----:B------:R-:W-:-:S13]  /*15fe0*/  ISETP.GE.AND P0, PT, R27, UR4, PT ;  /* 0x000000041b007c0c */ /* 0x000fda000bf06270 */
[----:B------:R-:W-:Y:S05]  /*15ff0*/  @!P0 BRA `(.L_x_2429) ;  /* 0xfffffeb0005c8947 */ /* 0x000fea000383ffff */
[----:B------:R-:W-:Y:S05]  /*16000*/  BRA `(.L_x_2304) ;  /* 0x0000008000c47947 */ /* 0x000fea0003800000 */
.L_x_2302:
        /* <DEDUP_REMOVED lines=17> */
[----:B------:R-:W-:Y:S02]  /*16120*/  IMAD.MOV.U32 R25, RZ, RZ, RZ ;  /* 0x000000ffff197224 */ /* 0x000fe400078e00ff */
        /* <DEDUP_REMOVED lines=42> */
.L_x_2433:
[----:B------:R-:W0:Y:S01]  /*163d0*/  LDC R2, c[0x0][0xc3c] ;  /* 0x00030f00ff027b82 */ /* 0x000e220000000800 */
[----:B------:R-:W-:Y:S01]  /*163e0*/  UIADD3 UR4, UR4, 0x1f, URZ ;  /* 0x0000001f04047890 */ /* 0x000fe2000fffe03f */
[----:B------:R-:W-:Y:S02]  /*163f0*/  ULDC UR7, c[0x0][0xc3c] ;  /* 0x00030f0000077ab9 */ /* 0x000fe40000000800 */
[----:B------:R-:W-:-:S03]  /*16400*/  IMAD.U32 R27, RZ, RZ, UR7 ;  /* 0x00000007ff1b7e24 */ /* 0x000fc6000f8e00ff */
[----:B0-----:R-:W-:-:S13]  /*16410*/  ISETP.LE.AND P6, PT, R2, UR4, PT ;  /* 0x0000000402007c0c */ /* 0x001fda000bfc3270 */
[----:B------:R-:W-:Y:S05]  /*16420*/  @P6 BRA `(.L_x_2432) ;  /* 0x0000000800a06947 */ /* 0x000fea0003800000 */
[----:B------:R-:W-:Y:S01]  /*16430*/  VIADD R9, R0, UR4 ;  /* 0x0000000400097c36 */ /* 0x000fe20008000000 */
[----:B------:R-:W-:Y:S01]  /*16440*/  MOV R6, RZ ;  /* 0x000000ff00067202 */ /* 0x000fe20000000f00 */
[----:B------:R-:W-:-:S03]  /*16450*/  IMAD.MOV.U32 R25, RZ, RZ, RZ ;  /* 0x000000ffff197224 */ /* 0x000fc600078e00ff */
        /* <DEDUP_REMOVED lines=28> */
.L_x_2431:
[----:B------:R-:W-:Y:S01]  /*16620*/  IMAD.IADD R5, R7, 0x1, -R4 ;  /* 0x0000000107057824 */ /* 0x000fe200078e0a04 */
[----:B------:R-:W-:-:S03]  /*16630*/  MOV R24, RZ ;  /* 0x000000ff00187202 */ /* 0x000fc60000000f00 */
        /* <DEDUP_REMOVED lines=11> */
.L_x_2434:
        /* <DEDUP_REMOVED lines=22> */
[-C--:B------:R-:W-:Y:S01]  /*16850*/  @!P1 IADD3 R8, R8, -R7.reuse, RZ ;  /* 0x8000000708089210 */ /* 0x080fe20007ffe0ff */
        /* <DEDUP_REMOVED lines=14> */
[----:B------:R-:W-:Y:S01]  /*16940*/  IMAD R9, R2, R5, RZ ;  /* 0x0000000502097224 */ /* 0x000fe200078e02ff */
[----:B------:R-:W-:Y:S01]  /*16950*/  IADD3 R8, RZ, -R8, RZ ;  /* 0x80000008ff087210 */ /* 0x000fe20007ffe0ff */
[----:B------:R-:W-:-:S04]  /*16960*/  IMAD.MOV.U32 R2, RZ, RZ, RZ ;  /* 0x000000ffff027224 */ /* 0x000fc800078e00ff */
        /* <DEDUP_REMOVED lines=18> */
[----:B------:R-:W-:-:S03]  /*16a90*/  IMAD R2, R25, R3, R4 ;  /* 0x0000000319027224 */ /* 0x000fc600078e0204 */
[----:B------:R-:W-:Y:S01]  /*16aa0*/  LEA R26, R7, R6, 0x10 ;  /* 0x00000006071a7211 */ /* 0x000fe200078e80ff */
[----:B------:R-:W-:Y:S06]  /*16ab0*/  BRA `(.L_x_2436) ;  /* 0x0000000000f07947 */ /* 0x000fec0003800000 */
.L_x_2435:
        /* <DEDUP_REMOVED lines=26> */
[----:B------:R-:W-:Y:S02]  /*16c60*/  @!P2 IADD3 R2, -R2, RZ, RZ ;  /* 0x000000ff0202a210 */ /* 0x000fe40007ffe1ff */
        /* <DEDUP_REMOVED lines=33> */
.L_x_2436:
[----:B------:R-:W-:-:S05]  /*16e80*/  LOP3.LUT R2, RZ, R2, RZ, 0x33, !PT ;  /* 0x00000002ff027212 */ /* 0x000fca00078e33ff */
[----:B------:R-:W-:Y:S01]  /*16e90*/  IMAD.IADD R25, R25, 0x1, R2 ;  /* 0x0000000119197824 */ /* 0x000fe200078e0202 */
[----:B------:R-:W-:Y:S06]  /*16ea0*/  BRA `(.L_x_2437) ;  /* 0x00000000000c7947 */ /* 0x000fec0003800000 */
.L_x_2432:
[----:B------:R-:W-:Y:S02]  /*16eb0*/  IMAD.MOV.U32 R25, RZ, RZ, RZ ;  /* 0x000000ffff197224 */ /* 0x000fe400078e00ff */
[----:B------:R-:W-:Y:S02]  /*16ec0*/  IMAD.U32 R24, RZ, RZ, UR6 ;  /* 0x00000006ff187e24 */ /* 0x000fe4000f8e00ff */
[----:B------:R-:W-:-:S07]  /*16ed0*/  IMAD.MOV.U32 R26, RZ, RZ, RZ ;  /* 0x000000ffff1a7224 */ /* 0x000fce00078e00ff */
.L_x_2437:
[----:B------:R-:W-:-:S13]  /*16ee0*/  ISETP.NE.AND P0, PT, R0, RZ, PT ;  /* 0x000000ff0000720c */ /* 0x000fda0003f05270 */
[----:B------:R-:W0:Y:S01]  /*16ef0*/  @!P0 S2R R3, SR_CgaCtaId ;  /* 0x0000000000038919 */ /* 0x000e220000008800 */
[----:B------:R-:W-:-:S04]  /*16f00*/  @!P0 MOV R0, 0x400 ;  /* 0x0000040000008802 */ /* 0x000fc80000000f00 */
[----:B0-----:R-:W-:-:S05]  /*16f10*/  @!P0 LEA R0, R3, R0, 0x18 ;  /* 0x0000000003008211 */ /* 0x001fca00078ec0ff */
[----:B------:R1:W-:Y:S01]  /*16f20*/  @!P0 STS.128 [R0+0x132d0], R24 ;  /* 0x0132d01800008388 */ /* 0x0003e20000000c00 */
[----:B------:R-:W-:Y:S06]  /*16f30*/  BAR.ARV 0x5, 0x200 ;  /* 0x0148000000007b1d */ /* 0x000fec0000002000 */
.L_x_2430:
[----:B01----:R-:W-:Y:S01]  /*16f40*/  MOV R0, 0x1 ;  /* 0x0000000100007802 */ /* 0x003fe20000000f00 */
        /* <DEDUP_REMOVED lines=10> */
[----:B------:R-:W-:Y:S01]  /*16ff0*/  SHF.R.U32.HI R5, RZ, 0x1, R10 ;  /* 0x00000001ff057819 */ /* 0x000fe2000001160a */
[C---:B0-----:R-:W-:Y:S01]  /*17000*/  IMAD.SHL.U32 R0, R10.reuse, 0x10, RZ ;  /* 0x000000100a007824 */ /* 0x041fe200078e00ff */
        /* <DEDUP_REMOVED lines=10> */
[----:B------:R-:W-:Y:S02]  /*170b0*/  LOP3.LUT R6, R2, 0x80, RZ, 0xc0, !PT ;  /* 0x0000008002067812 */ /* 0x000fe400078ec0ff */
[----:B------:R-:W-:Y:S02]  /*170c0*/  LOP3.LUT R4, R5, 0x30, R4, 0x78, !PT ;  /* 0x0000003005047812 */ /* 0x000fe400078e7804 */
[----:B------:R-:W-:Y:S02]  /*170d0*/  SHF.L.U32 R9, R10, 0x2, RZ ;  /* 0x000000020a097819 */ /* 0x000fe400000006ff */
[----:B------:R-:W-:Y:S02]  /*170e0*/  LOP3.LUT R6, R6, 0x10, R10, 0xf8, !PT ;  /* 0x0000001006067812 */ /* 0x000fe400078ef80a */
[C---:B------:R-:W-:Y:S02]  /*170f0*/  LOP3.LUT R5, R7.reuse, 0x60, R2, 0xf8, !PT ;  /* 0x0000006007057812 */ /* 0x040fe400078ef802 */
[----:B------:R-:W-:-:S02]  /*17100*/  LOP3.LUT R7, R7, 0x40, R0, 0xf8, !PT ;  /* 0x0000004007077812 */ /* 0x000fc400078ef800 */
[----:B------:R-:W-:Y:S02]  /*17110*/  LOP3.LUT R6, R6, 0x10, R9, 0x78, !PT ;  /* 0x0000001006067812 */ /* 0x000fe400078e7809 */
        /* <DEDUP_REMOVED lines=13> */
[----:B------:R-:W-:Y:S01]  /*171f0*/  LOP3.LUT R2, R4, 0x60, R2, 0xf8, !PT ;  /* 0x0000006004027812 */ /* 0x000fe200078ef802 */
[----:B------:R-:W-:-:S03]  /*17200*/  IMAD.MOV.U32 R29, RZ, RZ, RZ ;  /* 0x000000ffff1d7224 */ /* 0x000fc600078e00ff */
[----:B------:R-:W-:Y:S01]  /*17210*/  LOP3.LUT R2, R2, 0x80, RZ, 0xfc, !PT ;  /* 0x0000008002027812 */ /* 0x000fe200078efcff */
[----:B------:R-:W-:Y:S01]  /*17220*/  ULDC.64 UR38, c[0x0][0x198] ;  /* 0x0000660000267ab9 */ /* 0x000fe20000000a00 */
        /* <DEDUP_REMOVED lines=13> */
.L_x_2552:
[----:B01----:R-:W0:Y:S02]  /*17300*/  LDC.64 R18, c[0x0][0xc88] ;  /* 0x00032200ff127b82 */ /* 0x003e240000000a00 */
[----:B0-----:R-:W-:-:S06]  /*17310*/  IMAD.WIDE R18, R27, 0x4, R18 ;  /* 0x000000041b127825 */ /* 0x001fcc00078e0212 */
[----:B------:R-:W1:Y:S01]  /*17320*/  LDG.E R18, desc[UR40][R18.64] ;  /* 0x0000002812127981 */ /* 0x000e62000c1e1900 */
[----:B------:R-:W-:Y:S05]  /*17330*/  YIELD ;  /* 0x0000000000007946 */ /* 0x000fea0003800000 */
[----:B------:R-:W-:Y:S01]  /*17340*/  ULDC.64 UR4, c[0x0][0xa28] ;  /* 0x00028a0000047ab9 */ /* 0x000fe20000000a00 */
[----:B--2---:R-:W-:Y:S01]  /*17350*/  IMAD.MOV.U32 R10, RZ, RZ, RZ ;  /* 0x000000ffff0a7224 */ /* 0x004fe200078e00ff */
[----:B------:R-:W-:Y:S01]  /*17360*/  ISETP.NE.U32.AND P0, PT, RZ, UR4, PT ;  /* 0x00000004ff007c0c */ /* 0x000fe2000bf05070 */
[----:B------:R-:W-:Y:S01]  /*17370*/  ULDC.64 UR8, c[0x0][0xa18] ;  /* 0x0002860000087ab9 */ /* 0x000fe20000000a00 */
[----:B------:R-:W-:Y:S01]  /*17380*/  MOV R6, RZ ;  /* 0x000000ff00067202 */ /* 0x000fe20000000f00 */
        /* <DEDUP_REMOVED lines=11> */
[----:B------:R-:W-:Y:S01]  /*17440*/  ISETP.NE.U32.AND P2, PT, RZ, UR8, PT ;  /* 0x00000008ff007c0c */ /* 0x000fe2000bf45070 */
[----:B0-----:R-:W-:Y:S01]  /*17450*/  IMAD.MOV.U32 R0, RZ, RZ, RZ ;  /* 0x000000ffff007224 */ /* 0x001fe200078e00ff */
[----:B------:R-:W-:Y:S02]  /*17460*/  ISETP.NE.AND.EX P0, PT, RZ, UR5, PT, P0 ;  /* 0x00000005ff007c0c */ /* 0x000fe4000bf05300 */
[----:B------:R-:W-:Y:S02]  /*17470*/  ISETP.NE.AND.EX P2, PT, RZ, UR9, PT, P2 ;  /* 0x00000009ff007c0c */ /* 0x000fe4000bf45320 */
[----:B------:R-:W-:Y:S02]  /*17480*/  ISETP.NE.U32.AND P1, PT, RZ, UR6, PT ;  /* 0x00000006ff007c0c */ /* 0x000fe4000bf25070 */
[----:B-1----:R-:W-:-:S02]  /*17490*/  IADD3 R2, P3, R19, UR4, RZ ;  /* 0x0000000413027c10 */ /* 0x002fc4000ff7e0ff */
[----:B------:R-:W-:Y:S02]  /*174a0*/  ISETP.NE.AND.EX P1, PT, RZ, UR7, PT, P1 ;  /* 0x00000007ff007c0c */ /* 0x000fe4000bf25310 */
[----:B------:R-:W-:Y:S02]  /*174b0*/  IADD3.X R3, R22, UR5, RZ, P3, !PT ;  /* 0x0000000516037c10 */ /* 0x000fe40009ffe4ff */
[----:B------:R-:W-:-:S03]  /*174c0*/  IADD3 R4, P4, R19, UR6, RZ ;  /* 0x0000000613047c10 */ /* 0x000fc6000ff9e0ff */
[----:B------:R-:W3:Y:S01]  /*174d0*/  @P0 LDG.E R6, desc[UR40][R2.64] ;  /* 0x0000002802060981 */ /* 0x000ee2000c1e1900 */
[----:B------:R-:W-:Y:S01]  /*174e0*/  ULDC UR4, c[0x0][0x288] ;  /* 0x0000a20000047ab9 */ /* 0x000fe20000000800 */
[----:B------:R-:W-:Y:S01]  /*174f0*/  IADD3.X R5, R22, UR7, RZ, P4, !PT ;  /* 0x0000000716057c10 */ /* 0x000fe2000a7fe4ff */
[----:B------:R-:W-:Y:S01]  /*17500*/  IMAD.U32 R8, RZ, RZ, UR4 ;  /* 0x00000004ff087e24 */ /* 0x000fe2000f8e00ff */
[----:B------:R-:W-:-:S03]  /*17510*/  ULDC.64 UR4, c[0x0][0x418] ;  /* 0x0001060000047ab9 */ /* 0x000fc60000000a00 */
[----:B-----5:R0:W5:Y:S04]  /*17520*/  @P1 LDG.E R0, desc[UR40][R4.64] ;  /* 0x0000002804001981 */ /* 0x020168000c1e1900 */
[----:B---3--:R1:W-:Y:S02]  /*17530*/  STL [R1+0x4c], R6 ;  /* 0x00004c0601007387 */ /* 0x0083e40000100800 */
[----:B-1----:R-:W-:-:S04]  /*17540*/  @P2 IADD3 R6, P3, R19, UR8, RZ ;  /* 0x0000000813062c10 */ /* 0x002fc8000ff7e0ff */
[----:B------:R-:W-:-:S05]  /*17550*/  @P2 IADD3.X R7, R22, UR9, RZ, P3, !PT ;  /* 0x0000000916072c10 */ /* 0x000fca0009ffe4ff */
[----:B------:R-:W3:Y:S01]  /*17560*/  @P2 LDG.E R8, desc[UR40][R6.64] ;  /* 0x0000002806082981 */ /* 0x000ee2000c1e1900 */
[----:B------:R-:W-:-:S03]  /*17570*/  UISETP.NE.U32.AND UP0, UPT, UR4, URZ, UPT ;  /* 0x0000003f0400728c */ /* 0x000fc6000bf05070 */
[----:B------:R-:W-:Y:S01]  /*17580*/  ULDC UR4, c[0x0][0x424] ;  /* 0x0001090000047ab9 */ /* 0x000fe20000000800 */
[----:B------:R-:W-:-:S03]  /*17590*/  UISETP.NE.AND.EX UP0, UPT, UR5, URZ, UPT, UP0 ;  /* 0x0000003f0500728c */ /* 0x000fc6000bf05300 */
[----:B------:R-:W-:Y:S01]  /*175a0*/  ULDC UR5, c[0x0][0x2f0] ;  /* 0x0000bc0000057ab9 */ /* 0x000fe20000000800 */
[----:B------:R-:W-:-:S04]  /*175b0*/  USEL UR4, UR4, 0x1, UP0 ;  /* 0x0000000104047887 */ /* 0x000fc80008000000 */
[----:B------:R-:W-:-:S03]  /*175c0*/  UIMAD UR4, UR4, UR5, URZ ;  /* 0x00000005040472a4 */ /* 0x000fc6000f8e023f */
[----:B------:R-:W-:Y:S02]  /*175d0*/  ULDC UR5, c[0x0][0x348] ;  /* 0x0000d20000057ab9 */ /* 0x000fe40000000800 */
[----:B------:R-:W-:Y:S01]  /*175e0*/  IMAD.U32 R9, RZ, RZ, UR5 ;  /* 0x00000005ff097e24 */ /* 0x000fe2000f8e00ff */
[----:B---3--:R1:W-:Y:S04]  /*175f0*/  STL [R1+0x50], R8 ;  /* 0x0000500801007387 */ /* 0x0083e80000100800 */
[----:B--2---:R0:W-:Y:S01]  /*17600*/  STL [R1+0x18], R10 ;  /* 0x0000180a01007387 */ /* 0x0041e20000100800 */
[----:B------:R-:W-:Y:S02]  /*17610*/  IMAD.MOV.U32 R7, RZ, RZ, R8 ;  /* 0x000000ffff077224 */ /* 0x000fe400078e0008 */
[----:B-1----:R-:W-:Y:S01]  /*17620*/  IMAD.U32 R8, RZ, RZ, UR4 ;  /* 0x00000004ff087e24 */ /* 0x002fe2000f8e00ff */
[----:B------:R-:W-:Y:S06]  /*17630*/  @P2 BRA `(.L_x_2439) ;  /* 0x0000000000142947 */ /* 0x000fec0003800000 */
[----:B------:R-:W-:Y:S05]  /*17640*/  @!P0 BRA `(.L_x_2439) ;  /* 0x0000000000108947 */ /* 0x000fea0003800000 */
[----:B------:R-:W2:Y:S04]  /*17650*/  LDG.E R6, desc[UR40][R2.64] ;  /* 0x0000002802067981 */ /* 0x000ea8000c1e1900 */
[----:B------:R-:W2:Y:S02]  /*17660*/  LDG.E R2, desc[UR40][R2.64+0x4] ;  /* 0x0000042802027981 */ /* 0x000ea4000c1e1900 */
[----:B--2---:R-:W-:-:S05]  /*17670*/  IMAD.IADD R7, R2, 0x1, -R6 ;  /* 0x0000000102077824 */ /* 0x004fca00078e0a06 */
[----:B------:R1:W-:Y:S02]  /*17680*/  STL [R1+0x50], R7 ;  /* 0x0000500701007387 */ /* 0x0003e40000100800 */
.L_x_2439:
[----:B------:R-:W-:Y:S01]  /*17690*/  IMAD.MOV.U32 R12, RZ, RZ, R18 ;  /* 0x000000ffff0c7224 */ /* 0x000fe200078e0012 */
[----:B------:R-:W-:Y:S01]  /*176a0*/  ULDC.64 UR4, c[0x0][0xa20] ;  /* 0x0002880000047ab9 */ /* 0x000fe20000000a00 */
[C---:B------:R-:W-:Y:S02]  /*176b0*/  LOP3.LUT R6, R26.reuse, 0xff000000, RZ, 0xc0, !PT ;  /* 0xff0000001a067812 */ /* 0x040fe400078ec0ff */
[----:B------:R-:W-:Y:S01]  /*176c0*/  ISETP.NE.U32.AND P0, PT, RZ, UR4, PT ;  /* 0x00000004ff007c0c */ /* 0x000fe2000bf05070 */
[----:B------:R2:W-:Y:S01]  /*176d0*/  STL [R1+0x8], R12 ;  /* 0x0000080c01007387 */ /* 0x0005e20000100800 */
[----:B------:R-:W-:Y:S02]  /*176e0*/  SHF.R.U32.HI R6, RZ, 0x8, R6 ;  /* 0x00000008ff067819 */ /* 0x000fe40000011606 */
[----:B------:R-:W-:Y:S02]  /*176f0*/  ISETP.NE.AND.EX P0, PT, RZ, UR5, PT, P0 ;  /* 0x00000005ff007c0c */ /* 0x000fe4000bf05300 */
[----:B------:R-:W-:-:S02]  /*17700*/  LOP3.LUT R2, R26, 0xff0000, RZ, 0xc0, !PT ;  /* 0x00ff00001a027812 */ /* 0x000fc400078ec0ff */
[----:B------:R-:W-:Y:S02]  /*17710*/  LOP3.LUT R16, R26, 0xffff, RZ, 0xc0, !PT ;  /* 0x0000ffff1a107812 */ /* 0x000fe400078ec0ff */
[----:B------:R-:W-:-:S07]  /*17720*/  LEA.HI R6, R2, R6, RZ, 0x10 ;  /* 0x0000000602067211 */ /* 0x000fce00078f80ff */
[----:B--2---:R-:W-:Y:S05]  /*17730*/  @!P0 BRA `(.L_x_2440) ;  /* 0x0000000000108947 */ /* 0x004fea0003800000 */
[----:B------:R-:W-:-:S04]  /*17740*/  IADD3 R2, P0, R19, UR4, RZ ;  /* 0x0000000413027c10 */ /* 0x000fc8000ff1e0ff */
[----:B------:R-:W-:-:S05]  /*17750*/  IADD3.X R3, R22, UR5, RZ, P0, !PT ;  /* 0x0000000516037c10 */ /* 0x000fca00087fe4ff */
[----:B------:R2:W5:Y:S01]  /*17760*/  LDG.E R8, desc[UR40][R2.64] ;  /* 0x0000002802087981 */ /* 0x000562000c1e1900 */
[----:B------:R-:W-:Y:S05]  /*17770*/  BRA `(.L_x_2441) ;  /* 0x0000000000247947 */ /* 0x000fea0003800000 */
.L_x_2440:
        /* <DEDUP_REMOVED lines=8> */
[----:B--2---:R-:W-:-:S07]  /*17800*/  IADD3 R8, -R8, R2, RZ ;  /* 0x0000000208087210 */ /* 0x004fce0007ffe1ff */
.L_x_2441:
[----:B--2---:R-:W2:Y:S01]  /*17810*/  @P1 LDG.E R2, desc[UR40][R4.64] ;  /* 0x0000002804021981 */ /* 0x004ea2000c1e1900 */
[----:B------:R-:W3:Y:S03]  /*17820*/  LDC R3, c[0x0][0x448] ;  /* 0x00011200ff037b82 */ /* 0x000ee60000000800 */
[----:B0-----:R0:W2:Y:S01]  /*17830*/  @P1 LDG.E R4, desc[UR40][R4.64+0x4] ;  /* 0x0000042804041981 */ /* 0x0010a2000c1e1900 */
[----:B-----5:R-:W-:Y:S01]  /*17840*/  IMAD.IADD R8, R8, 0x1, -R10 ;  /* 0x0000000108087824 */ /* 0x020fe200078e0a0a */
[----:B------:R-:W-:Y:S01]  /*17850*/  BSSY B0, `(.L_x_2442) ;  /* 0x0000036000007945 */ /* 0x000fe20003800000 */
[----:B------:R-:W-:Y:S02]  /*17860*/  LOP3.LUT R26, R6, 0xff, RZ, 0xc0, !PT ;  /* 0x000000ff061a7812 */ /* 0x000fe400078ec0ff */
[----:B---3--:R-:W-:-:S13]  /*17870*/  ISETP.NE.AND P0, PT, R3, 0x1, PT ;  /* 0x000000010300780c */ /* 0x008fda0003f05270 */
[----:B------:R-:W3:Y:S08]  /*17880*/  @P0 LDC R3, c[0x0][0x44c] ;  /* 0x00011300ff030b82 */ /* 0x000ef00000000800 */
[----:B0-----:R-:W0:Y:S01]  /*17890*/  @P0 LDC R5, c[0x0][0x450] ;  /* 0x00011400ff050b82 */ /* 0x001e220000000800 */
[----:B--2---:R-:W-:Y:S01]  /*178a0*/  @P1 IMAD.IADD R9, R4, 0x1, -R2 ;  /* 0x0000000104091824 */ /* 0x004fe200078e0a02 */
[----:B------:R-:W-:Y:S01]  /*178b0*/  SHF.R.U32.HI R4, RZ, 0x10, R6 ;  /* 0x00000010ff047819 */ /* 0x000fe20000011606 */
[----:B------:R-:W-:-:S02]  /*178c0*/  IMAD R2, R25, 0xc0, RZ ;  /* 0x000000c019027824 */ /* 0x000fc400078e02ff */
[----:B------:R-:W-:Y:S02]  /*178d0*/  IMAD.IADD R23, R8, 0x1, R9 ;  /* 0x0000000108177824 */ /* 0x000fe400078e0209 */
[----:B------:R-:W-:Y:S02]  /*178e0*/  VIADD R2, R2, 0xbf ;  /* 0x000000bf02027836 */ /* 0x000fe40000000000 */
[C---:B------:R-:W-:Y:S01]  /*178f0*/  VIADD R21, R23.reuse, 0x9f ;  /* 0x0000009f17157836 */ /* 0x040fe20000000000 */
[----:B------:R-:W-:Y:S01]  /*17900*/  IADD3 R20, R23, 0xa0, -R7 ;  /* 0x000000a017147810 */ /* 0x000fe20007ffe807 */
[----:B---3--:R-:W-:-:S04]  /*17910*/  @P0 IMAD.HI.U32 R3, R2, R3, RZ ;  /* 0x0000000302030227 */ /* 0x008fc800078e00ff */
[----:B------:R-:W-:Y:S01]  /*17920*/  IMAD.HI R21, R21, 0x66666667, RZ ;  /* 0x6666666715157827 */ /* 0x000fe200078e02ff */
[----:B0-----:R-:W-:-:S05]  /*17930*/  @P0 SHF.R.U32.HI R2, RZ, R5, R3 ;  /* 0x00000005ff020219 */ /* 0x001fca0000011603 */
[----:B------:R-:W-:-:S04]  /*17940*/  IMAD.IADD R2, R20, 0x1, R2 ;  /* 0x0000000114027824 */ /* 0x000fc800078e0202 */
[----:B------:R-:W-:Y:S01]  /*17950*/  IMAD.HI R5, R2, 0x66666667, RZ ;  /* 0x6666666702057827 */ /* 0x000fe200078e02ff */
[----:B------:R-:W-:-:S04]  /*17960*/  SHF.R.U32.HI R2, RZ, 0x1f, R21 ;  /* 0x0000001fff027819 */ /* 0x000fc80000011615 */
[----:B------:R-:W-:Y:S02]  /*17970*/  LEA.HI.SX32 R21, R21, R2, 0x1a ;  /* 0x0000000215157211 */ /* 0x000fe400078fd2ff */
[----:B------:R-:W-:-:S04]  /*17980*/  SHF.R.U32.HI R2, RZ, 0x1f, R5 ;  /* 0x0000001fff027819 */ /* 0x000fc80000011605 */
[----:B------:R-:W-:Y:S01]  /*17990*/  LEA.HI.SX32 R5, R5, R2, 0x1a ;  /* 0x0000000205057211 */ /* 0x000fe200078fd2ff */
[----:B------:R-:W-:-:S03]  /*179a0*/  IMAD.MOV.U32 R2, RZ, RZ, RZ ;  /* 0x000000ffff027224 */ /* 0x000fc600078e00ff */
[----:B------:R-:W-:-:S04]  /*179b0*/  VIMNMX R5, R21, R5, PT ;  /* 0x0000000515057248 */ /* 0x000fc80003fe0100 */
[----:B------:R-:W-:-:S13]  /*179c0*/  ISETP.GE.AND P0, PT, R5, 0x1, PT ;  /* 0x000000010500780c */ /* 0x000fda0003f06270 */
[----:B------:R-:W-:Y:S05]  /*179d0*/  @!P0 BRA `(.L_x_2443) ;  /* 0x0000000000748947 */ /* 0x000fea0003800000 */
[----:B------:R-:W-:Y:S01]  /*179e0*/  ISETP.NE.AND P0, PT, R4, RZ, PT ;  /* 0x000000ff0400720c */ /* 0x000fe20003f05270 */
[----:B------:R-:W-:-:S03]  /*179f0*/  ULDC UR4, c[0x0][0x9f0] ;  /* 0x00027c0000047ab9 */ /* 0x000fc60000000800 */
[----:B------:R-:W-:-:S04]  /*17a00*/  SEL R6, R4, UR4, P0 ;  /* 0x0000000404067c07 */ /* 0x000fc80008000000 */
[----:B-1----:R-:W-:Y:S02]  /*17a10*/  IABS R7, R6 ;  /* 0x0000000600077213 */ /* 0x002fe40000000000 */
[----:B------:R-:W-:Y:S02]  /*17a20*/  IADD3 R10, R6, -0x1, R5 ;  /* 0xffffffff060a7810 */ /* 0x000fe40007ffe005 */
        /* <DEDUP_REMOVED lines=24> */
.L_x_2443:
[----:B------:R-:W-:Y:S05]  /*17bb0*/  BSYNC B0 ;  /* 0x0000000000007941 */ /* 0x000fea0003800000 */
.L_x_2442:
[-C--:B------:R-:W-:Y:S01]  /*17bc0*/  IMAD R3, R26, R2.reuse, RZ ;  /* 0x000000021a037224 */ /* 0x080fe200078e02ff */
[----:B------:R-:W-:Y:S04]  /*17bd0*/  BSSY B0, `(.L_x_2444) ;  /* 0x00000e3000007945 */ /* 0x000fe80003800000 */
[----:B------:R-:W-:-:S05]  /*17be0*/  VIADDMNMX R2, R3, R2, R5, PT ;  /* 0x0000000203027246 */ /* 0x000fca0003800105 */
[--C-:B------:R-:W-:Y:S02]  /*17bf0*/  IMAD R5, R2, 0xa0, -R8.reuse ;  /* 0x000000a002057824 */ /* 0x100fe400078e0a08 */
[----:B------:R-:W-:-:S03]  /*17c00*/  IMAD R2, R3, 0xa0, -R8 ;  /* 0x000000a003027824 */ /* 0x000fc600078e0a08 */
[----:B------:R-:W-:Y:S02]  /*17c10*/  VIMNMX R9, R5, R9, PT ;  /* 0x0000000905097248 */ /* 0x000fe40003fe0100 */
[----:B------:R-:W-:-:S04]  /*17c20*/  VIMNMX R2, RZ, R2, !PT ;  /* 0x00000002ff027248 */ /* 0x000fc80007fe0100 */
[----:B------:R-:W-:Y:S01]  /*17c30*/  ISETP.GT.AND P0, PT, R9, R2, PT ;  /* 0x000000020900720c */ /* 0x000fe20003f04270 */
[----:B------:R-:W-:-:S05]  /*17c40*/  IMAD.WIDE.U32 R2, R2, -0x33333333, RZ ;  /* 0xcccccccd02027825 */ /* 0x000fca00078e00ff */
[----:B------:R-:W-:-:S05]  /*17c50*/  SHF.R.U32.HI R3, RZ, 0x7, R3 ;  /* 0x00000007ff037819 */ /* 0x000fca0000011603 */
[----:B------:R-:W-:Y:S02]  /*17c60*/  IMAD.MOV.U32 R5, RZ, RZ, R3 ;  /* 0x000000ffff057224 */ /* 0x000fe400078e0003 */
        /* <DEDUP_REMOVED lines=14> */
.L_x_2600:
[----:B--2---:R-:W-:Y:S02]  /*17d50*/  ISETP.NE.AND P0, PT, R14, RZ, PT ;  /* 0x000000ff0e00720c */ /* 0x004fe40003f05270 */
[----:B------:R-:W-:-:S11]  /*17d60*/  PLOP3.LUT P6, PT, PT, PT, PT, 0x8, 0x0 ;  /* 0x000000000000781c */ /* 0x000fd60003fce170 */
[----:B------:R-:W-:Y:S05]  /*17d70*/  @P0 BRA `(.L_x_2447) ;  /* 0x00000000000c0947 */ /* 0x000fea0003800000 */
[----:B------:R-:W-:-:S03]  /*17d80*/  UMOV UR4, 0xffffffff ;  /* 0xffffffff00047882 */ /* 0x000fc60000000000 */
[----:B------:R-:W-:Y:S05]  /*17d90*/  BRA.DIV UR4, `(.L_x_2448) ;  /* 0x0000007204347947 */ /* 0x000fea000b800000 */
[----:B------:R-:W-:-:S13]  /*17da0*/  ELECT P6, URZ, PT ;  /* 0x00000000003f782f */ /* 0x000fda00038c0000 */
.L_x_2447:
[----:B0-----:R-:W2:Y:S01]  /*17db0*/  LDL R6, [R1+0x60] ;  /* 0x0000600001067983 */ /* 0x001ea20000100800 */
[----:B------:R-:W-:Y:S01]  /*17dc0*/  BSSY B1, `(.L_x_2449) ;  /* 0x0000008000017945 */ /* 0x000fe20003800000 */
[----:B--2---:R-:W-:-:S05]  /*17dd0*/  VIADD R6, R6, 0x1 ;  /* 0x0000000106067836 */ /* 0x004fca0000000000 */
[----:B-1----:R-:W-:-:S04]  /*17de0*/  LEA.HI R7, R6, R6, RZ, 0x1 ;  /* 0x0000000606077211 */ /* 0x002fc800078f08ff */
[----:B------:R-:W-:-:S05]  /*17df0*/  LOP3.LUT R7, R7, 0xfffffffe, RZ, 0xc0, !PT ;  /* 0xfffffffe07077812 */ /* 0x000fca00078ec0ff */
[----:B------:R-:W-:-:S05]  /*17e00*/  IMAD.IADD R6, R6, 0x1, -R7 ;  /* 0x0000000106067824 */ /* 0x000fca00078e0a07 */
[----:B------:R-:W-:-:S04]  /*17e10*/  SHF.L.U32 R6, R6, 0x1f, RZ ;  /* 0x0000001f06067819 */ /* 0x000fc800000006ff */
[----:B------:R-:W0:Y:S02]  /*17e20*/  SYNCS.PHASECHK.TRANS64.TRYWAIT P0, [R17+URZ+0x13220], R6 ;  /* 0x01322006110075a7 */ /* 0x000e24000800017f */
[----:B0-----:R-:W-:Y:S05]  /*17e30*/  @!P0 BRA `(.L_x_2450) ;  /* 0x00000070002c8947 */ /* 0x001fea0003800000 */
.L_x_2603:
[----:B------:R-:W-:Y:S05]  /*17e40*/  BSYNC B1 ;  /* 0x0000000000017941 */ /* 0x000fea0003800000 */
.L_x_2449:
[----:B------:R-:W-:Y:S04]  /*17e50*/  BSSY B1, `(.L_x_2451) ;  /* 0x0000050000017945 */ /* 0x000fe80003800000 */
[----:B------:R-:W-:Y:S05]  /*17e60*/  @!P6 BRA `(.L_x_2452) ;  /* 0x000000040038e947 */ /* 0x000fea0003800000 */
[----:B------:R-:W0:Y:S04]  /*17e70*/  LDL R9, [R1+0x4] ;  /* 0x0000040001097983 */ /* 0x000e280000100800 */
        /* <DEDUP_REMOVED lines=9> */
.L_x_2604:
[----:B------:R-:W-:Y:S05]  /*17f10*/  BSYNC B2 ;  /* 0x0000000000027941 */ /* 0x000fea0003800000 */
.L_x_2453:
        /* <DEDUP_REMOVED lines=9> */
.L_x_2456:
[----:B------:R-:W-:Y:S05]  /*17fb0*/  BSYNC B2 ;  /* 0x0000000000027941 */ /* 0x000fea0003800000 */
.L_x_2455:
[----:B------:R-:W2:Y:S01]  /*17fc0*/  LDL R8, [R1+0x4] ;  /* 0x0000040001087983 */ /* 0x000ea20000100800 */
[----:B------:R-:W-:Y:S01]  /*17fd0*/  IMAD.MOV.U32 R12, RZ, RZ, RZ ;  /* 0x000000ffff0c7224 */ /* 0x000fe200078e00ff */
[----:B------:R-:W-:Y:S01]  /*17fe0*/  UIADD3 UR4, UP0, UR38, 0x570, URZ ;  /* 0x0000057026047890 */ /* 0x000fe2000ff1e03f */
[----:B------:R-:W-:Y:S01]  /*17ff0*/  IMAD R7, R5, 0xa0, R0 ;  /* 0x000000a005077824 */ /* 0x000fe200078e0200 */
[----:B------:R-:W-:Y:S01]  /*18000*/  PLOP3.LUT P0, PT, PT, PT, PT, 0x80, 0x0 ;  /* 0x000000000000781c */ /* 0x000fe20003f0f070 */
[----:B------:R-:W-:Y:S01]  /*18010*/  UMOV UR6, 0x0 ;  /* 0x0000000000067882 */ /* 0x000fe20000000000 */
[----:B------:R-:W-:Y:S01]  /*18020*/  R2UR UR10, R12 ;  /* 0x000000000c0a72ca */ /* 0x000fe200000e0000 */
[----:B------:R-:W-:Y:S01]  /*18030*/  UIADD3.X UR5, URZ, UR39, URZ, UP0, !UPT ;  /* 0x000000273f057290 */ /* 0x000fe200087fe43f */
[----:B------:R-:W-:Y:S01]  /*18040*/  IADD3 R7, R7, -0xa0, RZ ;  /* 0xffffff6007077810 */ /* 0x000fe20007ffe0ff */
[----:B------:R-:W-:Y:S01]  /*18050*/  UMOV UR7, 0x12f00000 ;  /* 0x12f0000000077882 */ /* 0x000fe20000000000 */
[----:B--2---:R-:W-:-:S02]  /*18060*/  IMAD R11, R8, 0x2800, R17 ;  /* 0x00002800080b7824 */ /* 0x004fc400078e0211 */
[----:B------:R-:W-:Y:S02]  /*18070*/  VIADD R8, R6, 0x13290 ;  /* 0x0001329006087836 */ /* 0x000fe40000000000 */
[----:B------:R-:W-:-:S07]  /*18080*/  VIADD R9, R11, 0xe000 ;  /* 0x0000e0000b097836 */ /* 0x000fce0000000000 */
.L_x_2457:
        /* <DEDUP_REMOVED lines=13> */
.L_x_2605:
[----:B------:R-:W-:Y:S05]  /*18160*/  BSYNC B2 ;  /* 0x0000000000027941 */ /* 0x000fea0003800000 */
.L_x_2458:
        /* <DEDUP_REMOVED lines=11> */
.L_x_2461:
[----:B------:R-:W-:Y:S05]  /*18220*/  BSYNC B2 ;  /* 0x0000000000027941 */ /* 0x000fea0003800000 */
.L_x_2460:
        /* <DEDUP_REMOVED lines=8> */
.L_x_2462:
        /* <DEDUP_REMOVED lines=10> */
.L_x_2452:
[----:B------:R-:W-:Y:S05]  /*18350*/  BSYNC B1 ;  /* 0x0000000000017941 */ /* 0x000fea0003800000 */
.L_x_2451:
[----:B------:R-:W0:Y:S04]  /*18360*/  LDL.LU R10, [R1+0x4] ;  /* 0x00000400010a7983 */ /* 0x000e280000300800 */
[----:B------:R-:W2:Y:S01]  /*18370*/  LDL.LU R9, [R1+0x10] ;  /* 0x0000100001097983 */ /* 0x000ea20000300800 */
        /* <DEDUP_REMOVED lines=11> */
.L_x_2475:
        /* <DEDUP_REMOVED lines=13> */
.L_x_2606:
[----:B------:R-:W-:Y:S05]  /*18500*/  BSYNC B2 ;  /* 0x0000000000027941 */ /* 0x000fea0003800000 */
.L_x_2465:
        /* <DEDUP_REMOVED lines=9> */
.L_x_2468:
[----:B------:R-:W-:Y:S05]  /*185a0*/  BSYNC B2 ;  /* 0x0000000000027941 */ /* 0x000fea0003800000 */
.L_x_2467:
        /* <DEDUP_REMOVED lines=11> */
[----:B------:R-:W-:-:S07]  /*18660*/  VIADD R11, R8, 0xe000 ;  /* 0x0000e000080b7836 */ /* 0x000fce0000000000 */
.L_x_2469:
        /* <DEDUP_REMOVED lines=13> */
.L_x_2607:
[----:B------:R-:W-:Y:S05]  /*18740*/  BSYNC B2 ;  /* 0x0000000000027941 */ /* 0x000fea0003800000 */
.L_x_2470:
[----:B------:R-:W-:Y:S01]  /*18750*/  BSSY B2, `(.L_x_2472) ;  /* 0x000000b000027945 */ /* 0x000fe20003800000 */
[----:B------:R-:W-:Y:S01]  /*18760*/  IMAD.MOV.U32 R10, RZ, RZ, 0x0 ;  /* 0x00000000ff0a7424 */ /* 0x000fe200078e00ff */
[----:B------:R-:W-:Y:S02]  /*18770*/  MOV R11, 0x12f00000 ;  /* 0x12f00000000b7802 */ /* 0x000fe40000000f00 */
[----:B------:R-:W-:Y:S05]  /*18780*/  @P2 BRA `(.L_x_2473) ;  /* 0x00000000001c2947 */ /* 0x000fea0003800000 */
[----:B------:R-:W2:Y:S01]  /*18790*/  S2R R13, SR_TID.X ;  /* 0x00000000000d7919 */ /* 0x000ea20000002100 */
[----:B01----:R-:W-:-:S04]  /*187a0*/  IMAD.MOV.U32 R7, RZ, RZ, 0x2800 ;  /* 0x00002800ff077424 */ /* 0x003fc800078e00ff */
[----:B------:R3:W-:Y:S01]  /*187b0*/  SYNCS.ARRIVE.TRANS64 RZ, [R6+URZ+0x132b0], R7 ;  /* 0x0132b00706ff79a7 */ /* 0x0007e2000800003f */
[----:B--2---:R-:W-:-:S04]  /*187c0*/  LOP3.LUT R13, R13, 0x1f, RZ, 0xc0, !PT ;  /* 0x0000001f0d0d7812 */ /* 0x004fc800078ec0ff */
[----:B------:R-:W-:-:S13]  /*187d0*/  ISETP.NE.AND P1, PT, R13, RZ, PT ;  /* 0x000000ff0d00720c */ /* 0x000fda0003f25270 */
[----:B---3--:R-:W-:Y:S05]  /*187e0*/  @!P1 BRA `(.L_x_2473) ;  /* 0x0000000000049947 */ /* 0x008fea0003800000 */
[----:B------:R-:W-:Y:S01]  /*187f0*/  BPT.TRAP 0x1 ;  /* 0x000000040000795c */ /* 0x000fe20000300000 */
.L_x_2473:
[----:B------:R-:W-:Y:S05]  /*18800*/  BSYNC B2 ;  /* 0x0000000000027941 */ /* 0x000fea0003800000 */
.L_x_2472:
        /* <DEDUP_REMOVED lines=8> */
.L_x_2474:
        /* <DEDUP_REMOVED lines=10> */
.L_x_2464:
[----:B------:R-:W-:Y:S05]  /*18930*/  BSYNC B1 ;  /* 0x0000000000017941 */ /* 0x000fea0003800000 */
.L_x_2463:
[----:B------:R-:W0:Y:S04]  /*18940*/  LDL.LU R7, [R1+0x4] ;  /* 0x0000040001077983 */ /* 0x000e280000300800 */
[----:B------:R-:W2:Y:S01]  /*18950*/  LDL.LU R10, [R1+0x10] ;  /* 0x00001000010a7983 */ /* 0x000ea20000300800 */
[C---:B------:R-:W-:Y:S01]  /*18960*/  ISETP.GT.AND P2, PT, R5.reuse, R3, PT ;  /* 0x000000030500720c */ /* 0x040fe20003f44270 */
[----:B------:R-:W-:Y:S02]  /*18970*/  VIADD R5, R5, 0xffffffff ;  /* 0xffffffff05057836 */ /* 0x000fe40000000000 */
[----:B0-----:R-:W-:-:S05]  /*18980*/  VIADD R6, R7, 0x1 ;  /* 0x0000000107067836 */ /* 0x001fca0000000000 */
[----:B------:R-:W-:-:S04]  /*18990*/  ISETP.NE.AND P1, PT, R6, 0x2, PT ;  /* 0x000000020600780c */ /* 0x000fc80003f25270 */
[----:B------:R-:W-:Y:S02]  /*189a0*/  SEL R7, RZ, 0x1, P1 ;  /* 0x00000001ff077807 */ /* 0x000fe40000800000 */
[----:B------:R-:W-:Y:S02]  /*189b0*/  SEL R6, R6, RZ, P1 ;  /* 0x000000ff06067207 */ /* 0x000fe40000800000 */
[----:B--2---:R-:W-:-:S05]  /*189c0*/  LOP3.LUT R10, R10, R7, RZ, 0x3c, !PT ;  /* 0x000000070a0a7212 */ /* 0x004fca00078e3cff */
[----:B------:R2:W-:Y:S04]  /*189d0*/  STL [R1+0x10], R10 ;  /* 0x0000100a01007387 */ /* 0x0005e80000100800 */
[----:B------:R2:W-:Y:S01]  /*189e0*/  STL [R1+0x4], R6 ;  /* 0x0000040601007387 */ /* 0x0005e20000100800 */
[----:B------:R-:W-:Y:S05]  /*189f0*/  @P2 BRA `(.L_x_2475) ;  /* 0xfffffff8008c2947 */ /* 0x000fea000383ffff */
.L_x_2445:
[----:B------:R-:W-:Y:S05]  /*18a00*/  BSYNC B0 ;  /* 0x0000000000007941 */ /* 0x000fea0003800000 */
.L_x_2444:
[----:B------:R-:W3:Y:S01]  /*18a10*/  LDC R0, c[0x0][0x448] ;  /* 0x00011200ff007b82 */ /* 0x000ee20000000800 */
[----:B------:R-:W-:Y:S01]  /*18a20*/  IMAD.MOV.U32 R2, RZ, RZ, 0xc0 ;  /* 0x000000c0ff027424 */ /* 0x000fe200078e00ff */
[----:B------:R-:W-:Y:S01]  /*18a30*/  ISETP.NE.AND P2, PT, R4, RZ, PT ;  /* 0x000000ff0400720c */ /* 0x000fe20003f45270 */
[----:B------:R-:W-:Y:S05]  /*18a40*/  @!P0 WARPSYNC.ALL ;  /* 0x0000000000008948 */ /* 0x000fea0003800000 */
[----:B------:R-:W-:Y:S01]  /*18a50*/  IMAD R2, R25, R2, 0xbf ;  /* 0x000000bf19027424 */ /* 0x000fe200078e0202 */
[----:B------:R-:W-:Y:S06]  /*18a60*/  BSSY B0, `(.L_x_2476) ;  /* 0x000002b000007945 */ /* 0x000fec0003800000 */
[----:B------:R-:W4:Y:S08]  /*18a70*/  @!P2 LDC R4, c[0x0][0x9f0] ;  /* 0x00027c00ff04ab82 */ /* 0x000f300000000800 */
[----:B------:R-:W-:Y:S01]  /*18a80*/  @!P0 BAR.SYNC.DEFER_BLOCKING 0xc, 0x200 ;  /* 0x0308000000008b1d */ /* 0x000fe20000010000 */
[----:B---3--:R-:W-:-:S13]  /*18a90*/  ISETP.NE.AND P1, PT, R0, 0x1, PT ;  /* 0x000000010000780c */ /* 0x008fda0003f25270 */
[----:B------:R-:W3:Y:S08]  /*18aa0*/  @P1 LDC R0, c[0x0][0x44c] ;  /* 0x00011300ff001b82 */ /* 0x000ef00000000800 */
[----:B------:R-:W5:Y:S01]  /*18ab0*/  @P1 LDC R3, c[0x0][0x450] ;  /* 0x00011400ff031b82 */ /* 0x000f620000000800 */
[----:B---3--:R-:W-:-:S05]  /*18ac0*/  @P1 IMAD.HI.U32 R0, R2, R0, RZ ;  /* 0x0000000002001227 */ /* 0x008fca00078e00ff */
[----:B-----5:R-:W-:-:S05]  /*18ad0*/  @P1 SHF.R.U32.HI R2, RZ, R3, R0 ;  /* 0x00000003ff021219 */ /* 0x020fca0000011600 */
[----:B------:R-:W-:-:S04]  /*18ae0*/  IMAD.IADD R2, R20, 0x1, R2 ;  /* 0x0000000114027824 */ /* 0x000fc800078e0202 */
[----:B------:R-:W-:-:S05]  /*18af0*/  IMAD.HI R2, R2, 0x66666667, RZ ;  /* 0x6666666702027827 */ /* 0x000fca00078e02ff */
[----:B------:R-:W-:-:S04]  /*18b00*/  SHF.R.U32.HI R0, RZ, 0x1f, R2 ;  /* 0x0000001fff007819 */ /* 0x000fc80000011602 */
[----:B------:R-:W-:-:S04]  /*18b10*/  LEA.HI.SX32 R0, R2, R0, 0x1a ;  /* 0x0000000002007211 */ /* 0x000fc800078fd2ff */
[----:B------:R-:W-:Y:S02]  /*18b20*/  VIMNMX R21, R21, R0, PT ;  /* 0x0000000015157248 */ /* 0x000fe40003fe0100 */
[----:B------:R-:W-:Y:S02]  /*18b30*/  MOV R0, RZ ;  /* 0x000000ff00007202 */ /* 0x000fe40000000f00 */
[----:B------:R-:W-:-:S13]  /*18b40*/  ISETP.GE.AND P1, PT, R21, 0x1, PT ;  /* 0x000000011500780c */ /* 0x000fda0003f26270 */
[----:B----4-:R-:W-:Y:S05]  /*18b50*/  @!P1 BRA `(.L_x_2477) ;  /* 0x00000000006c9947 */ /* 0x010fea0003800000 */
[----:B------:R-:W-:-:S04]  /*18b60*/  IABS R0, R4 ;  /* 0x0000000400007213 */ /* 0x000fc80000000000 */
[----:B------:R-:W3:Y:S08]  /*18b70*/  I2F.RP R2, R0 ;  /* 0x0000000000027306 */ /* 0x000ef00000209400 */
[----:B---3--:R-:W3:Y:S02]  /*18b80*/  MUFU.RCP R2, R2 ;  /* 0x0000000200027308 */ /* 0x008ee40000001000 */
[----:B---3--:R-:W-:-:S06]  /*18b90*/  VIADD R2, R2, 0xffffffe ;  /* 0x0ffffffe02027836 */ /* 0x008fcc0000000000 */
[----:B------:R-:W3:Y:S02]  /*18ba0*/  F2I.FTZ.U32.TRUNC.NTZ R3, R2 ;  /* 0x0000000200037305 */ /* 0x000ee4000021f000 */
[----:B---3--:R-:W-:-:S04]  /*18bb0*/  IMAD.MOV R2, RZ, RZ, -R3 ;  /* 0x000000ffff027224 */ /* 0x008fc800078e0a03 */
[----:B------:R-:W-:Y:S02]  /*18bc0*/  IMAD R5, R2, R0, RZ ;  /* 0x0000000002057224 */ /* 0x000fe400078e02ff */
[----:B------:R-:W-:-:S04]  /*18bd0*/  IMAD.MOV.U32 R2, RZ, RZ, RZ ;  /* 0x000000ffff027224 */ /* 0x000fc800078e00ff */
[----:B-1----:R-:W-:Y:S01]  /*18be0*/  IMAD.HI.U32 R7, R3, R5, R2 ;  /* 0x0000000503077227 */ /* 0x002fe200078e0002 */
[----:B------:R-:W-:Y:S02]  /*18bf0*/  IABS R2, R4 ;  /* 0x0000000400027213 */ /* 0x000fe40000000000 */
[----:B------:R-:W-:-:S03]  /*18c00*/  IADD3 R3, R4, -0x1, R21 ;  /* 0xffffffff04037810 */ /* 0x000fc60007ffe015 */
[----:B------:R-:W-:Y:S01]  /*18c10*/  IMAD.MOV R2, RZ, RZ, -R2 ;  /* 0x000000ffff027224 */ /* 0x000fe200078e0a02 */
[----:B------:R-:W-:Y:S02]  /*18c20*/  IABS R5, R3 ;  /* 0x0000000300057213 */ /* 0x000fe40000000000 */
[----:B------:R-:W-:Y:S01]  /*18c30*/  LOP3.LUT R3, R3, R4, RZ, 0x3c, !PT ;  /* 0x0000000403037212 */ /* 0x000fe200078e3cff */
[----:B0-2---:R-:W-:Y:S02]  /*18c40*/  IMAD.MOV.U32 R6, RZ, RZ, R2 ;  /* 0x000000ffff067224 */ /* 0x005fe400078e0002 */
        /* <DEDUP_REMOVED lines=8> */
[----:B------:R-:W-:-:S05]  /*18cd0*/  @P0 IADD3 R2, R2, 0x1, RZ ;  /* 0x0000000102020810 */ /* 0x000fca0007ffe0ff */
[----:B------:R-:W-:-:S04]  /*18ce0*/  IMAD.MOV.U32 R0, RZ, RZ, R2 ;  /* 0x000000ffff007224 */ /* 0x000fc800078e0002 */
[----:B------:R-:W-:Y:S01]  /*18cf0*/  @!P2 IMAD.MOV R0, RZ, RZ, -R0 ;  /* 0x000000ffff00a224 */ /* 0x000fe200078e0a00 */
[----:B------:R-:W-:-:S07]  /*18d00*/  @!P1 LOP3.LUT R0, RZ, R4, RZ, 0x33, !PT ;  /* 0x00000004ff009212 */ /* 0x000fce00078e33ff */
.L_x_2477:
[----:B------:R-:W-:Y:S05]  /*18d10*/  BSYNC B0 ;  /* 0x0000000000007941 */ /* 0x000fea0003800000 */
.L_x_2476:
        /* <DEDUP_REMOVED lines=18> */
[----:B-1----:R-:W1:Y:S01]  /*18e40*/  POPC R7, R4 ;  /* 0x0000000400077309 */ /* 0x002e620000000000 */
[----:B---3--:R-:W1:Y:S02]  /*18e50*/  SHFL.IDX PT, R0, R3, R0, 0x1f ;  /* 0x00001f0003007589 */ /* 0x008e6400000e0000 */
[----:B-1----:R-:W-:Y:S01]  /*18e60*/  IADD3 R24, R0, UR36, R7 ;  /* 0x0000002400187c10 */ /* 0x002fe2000fffe007 */
[----:B------:R-:W-:Y:S06]  /*18e70*/  BRA `(.L_x_2479) ;  /* 0x0000003c00fc7947 */ /* 0x000fec0003800000 */
.L_x_2478:
        /* <DEDUP_REMOVED lines=13> */
[----:B-1----:R-:W-:-:S02]  /*18f50*/  IMAD.U32 R7, RZ, RZ, UR9 ;  /* 0x00000009ff077e24 */ /* 0x002fc4000f8e00ff */
[----:B------:R-:W-:Y:S02]  /*18f60*/  IMAD.U32 R11, RZ, RZ, UR5 ;  /* 0x00000005ff0b7e24 */ /* 0x000fe4000f8e00ff */
[----:B------:R-:W-:Y:S02]  /*18f70*/  IMAD.MOV.U32 R8, RZ, RZ, 0x70 ;  /* 0x00000070ff087424 */ /* 0x000fe400078e00ff */
[----:B------:R-:W-:Y:S02]  /*18f80*/  IMAD.MOV.U32 R12, RZ, RZ, 0x1 ;  /* 0x00000001ff0c7424 */ /* 0x000fe400078e00ff */
[----:B------:R-:W-:-:S07]  /*18f90*/  IMAD.MOV.U32 R13, RZ, RZ, RZ ;  /* 0x000000ffff0d7224 */ /* 0x000fce00078e00ff */
[----:B------:R-:W-:-:S07]  /*18fa0*/  LEPC R20, `(.L_x_2481) ;  /* 0x000000001014794e */ /* 0x000fce0000000000 */
[----:B--2---:R-:W-:Y:S05]  /*18fb0*/  CALL.ABS.NOINC R2 ;  /* 0x0000000002007343 */ /* 0x004fea0003c00000 */
.L_x_2481:
[----:B------:R-:W-:Y:S05]  /*18fc0*/  BSYNC B6 ;  /* 0x0000000000067941 */ /* 0x000fea0003800000 */
.L_x_2480:
        /* <DEDUP_REMOVED lines=15> */
[----:B------:R-:W-:Y:S02]  /*190c0*/  IMAD.U32 R5, RZ, RZ, UR7 ;  /* 0x00000007ff057e24 */ /* 0x000fe4000f8e00ff */
[----:B-1----:R-:W-:Y:S02]  /*190d0*/  IMAD.U32 R7, RZ, RZ, UR9 ;  /* 0x00000009ff077e24 */ /* 0x002fe4000f8e00ff */
[----:B------:R-:W-:-:S02]  /*190e0*/  IMAD.U32 R10, RZ, RZ, UR4 ;  /* 0x00000004ff0a7e24 */ /* 0x000fc4000f8e00ff */
[----:B------:R-:W-:Y:S02]  /*190f0*/  IMAD.U32 R11, RZ, RZ, UR5 ;  /* 0x00000005ff0b7e24 */ /* 0x000fe4000f8e00ff */
[----:B------:R-:W-:Y:S02]  /*19100*/  IMAD.MOV.U32 R8, RZ, RZ, 0x70 ;  /* 0x00000070ff087424 */ /* 0x000fe400078e00ff */
[----:B------:R-:W-:Y:S02]  /*19110*/  IMAD.MOV.U32 R12, RZ, RZ, 0x1 ;  /* 0x00000001ff0c7424 */ /* 0x000fe400078e00ff */
[----:B------:R-:W-:-:S07]  /*19120*/  IMAD.MOV.U32 R13, RZ, RZ, RZ ;  /* 0x000000ffff0d7224 */ /* 0x000fce00078e00ff */
[----:B------:R-:W-:-:S07]  /*19130*/  LEPC R20, `(.L_x_2483) ;  /* 0x000000001014794e */ /* 0x000fce0000000000 */
[----:B0-----:R-:W-:Y:S05]  /*19140*/  CALL.ABS.NOINC R2 ;  /* 0x0000000002007343 */ /* 0x001fea0003c00000 */
.L_x_2483:
[----:B------:R-:W-:Y:S05]  /*19150*/  BSYNC B6 ;  /* 0x0000000000067941 */ /* 0x000fea0003800000 */
.L_x_2482:
        /* <DEDUP_REMOVED lines=12> */
[----:B------:R-:W-:Y:S01]  /*19220*/  MOV R13, RZ ;  /* 0x000000ff000d7202 */ /* 0x000fe20000000f00 */
[----:B-1----:R-:W-:Y:S02]  /*19230*/  IMAD.U32 R7, RZ, RZ, UR9 ;  /* 0x00000009ff077e24 */ /* 0x002fe4000f8e00ff */
[----:B------:R-:W-:-:S02]  /*19240*/  IMAD.U32 R10, RZ, RZ, UR4 ;  /* 0x00000004ff0a7e24 */ /* 0x000fc4000f8e00ff */
[----:B------:R-:W-:Y:S02]  /*19250*/  IMAD.U32 R11, RZ, RZ, UR5 ;  /* 0x00000005ff0b7e24 */ /* 0x000fe4000f8e00ff */
[----:B------:R-:W-:Y:S02]  /*19260*/  IMAD.MOV.U32 R8, RZ, RZ, 0x70 ;  /* 0x00000070ff087424 */ /* 0x000fe400078e00ff */
[----:B------:R-:W-:-:S07]  /*19270*/  IMAD.MOV.U32 R12, RZ, RZ, 0x1 ;  /* 0x00000001ff0c7424 */ /* 0x000fce00078e00ff */
[----:B------:R-:W-:-:S07]  /*19280*/  LEPC R20, `(.L_x_2485) ;  /* 0x000000001014794e */ /* 0x000fce0000000000 */
[----:B---3--:R-:W-:Y:S05]  /*19290*/  CALL.ABS.NOINC R2 ;  /* 0x0000000002007343 */ /* 0x008fea0003c00000 */
.L_x_2485:
[----:B------:R-:W-:Y:S05]  /*192a0*/  BSYNC B6 ;  /* 0x0000000000067941 */ /* 0x000fea0003800000 */
.L_x_2484:
        /* <DEDUP_REMOVED lines=9> */
[----:B------:R-:W-:Y:S01]  /*19340*/  MOV R12, 0x1 ;  /* 0x00000001000c7802 */ /* 0x000fe20000000f00 */
[----:B------:R-:W3:Y:S01]  /*19350*/  LDC.64 R2, c[0x4][R2] ;  /* 0x0100000002027b82 */ /* 0x000ee20000000a00 */
[----:B------:R-:W-:Y:S02]  /*19360*/  IMAD.U32 R5, RZ, RZ, UR5 ;  /* 0x00000005ff057e24 */ /* 0x000fe4000f8e00ff */
[----:B0-2---:R-:W-:Y:S02]  /*19370*/  IMAD.U32 R6, RZ, RZ, UR6 ;  /* 0x00000006ff067e24 */ /* 0x005fe4000f8e00ff */
[----:B-1----:R-:W-:-:S02]  /*19380*/  IMAD.U32 R7, RZ, RZ, UR7 ;  /* 0x00000007ff077e24 */ /* 0x002fc4000f8e00ff */
[----:B------:R-:W-:Y:S02]  /*19390*/  IMAD.U32 R10, RZ, RZ, UR8 ;  /* 0x00000008ff0a7e24 */ /* 0x000fe4000f8e00ff */
[----:B------:R-:W-:Y:S02]  /*193a0*/  IMAD.U32 R11, RZ, RZ, UR9 ;  /* 0x00000009ff0b7e24 */ /* 0x000fe4000f8e00ff */
[----:B------:R-:W-:Y:S02]  /*193b0*/  IMAD.MOV.U32 R8, RZ, RZ, 0x70 ;  /* 0x00000070ff087424 */ /* 0x000fe400078e00ff */
[----:B------:R-:W-:-:S07]  /*193c0*/  IMAD.MOV.U32 R13, RZ, RZ, RZ ;  /* 0x000000ffff0d7224 */ /* 0x000fce00078e00ff */
[----:B------:R-:W-:-:S07]  /*193d0*/  LEPC R20, `(.L_x_2487) ;  /* 0x000000001014794e */ /* 0x000fce0000000000 */
[----:B---3--:R-:W-:Y:S05]  /*193e0*/  CALL.ABS.NOINC R2 ;  /* 0x0000000002007343 */ /* 0x008fea0003c00000 */
.L_x_2487:
[----:B------:R-:W-:Y:S05]  /*193f0*/  BSYNC B6 ;  /* 0x0000000000067941 */ /* 0x000fea0003800000 */
.L_x_2486:
[----:B------:R-:W3:Y:S01]  /*19400*/  LDL R13, [R1+0x8] ;  /* 0x00000800010d7983 */ /* 0x000ee20000100800 */
[----:B------:R-:W-:Y:S01]  /*19410*/  ULDC.64 UR4, c[0x0][0x9f8] ;  /* 0x00027e0000047ab9 */ /* 0x000fe20000000a00 */
[----:B--2---:R-:W2:Y:S01]  /*19420*/  LDC R10, c[0x0][0x430] ;  /* 0x00010c00ff0a7b82 */ /* 0x004ea20000000800 */
[----:B------:R-:W4:Y:S01]  /*19430*/  S2R R2, SR_TID.X ;  /* 0x0000000000027919 */ /* 0x000f220000002100 */
[----:B------:R-:W-:Y:S01]  /*19440*/  ISETP.NE.U32.AND P0, PT, RZ, UR4, PT ;  /* 0x00000004ff007c0c */ /* 0x000fe2000bf05070 */
[----:B0-----:R-:W2:Y:S03]  /*19450*/  LDL R9, [R1+0x18] ;  /* 0x0000180001097983 */ /* 0x001ea60000100800 */
        /* <DEDUP_REMOVED lines=10> */
[----:B------:R-:W-:-:S05]  /*19500*/  LOP3.LUT R20, R21, 0x60, R20, 0xf8, !PT ;  /* 0x0000006015147812 */ /* 0x000fca00078ef814 */
[----:B------:R-:W-:Y:S02]  /*19510*/  IMAD.IADD R8, R20, 0x1, R0 ;  /* 0x0000000114087824 */ /* 0x000fe400078e0200 */
[----:B------:R-:W4:Y:S04]  /*19520*/  LDL.LU R20, [R1+0x34] ;  /* 0x0000340001147983 */ /* 0x000f280000300800 */
[----:B---3--:R-:W3:Y:S01]  /*19530*/  @P0 LDG.E R13, desc[UR40][R2.64] ;  /* 0x00000028020d0981 */ /* 0x008ee2000c1e1900 */
[----:B--2---:R-:W-:-:S13]  /*19540*/  ISETP.NE.AND P2, PT, R10, 0x1, PT ;  /* 0x000000010a00780c */ /* 0x004fda0003f45270 */
[----:B------:R-:W0:Y:S08]  /*19550*/  @P2 LDC R4, c[0x0][0x434] ;  /* 0x00010d00ff042b82 */ /* 0x000e300000000800 */
[----:B------:R-:W2:Y:S01]  /*19560*/  @P2 LDC R6, c[0x0][0x438] ;  /* 0x00010e00ff062b82 */ /* 0x000ea20000000800 */
[----:B------:R-:W1:Y:S02]  /*19570*/  S2R R21, SR_TID.X ;  /* 0x0000000000157919 */ /* 0x000e640000002100 */
[C---:B-1----:R-:W-:Y:S01]  /*19580*/  LOP3.LUT R11, R21.reuse, 0x7f, RZ, 0xc0, !PT ;  /* 0x0000007f150b7812 */ /* 0x042fe200078ec0ff */
        /* <DEDUP_REMOVED lines=14> */
[----:B--2---:R-:W-:-:S04]  /*19670*/  @P2 SHF.R.U32.HI R5, RZ, R6, R4 ;  /* 0x00000006ff052219 */ /* 0x004fc80000011604 */
[--C-:B------:R-:W-:Y:S01]  /*19680*/  @!P0 SHF.R.S32.HI R7, RZ, 0x1f, R5.reuse ;  /* 0x0000001fff078819 */ /* 0x100fe20000011405 */
[----:B------:R-:W-:Y:S02]  /*19690*/  @!P0 IMAD.MOV.U32 R6, RZ, RZ, R5 ;  /* 0x000000ffff068224 */ /* 0x000fe400078e0005 */
[-C--:B---3--:R-:W-:Y:S02]  /*196a0*/  @!P0 IMAD R4, R14, R2.reuse, RZ ;  /* 0x000000020e048224 */ /* 0x088fe400078e02ff */
[----:B------:R-:W-:-:S04]  /*196b0*/  @!P0 IMAD.WIDE.U32 R6, R13, R2, R6 ;  /* 0x000000020d068225 */ /* 0x000fc800078e0006 */
[----:B------:R-:W-:Y:S02]  /*196c0*/  @!P0 IMAD R4, R13, R3, R4 ;  /* 0x000000030d048224 */ /* 0x000fe400078e0204 */
[----:B------:R-:W0:Y:S03]  /*196d0*/  @!P0 LDC.64 R2, c[0x0][0x418] ;  /* 0x00010600ff028b82 */ /* 0x000e260000000a00 */
[----:B------:R-:W-:-:S05]  /*196e0*/  @!P0 IADD3 R4, R7, R4, RZ ;  /* 0x0000000407048210 */ /* 0x000fca0007ffe0ff */
[----:B------:R-:W2:Y:S01]  /*196f0*/  @P2 LDC R7, c[0x0][0x438] ;  /* 0x00010e00ff072b82 */ /* 0x000ea20000000800 */
[----:B0-----:R-:W-:-:S04]  /*19700*/  @!P0 LEA R2, P1, R6, R2, 0x2 ;  /* 0x0000000206028211 */ /* 0x001fc800078210ff */
[----:B------:R-:W-:-:S03]  /*19710*/  @!P0 LEA.HI.X R3, R6, R3, R4, 0x2, P1 ;  /* 0x0000000306038211 */ /* 0x000fc600008f1404 */
[----:B------:R-:W0:Y:S01]  /*19720*/  @P2 LDC R6, c[0x0][0x434] ;  /* 0x00010d00ff062b82 */ /* 0x000e220000000800 */
[----:B------:R-:W-:-:S06]  /*19730*/  IMAD.MOV.U32 R4, RZ, RZ, RZ ;  /* 0x000000ffff047224 */ /* 0x000fcc00078e00ff */
[----:B------:R3:W5:Y:S01]  /*19740*/  @!P0 LDG.E R4, desc[UR40][R2.64] ;  /* 0x0000002802048981 */ /* 0x000762000c1e1900 */
[C---:B------:R-:W-:Y:S01]  /*19750*/  ISETP.GE.AND P0, PT, R0.reuse, R23, PT ;  /* 0x000000170000720c */ /* 0x040fe20003f06270 */
[----:B---3--:R-:W-:-:S03]  /*19760*/  IMAD.IADD R2, R0, 0x1, R9 ;  /* 0x0000000100027824 */ /* 0x008fc600078e0209 */
[----:B------:R-:W-:Y:S01]  /*19770*/  ISETP.GT.U32.OR P0, PT, R21, 0x9f, P0 ;  /* 0x0000009f1500780c */ /* 0x000fe20000704470 */
[----:B0-----:R-:W-:-:S04]  /*19780*/  @P2 IMAD.HI.U32 R3, R2, R6, RZ ;  /* 0x0000000602032227 */ /* 0x001fc800078e00ff */
[----:B------:R-:W-:Y:S01]  /*19790*/  IMAD.MOV.U32 R0, RZ, RZ, R2 ;  /* 0x000000ffff007224 */ /* 0x000fe200078e0002 */
[----:B--2---:R-:W-:Y:S01]  /*197a0*/  @P2 SHF.R.U32.HI R0, RZ, R7, R3 ;  /* 0x00000007ff002219 */ /* 0x004fe20000011603 */
[----:B------:R-:W-:-:S06]  /*197b0*/  IMAD.MOV R3, RZ, RZ, -R5 ;  /* 0x000000ffff037224 */ /* 0x000fcc00078e0a05 */
[----:B------:R-:W0:Y:S01]  /*197c0*/  @!P0 LDC.64 R6, c[0x0][0x418] ;  /* 0x00010600ff068b82 */ /* 0x000e220000000a00 */
[----:B------:R-:W-:Y:S02]  /*197d0*/  IMAD.MOV R9, RZ, RZ, -R0 ;  /* 0x000000ffff097224 */ /* 0x000fe400078e0a00 */
[C---:B------:R-:W-:Y:S02]  /*197e0*/  IMAD R8, R10.reuse, R3, R8 ;  /* 0x000000030a087224 */ /* 0x040fe400078e0208 */
[----:B------:R-:W-:-:S03]  /*197f0*/  IMAD R9, R10, R9, R2 ;  /* 0x000000090a097224 */ /* 0x000fc600078e0202 */
[----:B------:R-:W2:Y:S01]  /*19800*/  @!P0 LDC.64 R2, c[0x0][0x428] ;  /* 0x00010a00ff028b82 */ /* 0x000ea20000000a00 */
[----:B------:R-:W-:Y:S02]  /*19810*/  @!P0 SHF.R.S32.HI R11, RZ, 0x1f, R0 ;  /* 0x0000001fff0b8819 */ /* 0x000fe40000011400 */
[----:B------:R-:W-:Y:S01]  /*19820*/  @!P0 MOV R10, R0 ;  /* 0x00000000000a8202 */ /* 0x000fe20000000f00 */
[----:B------:R-:W-:-:S04]  /*19830*/  IMAD.MOV.U32 R5, RZ, RZ, RZ ;  /* 0x000000ffff057224 */ /* 0x000fc800078e00ff */
[----:B--2---:R-:W-:-:S04]  /*19840*/  @!P0 IMAD.WIDE.U32 R10, R13, R2, R10 ;  /* 0x000000020d0a8225 */ /* 0x004fc800078e000a */
        /* <DEDUP_REMOVED lines=14> */
.L_x_2610:
[----:B-1----:R-:W-:Y:S01]  /*19930*/  VIADD R7, R26, 0xffffffff ;  /* 0xffffffff1a077836 */ /* 0x002fe20000000000 */
[----:B------:R-:W-:Y:S06]  /*19940*/  @!P0 BRA `(.L_x_2489) ;  /* 0x0000000000048947 */ /* 0x000fec0003800000 */
[----:B------:R-:W-:Y:S01]  /*19950*/  BPT.TRAP 0x1 ;  /* 0x000000040000795c */ /* 0x000fe20000300000 */
.L_x_2489:
        /* <DEDUP_REMOVED lines=8> */
.L_x_2611:
[----:B------:R-:W-:Y:S05]  /*199e0*/  BSYNC B0 ;  /* 0x0000000000007941 */ /* 0x000fea0003800000 */
.L_x_2490:
[----:B------:R-:W1:Y:S01]  /*199f0*/  S2R R15, SR_TID.X ;  /* 0x00000000000f7919 */ /* 0x000e620000002100 */
[----:B------:R-:W2:Y:S01]  /*19a00*/  LDC R14, c[0x0][0x2f4] ;  /* 0x0000bd00ff0e7b82 */ /* 0x000ea20000000800 */
[----:B------:R-:W3:Y:S01]  /*19a10*/  LDL.LU R11, [R1+0x34] ;  /* 0x00003400010b7983 */ /* 0x000ee20000300800 */
[----:B-----5:R-:W-:Y:S01]  /*19a20*/  SHF.R.S32.HI R13, RZ, 0x1f, R4 ;  /* 0x0000001fff0d7819 */ /* 0x020fe20000011404 */
[----:B------:R-:W-:Y:S01]  /*19a30*/  ULDC.64 UR4, c[0x0][0x328] ;  /* 0x0000ca0000047ab9 */ /* 0x000fe20000000a00 */
[----:B------:R-:W-:Y:S01]  /*19a40*/  ULDC.64 UR6, c[0x0][0x338] ;  /* 0x0000ce0000067ab9 */ /* 0x000fe20000000a00 */
[----:B0-----:R-:W-:Y:S02]  /*19a50*/  IMAD R0, R28, UR4, RZ ;  /* 0x000000041c007c24 */ /* 0x001fe4000f8e02ff */
[----:B------:R0:W-:Y:S01]  /*19a60*/  STL [R1+0x40], R13 ;  /* 0x0000400d01007387 */ /* 0x0001e20000100800 */
[----:B------:R-:W-:-:S04]  /*19a70*/  IMAD.WIDE.U32 R2, R8, UR4, RZ ;  /* 0x0000000408027c25 */ /* 0x000fc8000f8e00ff */
[----:B------:R-:W-:Y:S02]  /*19a80*/  IMAD R0, R8, UR5, R0 ;  /* 0x0000000508007c24 */ /* 0x000fe4000f8e0200 */
[----:B------:R-:W-:Y:S02]  /*19a90*/  IMAD R7, R7, -0xa0, R23 ;  /* 0xffffff6007077824 */ /* 0x000fe400078e0217 */
[----:B------:R-:W-:Y:S02]  /*19aa0*/  IMAD.IADD R3, R3, 0x1, R0 ;  /* 0x0000000103037824 */ /* 0x000fe400078e0200 */
[----:B------:R-:W-:Y:S02]  /*19ab0*/  IMAD R0, R13, UR6, RZ ;  /* 0x000000060d007c24 */ /* 0x000fe4000f8e02ff */
[----:B------:R-:W-:-:S04]  /*19ac0*/  IMAD.WIDE.U32 R2, R4, UR6, R2 ;  /* 0x0000000604027c25 */ /* 0x000fc8000f8e0002 */
[----:B------:R-:W-:Y:S01]  /*19ad0*/  IMAD R0, R4, UR7, R0 ;  /* 0x0000000704007c24 */ /* 0x000fe2000f8e0200 */
[----:B------:R-:W-:-:S03]  /*19ae0*/  MOV R12, R2 ;  /* 0x00000002000c7202 */ /* 0x000fc60000000f00 */
[----:B0-----:R-:W-:Y:S01]  /*19af0*/  IMAD.IADD R13, R3, 0x1, R0 ;  /* 0x00000001030d7824 */ /* 0x001fe200078e0200 */
[----:B------:R-:W-:Y:S01]  /*19b00*/  SHF.R.S32.HI R0, RZ, 0x1f, R9 ;  /* 0x0000001fff007819 */ /* 0x000fe20000011409 */
[----:B-1----:R-:W-:-:S05]  /*19b10*/  IMAD.SHL.U32 R20, R15, 0x10, RZ ;  /* 0x000000100f147824 */ /* 0x002fca00078e00ff */
[----:B------:R-:W-:-:S04]  /*19b20*/  LOP3.LUT R20, R20, 0x30, RZ, 0xc0, !PT ;  /* 0x0000003014147812 */ /* 0x000fc800078ec0ff */
[CC--:B--2---:R-:W-:Y:S02]  /*19b30*/  ISETP.GE.AND P1, PT, R20.reuse, R14.reuse, PT ;  /* 0x0000000e1400720c */ /* 0x0c4fe40003f26270 */
[----:B------:R-:W-:Y:S02]  /*19b40*/  ISETP.GE.AND P0, PT, R20, R14, PT ;  /* 0x0000000e1400720c */ /* 0x000fe40003f06270 */
[----:B------:R-:W2:Y:S04]  /*19b50*/  LDL R14, [R1+0x2c] ;  /* 0x00002c00010e7983 */ /* 0x000ea80000100800 */
        /* <DEDUP_REMOVED lines=9> */
[----:B------:R-:W-:-:S05]  /*19bf0*/  SHF.R.U32.HI R15, RZ, 0x2, R15 ;  /* 0x00000002ff0f7819 */ /* 0x000fca000001160f */
[----:B------:R-:W-:-:S05]  /*19c00*/  IMAD.IADD R7, R7, 0x1, -R15 ;  /* 0x0000000107077824 */ /* 0x000fca00078e0a0f */
[----:B------:R-:W-:Y:S02]  /*19c10*/  ISETP.GE.AND P5, PT, R7, 0x1, PT ;  /* 0x000000010700780c */ /* 0x000fe40003fa6270 */
[----:B---3--:R-:W-:-:S04]  /*19c20*/  LOP3.LUT R11, R11, 0xfffffffe, RZ, 0xc0, !PT ;  /* 0xfffffffe0b0b7812 */ /* 0x008fc800078ec0ff */
        /* <DEDUP_REMOVED lines=16> */
[----:B--2---:R-:W-:Y:S01]  /*19d30*/  IMAD R19, R29, 0x2800, R14 ;  /* 0x000028001d137824 */ /* 0x004fe200078e020e */
[----:B------:R-:W-:Y:S07]  /*19d40*/  BRA.DIV UR4, `(.L_x_2492) ;  /* 0x0000005604187947 */ /* 0x000fee000b800000 */
[----:B------:R-:W2:Y:S01]  /*19d50*/  LDL.LU R14, [R1+0x34] ;  /* 0x00003400010e7983 */ /* 0x000ea20000300800 */
[----:B------:R-:W0:Y:S03]  /*19d60*/  S2R R11, SR_TID.X ;  /* 0x00000000000b7919 */ /* 0x000e260000002100 */
[----:B------:R-:W1:Y:S04]  /*19d70*/  SHFL.IDX PT, R3, R0, RZ, 0x1c1f ;  /* 0x001c1fff00037589 */ /* 0x000e6800000e0000 */
[----:B------:R-:W3:Y:S01]  /*19d80*/  SHFL.IDX PT, R10, R2, RZ, 0x1c1f ;  /* 0x001c1fff020a7589 */ /* 0x000ee200000e0000 */
[----:B0-----:R-:W-:-:S05]  /*19d90*/  IMAD.SHL.U32 R15, R11, 0x10, RZ ;  /* 0x000000100b0f7824 */ /* 0x001fca00078e00ff */
[----:B------:R-:W-:-:S04]  /*19da0*/  LOP3.LUT R15, R15, 0x30, RZ, 0xc0, !PT ;  /* 0x000000300f0f7812 */ /* 0x000fc800078ec0ff */
[----:B-1----:R-:W-:Y:S01]  /*19db0*/  IADD3 R12, P1, R15, R3, RZ ;  /* 0x000000030f0c7210 */ /* 0x002fe20007f3e0ff */
[----:B------:R-:W-:-:S04]  /*19dc0*/  IMAD.IADD R3, R17, 0x1, R19 ;  /* 0x0000000111037824 */ /* 0x000fc800078e0213 */
[----:B---3--:R-:W-:Y:S02]  /*19dd0*/  IMAD.X R13, RZ, RZ, R10, P1 ;  /* 0x000000ffff0d7224 */ /* 0x008fe400008e060a */
[----:B------:R-:W0:Y:S04]  /*19de0*/  SHFL.IDX PT, R10, R0, 0x1, 0x1c1f ;  /* 0x003c1f00000a7f89 */ /* 0x000e2800000e0000 */
[----:B------:R-:W1:Y:S01]  /*19df0*/  SHFL.IDX PT, R19, R2, 0x1, 0x1c1f ;  /* 0x003c1f0002137f89 */ /* 0x000e6200000e0000 */
[----:B------:R-:W-:-:S13]  /*19e00*/  ISETP.LT.OR P1, PT, R7, 0x1, P0 ;  /* 0x000000010700780c */ /* 0x000fda0000721670 */
[----:B------:R-:W-:Y:S01]  /*19e10*/  LDGSTS.E.BYPASS.LTC128B.128 [R3+0x6000], desc[UR40][R12.64], !P1 ;  /* 0x060000000c037fae */ /* 0x000fe2000c901d68 */
[----:B0-----:R-:W-:-:S04]  /*19e20*/  IADD3 R10, P1, R15, R10, RZ ;  /* 0x0000000a0f0a7210 */ /* 0x001fc80007f3e0ff */
[----:B-1----:R-:W-:Y:S02]  /*19e30*/  IADD3.X R11, RZ, R19, RZ, P1, !PT ;  /* 0x00000013ff0b7210 */ /* 0x002fe40000ffe4ff */
        /* <DEDUP_REMOVED lines=23> */
.L_x_2623:
        /* <DEDUP_REMOVED lines=12> */
.L_x_2493:
        /* <DEDUP_REMOVED lines=11> */
.L_x_2494:
[----:B------:R3:W-:Y:S01]  /*1a120*/  SYNCS.ARRIVE.TRANS64.A1T0 RZ, [R6+URZ+0x13270], RZ ;  /* 0x013270ff06ff79a7 */ /* 0x0007e2000810003f */
[----:B------:R-:W-:Y:S05]  /*1a130*/  @!P6 BRA `(.L_x_2495) ;  /* 0x000000000004e947 */ /* 0x000fea0003800000 */
[----:B------:R-:W-:Y:S01]  /*1a140*/  BPT.TRAP 0x1 ;  /* 0x000000040000795c */ /* 0x000fe20000300000 */
.L_x_2495:
[----:B------:R-:W4:Y:S01]  /*1a150*/  LDL R0, [R1+0x48] ;  /* 0x0000480001007983 */ /* 0x000f220000100800 */
[----:B------:R-:W-:Y:S01]  /*1a160*/  BSSY B0, `(.L_x_2496) ;  /* 0x0000003000007945 */ /* 0x000fe20003800000 */
[----:B----4-:R-:W4:Y:S03]  /*1a170*/  SYNCS.PHASECHK.TRANS64.TRYWAIT P0, [R6+URZ+0x13240], R0 ;  /* 0x01324000060075a7 */ /* 0x010f26000800017f */
[----:B----4-:R-:W-:Y:S05]  /*1a180*/  @!P0 BRA `(.L_x_2497) ;  /* 0x0000005400bc8947 */ /* 0x010fea0003800000 */
.L_x_2624:
[----:B------:R-:W-:Y:S05]  /*1a190*/  BSYNC B0 ;  /* 0x0000000000007941 */ /* 0x000fea0003800000 */
.L_x_2496:
        /* <DEDUP_REMOVED lines=66> */
[----:B--2---:R-:W-:Y:S02]  /*1a5c0*/  @P2 IMAD.MOV.U32 R4, RZ, RZ, R0 ;  /* 0x000000ffff042224 */ /* 0x004fe400078e0000 */
[----:B------:R-:W-:Y:S01]  /*1a5d0*/  @P2 IMAD.MOV.U32 R5, RZ, RZ, R2 ;  /* 0x000000ffff052224 */ /* 0x000fe200078e0002 */
[----:B------:R2:W3:Y:S04]  /*1a5e0*/  SHFL.IDX PT, R0, R7, RZ, 0x1c1f ;  /* 0x001c1fff07007589 */ /* 0x0004e800000e0000 */
[----:B------:R4:W-:Y:S04]  /*1a5f0*/  @P2 LDGSTS.E.BYPASS.LTC128B.128 [R3+0xf800], desc[UR40][R4.64], !P3 ;  /* 0x0f80000004032fae */ /* 0x0009e8000d901d68 */
[----:B----4-:R2:W4:Y:S02]  /*1a600*/  SHFL.IDX PT, R4, R8, RZ, 0x1c1f ;  /* 0x001c1fff08047589 */ /* 0x01052400000e0000 */
.L_x_2636:
[----:B------:R-:W5:Y:S01]  /*1a610*/  LDL R2, [R1+0x34] ;  /* 0x0000340001027983 */ /* 0x000f620000100800 */
[----:B------:R-:W-:Y:S01]  /*1a620*/  BSSY B0, `(.L_x_2499) ;  /* 0x000000e000007945 */ /* 0x000fe20003800000 */
[----:B-----5:R-:W-:-:S13]  /*1a630*/  LOP3.LUT P0, RZ, R2, 0x8, RZ, 0xc0, !PT ;  /* 0x0000000802ff7812 */ /* 0x020fda000780c0ff */
[----:B------:R-:W-:Y:S05]  /*1a640*/  @!P0 BRA `(.L_x_2500) ;  /* 0x00000000002c8947 */ /* 0x000fea0003800000 */
[----:B------:R-:W5:Y:S01]  /*1a650*/  S2R R2, SR_TID.X ;  /* 0x0000000000027919 */ /* 0x000f620000002100 */
[----:B------:R-:W0:Y:S01]  /*1a660*/  LDC R5, c[0x0][0x2f4] ;  /* 0x0000bd00ff057b82 */ /* 0x000e220000000800 */
[----:B-----5:R-:W-:-:S04]  /*1a670*/  SHF.L.U32 R2, R2, 0x4, RZ ;  /* 0x0000000402027819 */ /* 0x020fc800000006ff */
        /* <DEDUP_REMOVED lines=8> */
.L_x_2500:
[----:B------:R-:W-:Y:S05]  /*1a700*/  BSYNC B0 ;  /* 0x0000000000007941 */ /* 0x000fea0003800000 */
.L_x_2499:
[----:B------:R-:W-:Y:S01]  /*1a710*/  NOP ;  /* 0x0000000000007918 */ /* 0x000fe20000000000 */
[----:B------:R-:W-:-:S13]  /*1a720*/  PLOP3.LUT P0, PT, PT, PT, PT, 0x80, 0x0 ;  /* 0x000000000000781c */ /* 0x000fda0003f0f070 */
.L_x_2501:
        /* <DEDUP_REMOVED lines=11> */
.L_x_2502:
        /* <DEDUP_REMOVED lines=28> */
[----:B0-----:R-:W-:Y:S02]  /*1a9a0*/  IMAD.U32 R6, RZ, RZ, UR6 ;  /* 0x00000006ff067e24 */ /* 0x001fe4000f8e00ff */
[----:B--2---:R-:W-:-:S02]  /*1a9b0*/  IMAD.U32 R7, RZ, RZ, UR7 ;  /* 0x00000007ff077e24 */ /* 0x004fc4000f8e00ff */
[----:B------:R-:W-:Y:S02]  /*1a9c0*/  IMAD.U32 R11, RZ, RZ, UR9 ;  /* 0x00000009ff0b7e24 */ /* 0x000fe4000f8e00ff */
[----:B------:R-:W-:Y:S02]  /*1a9d0*/  IMAD.MOV.U32 R8, RZ, RZ, 0x70 ;  /* 0x00000070ff087424 */ /* 0x000fe400078e00ff */
[----:B------:R-:W-:Y:S02]  /*1a9e0*/  IMAD.MOV.U32 R12, RZ, RZ, 0x1 ;  /* 0x00000001ff0c7424 */ /* 0x000fe400078e00ff */
[----:B------:R-:W-:-:S07]  /*1a9f0*/  IMAD.MOV.U32 R13, RZ, RZ, RZ ;  /* 0x000000ffff0d7224 */ /* 0x000fce00078e00ff */
[----:B------:R-:W-:-:S07]  /*1aa00*/  LEPC R20, `(.L_x_2504) ;  /* 0x000000001014794e */ /* 0x000fce0000000000 */
[----:B-1----:R-:W-:Y:S05]  /*1aa10*/  CALL.ABS.NOINC R2 ;  /* 0x0000000002007343 */ /* 0x002fea0003c00000 */
.L_x_2504:
[----:B------:R-:W-:Y:S05]  /*1aa20*/  BSYNC B6 ;  /* 0x0000000000067941 */ /* 0x000fea0003800000 */
.L_x_2503:
        /* <DEDUP_REMOVED lines=47> */
[----:B--2---:R-:W-:-:S05]  /*1ad20*/  @P1 SHF.R.U32.HI R6, RZ, R8, R7 ;  /* 0x00000008ff061219 */ /* 0x004fca0000011607 */
[----:B------:R-:W-:-:S04]  /*1ad30*/  IMAD.MOV R7, RZ, RZ, -R6 ;  /* 0x000000ffff077224 */ /* 0x000fc800078e0a06 */
[----:B------:R-:W-:Y:S01]  /*1ad40*/  IMAD R5, R9, R7, R5 ;  /* 0x0000000709057224 */ /* 0x000fe200078e0205 */
[----:B------:R-:W-:Y:S01]  /*1ad50*/  SHF.R.S32.HI R7, RZ, 0x1f, R6 ;  /* 0x0000001fff077819 */ /* 0x000fe20000011406 */
[----:B------:R-:W-:-:S04]  /*1ad60*/  IMAD.WIDE.U32 R2, R6, UR4, R2 ;  /* 0x0000000406027c25 */ /* 0x000fc8000f8e0002 */
[----:B------:R-:W-:Y:S01]  /*1ad70*/  IMAD R7, R7, UR4, RZ ;  /* 0x0000000407077c24 */ /* 0x000fe2000f8e02ff */
[----:B-1----:R-:W-:Y:S01]  /*1ad80*/  SHF.L.U32 R18, R21, 0x4, RZ ;  /* 0x0000000415127819 */ /* 0x002fe200000006ff */
[----:B------:R-:W-:Y:S02]  /*1ad90*/  ULDC UR4, c[0x0][0x2b8] ;  /* 0x0000ae0000047ab9 */ /* 0x000fe40000000800 */
[----:B------:R-:W-:Y:S01]  /*1ada0*/  IMAD R7, R6, UR5, R7 ;  /* 0x0000000506077c24 */ /* 0x000fe2000f8e0207 */
[----:B------:R-:W-:-:S03]  /*1adb0*/  SHF.R.S32.HI R6, RZ, 0x1f, R5 ;  /* 0x0000001fff067819 */ /* 0x000fc60000011405 */
        /* <DEDUP_REMOVED lines=48> */
[----:B-1----:R-:W-:-:S04]  /*1b0c0*/  @!P2 IADD3 R6, P3, R18, R6, RZ ;  /* 0x000000061206a210 */ /* 0x002fc80007f7e0ff */
[----:B------:R-:W-:Y:S02]  /*1b0d0*/  @!P2 IADD3.X R7, RZ, R4, RZ, P3, !PT ;  /* 0x00000004ff07a210 */ /* 0x000fe40001ffe4ff */
        /* <DEDUP_REMOVED lines=9> */
.L_x_2649:
        /* <DEDUP_REMOVED lines=10> */
.L_x_2506:
        /* <DEDUP_REMOVED lines=18> */
.L_x_2650:
[----:B------:R-:W-:Y:S05]  /*1b330*/  BSYNC B0 ;  /* 0x0000000000007941 */ /* 0x000fea0003800000 */
.L_x_2507:
[----:B------:R-:W2:Y:S01]  /*1b340*/  LDL R2, [R1+0x20] ;  /* 0x0000200001027983 */ /* 0x000ea20000100800 */
[----:B------:R-:W-:-:S04]  /*1b350*/  IADD3 R26, R26, -0x2, RZ ;  /* 0xfffffffe1a1a7810 */ /* 0x000fc80007ffe0ff */
[----:B--2---:R-:W-:-:S13]  /*1b360*/  ISETP.GE.AND P0, PT, R26, R2, PT ;  /* 0x000000021a00720c */ /* 0x004fda0003f06270 */
[----:B------:R-:W-:Y:S05]  /*1b370*/  @!P0 BRA `(.L_x_2509) ;  /* 0x0000001400288947 */ /* 0x000fea0003800000 */
[----:B------:R1:W-:Y:S01]  /*1b380*/  STL [R1], R26 ;  /* 0x0000001a01007387 */ /* 0x0003e20000100800 */
[----:B------:R-:W-:-:S03]  /*1b390*/  IMAD.MOV.U32 R20, RZ, RZ, R29 ;  /* 0x000000ffff147224 */ /* 0x000fc600078e001d */
[----:B------:R1:W5:Y:S04]  /*1b3a0*/  LDL.LU R21, [R1+0xc] ;  /* 0x00000c0001157983 */ /* 0x0003680000300800 */
.L_x_2529:
        /* <DEDUP_REMOVED lines=37> */
[----:B------:R-:W-:-:S05]  /*1b600*/  IADD3 R8, -R2, RZ, RZ ;  /* 0x000000ff02087210 */ /* 0x000fca0007ffe1ff */
        /* <DEDUP_REMOVED lines=24> */
[----:B------:R-:W-:Y:S02]  /*1b790*/  SEL R2, RZ, 0x1, P0 ;  /* 0x00000001ff027807 */ /* 0x000fe40000000000 */
[----:B------:R-:W-:Y:S02]  /*1b7a0*/  IADD3 R13, R13, -0x1, RZ ;  /* 0xffffffff0d0d7810 */ /* 0x000fe40007ffe0ff */
[----:B------:R-:W-:-:S03]  /*1b7b0*/  LOP3.LUT R2, R21, R2, RZ, 0x3c, !PT ;  /* 0x0000000215027212 */ /* 0x000fc600078e3cff */
[----:B------:R0:W-:Y:S04]  /*1b7c0*/  STL [R1], R13 ;  /* 0x0000000d01007387 */ /* 0x0001e80000100800 */
[----:B------:R0:W-:Y:S01]  /*1b7d0*/  STL [R1+0xc], R2 ;  /* 0x00000c0201007387 */ /* 0x0001e20000100800 */
[----:B------:R-:W-:Y:S02]  /*1b7e0*/  ISETP.NE.AND P2, PT, R12, 0x3, PT ;  /* 0x000000030c00780c */ /* 0x000fe40003f45270 */
[----:B------:R-:W-:Y:S02]  /*1b7f0*/  SEL R29, R29, RZ, P0 ;  /* 0x000000ff1d1d7207 */ /* 0x000fe40000000000 */
[----:B--2---:R-:W-:-:S09]  /*1b800*/  SHF.R.S32.HI R26, RZ, 0x1f, R10 ;  /* 0x0000001fff1a7819 */ /* 0x004fd2000001140a */
[----:B0-----:R-:W-:Y:S05]  /*1b810*/  @!P2 BRA `(.L_x_2510) ;  /* 0x000000000004a947 */ /* 0x001fea0003800000 */
[----:B------:R-:W-:Y:S01]  /*1b820*/  BPT.TRAP 0x1 ;  /* 0x000000040000795c */ /* 0x000fe20000300000 */
.L_x_2510:
[----:B------:R-:W-:Y:S01]  /*1b830*/  IMAD R6, R29, 0x8, R17 ;  /* 0x000000081d067824 */ /* 0x000fe200078e0211 */
[----:B------:R-:W-:Y:S01]  /*1b840*/  SHF.L.U32 R28, R2, 0x1f, RZ ;  /* 0x0000001f021c7819 */ /* 0x000fe200000006ff */
[----:B------:R-:W-:Y:S01]  /*1b850*/  BSSY B0, `(.L_x_2511) ;  /* 0x0000004000007945 */ /* 0x000fe20003800000 */
[----:B------:R-:W-:Y:S02]  /*1b860*/  SHF.R.S32.HI R22, RZ, 0x1f, R8 ;  /* 0x0000001fff167819 */ /* 0x000fe40000011408 */
[----:B------:R-:W0:Y:S02]  /*1b870*/  SYNCS.PHASECHK.TRANS64.TRYWAIT P0, [R6+URZ+0x13280], R28 ;  /* 0x0132801c060075a7 */ /* 0x000e24000800017f */
[----:B0-----:R-:W-:Y:S05]  /*1b880*/  @!P0 BRA `(.L_x_2512) ;  /* 0x0000004c009c8947 */ /* 0x001fea0003800000 */
.L_x_2651:
[----:B------:R-:W-:Y:S05]  /*1b890*/  BSYNC B0 ;  /* 0x0000000000007941 */ /* 0x000fea0003800000 */
.L_x_2511:
        /* <DEDUP_REMOVED lines=65> */
.L_x_2663:
        /* <DEDUP_REMOVED lines=11> */
.L_x_2514:
        /* <DEDUP_REMOVED lines=11> */
.L_x_2515:
[----:B------:R2:W-:Y:S01]  /*1be10*/  SYNCS.ARRIVE.TRANS64.A1T0 RZ, [R6+URZ+0x13270], RZ ;  /* 0x013270ff06ff79a7 */ /* 0x0005e2000810003f */
[----:B------:R-:W-:Y:S05]  /*1be20*/  @!P3 BRA `(.L_x_2516) ;  /* 0x000000000004b947 */ /* 0x000fea0003800000 */
[----:B------:R-:W-:Y:S01]  /*1be30*/  BPT.TRAP 0x1 ;  /* 0x000000040000795c */ /* 0x000fe20000300000 */
.L_x_2516:
[----:B------:R-:W3:Y:S01]  /*1be40*/  SYNCS.PHASECHK.TRANS64.TRYWAIT P0, [R6+URZ+0x13240], R28 ;  /* 0x0132401c060075a7 */ /* 0x000ee2000800017f */
[----:B------:R-:W-:Y:S04]  /*1be50*/  BSSY B0, `(.L_x_2517) ;  /* 0x0000002000007945 */ /* 0x000fe80003800000 */
[----:B---3--:R-:W-:Y:S05]  /*1be60*/  @!P0 BRA `(.L_x_2518) ;  /* 0x0000004c00d48947 */ /* 0x008fea0003800000 */
.L_x_2664:
[----:B------:R-:W-:Y:S05]  /*1be70*/  BSYNC B0 ;  /* 0x0000000000007941 */ /* 0x000fea0003800000 */
.L_x_2517:
[----:B------:R-:W4:Y:S01]  /*1be80*/  S2R R11, SR_TID.X ;  /* 0x00000000000b7919 */ /* 0x000f220000002100 */
[----:B------:R-:W-:Y:S01]  /*1be90*/  ULDC.64 UR4, c[0x0][0x300] ;  /* 0x0000c00000047ab9 */ /* 0x000fe20000000a00 */
[----:B------:R-:W-:Y:S01]  /*1bea0*/  ULDC.64 UR6, c[0x0][0x310] ;  /* 0x0000c40000067ab9 */ /* 0x000fe20000000a00 */
[----:B------:R-:W-:Y:S02]  /*1beb0*/  IMAD R4, R22, UR4, RZ ;  /* 0x0000000416047c24 */ /* 0x000fe4000f8e02ff */
[----:B------:R-:W-:-:S04]  /*1bec0*/  IMAD.WIDE.U32 R2, R8, UR4, RZ ;  /* 0x0000000408027c25 */ /* 0x000fc8000f8e00ff */
[----:B------:R-:W-:Y:S02]  /*1bed0*/  IMAD R4, R8, UR5, R4 ;  /* 0x0000000508047c24 */ /* 0x000fe4000f8e0204 */
[----:B------:R-:W-:Y:S02]  /*1bee0*/  IMAD R26, R26, UR6, RZ ;  /* 0x000000061a1a7c24 */ /* 0x000fe4000f8e02ff */
[----:B------:R-:W-:Y:S01]  /*1bef0*/  IMAD R8, R23, UR4, RZ ;  /* 0x0000000417087c24 */ /* 0x000fe2000f8e02ff */
[----:B------:R-:W-:Y:S01]  /*1bf00*/  IADD3 R3, R3, R4, RZ ;  /* 0x0000000403037210 */ /* 0x000fe20007ffe0ff */
[----:B------:R-:W-:Y:S02]  /*1bf10*/  IMAD R26, R10, UR7, R26 ;  /* 0x000000070a1a7c24 */ /* 0x000fe4000f8e021a */
[----:B------:R-:W-:Y:S02]  /*1bf20*/  IMAD R8, R0, UR5, R8 ;  /* 0x0000000500087c24 */ /* 0x000fe4000f8e0208 */
[----:B------:R-:W-:-:S04]  /*1bf30*/  IMAD.WIDE.U32 R2, R10, UR6, R2 ;  /* 0x000000060a027c25 */ /* 0x000fc8000f8e0002 */
[----:B------:R-:W-:Y:S02]  /*1bf40*/  IMAD.IADD R5, R3, 0x1, R26 ;  /* 0x0000000103057824 */ /* 0x000fe400078e021a */
[----:B------:R-:W-:Y:S02]  /*1bf50*/  IMAD.MOV.U32 R4, RZ, RZ, R2 ;  /* 0x000000ffff047224 */ /* 0x000fe400078e0002 */
[----:B------:R-:W-:Y:S01]  /*1bf60*/  IMAD.WIDE.U32 R2, R0, UR4, RZ ;  /* 0x0000000400027c25 */ /* 0x000fe2000f8e00ff */
[----:B------:R-:W-:-:S03]  /*1bf70*/  ULDC.64 UR4, c[0x0][0x308] ;  /* 0x0000c20000047ab9 */ /* 0x000fc60000000a00 */
[----:B------:R-:W-:Y:S02]  /*1bf80*/  IMAD.IADD R3, R3, 0x1, R8 ;  /* 0x0000000103037824 */ /* 0x000fe400078e0208 */
[----:B----4-:R-:W-:Y:S02]  /*1bf90*/  IMAD.SHL.U32 R18, R11, 0x10, RZ ;  /* 0x000000100b127824 */ /* 0x010fe400078e00ff */
[----:B------:R-:W-:Y:S01]  /*1bfa0*/  IMAD R0, R25, UR6, RZ ;  /* 0x0000000619007c24 */ /* 0x000fe2000f8e02ff */
[----:B------:R-:W4:Y:S01]  /*1bfb0*/  LDC R11, c[0x0][0x2f4] ;  /* 0x0000bd00ff0b7b82 */ /* 0x000f220000000800 */
        /* <DEDUP_REMOVED lines=29> */
[----:B----4-:R-:W-:-:S04]  /*1c190*/  IADD3 R2, P0, R18, R2, RZ ;  /* 0x0000000212027210 */ /* 0x010fc80007f1e0ff */
[----:B-----5:R-:W-:-:S05]  /*1c1a0*/  IADD3.X R3, RZ, R3, RZ, P0, !PT ;  /* 0x00000003ff037210 */ /* 0x020fca00007fe4ff */
[----:B------:R4:W-:Y:S04]  /*1c1b0*/  LDGSTS.E.BYPASS.LTC128B.128 [R7+0xf000], desc[UR40][R2.64], !P2 ;  /* 0x0f00000002077fae */ /* 0x0009e8000d101d68 */
[----:B----4-:R-:W4:Y:S02]  /*1c1c0*/  SHFL.IDX PT, R2, R0, 0x3, 0x1c1f ;  /* 0x007c1f0000027f89 */ /* 0x010f2400000e0000 */
[----:B----4-:R-:W-:-:S05]  /*1c1d0*/  IADD3 R2, P0, R18, R2, RZ ;  /* 0x0000000212027210 */ /* 0x010fca0007f1e0ff */
[----:B------:R-:W-:-:S05]  /*1c1e0*/  IMAD.X R3, RZ, RZ, R8, P0 ;  /* 0x000000ffff037224 */ /* 0x000fca00000e0608 */
[----:B------:R4:W-:Y:S04]  /*1c1f0*/  LDGSTS.E.BYPASS.LTC128B.128 [R7+0xf800], desc[UR40][R2.64], !P2 ;  /* 0x0f80000002077fae */ /* 0x0009e8000d101d68 */
[----:B----4-:R4:W0:Y:S02]  /*1c200*/  SHFL.IDX PT, R2, R5, RZ, 0x1c1f ;  /* 0x001c1fff05027589 */ /* 0x01082400000e0000 */
.L_x_2676:
        /* <DEDUP_REMOVED lines=8> */
.L_x_2520:
        /* <DEDUP_REMOVED lines=11> */
.L_x_2521:
[----:B------:R-:W5:Y:S01]  /*1c340*/  LDL R0, [R1+0x54] ;  /* 0x0000540001007983 */ /* 0x000f620000100800 */
[----:B------:R0:W-:Y:S01]  /*1c350*/  SYNCS.ARRIVE.TRANS64.A1T0 RZ, [R6+URZ+0x13230], RZ ;  /* 0x013230ff06ff79a7 */ /* 0x0001e2000810003f */
[----:B-----5:R-:W-:-:S13]  /*1c360*/  ISETP.NE.AND P0, PT, R0, 0x3, PT ;  /* 0x000000030000780c */ /* 0x020fda0003f05270 */
[----:B0-----:R-:W-:Y:S05]  /*1c370*/  @!P0 BRA `(.L_x_2522) ;  /* 0x0000000000048947 */ /* 0x001fea0003800000 */
[----:B------:R-:W-:Y:S01]  /*1c380*/  BPT.TRAP 0x1 ;  /* 0x000000040000795c */ /* 0x000fe20000300000 */
.L_x_2522:
[----:B------:R-:W-:Y:S01]  /*1c390*/  LOP3.LUT R0, R21, 0x1, RZ, 0x3c, !PT ;  /* 0x0000000115007812 */ /* 0x000fe200078e3cff */
[----:B------:R-:W-:Y:S01]  /*1c3a0*/  IMAD R2, R20, 0x8, R17 ;  /* 0x0000000814027824 */ /* 0x000fe200078e0211 */
[----:B------:R-:W-:Y:S02]  /*1c3b0*/  BSSY B0, `(.L_x_2523) ;  /* 0x0000004000007945 */ /* 0x000fe40003800000 */
[----:B------:R-:W-:-:S04]  /*1c3c0*/  SHF.L.U32 R0, R0, 0x1f, RZ ;  /* 0x0000001f00007819 */ /* 0x000fc800000006ff */
[----:B------:R-:W0:Y:S02]  /*1c3d0*/  SYNCS.PHASECHK.TRANS64.TRYWAIT P2, [R2+URZ+0x13270], R0 ;  /* 0x01327000020075a7 */ /* 0x000e24000804017f */
[----:B0-----:R-:W-:Y:S05]  /*1c3e0*/  @!P2 BRA `(.L_x_2524) ;  /* 0x0000004c00e4a947 */ /* 0x001fea0003800000 */
.L_x_2677:
[----:B------:R-:W-:Y:S05]  /*1c3f0*/  BSYNC B0 ;  /* 0x0000000000007941 */ /* 0x000fea0003800000 */
.L_x_2523:
[----:B------:R-:W5:Y:S02]  /*1c400*/  LDL R3, [R1+0x6c] ;  /* 0x00006c0001037983 */ /* 0x000f640000100800 */
[----:B-----5:R-:W-:-:S13]  /*1c410*/  ISETP.NE.AND P2, PT, R3, 0x3, PT ;  /* 0x000000030300780c */ /* 0x020fda0003f45270 */
[----:B------:R-:W-:Y:S05]  /*1c420*/  @!P2 BRA `(.L_x_2525) ;  /* 0x000000000004a947 */ /* 0x000fea0003800000 */
[----:B------:R-:W-:Y:S01]  /*1c430*/  BPT.TRAP 0x1 ;  /* 0x000000040000795c */ /* 0x000fe20000300000 */
.L_x_2525:
[----:B------:R-:W-:Y:S01]  /*1c440*/  SHF.L.U32 R0, R21, 0x1f, RZ ;  /* 0x0000001f15007819 */ /* 0x000fe200000006ff */
[----:B------:R-:W-:-:S03]  /*1c450*/  IMAD R3, R20, 0x2800, RZ ;  /* 0x0000280014037824 */ /* 0x000fc600078e02ff */
[----:B------:R-:W0:Y:S02]  /*1c460*/  SYNCS.PHASECHK.TRANS64.TRYWAIT P2, [R2+URZ+0x13260], R0 ;  /* 0x01326000020075a7 */ /* 0x000e24000804017f */
[----:B0-----:R-:W-:Y:S05]  /*1c470*/  @!P2 BRA `(.L_x_2526) ;  /* 0x0000004c00d4a947 */ /* 0x001fea0003800000 */
.L_x_2678:
        /* <DEDUP_REMOVED lines=47> */
.L_x_2527:
[----:B--2---:R2:W-:Y:S01]  /*1c770*/  SYNCS.ARRIVE.TRANS64.A1T0 RZ, [R2+URZ+0x13250], RZ ;  /* 0x013250ff02ff79a7 */ /* 0x0045e2000810003f */
[----:B------:R-:W-:Y:S06]  /*1c780*/  BAR.SYNC.DEFER_BLOCKING 0x2, 0x80 ;  /* 0x0082000000007b1d */ /* 0x000fec0000010000 */
[----:B------:R-:W-:Y:S05]  /*1c790*/  @!P0 BRA `(.L_x_2528) ;  /* 0x0000000000048947 */ /* 0x000fea0003800000 */
[----:B------:R-:W-:Y:S01]  /*1c7a0*/  BPT.TRAP 0x1 ;  /* 0x000000040000795c */ /* 0x000fe20000300000 */
.L_x_2528:
[----:B------:R-:W3:Y:S01]  /*1c7b0*/  LDL R0, [R1+0x24] ;  /* 0x0000240001007983 */ /* 0x000ee20000100800 */
[----:B--2---:R-:W-:Y:S02]  /*1c7c0*/  VIADD R2, R2, 0x13280 ;  /* 0x0001328002027836 */ /* 0x004fe40000000000 */
[----:B------:R-:W-:Y:S01]  /*1c7d0*/  IMAD.MOV.U32 R20, RZ, RZ, R29 ;  /* 0x000000ffff147224 */ /* 0x000fe200078e001d */
[----:B------:R2:W5:Y:S02]  /*1c7e0*/  LDL R21, [R1+0xc] ;  /* 0x00000c0001157983 */ /* 0x0005640000100800 */
[----:B---3--:R-:W-:-:S04]  /*1c7f0*/  PRMT R2, R0, 0x654, R2 ;  /* 0x0000065400027816 */ /* 0x008fc80000000002 */
[----:B------:R2:W-:Y:S01]  /*1c800*/  SYNCS.ARRIVE.TRANS64.RED.A1T0 RZ, [R2+URZ], RZ ;  /* 0x000000ff02ff79a7 */ /* 0x0005e2000810043f */
[----:B------:R-:W-:Y:S05]  /*1c810*/  @P1 BRA `(.L_x_2529) ;  /* 0xffffffe800e41947 */ /* 0x000fea000383ffff */
.L_x_2509:
        /* <DEDUP_REMOVED lines=19> */
.L_x_2531:
[----:B------:R-:W-:Y:S05]  /*1c950*/  BSYNC B0 ;  /* 0x0000000000007941 */ /* 0x000fea0003800000 */
.L_x_2530:
[----:B------:R-:W-:Y:S05]  /*1c960*/  @!P0 BRA `(.L_x_2532) ;  /* 0x0000000000048947 */ /* 0x000fea0003800000 */
[----:B------:R-:W-:Y:S01]  /*1c970*/  BPT.TRAP 0x1 ;  /* 0x000000040000795c */ /* 0x000fe20000300000 */
.L_x_2532:
[----:B------:R-:W2:Y:S01]  /*1c980*/  LDL R0, [R1+0xc] ;  /* 0x00000c0001007983 */ /* 0x000ea20000100800 */
[----:B------:R-:W-:Y:S01]  /*1c990*/  LEA R3, R29, R17, 0x3 ;  /* 0x000000111d037211 */ /* 0x000fe200078e18ff */
[----:B------:R-:W-:Y:S01]  /*1c9a0*/  BSSY B0, `(.L_x_2533) ;  /* 0x0000005000007945 */ /* 0x000fe20003800000 */
[----:B--2---:R-:W-:-:S04]  /*1c9b0*/  LOP3.LUT R0, R0, 0x1, RZ, 0x3c, !PT ;  /* 0x0000000100007812 */ /* 0x004fc800078e3cff */
[----:B------:R-:W-:-:S04]  /*1c9c0*/  SHF.L.U32 R0, R0, 0x1f, RZ ;  /* 0x0000001f00007819 */ /* 0x000fc800000006ff */
[----:B------:R-:W0:Y:S02]  /*1c9d0*/  SYNCS.PHASECHK.TRANS64.TRYWAIT P1, [R3+URZ+0x13270], R0 ;  /* 0x01327000030075a7 */ /* 0x000e24000802017f */
[----:B0-----:R-:W-:Y:S05]  /*1c9e0*/  @!P1 BRA `(.L_x_2534) ;  /* 0x00000048008c9947 */ /* 0x001fea0003800000 */
.L_x_2679:
[----:B------:R-:W-:Y:S05]  /*1c9f0*/  BSYNC B0 ;  /* 0x0000000000007941 */ /* 0x000fea0003800000 */
.L_x_2533:
[----:B------:R-:W2:Y:S02]  /*1ca00*/  LDL R2, [R1+0x6c] ;  /* 0x00006c0001027983 */ /* 0x000ea40000100800 */
[----:B--2---:R-:W-:-:S13]  /*1ca10*/  ISETP.NE.AND P1, PT, R2, 0x3, PT ;  /* 0x000000030200780c */ /* 0x004fda0003f25270 */
[----:B------:R-:W-:Y:S05]  /*1ca20*/  @!P1 BRA `(.L_x_2535) ;  /* 0x0000000000049947 */ /* 0x000fea0003800000 */
[----:B------:R-:W-:Y:S01]  /*1ca30*/  BPT.TRAP 0x1 ;  /* 0x000000040000795c */ /* 0x000fe20000300000 */
.L_x_2535:
[----:B0-----:R-:W2:Y:S02]  /*1ca40*/  LDL R0, [R1+0xc] ;  /* 0x00000c0001007983 */ /* 0x001ea40000100800 */
[----:B--2---:R-:W-:-:S04]  /*1ca50*/  SHF.L.U32 R0, R0, 0x1f, RZ ;  /* 0x0000001f00007819 */ /* 0x004fc800000006ff */
[----:B------:R-:W0:Y:S02]  /*1ca60*/  SYNCS.PHASECHK.TRANS64.TRYWAIT P1, [R3+URZ+0x13260], R0 ;  /* 0x01326000030075a7 */ /* 0x000e24000802017f */
[----:B0-----:R-:W-:Y:S05]  /*1ca70*/  @!P1 BRA `(.L_x_2536) ;  /* 0x00000048007c9947 */ /* 0x001fea0003800000 */
.L_x_2680:
        /* <DEDUP_REMOVED lines=48> */
.L_x_2537:
[----:B--2---:R2:W-:Y:S01]  /*1cd80*/  SYNCS.ARRIVE.TRANS64.A1T0 RZ, [R3+URZ+0x13250], RZ ;  /* 0x013250ff03ff79a7 */ /* 0x0045e2000810003f */
[----:B------:R-:W-:Y:S06]  /*1cd90*/  BAR.SYNC.DEFER_BLOCKING 0x2, 0x80 ;  /* 0x0082000000007b1d */ /* 0x000fec0000010000 */
[----:B------:R-:W-:Y:S05]  /*1cda0*/  @!P0 BRA `(.L_x_2538) ;  /* 0x0000000000048947 */ /* 0x000fea0003800000 */
[----:B------:R-:W-:Y:S01]  /*1cdb0*/  BPT.TRAP 0x1 ;  /* 0x000000040000795c */ /* 0x000fe20000300000 */
.L_x_2538:
        /* <DEDUP_REMOVED lines=11> */
.L_x_2479:
        /* <DEDUP_REMOVED lines=13> */
.L_x_2539:
[----:B------:R-:W0:Y:S01]  /*1cf40*/  S2R R0, SR_TID.X ;  /* 0x0000000000007919 */ /* 0x000e220000002100 */
        /* <DEDUP_REMOVED lines=8> */
[----:B------:R-:W3:Y:S01]  /*1cfd0*/  @!P1 LDC.64 R4, c[0x0][0xc78] ;  /* 0x00031e00ff049b82 */ /* 0x000ee20000000a00 */
[----:B0-----:R-:W-:-:S05]  /*1cfe0*/  @!P1 IMAD.WIDE R2, R0, 0x4, R2 ;  /* 0x0000000400029825 */ /* 0x001fca00078e0202 */
[----:B-1----:R3:W4:Y:S02]  /*1cff0*/  @!P1 LDG.E R7, desc[UR40][R2.64] ;  /* 0x0000002802079981 */ /* 0x002724000c1e1900 */
[----:B---3--:R-:W-:-:S06]  /*1d000*/  @!P1 IMAD.WIDE R2, R0, 0x4, R4 ;  /* 0x0000000400029825 */ /* 0x008fcc00078e0204 */
[----:B------:R-:W3:Y:S01]  /*1d010*/  @!P1 LDG.E R2, desc[UR40][R2.64] ;  /* 0x0000002802029981 */ /* 0x000ee2000c1e1900 */
[----:B------:R-:W-:Y:S01]  /*1d020*/  IMAD.MOV.U32 R25, RZ, RZ, RZ ;  /* 0x000000ffff197224 */ /* 0x000fe200078e00ff */
[C---:B------:R-:W-:Y:S01]  /*1d030*/  ISETP.GE.U32.AND P2, PT, R9.reuse, 0x2, PT ;  /* 0x000000020900780c */ /* 0x040fe20003f46070 */
[----:B------:R-:W-:Y:S01]  /*1d040*/  IMAD.MOV.U32 R5, RZ, RZ, RZ ;  /* 0x000000ffff057224 */ /* 0x000fe200078e00ff */
[C---:B------:R-:W-:Y:S01]  /*1d050*/  ISETP.GE.U32.AND P3, PT, R9.reuse, 0x4, PT ;  /* 0x000000040900780c */ /* 0x040fe20003f66070 */
[----:B------:R-:W-:Y:S01]  /*1d060*/  SHFL.IDX PT, R0, R24, RZ, 0x1f ;  /* 0x00001fff18007589 */ /* 0x000fe200000e0000 */
[C---:B------:R-:W-:Y:S02]  /*1d070*/  ISETP.GE.U32.AND P4, PT, R9.reuse, 0x8, PT ;  /* 0x000000080900780c */ /* 0x040fe40003f86070 */
[----:B------:R-:W-:Y:S01]  /*1d080*/  ISETP.GE.U32.AND P5, PT, R9, 0x10, PT ;  /* 0x000000100900780c */ /* 0x000fe20003fa6070 */
[----:B--2---:R0:W-:Y:S02]  /*1d090*/  SHFL.IDX PT, R6, R24, 0x1, 0x1f ;  /* 0x00201f0018067f89 */ /* 0x0041e400000e0000 */
[----:B0-----:R-:W-:-:S02]  /*1d0a0*/  MOV R24, RZ ;  /* 0x000000ff00187202 */ /* 0x001fc40000000f00 */
[----:B----4-:R-:W-:Y:S01]  /*1d0b0*/  @!P1 MOV R25, R7 ;  /* 0x0000000700199202 */ /* 0x010fe20000000f00 */
[----:B---3--:R-:W-:Y:S01]  /*1d0c0*/  @!P1 IMAD.MOV.U32 R5, RZ, RZ, R2 ;  /* 0x000000ffff059224 */ /* 0x008fe200078e0002 */
        /* <DEDUP_REMOVED lines=18> */
.L_x_2690:
[----:B------:R-:W-:Y:S02]  /*1d1f0*/  ULDC UR4, c[0x0][0xc38] ;  /* 0x00030e0000047ab9 */ /* 0x000fe40000000800 */
[----:B------:R-:W-:-:S04]  /*1d200*/  IMAD.U32 R7, RZ, RZ, UR4 ;  /* 0x00000004ff077e24 */ /* 0x000fc8000f8e00ff */
[----:B-1----:R-:W-:-:S04]  /*1d210*/  IMAD R3, R3, R7, RZ ;  /* 0x0000000703037224 */ /* 0x002fc800078e02ff */
[----:B------:R-:W-:-:S05]  /*1d220*/  IMAD.IADD R4, R6, 0x1, R3 ;  /* 0x0000000106047824 */ /* 0x000fca00078e0203 */
[----:B------:R-:W-:-:S13]  /*1d230*/  ISETP.GT.AND P6, PT, R4, R0, PT ;  /* 0x000000000400720c */ /* 0x000fda0003fc4270 */
[----:B------:R-:W-:Y:S05]  /*1d240*/  @P6 BRA `(.L_x_2542) ;  /* 0x0000000000a46947 */ /* 0x000fea0003800000 */
.L_x_2545:
        /* <DEDUP_REMOVED lines=35> */
.L_x_2698:
[----:B------:R-:W-:Y:S02]  /*1d480*/  ULDC UR4, c[0x0][0xc38] ;  /* 0x00030e0000047ab9 */ /* 0x000fe40000000800 */
[----:B------:R-:W-:-:S04]  /*1d490*/  IMAD.U32 R7, RZ, RZ, UR4 ;  /* 0x00000004ff077e24 */ /* 0x000fc8000f8e00ff */
[----:B-1----:R-:W-:-:S04]  /*1d4a0*/  IMAD R3, R3, R7, RZ ;  /* 0x0000000703037224 */ /* 0x002fc800078e02ff */
[----:B------:R-:W-:-:S05]  /*1d4b0*/  IMAD.IADD R4, R3, 0x1, R4 ;  /* 0x0000000103047824 */ /* 0x000fca00078e0204 */
[----:B------:R-:W-:-:S13]  /*1d4c0*/  ISETP.GT.AND P6, PT, R4, R0, PT ;  /* 0x000000000400720c */ /* 0x000fda0003fc4270 */
[----:B------:R-:W-:Y:S05]  /*1d4d0*/  @!P6 BRA `(.L_x_2545) ;  /* 0xfffffffc005ce947 */ /* 0x000fea000383ffff */
.L_x_2542:
[----:B------:R-:W-:Y:S01]  /*1d4e0*/  IMAD.IADD R4, R4, 0x1, -R3 ;  /* 0x0000000104047824 */ /* 0x000fe200078e0a03 */
[----:B------:R-:W-:-:S03]  /*1d4f0*/  UMOV UR4, 0xffffffff ;  /* 0xffffffff00047882 */ /* 0x000fc60000000000 */
[----:B------:R-:W-:-:S05]  /*1d500*/  IMAD R3, R2, R7, R4 ;  /* 0x0000000702037224 */ /* 0x000fca00078e0204 */
[----:B------:R-:W-:Y:S01]  /*1d510*/  ISETP.GT.AND P6, PT, R3, R0, PT ;  /* 0x000000000300720c */ /* 0x000fe20003fc4270 */
[----:B------:R-:W-:-:S12]  /*1d520*/  BRA.DIV UR4, `(.L_x_2546) ;  /* 0x0000004a04107947 */ /* 0x000fd8000b800000 */
[----:B------:R-:W-:-:S04]  /*1d530*/  VOTE.ANY R3, PT, !P6 ;  /* 0x0000000000037806 */ /* 0x000fc800070e0100 */
[----:B------:R-:W1:Y:S02]  /*1d540*/  POPC R6, R3 ;  /* 0x0000000300067309 */ /* 0x000e640000000000 */
[----:B-1----:R1:W2:Y:S01]  /*1d550*/  SHFL.IDX PT, R25, R25, R6, 0x1f ;  /* 0x00001f0619197589 */ /* 0x0022a200000e0000 */
[----:B------:R-:W-:-:S03]  /*1d560*/  IMAD.IADD R27, R6, 0x1, R27 ;  /* 0x00000001061b7824 */ /* 0x000fc600078e021b */
[----:B------:R1:W3:Y:S04]  /*1d570*/  SHFL.IDX PT, R5, R5, R6, 0x1f ;  /* 0x00001f0605057589 */ /* 0x0002e800000e0000 */
.L_x_2703:
[----:B------:R-:W-:-:S13]  /*1d580*/  ISETP.NE.AND P0, PT, R3, RZ, PT ;  /* 0x000000ff0300720c */ /* 0x000fda0003f05270 */
[----:B------:R-:W-:Y:S05]  /*1d590*/  @!P0 BRA `(.L_x_2547) ;  /* 0x0000000000108947 */ /* 0x000fea0003800000 */
[----:B------:R-:W-:Y:S01]  /*1d5a0*/  UMOV UR4, 0xffffffff ;  /* 0xffffffff00047882 */ /* 0x000fe20000000000 */
[----:B-1----:R-:W-:Y:S02]  /*1d5b0*/  IADD3 R6, R6, -0x1, RZ ;  /* 0xffffffff06067810 */ /* 0x002fe40007ffe0ff */
[----:B------:R-:W-:Y:S05]  /*1d5c0*/  BRA.DIV UR4, `(.L_x_2548) ;  /* 0x0000004a04487947 */ /* 0x000fea000b800000 */
[----:B------:R4:W1:Y:S02]  /*1d5d0*/  SHFL.IDX PT, R24, R2, R6, 0x1f ;  /* 0x00001f0602187589 */ /* 0x00086400000e0000 */
.L_x_2547:
[----:B---3--:R-:W-:Y:S01]  /*1d5e0*/  ISETP.NE.AND P0, PT, R5, 0x1, PT ;  /* 0x000000010500780c */ /* 0x008fe20003f05270 */
[----:B-1----:R-:W-:-:S04]  /*1d5f0*/  IMAD R24, R24, R7, R4 ;  /* 0x0000000718187224 */ /* 0x002fc800078e0204 */
[----:B------:R-:W-:-:S08]  /*1d600*/  IMAD.IADD R0, R0, 0x1, -R24 ;  /* 0x0000000100007824 */ /* 0x000fd000078e0a18 */
[----:B------:R-:W-:Y:S05]  /*1d610*/  @!P0 BRA `(.L_x_2549) ;  /* 0x0000000000e08947 */ /* 0x000fea0003800000 */
[----:B--2---:R-:W-:-:S04]  /*1d620*/  IABS R4, R25 ;  /* 0x0000001900047213 */ /* 0x004fc80000000000 */
[----:B----4-:R-:W1:Y:S08]  /*1d630*/  I2F.RP R6, R4 ;  /* 0x0000000400067306 */ /* 0x010e700000209400 */
[----:B-1----:R-:W1:Y:S02]  /*1d640*/  MUFU.RCP R6, R6 ;  /* 0x0000000600067308 */ /* 0x002e640000001000 */
[----:B-1----:R-:W-:-:S06]  /*1d650*/  VIADD R8, R6, 0xffffffe ;  /* 0x0ffffffe06087836 */ /* 0x002fcc0000000000 */
        /* <DEDUP_REMOVED lines=21> */
[----:B0-----:R-:W-:-:S05]  /*1d7b0*/  IADD3 R2, RZ, -R3, RZ ;  /* 0x80000003ff027210 */ /* 0x001fca0007ffe0ff */
        /* <DEDUP_REMOVED lines=17> */
[----:B------:R-:W-:Y:S02]  /*1d8d0*/  ISETP.GE.U32.AND P0, PT, R2, R4, PT ;  /* 0x000000040200720c */ /* 0x000fe40003f06070 */
[----:B------:R-:W-:-:S05]  /*1d8e0*/  IADD3 R2, -R3, RZ, RZ ;  /* 0x000000ff03027210 */ /* 0x000fca0007ffe1ff */
[----:B------:R-:W-:Y:S01]  /*1d8f0*/  IMAD R0, R25, R2, R0 ;  /* 0x0000000219007224 */ /* 0x000fe200078e0200 */
[----:B------:R-:W-:-:S04]  /*1d900*/  LOP3.LUT R2, R3, R5, RZ, 0x3c, !PT ;  /* 0x0000000503027212 */ /* 0x000fc800078e3cff */
[----:B------:R-:W-:Y:S01]  /*1d910*/  ISETP.GE.AND P2, PT, R2, RZ, PT ;  /* 0x000000ff0200720c */ /* 0x000fe20003f46270 */
[----:B------:R-:W-:-:S12]  /*1d920*/  @P0 VIADD R6, R6, 0x1 ;  /* 0x0000000106060836 */ /* 0x000fd80000000000 */
[----:B------:R-:W-:Y:S01]  /*1d930*/  @!P2 IMAD.MOV R6, RZ, RZ, -R6 ;  /* 0x000000ffff06a224 */ /* 0x000fe200078e0a06 */
[----:B------:R-:W-:-:S05]  /*1d940*/  @!P1 LOP3.LUT R6, RZ, R5, RZ, 0x33, !PT ;  /* 0x00000005ff069212 */ /* 0x000fca00078e33ff */
[----:B------:R-:W-:-:S04]  /*1d950*/  IMAD.MOV R2, RZ, RZ, -R6 ;  /* 0x000000ffff027224 */ /* 0x000fc800078e0a06 */
[C---:B------:R-:W-:Y:S02]  /*1d960*/  IMAD R2, R5.reuse, R2, R3 ;  /* 0x0000000205027224 */ /* 0x040fe400078e0203 */
[----:B------:R-:W-:-:S04]  /*1d970*/  IMAD R5, R5, 0x1000000, R6 ;  /* 0x0100000005057824 */ /* 0x000fc800078e0206 */
[----:B------:R-:W-:Y:S01]  /*1d980*/  IMAD R26, R2, 0x10000, R5 ;  /* 0x00010000021a7824 */ /* 0x000fe200078e0205 */
[----:B------:R-:W-:Y:S06]  /*1d990*/  BRA `(.L_x_2550) ;  /* 0x0000000000f47947 */ /* 0x000fec0003800000 */
.L_x_2549:
[----:B0---4-:R-:W0:Y:S02]  /*1d9a0*/  LDC.64 R2, c[0x0][0xc90] ;  /* 0x00032400ff027b82 */ /* 0x011e240000000a00 */
[----:B0-----:R-:W-:-:S05]  /*1d9b0*/  IMAD.WIDE R2, R27, 0x4, R2 ;  /* 0x000000041b027825 */ /* 0x001fca00078e0202 */
[----:B------:R-:W2:Y:S02]  /*1d9c0*/  LDG.E R5, desc[UR40][R2.64] ;  /* 0x0000002802057981 */ /* 0x000ea4000c1e1900 */
[----:B--2---:R-:W-:-:S05]  /*1d9d0*/  IMAD R4, R25, R5, RZ ;  /* 0x0000000519047224 */ /* 0x004fca00078e02ff */
[----:B------:R-:W-:-:S04]  /*1d9e0*/  IABS R6, R4 ;  /* 0x0000000400067213 */ /* 0x000fc80000000000 */
[----:B------:R-:W0:Y:S08]  /*1d9f0*/  I2F.RP R2, R6 ;  /* 0x0000000600027306 */ /* 0x000e300000209400 */
[----:B0-----:R-:W0:Y:S02]  /*1da00*/  MUFU.RCP R2, R2 ;  /* 0x0000000200027308 */ /* 0x001e240000001000 */
[----:B0-----:R-:W-:-:S06]  /*1da10*/  VIADD R2, R2, 0xffffffe ;  /* 0x0ffffffe02027836 */ /* 0x001fcc0000000000 */
[----:B------:R-:W0:Y:S02]  /*1da20*/  F2I.FTZ.U32.TRUNC.NTZ R3, R2 ;  /* 0x0000000200037305 */ /* 0x000e24000021f000 */
[----:B0-----:R-:W-:-:S05]  /*1da30*/  IADD3 R2, RZ, -R3, RZ ;  /* 0x80000003ff027210 */ /* 0x001fca0007ffe0ff */
        /* <DEDUP_REMOVED lines=26> */
[----:B0-----:R-:W-:-:S06]  /*1dbe0*/  IADD3 R3, R3, 0xffffffe, RZ ;  /* 0x0ffffffe03037810 */ /* 0x001fcc0007ffe0ff */
        /* <DEDUP_REMOVED lines=19> */
[----:B------:R-:W-:Y:S02]  /*1dd20*/  @!P2 IADD3 R2, -R2, RZ, RZ ;  /* 0x000000ff0202a210 */ /* 0x000fe40007ffe1ff */
[----:B------:R-:W-:Y:S01]  /*1dd30*/  @!P1 LOP3.LUT R2, RZ, R5, RZ, 0x33, !PT ;  /* 0x00000005ff029212 */ /* 0x000fe200078e33ff */
[----:B------:R-:W-:-:S04]  /*1dd40*/  IMAD.MOV R5, RZ, RZ, -R5 ;  /* 0x000000ffff057224 */ /* 0x000fc800078e0a05 */
[----:B------:R-:W-:Y:S02]  /*1dd50*/  IMAD R26, R2, R5, R3 ;  /* 0x00000005021a7224 */ /* 0x000fe400078e0203 */
[----:B------:R-:W-:-:S07]  /*1dd60*/  IMAD.MOV.U32 R0, RZ, RZ, R2 ;  /* 0x000000ffff007224 */ /* 0x000fce00078e0002 */
.L_x_2550:
[----:B------:R-:W-:-:S05]  /*1dd70*/  LOP3.LUT R0, RZ, R0, RZ, 0x33, !PT ;  /* 0x00000000ff007212 */ /* 0x000fca00078e33ff */
[----:B------:R-:W-:Y:S01]  /*1dd80*/  IMAD.IADD R25, R25, 0x1, R0 ;  /* 0x0000000119197824 */ /* 0x000fe200078e0200 */
[----:B------:R-:W-:Y:S06]  /*1dd90*/  BRA `(.L_x_2551) ;  /* 0x00000000001c7947 */ /* 0x000fec0003800000 */
.L_x_2543:
[----:B------:R-:W-:Y:S01]  /*1dda0*/  UMOV UR4, URZ ;  /* 0x0000003f00047c82 */ /* 0x000fe20008000000 */
[----:B------:R-:W-:Y:S01]  /*1ddb0*/  UMOV UR5, URZ ;  /* 0x0000003f00057c82 */ /* 0x000fe20008000000 */
[----:B------:R-:W-:Y:S01]  /*1ddc0*/  ULDC UR6, c[0x0][0xc3c] ;  /* 0x00030f0000067ab9 */ /* 0x000fe20000000800 */
[----:B------:R-:W-:Y:S02]  /*1ddd0*/  IMAD.MOV.U32 R24, RZ, RZ, R0 ;  /* 0x000000ffff187224 */ /* 0x000fe400078e0000 */
[----:B------:R-:W-:Y:S02]  /*1dde0*/  IMAD.U32 R25, RZ, RZ, UR4 ;  /* 0x00000004ff197e24 */ /* 0x000fe4000f8e00ff */
[----:B------:R-:W-:Y:S02]  /*1ddf0*/  IMAD.U32 R26, RZ, RZ, UR5 ;  /* 0x00000005ff1a7e24 */ /* 0x000fe4000f8e00ff */
[----:B------:R-:W-:-:S07]  /*1de00*/  IMAD.U32 R27, RZ, RZ, UR6 ;  /* 0x00000006ff1b7e24 */ /* 0x000fce000f8e00ff */
.L_x_2551:
[----:B------:R0:W2:Y:S01]  /*1de10*/  LDL R2, [R1+0x24] ;  /* 0x0000240001027983 */ /* 0x0000a20000100800 */
[----:B------:R-:W1:Y:S01]  /*1de20*/  S2R R0, SR_TID.X ;  /* 0x0000000000007919 */ /* 0x000e620000002100 */
[----:B------:R-:W-:Y:S05]  /*1de30*/  WARPSYNC.ALL ;  /* 0x0000000000007948 */ /* 0x000fea0003800000 */
[----:B-1----:R-:W-:Y:S01]  /*1de40*/  LOP3.LUT R0, R0, 0x1f, RZ, 0xc0, !PT ;  /* 0x0000001f00007812 */ /* 0x002fe200078ec0ff */
[----:B------:R-:W-:Y:S03]  /*1de50*/  BAR.SYNC.DEFER_BLOCKING 0x4, 0x200 ;  /* 0x0108000000007b1d */ /* 0x000fe60000010000 */
[----:B------:R-:W-:-:S13]  /*1de60*/  ISETP.NE.AND P0, PT, R0, RZ, PT ;  /* 0x000000ff0000720c */ /* 0x000fda0003f05270 */
[----:B------:R-:W-:Y:S01]  /*1de70*/  @!P0 MOV R0, 0x400 ;  /* 0x0000040000008802 */ /* 0x000fe20000000f00 */
[----:B--2---:R-:W1:Y:S03]  /*1de80*/  @!P0 S2R R2, SR_CgaCtaId ;  /* 0x0000000000028919 */ /* 0x004e660000008800 */
[----:B-1----:R-:W-:Y:S01]  /*1de90*/  @!P0 LEA R17, R2, R0, 0x18 ;  /* 0x0000000002118211 */ /* 0x002fe200078ec0ff */
[----:B------:R0:W-:Y:S04]  /*1dea0*/  @!P0 STL [R1+0x24], R2 ;  /* 0x0000240201008387 */ /* 0x0001e80000100800 */
[----:B------:R0:W-:Y:S01]  /*1deb0*/  @!P0 STS.128 [R17+0x132d0], R24 ;  /* 0x0132d01811008388 */ /* 0x0001e20000000c00 */
[----:B------:R-:W-:Y:S06]  /*1dec0*/  BAR.ARV 0x5, 0x200 ;  /* 0x0148000000007b1d */ /* 0x000fec0000002000 */
.L_x_2540:
[----:B------:R-:W-:Y:S02]  /*1ded0*/  ULDC UR4, c[0x0][0xc3c] ;  /* 0x00030f0000047ab9 */ /* 0x000fe40000000800 */
[----:B----4-:R-:W-:-:S13]  /*1dee0*/  ISETP.GE.AND P0, PT, R27, UR4, PT ;  /* 0x000000041b007c0c */ /* 0x010fda000bf06270 */
[----:B------:R-:W-:Y:S05]  /*1def0*/  @!P0 BRA `(.L_x_2552) ;  /* 0xffffff9400008947 */ /* 0x000fea000383ffff */
[----:B------:R-:W-:Y:S05]  /*1df00*/  BSYNC B7 ;  /* 0x0000000000077941 */ /* 0x000fea0003800000 */
.L_x_2438:
[----:B0--3--:R-:W3:Y:S01]  /*1df10*/  LDL.LU R0, [R1+0x60] ;  /* 0x0000600001007983 */ /* 0x009ee20000300800 */
[----:B------:R-:W-:Y:S01]  /*1df20*/  BSSY B0, `(.L_x_2553) ;  /* 0x000000b000007945 */ /* 0x000fe20003800000 */
[----:B------:R-:W0:Y:S01]  /*1df30*/  S2R R5, SR_CgaCtaId ;  /* 0x0000000000057919 */ /* 0x000e220000008800 */
[----:B---3--:R-:W-:-:S04]  /*1df40*/  IADD3 R0, R0, 0x1, RZ ;  /* 0x0000000100007810 */ /* 0x008fc80007ffe0ff */
        /* <DEDUP_REMOVED lines=8> */
.L_x_2706:
[----:B------:R-:W-:Y:S05]  /*1dfd0*/  BSYNC B0 ;  /* 0x0000000000007941 */ /* 0x000fea0003800000 */
.L_x_2553:
[----:B------:R-:W-:-:S03]  /*1dfe0*/  UMOV UR4, 0xffffffff ;  /* 0xffffffff00047882 */ /* 0x000fc60000000000 */
[----:B------:R-:W-:Y:S05]  /*1dff0*/  BRA.DIV UR4, `(.L_x_2555) ;  /* 0x0000003e04fc7947 */ /* 0x000fea000b800000 */
[----:B0-----:R-:W0:Y:S02]  /*1e000*/  S2R R0, SR_TID.X ;  /* 0x0000000000007919 */ /* 0x001e240000002100 */
[----:B0-----:R-:W-:-:S04]  /*1e010*/  SHF.R.U32.HI R0, RZ, 0x5, R0 ;  /* 0x00000005ff007819 */ /* 0x001fc80000011600 */
[----:B------:R-:W-:-:S05]  /*1e020*/  LOP3.LUT R0, R0, 0x3, RZ, 0xc0, !PT ;  /* 0x0000000300007812 */ /* 0x000fca00078ec0ff */
[----:B------:R0:W3:Y:S02]  /*1e030*/  SHFL.IDX PT, R14, R0, RZ, 0x1f ;  /* 0x00001fff000e7589 */ /* 0x0000e400000e0000 */
.L_x_2709:
[----:B---3--:R-:W-:-:S13]  /*1e040*/  ISETP.NE.AND P0, PT, R14, RZ, PT ;  /* 0x000000ff0e00720c */ /* 0x008fda0003f05270 */
[----:B------:R-:W-:Y:S05]  /*1e050*/  @P0 BRA `(.L_x_2304) ;  /* 0x0000000000b00947 */ /* 0x000fea0003800000 */
[----:B------:R-:W-:-:S03]  /*1e060*/  UMOV UR4, 0xffffffff ;  /* 0xffffffff00047882 */ /* 0x000fc60000000000 */
[----:B------:R-:W-:Y:S05]  /*1e070*/  BRA.DIV UR4, `(.L_x_2556) ;  /* 0x0000004204107947 */ /* 0x000fea000b800000 */
[----:B------:R-:W-:-:S13]  /*1e080*/  ELECT P6, URZ, PT ;  /* 0x00000000003f782f */ /* 0x000fda00038c0000 */
.L_x_2712:
[----:B------:R-:W-:Y:S05]  /*1e090*/  @!P6 BRA `(.L_x_2304) ;  /* 0x0000000000a0e947 */ /* 0x000fea0003800000 */
[----:B0-----:R-:W3:Y:S02]  /*1e0a0*/  LDL.LU R0, [R1+0x28] ;  /* 0x0000280001007983 */ /* 0x001ee40000300800 */
[----:B---3--:R-:W-:-:S04]  /*1e0b0*/  LOP3.LUT R0, R0, 0x2, RZ, 0xfc, !PT ;  /* 0x0000000200007812 */ /* 0x008fc800078efcff */
[----:B------:R-:W-:-:S13]  /*1e0c0*/  ISETP.NE.AND P0, PT, R0, 0x3, PT ;  /* 0x000000030000780c */ /* 0x000fda0003f05270 */
[----:B------:R-:W-:Y:S05]  /*1e0d0*/  @!P0 BRA `(.L_x_2557) ;  /* 0x0000000000048947 */ /* 0x000fea0003800000 */
[----:B------:R-:W-:Y:S01]  /*1e0e0*/  BPT.TRAP 0x1 ;  /* 0x000000040000795c */ /* 0x000fe20000300000 */
.L_x_2557:
        /* <DEDUP_REMOVED lines=8> */
.L_x_2713:
[----:B------:R-:W3:Y:S01]  /*1e170*/  LDL.LU R4, [R1+0xc] ;  /* 0x00000c0001047983 */ /* 0x000ee20000300800 */
[----:B------:R-:W-:Y:S02]  /*1e180*/  SEL R29, R29, RZ, P2 ;  /* 0x000000ff1d1d7207 */ /* 0x000fe40001000000 */
[----:B---3--:R-:W-:Y:S01]  /*1e190*/  LOP3.LUT R0, R4, R0, RZ, 0x3c, !PT ;  /* 0x0000000004007212 */ /* 0x008fe200078e3cff */
[----:B------:R-:W-:Y:S06]  /*1e1a0*/  @!P0 BRA `(.L_x_2559) ;  /* 0x0000000000048947 */ /* 0x000fec0003800000 */
[----:B------:R-:W-:Y:S01]  /*1e1b0*/  BPT.TRAP 0x1 ;  /* 0x000000040000795c */ /* 0x000fe20000300000 */
.L_x_2559:
[----:B------:R-:W-:Y:S01]  /*1e1c0*/  IMAD R29, R29, 0x8, R5 ;  /* 0x000000081d1d7824 */ /* 0x000fe200078e0205 */
[----:B------:R-:W-:-:S04]  /*1e1d0*/  SHF.L.U32 R0, R0, 0x1f, RZ ;  /* 0x0000001f00007819 */ /* 0x000fc800000006ff */
[----:B------:R-:W3:Y:S02]  /*1e1e0*/  SYNCS.PHASECHK.TRANS64.TRYWAIT P1, [R29+URZ+0x13240], R0 ;  /* 0x013240001d0075a7 */ /* 0x000ee4000802017f */
[----:B---3--:R-:W-:Y:S05]  /*1e1f0*/  @!P1 BRA `(.L_x_2560) ;  /* 0x0000003c00e49947 */ /* 0x008fea0003800000 */
.L_x_2714:
[----:B------:R-:W-:Y:S05]  /*1e200*/  @!P0 BRA `(.L_x_2561) ;  /* 0x0000000000048947 */ /* 0x000fea0003800000 */
[----:B------:R-:W-:Y:S01]  /*1e210*/  BPT.TRAP 0x1 ;  /* 0x000000040000795c */ /* 0x000fe20000300000 */
.L_x_2561:
[----:B------:R-:W4:Y:S02]  /*1e220*/  SYNCS.PHASECHK.TRANS64.TRYWAIT P1, [R3+URZ+0x13260], R2 ;  /* 0x01326002030075a7 */ /* 0x000f24000802017f */
[----:B----4-:R-:W-:Y:S05]  /*1e230*/  @!P1 BRA `(.L_x_2562) ;  /* 0x0000003c00e89947 */ /* 0x010fea0003800000 */
.L_x_2715:
[----:B------:R-:W-:Y:S05]  /*1e240*/  @!P0 BRA `(.L_x_2563) ;  /* 0x0000000000048947 */ /* 0x000fea0003800000 */
[----:B------:R-:W-:Y:S01]  /*1e250*/  BPT.TRAP 0x1 ;  /* 0x000000040000795c */ /* 0x000fe20000300000 */
.L_x_2563:
[----:B------:R-:W0:Y:S02]  /*1e260*/  SYNCS.PHASECHK.TRANS64.TRYWAIT P1, [R29+URZ+0x13260], R0 ;  /* 0x013260001d0075a7 */ /* 0x000e24000802017f */
[----:B0-----:R-:W-:Y:S05]  /*1e270*/  @!P1 BRA `(.L_x_2564) ;  /* 0x0000003c00ec9947 */ /* 0x001fea0003800000 */
.L_x_2716:
[----:B------:R-:W-:Y:S05]  /*1e280*/  @!P0 BRA `(.L_x_2565) ;  /* 0x0000000000048947 */ /* 0x000fea0003800000 */
[----:B------:R-:W-:Y:S01]  /*1e290*/  BPT.TRAP 0x1 ;  /* 0x000000040000795c */ /* 0x000fe20000300000 */
.L_x_2565:
[----:B------:R-:W0:Y:S02]  /*1e2a0*/  SYNCS.PHASECHK.TRANS64.TRYWAIT P1, [R3+URZ+0x13280], R2 ;  /* 0x01328002030075a7 */ /* 0x000e24000802017f */
[----:B0-----:R-:W-:Y:S05]  /*1e2b0*/  @!P1 BRA `(.L_x_2566) ;  /* 0x0000003c00f09947 */ /* 0x001fea0003800000 */
.L_x_2717:
[----:B------:R-:W-:Y:S05]  /*1e2c0*/  @!P0 BRA `(.L_x_2567) ;  /* 0x0000000000048947 */ /* 0x000fea0003800000 */
[----:B------:R-:W-:Y:S01]  /*1e2d0*/  BPT.TRAP 0x1 ;  /* 0x000000040000795c */ /* 0x000fe20000300000 */
.L_x_2567:
[----:B------:R0:W0:Y:S02]  /*1e2e0*/  SYNCS.PHASECHK.TRANS64.TRYWAIT P0, [R29+URZ+0x13280], R0 ;  /* 0x013280001d0075a7 */ /* 0x000024000800017f */
[----:B0-----:R-:W-:Y:S05]  /*1e2f0*/  @!P0 NANOSLEEP.SYNCS 0x989680 ;  /* 0x009896800000895d */ /* 0x001fea0003900000 */
[----:B------:R-:W0:Y:S02]  /*1e300*/  @!P0 SYNCS.PHASECHK.TRANS64 P0, [R29+URZ+0x13280], R0 ;  /* 0x013280001d0085a7 */ /* 0x000e24000800007f */
[----:B0-----:R-:W-:Y:S05]  /*1e310*/  @!P0 BRA `(.L_x_2567) ;  /* 0xfffffffc00f08947 */ /* 0x001fea000383ffff */
.L_x_2304:
[----:B------:R-:W-:Y:S05]  /*1e320*/  BSYNC B8 ;  /* 0x0000000000087941 */ /* 0x000fea0003800000 */
.L_x_2301:
[----:B------:R-:W-:Y:S05]  /*1e330*/  EXIT ;  /* 0x000000000000794d */ /* 0x000fea0003800000 */
.L_x_2322:
[----:B0-----:R0:W1:Y:S02]  /*1e340*/  SYNCS.PHASECHK.TRANS64.TRYWAIT P5, [R66+URZ+0x13290], R67 ;  /* 0x01329043420075a7 */ /* 0x00106400080a017f */
[----:B-1----:R-:W-:Y:S05]  /*1e350*/  @!P5 NANOSLEEP.SYNCS 0x989680 ;  /* 0x009896800000d95d */ /* 0x002fea0003900000 */
[----:B------:R-:W1:Y:S02]  /*1e360*/  @!P5 SYNCS.PHASECHK.TRANS64 P5, [R66+URZ+0x13290], R67 ;  /* 0x013290434200d5a7 */ /* 0x000e6400080a007f */
[----:B-1----:R-:W-:Y:S05]  /*1e370*/  @!P5 BRA `(.L_x_2322) ;  /* 0xfffffffc00f0d947 */ /* 0x002fea000383ffff */
[----:B------:R-:W-:Y:S05]  /*1e380*/  BRA `(.L_x_2568) ;  /* 0xfffffe4400bc7947 */ /* 0x000fea000383ffff */
.L_x_2323:
[----:B------:R-:W-:Y:S01]  /*1e390*/  BSSY B1, `(.L_x_2569) ;  /* 0x0000007000017945 */ /* 0x000fe20003800000 */
[----:B------:R-:W-:Y:S02]  /*1e3a0*/  IMAD.MOV.U32 R12, RZ, RZ, RZ ;  /* 0x000000ffff0c7224 */ /* 0x000fe400078e00ff */
[----:B------:R-:W-:Y:S02]  /*1e3b0*/  IMAD.MOV.U32 R11, RZ, RZ, 0x1e1f ;  /* 0x00001e1fff0b7424 */ /* 0x000fe400078e00ff */
[----:B------:R-:W-:-:S07]  /*1e3c0*/  IMAD.MOV.U32 R15, RZ, RZ, -0x1 ;  /* 0xffffffffff0f7424 */ /* 0x000fce00078e00ff */
[----:B0-----:R-:W-:Y:S05]  /*1e3d0*/  WARPSYNC.COLLECTIVE R15, `(.L_x_2570) ;  /* 0x000000000f087348 */ /* 0x001fea0003c00000 */
[----:B------:R1:W2:Y:S02]  /*1e3e0*/  SHFL.IDX P6, R14, R13, R12, R11 ;  /* 0x0000000c0d0e7389 */ /* 0x0002a400000c000b */
[----:B012---:R-:W-:Y:S01]  /*1e3f0*/  ENDCOLLECTIVE ;  /* 0x000000000000791b */ /* 0x007fe20003800000 */
.L_x_2570:
[----:B------:R-:W-:Y:S05]  /*1e400*/  BSYNC B1 ;  /* 0x0000000000017941 */ /* 0x000fea0003800000 */
.L_x_2569:
        /* <DEDUP_REMOVED lines=8> */
.L_x_2571:
[----:B------:R-:W-:Y:S05]  /*1e490*/  BRA `(.L_x_2572) ;  /* 0xfffffe44008c7947 */ /* 0x000fea000383ffff */
.L_x_2333:
[----:B0-----:R0:W1:Y:S02]  /*1e4a0*/  SYNCS.PHASECHK.TRANS64.TRYWAIT P6, [R66+URZ+0x13290], R67 ;  /* 0x01329043420075a7 */ /* 0x00106400080c017f */
[----:B-1----:R-:W-:Y:S05]  /*1e4b0*/  @!P6 NANOSLEEP.SYNCS 0x989680 ;  /* 0x009896800000e95d */ /* 0x002fea0003900000 */
[----:B------:R-:W1:Y:S02]  /*1e4c0*/  @!P6 SYNCS.PHASECHK.TRANS64 P6, [R66+URZ+0x13290], R67 ;  /* 0x013290434200e5a7 */ /* 0x000e6400080c007f */
[----:B-1----:R-:W-:Y:S05]  /*1e4d0*/  @!P6 BRA `(.L_x_2333) ;  /* 0xfffffffc00f0e947 */ /* 0x002fea000383ffff */
[----:B------:R-:W-:Y:S05]  /*1e4e0*/  BRA `(.L_x_2573) ;  /* 0xfffffe5400c47947 */ /* 0x000fea000383ffff */
.L_x_2334:
[----:B------:R-:W-:Y:S01]  /*1e4f0*/  BSSY B1, `(.L_x_2574) ;  /* 0x0000007000017945 */ /* 0x000fe20003800000 */
[----:B------:R-:W-:Y:S02]  /*1e500*/  IMAD.MOV.U32 R12, RZ, RZ, RZ ;  /* 0x000000ffff0c7224 */ /* 0x000fe400078e00ff */
[----:B------:R-:W-:Y:S02]  /*1e510*/  IMAD.MOV.U32 R11, RZ, RZ, 0x1e1f ;  /* 0x00001e1fff0b7424 */ /* 0x000fe400078e00ff */
[----:B------:R-:W-:-:S07]  /*1e520*/  IMAD.MOV.U32 R15, RZ, RZ, -0x1 ;  /* 0xffffffffff0f7424 */ /* 0x000fce00078e00ff */
[----:B0-----:R-:W-:Y:S05]  /*1e530*/  WARPSYNC.COLLECTIVE R15, `(.L_x_2575) ;  /* 0x000000000f087348 */ /* 0x001fea0003c00000 */
[----:B------:R1:W2:Y:S02]  /*1e540*/  SHFL.IDX P6, R14, R13, R12, R11 ;  /* 0x0000000c0d0e7389 */ /* 0x0002a400000c000b */
[----:B012---:R-:W-:Y:S01]  /*1e550*/  ENDCOLLECTIVE ;  /* 0x000000000000791b */ /* 0x007fe20003800000 */
.L_x_2575:
[----:B------:R-:W-:Y:S05]  /*1e560*/  BSYNC B1 ;  /* 0x0000000000017941 */ /* 0x000fea0003800000 */
.L_x_2574:
        /* <DEDUP_REMOVED lines=8> */
.L_x_2576:
[----:B------:R-:W-:Y:S01]  /*1e5f0*/  IMAD.MOV.U32 R71, RZ, RZ, R14 ;  /* 0x000000ffff477224 */ /* 0x000fe200078e000e */
[----:B------:R-:W-:Y:S06]  /*1e600*/  BRA `(.L_x_2577) ;  /* 0xfffffe5400907947 */ /* 0x000fec000383ffff */
.L_x_2339:
[----:B0-----:R0:W1:Y:S02]  /*1e610*/  SYNCS.PHASECHK.TRANS64.TRYWAIT P3, [R66+URZ+0x13290], R67 ;  /* 0x01329043420075a7 */ /* 0x001064000806017f */
[----:B-1----:R-:W-:Y:S05]  /*1e620*/  @!P3 NANOSLEEP.SYNCS 0x989680 ;  /* 0x009896800000b95d */ /* 0x002fea0003900000 */
[----:B------:R-:W1:Y:S02]  /*1e630*/  @!P3 SYNCS.PHASECHK.TRANS64 P3, [R66+URZ+0x13290], R67 ;  /* 0x013290434200b5a7 */ /* 0x000e64000806007f */
[----:B-1----:R-:W-:Y:S05]  /*1e640*/  @!P3 BRA `(.L_x_2339) ;  /* 0xfffffffc00f0b947 */ /* 0x002fea000383ffff */
[----:B------:R-:W-:Y:S05]  /*1e650*/  BRA `(.L_x_2578) ;  /* 0xfffffe6400687947 */ /* 0x000fea000383ffff */
.L_x_2340:
[----:B------:R-:W-:Y:S01]  /*1e660*/  BSSY B1, `(.L_x_2579) ;  /* 0x0000007000017945 */ /* 0x000fe20003800000 */
[----:B------:R-:W-:Y:S01]  /*1e670*/  IMAD.MOV.U32 R12, RZ, RZ, RZ ;  /* 0x000000ffff0c7224 */ /* 0x000fe200078e00ff */
[----:B------:R-:W-:Y:S01]  /*1e680*/  MOV R15, 0xffffffff ;  /* 0xffffffff000f7802 */ /* 0x000fe20000000f00 */
[----:B------:R-:W-:-:S07]  /*1e690*/  IMAD.MOV.U32 R11, RZ, RZ, 0x1e1f ;  /* 0x00001e1fff0b7424 */ /* 0x000fce00078e00ff */
[----:B0-----:R-:W-:Y:S05]  /*1e6a0*/  WARPSYNC.COLLECTIVE R15, `(.L_x_2580) ;  /* 0x000000000f087348 */ /* 0x001fea0003c00000 */
[----:B------:R1:W2:Y:S02]  /*1e6b0*/  SHFL.IDX P6, R14, R13, R12, R11 ;  /* 0x0000000c0d0e7389 */ /* 0x0002a400000c000b */
[----:B012---:R-:W-:Y:S01]  /*1e6c0*/  ENDCOLLECTIVE ;  /* 0x000000000000791b */ /* 0x007fe20003800000 */
.L_x_2580:
[----:B------:R-:W-:Y:S05]  /*1e6d0*/  BSYNC B1 ;  /* 0x0000000000017941 */ /* 0x000fea0003800000 */
.L_x_2579:
        /* <DEDUP_REMOVED lines=8> */
.L_x_2581:
[----:B------:R-:W-:Y:S05]  /*1e760*/  BRA `(.L_x_2582) ;  /* 0xfffffe6400987947 */ /* 0x000fea000383ffff */
.L_x_2344:
[----:B-1----:R1:W4:Y:S02]  /*1e770*/  SYNCS.PHASECHK.TRANS64.TRYWAIT P4, [R66+URZ+0x132b0], R67 ;  /* 0x0132b043420075a7 */ /* 0x002324000808017f */
[----:B----4-:R-:W-:Y:S05]  /*1e780*/  @!P4 NANOSLEEP.SYNCS 0x989680 ;  /* 0x009896800000c95d */ /* 0x010fea0003900000 */
[----:B------:R-:W4:Y:S02]  /*1e790*/  @!P4 SYNCS.PHASECHK.TRANS64 P4, [R66+URZ+0x132b0], R67 ;  /* 0x0132b0434200c5a7 */ /* 0x000f24000808007f */
[----:B----4-:R-:W-:Y:S05]  /*1e7a0*/  @!P4 BRA `(.L_x_2344) ;  /* 0xfffffffc00f0c947 */ /* 0x010fea000383ffff */
[----:B------:R-:W-:Y:S05]  /*1e7b0*/  BRA `(.L_x_2583) ;  /* 0xfffffe6800107947 */ /* 0x000fea000383ffff */
.L_x_2364:
[----:B------:R-:W-:Y:S01]  /*1e7c0*/  BSSY B1, `(.L_x_2584) ;  /* 0x0000007000017945 */ /* 0x000fe20003800000 */
[----:B------:R-:W-:Y:S01]  /*1e7d0*/  IMAD.MOV.U32 R12, RZ, RZ, RZ ;  /* 0x000000ffff0c7224 */ /* 0x000fe200078e00ff */
[----:B------:R-:W-:Y:S01]  /*1e7e0*/  MOV R15, 0xffffffff ;  /* 0xffffffff000f7802 */ /* 0x000fe20000000f00 */
[----:B------:R-:W-:-:S07]  /*1e7f0*/  IMAD.MOV.U32 R11, RZ, RZ, 0x1e1f ;  /* 0x00001e1fff0b7424 */ /* 0x000fce00078e00ff */
[----:B------:R-:W-:Y:S05]  /*1e800*/  WARPSYNC.COLLECTIVE R15, `(.L_x_2585) ;  /* 0x000000000f087348 */ /* 0x000fea0003c00000 */
[----:B------:R0:W1:Y:S02]  /*1e810*/  SHFL.IDX P6, R14, R13, R12, R11 ;  /* 0x0000000c0d0e7389 */ /* 0x00006400000c000b */
[----:B01----:R-:W-:Y:S01]  /*1e820*/  ENDCOLLECTIVE ;  /* 0x000000000000791b */ /* 0x003fe20003800000 */
.L_x_2585:
[----:B------:R-:W-:Y:S05]  /*1e830*/  BSYNC B1 ;  /* 0x0000000000017941 */ /* 0x000fea0003800000 */
.L_x_2584:
        /* <DEDUP_REMOVED lines=8> */
.L_x_2586:
[----:B------:R-:W-:Y:S02]  /*1e8c0*/  IMAD.MOV.U32 R13, RZ, RZ, R4 ;  /* 0x000000ffff0d7224 */ /* 0x000fe400078e0004 */
[----:B------:R-:W-:-:S07]  /*1e8d0*/  IMAD.MOV.U32 R3, RZ, RZ, R14 ;  /* 0x000000ffff037224 */ /* 0x000fce00078e000e */
[----:B------:R-:W-:Y:S05]  /*1e8e0*/  WARPSYNC.COLLECTIVE R15, `(.L_x_2587) ;  /* 0x000000000f087348 */ /* 0x000fea0003c00000 */
[----:B------:R0:W1:Y:S02]  /*1e8f0*/  SHFL.IDX P6, R14, R13, R12, R11 ;  /* 0x0000000c0d0e7389 */ /* 0x00006400000c000b */
[----:B01----:R-:W-:Y:S01]  /*1e900*/  ENDCOLLECTIVE ;  /* 0x000000000000791b */ /* 0x003fe20003800000 */
.L_x_2587:
[----:B------:R-:W-:Y:S01]  /*1e910*/  IMAD.MOV.U32 R13, RZ, RZ, R5 ;  /* 0x000000ffff0d7224 */ /* 0x000fe200078e0005 */
[----:B------:R-:W-:-:S07]  /*1e920*/  MOV R4, R14 ;  /* 0x0000000e00047202 */ /* 0x000fce0000000f00 */
[----:B------:R-:W-:Y:S05]  /*1e930*/  WARPSYNC.COLLECTIVE R15, `(.L_x_2588) ;  /* 0x000000000f087348 */ /* 0x000fea0003c00000 */
[----:B------:R0:W1:Y:S02]  /*1e940*/  SHFL.IDX P6, R14, R13, R12, R11 ;  /* 0x0000000c0d0e7389 */ /* 0x00006400000c000b */
[----:B01----:R-:W-:Y:S01]  /*1e950*/  ENDCOLLECTIVE ;  /* 0x000000000000791b */ /* 0x003fe20003800000 */
.L_x_2588:
[----:B------:R-:W-:Y:S05]  /*1e960*/  BRA `(.L_x_2589) ;  /* 0xfffffe7800487947 */ /* 0x000fea000383ffff */
.L_x_2368:
[----:B--2---:R2:W0:Y:S02]  /*1e970*/  SYNCS.PHASECHK.TRANS64.TRYWAIT P0, [R18+URZ+0x13200], R5 ;  /* 0x01320005120075a7 */ /* 0x004424000800017f */
[----:B0-----:R-:W-:Y:S05]  /*1e980*/  @!P0 NANOSLEEP.SYNCS 0x989680 ;  /* 0x009896800000895d */ /* 0x001fea0003900000 */
[----:B------:R-:W0:Y:S02]  /*1e990*/  @!P0 SYNCS.PHASECHK.TRANS64 P0, [R18+URZ+0x13200], R5 ;  /* 0x01320005120085a7 */ /* 0x000e24000800007f */
[----:B0-----:R-:W-:Y:S05]  /*1e9a0*/  @!P0 BRA `(.L_x_2368) ;  /* 0xfffffffc00f08947 */ /* 0x001fea000383ffff */
[----:B------:R-:W-:Y:S05]  /*1e9b0*/  BRA `(.L_x_2590) ;  /* 0xfffffe7800e47947 */ /* 0x000fea000383ffff */
.L_x_2372:
[----:B------:R-:W-:Y:S01]  /*1e9c0*/  BSSY B1, `(.L_x_2591) ;  /* 0x0000007000017945 */ /* 0x000fe20003800000 */
[----:B------:R-:W-:Y:S02]  /*1e9d0*/  IMAD.MOV.U32 R12, RZ, RZ, RZ ;  /* 0x000000ffff0c7224 */ /* 0x000fe400078e00ff */
[----:B------:R-:W-:Y:S02]  /*1e9e0*/  IMAD.MOV.U32 R11, RZ, RZ, 0x1e1f ;  /* 0x00001e1fff0b7424 */ /* 0x000fe400078e00ff */
[----:B------:R-:W-:-:S07]  /*1e9f0*/  IMAD.MOV.U32 R15, RZ, RZ, -0x1 ;  /* 0xffffffffff0f7424 */ /* 0x000fce00078e00ff */
[----:B------:R-:W-:Y:S05]  /*1ea00*/  WARPSYNC.COLLECTIVE R15, `(.L_x_2592) ;  /* 0x000000000f087348 */ /* 0x000fea0003c00000 */
[----:B------:R0:W1:Y:S02]  /*1ea10*/  SHFL.IDX P6, R14, R13, R12, R11 ;  /* 0x0000000c0d0e7389 */ /* 0x00006400000c000b */
[----:B01----:R-:W-:Y:S01]  /*1ea20*/  ENDCOLLECTIVE ;  /* 0x000000000000791b */ /* 0x003fe20003800000 */
.L_x_2592:
[----:B------:R-:W-:Y:S05]  /*1ea30*/  BSYNC B1 ;  /* 0x0000000000017941 */ /* 0x000fea0003800000 */
.L_x_2591:
        /* <DEDUP_REMOVED lines=8> */
.L_x_2593:
[----:B------:R-:W-:Y:S02]  /*1eac0*/  IMAD.MOV.U32 R13, RZ, RZ, R27 ;  /* 0x000000ffff0d7224 */ /* 0x000fe400078e001b */
[----:B------:R-:W-:-:S07]  /*1ead0*/  IMAD.MOV.U32 R21, RZ, RZ, R14 ;  /* 0x000000ffff157224 */ /* 0x000fce00078e000e */
[----:B------:R-:W-:Y:S05]  /*1eae0*/  WARPSYNC.COLLECTIVE R15, `(.L_x_2594) ;  /* 0x000000000f087348 */ /* 0x000fea0003c00000 */
[----:B------:R0:W1:Y:S02]  /*1eaf0*/  SHFL.IDX P6, R14, R13, R12, R11 ;  /* 0x0000000c0d0e7389 */ /* 0x00006400000c000b */
[----:B01----:R-:W-:Y:S01]  /*1eb00*/  ENDCOLLECTIVE ;  /* 0x000000000000791b */ /* 0x003fe20003800000 */
.L_x_2594:
[----:B------:R-:W-:Y:S02]  /*1eb10*/  IMAD.MOV.U32 R13, RZ, RZ, R0 ;  /* 0x000000ffff0d7224 */ /* 0x000fe400078e0000 */
[----:B------:R-:W-:-:S07]  /*1eb20*/  IMAD.MOV.U32 R27, RZ, RZ, R14 ;  /* 0x000000ffff1b7224 */ /* 0x000fce00078e000e */
[----:B------:R-:W-:Y:S05]  /*1eb30*/  WARPSYNC.COLLECTIVE R15, `(.L_x_2595) ;  /* 0x000000000f087348 */ /* 0x000fea0003c00000 */
[----:B------:R0:W1:Y:S02]  /*1eb40*/  SHFL.IDX P6, R14, R13, R12, R11 ;  /* 0x0000000c0d0e7389 */ /* 0x00006400000c000b */
[----:B01----:R-:W-:Y:S01]  /*1eb50*/  ENDCOLLECTIVE ;  /* 0x000000000000791b */ /* 0x003fe20003800000 */
.L_x_2595:
[----:B------:R-:W-:Y:S05]  /*1eb60*/  BRA `(.L_x_2596) ;  /* 0xfffffe8c00047947 */ /* 0x000fea000383ffff */
.L_x_2376:
[----:B-1----:R1:W2:Y:S02]  /*1eb70*/  SYNCS.PHASECHK.TRANS64.TRYWAIT P1, [R18+URZ+0x13200], R29 ;  /* 0x0132001d120075a7 */ /* 0x0022a4000802017f */
[----:B--2---:R-:W-:Y:S05]  /*1eb80*/  @!P1 NANOSLEEP.SYNCS 0x989680 ;  /* 0x009896800000995d */ /* 0x004fea0003900000 */
[----:B------:R-:W2:Y:S02]  /*1eb90*/  @!P1 SYNCS.PHASECHK.TRANS64 P1, [R18+URZ+0x13200], R29 ;  /* 0x0132001d120095a7 */ /* 0x000ea4000802007f */
[----:B--2---:R-:W-:Y:S05]  /*1eba0*/  @!P1 BRA `(.L_x_2376) ;  /* 0xfffffffc00f09947 */ /* 0x004fea000383ffff */
[----:B------:R-:W-:Y:S05]  /*1ebb0*/  BRA `(.L_x_2597) ;  /* 0xfffffe8c00847947 */ /* 0x000fea000383ffff */
.L_x_2380:
[----:B-1----:R1:W3:Y:S02]  /*1ebc0*/  SYNCS.PHASECHK.TRANS64.TRYWAIT P1, [R12+URZ+0x13230], R3 ;  /* 0x013230030c0075a7 */ /* 0x0022e4000802017f */
[----:B---3--:R-:W-:Y:S05]  /*1ebd0*/  @!P1 NANOSLEEP.SYNCS 0x989680 ;  /* 0x009896800000995d */ /* 0x008fea0003900000 */
[----:B------:R-:W3:Y:S02]  /*1ebe0*/  @!P1 SYNCS.PHASECHK.TRANS64 P1, [R12+URZ+0x13230], R3 ;  /* 0x013230030c0095a7 */ /* 0x000ee4000802007f */
[----:B---3--:R-:W-:Y:S05]  /*1ebf0*/  @!P1 BRA `(.L_x_2380) ;  /* 0xfffffffc00f09947 */ /* 0x008fea000383ffff */
[----:B------:R-:W-:Y:S05]  /*1ec00*/  BRA `(.L_x_2379) ;  /* 0xfffffe9c00d07947 */ /* 0x000fea000383ffff */
.L_x_2389:
[----:B-1----:R1:W2:Y:S02]  /*1ec10*/  SYNCS.PHASECHK.TRANS64.TRYWAIT P1, [R9+URZ+0x13230], R10 ;  /* 0x0132300a090075a7 */ /* 0x0022a4000802017f */
[----:B--2---:R-:W-:Y:S05]  /*1ec20*/  @!P1 NANOSLEEP.SYNCS 0x989680 ;  /* 0x009896800000995d */ /* 0x004fea0003900000 */
[----:B------:R-:W2:Y:S02]  /*1ec30*/  @!P1 SYNCS.PHASECHK.TRANS64 P1, [R9+URZ+0x13230], R10 ;  /* 0x0132300a090095a7 */ /* 0x000ea4000802007f */
[----:B--2---:R-:W-:Y:S05]  /*1ec40*/  @!P1 BRA `(.L_x_2389) ;  /* 0xfffffffc00f09947 */ /* 0x004fea000383ffff */
[----:B------:R-:W-:Y:S05]  /*1ec50*/  BRA `(.L_x_2388) ;  /* 0xfffffed400a07947 */ /* 0x000fea000383ffff */
.L_x_2394:
[----:B-1----:R1:W2:Y:S02]  /*1ec60*/  SYNCS.PHASECHK.TRANS64.TRYWAIT P1, [R20+URZ+0x13250], R10 ;  /* 0x0132500a140075a7 */ /* 0x0022a4000802017f */
[----:B--2---:R-:W-:Y:S05]  /*1ec70*/  @!P1 NANOSLEEP.SYNCS 0x989680 ;  /* 0x009896800000995d */ /* 0x004fea0003900000 */
[----:B------:R-:W2:Y:S02]  /*1ec80*/  @!P1 SYNCS.PHASECHK.TRANS64 P1, [R20+URZ+0x13250], R10 ;  /* 0x0132500a140095a7 */ /* 0x000ea4000802007f */
[----:B--2---:R-:W-:Y:S05]  /*1ec90*/  @!P1 BRA `(.L_x_2394) ;  /* 0xfffffffc00f09947 */ /* 0x004fea000383ffff */
[----:B------:R-:W-:Y:S05]  /*1eca0*/  BRA `(.L_x_2393) ;  /* 0xfffffedc00107947 */ /* 0x000fea000383ffff */
.L_x_2404:
[----:B0-----:R0:W2:Y:S02]  /*1ecb0*/  SYNCS.PHASECHK.TRANS64.TRYWAIT P1, [R3+URZ+0x13230], R10 ;  /* 0x0132300a030075a7 */ /* 0x0010a4000802017f */
[----:B--2---:R-:W-:Y:S05]  /*1ecc0*/  @!P1 NANOSLEEP.SYNCS 0x989680 ;  /* 0x009896800000995d */ /* 0x004fea0003900000 */
[----:B------:R-:W2:Y:S02]  /*1ecd0*/  @!P1 SYNCS.PHASECHK.TRANS64 P1, [R3+URZ+0x13230], R10 ;  /* 0x0132300a030095a7 */ /* 0x000ea4000802007f */
[----:B--2---:R-:W-:Y:S05]  /*1ece0*/  @!P1 BRA `(.L_x_2404) ;  /* 0xfffffffc00f09947 */ /* 0x004fea000383ffff */
[----:B------:R-:W-:Y:S05]  /*1ecf0*/  BRA `(.L_x_2403) ;  /* 0xffffff1000687947 */ /* 0x000fea000383ffff */
.L_x_2409:
[----:B-1----:R1:W2:Y:S02]  /*1ed00*/  SYNCS.PHASECHK.TRANS64.TRYWAIT P1, [R15+URZ+0x13250], R3 ;  /* 0x013250030f0075a7 */ /* 0x0022a4000802017f */
[----:B--2---:R-:W-:Y:S05]  /*1ed10*/  @!P1 NANOSLEEP.SYNCS 0x989680 ;  /* 0x009896800000995d */ /* 0x004fea0003900000 */
[----:B------:R-:W2:Y:S02]  /*1ed20*/  @!P1 SYNCS.PHASECHK.TRANS64 P1, [R15+URZ+0x13250], R3 ;  /* 0x013250030f0095a7 */ /* 0x000ea4000802007f */
[----:B--2---:R-:W-:Y:S05]  /*1ed30*/  @!P1 BRA `(.L_x_2409) ;  /* 0xfffffffc00f09947 */ /* 0x004fea000383ffff */
[----:B------:R-:W-:Y:S05]  /*1ed40*/  BRA `(.L_x_2408) ;  /* 0xffffff1400d87947 */ /* 0x000fea000383ffff */
.L_x_2417:
[----:B--2---:R2:W3:Y:S02]  /*1ed50*/  SYNCS.PHASECHK.TRANS64.TRYWAIT P1, [R2+URZ+0x13250], R5 ;  /* 0x01325005020075a7 */ /* 0x0044e4000802017f */
[----:B---3--:R-:W-:Y:S05]  /*1ed60*/  @!P1 NANOSLEEP.SYNCS 0x989680 ;  /* 0x009896800000995d */ /* 0x008fea0003900000 */
[----:B------:R-:W3:Y:S02]  /*1ed70*/  @!P1 SYNCS.PHASECHK.TRANS64 P1, [R2+URZ+0x13250], R5 ;  /* 0x01325005020095a7 */ /* 0x000ee4000802007f */
[----:B---3--:R-:W-:Y:S05]  /*1ed80*/  @!P1 BRA `(.L_x_2417) ;  /* 0xfffffffc00f09947 */ /* 0x008fea000383ffff */
[----:B------:R-:W-:Y:S05]  /*1ed90*/  BRA `(.L_x_2416) ;  /* 0xffffff3c00e47947 */ /* 0x000fea000383ffff */
.L_x_2446:
[----:B-1----:R-:W0:Y:S01]  /*1eda0*/  S2R R7, SR_TID.X ;  /* 0x0000000000077919 */ /* 0x002e220000002100 */
[----:B------:R-:W-:Y:S01]  /*1edb0*/  BSSY B1, `(.L_x_2598) ;  /* 0x000000a000017945 */ /* 0x000fe20003800000 */
[----:B------:R-:W-:Y:S01]  /*1edc0*/  IMAD.MOV.U32 R12, RZ, RZ, RZ ;  /* 0x000000ffff0c7224 */ /* 0x000fe200078e00ff */
[----:B------:R-:W-:Y:S01]  /*1edd0*/  MOV R11, 0x1f ;  /* 0x0000001f000b7802 */ /* 0x000fe20000000f00 */
[----:B------:R-:W-:Y:S01]  /*1ede0*/  IMAD.MOV.U32 R15, RZ, RZ, -0x1 ;  /* 0xffffffffff0f7424 */ /* 0x000fe200078e00ff */
[----:B0-----:R-:W-:-:S04]  /*1edf0*/  SHF.R.U32.HI R7, RZ, 0x5, R7 ;  /* 0x00000005ff077819 */ /* 0x001fc80000011607 */
[----:B------:R-:W-:-:S05]  /*1ee00*/  LOP3.LUT R7, R7, 0x3, RZ, 0xc0, !PT ;  /* 0x0000000307077812 */ /* 0x000fca00078ec0ff */
[----:B------:R-:W-:-:S07]  /*1ee10*/  IMAD.MOV.U32 R13, RZ, RZ, R7 ;  /* 0x000000ffff0d7224 */ /* 0x000fce00078e0007 */
[----:B------:R-:W-:Y:S05]  /*1ee20*/  WARPSYNC.COLLECTIVE R15, `(.L_x_2599) ;  /* 0x000000000f087348 */ /* 0x000fea0003c00000 */
[----:B------:R0:W1:Y:S02]  /*1ee30*/  SHFL.IDX P6, R14, R13, R12, R11 ;  /* 0x0000000c0d0e7389 */ /* 0x00006400000c000b */
[----:B01----:R-:W-:Y:S01]  /*1ee40*/  ENDCOLLECTIVE ;  /* 0x000000000000791b */ /* 0x003fe20003800000 */
.L_x_2599:
[----:B------:R-:W-:Y:S05]  /*1ee50*/  BSYNC B1 ;  /* 0x0000000000017941 */ /* 0x000fea0003800000 */
.L_x_2598:
[----:B------:R-:W-:Y:S05]  /*1ee60*/  BRA `(.L_x_2600) ;  /* 0xffffff8c00b87947 */ /* 0x000fea000383ffff */
.L_x_2448:
[----:B------:R-:W-:Y:S01]  /*1ee70*/  BSSY B1, `(.L_x_2601) ;  /* 0x0000006000017945 */ /* 0x000fe20003800000 */
[----:B------:R-:W-:-:S07]  /*1ee80*/  IMAD.MOV.U32 R15, RZ, RZ, -0x1 ;  /* 0xffffffffff0f7424 */ /* 0x000fce00078e00ff */
[----:B01----:R-:W-:Y:S05]  /*1ee90*/  WARPSYNC.COLLECTIVE R15, `(.L_x_2602) ;  /* 0x000000000f0c7348 */ /* 0x003fea0003c00000 */
[----:B------:R-:W-:Y:S02]  /*1eea0*/  ELECT P6, UR62, PT ;  /* 0x00000000003e782f */ /* 0x000fe400038c0000 */
[----:B------:R-:W-:Y:S01]  /*1eeb0*/  MOV R14, UR62 ;  /* 0x0000003e000e7c02 */ /* 0x000fe20008000f00 */
[----:B01----:R-:W-:Y:S10]  /*1eec0*/  ENDCOLLECTIVE ;  /* 0x000000000000791b */ /* 0x003ff40003800000 */
.L_x_2602:
[----:B------:R-:W-:Y:S05]  /*1eed0*/  BSYNC B1 ;  /* 0x0000000000017941 */ /* 0x000fea0003800000 */
.L_x_2601:
[----:B------:R-:W-:Y:S05]  /*1eee0*/  BRA `(.L_x_2447) ;  /* 0xffffff8c00b07947 */ /* 0x000fea000383ffff */
.L_x_2450:
[----:B0-----:R0:W1:Y:S02]  /*1eef0*/  SYNCS.PHASECHK.TRANS64.TRYWAIT P0, [R17+URZ+0x13220], R6 ;  /* 0x01322006110075a7 */ /* 0x001064000800017f */
[----:B-1----:R-:W-:Y:S05]  /*1ef00*/  @!P0 NANOSLEEP.SYNCS 0x989680 ;  /* 0x009896800000895d */ /* 0x002fea0003900000 */
[----:B------:R-:W1:Y:S02]  /*1ef10*/  @!P0 SYNCS.PHASECHK.TRANS64 P0, [R17+URZ+0x13220], R6 ;  /* 0x01322006110085a7 */ /* 0x000e64000800007f */
[----:B-1----:R-:W-:Y:S05]  /*1ef20*/  @!P0 BRA `(.L_x_2450) ;  /* 0xfffffffc00f08947 */ /* 0x002fea000383ffff */
[----:B------:R-:W-:Y:S05]  /*1ef30*/  BRA `(.L_x_2603) ;  /* 0xffffff8c00c07947 */ /* 0x000fea000383ffff */
.L_x_2454:
[----:B0-----:R0:W1:Y:S02]  /*1ef40*/  SYNCS.PHASECHK.TRANS64.TRYWAIT P0, [R6+URZ+0x132a0], R10 ;  /* 0x0132a00a060075a7 */ /* 0x001064000800017f */
[----:B-1----:R-:W-:Y:S05]  /*1ef50*/  @!P0 NANOSLEEP.SYNCS 0x989680 ;  /* 0x009896800000895d */ /* 0x002fea0003900000 */
[----:B------:R-:W1:Y:S02]  /*1ef60*/  @!P0 SYNCS.PHASECHK.TRANS64 P0, [R6+URZ+0x132a0], R10 ;  /* 0x0132a00a060085a7 */ /* 0x000e64000800007f */
[----:B-1----:R-:W-:Y:S05]  /*1ef70*/  @!P0 BRA `(.L_x_2454) ;  /* 0xfffffffc00f08947 */ /* 0x002fea000383ffff */
[----:B------:R-:W-:Y:S05]  /*1ef80*/  BRA `(.L_x_2604) ;  /* 0xffffff8c00e07947 */ /* 0x000fea000383ffff */
.L_x_2459:
[----:B-1----:R1:W2:Y:S02]  /*1ef90*/  SYNCS.PHASECHK.TRANS64.TRYWAIT P0, [R6+URZ+0x132c0], R10 ;  /* 0x0132c00a060075a7 */ /* 0x0022a4000800017f */
[----:B--2---:R-:W-:Y:S05]  /*1efa0*/  @!P0 NANOSLEEP.SYNCS 0x989680 ;  /* 0x009896800000895d */ /* 0x004fea0003900000 */
[----:B------:R-:W2:Y:S02]  /*1efb0*/  @!P0 SYNCS.PHASECHK.TRANS64 P0, [R6+URZ+0x132c0], R10 ;  /* 0x0132c00a060085a7 */ /* 0x000ea4000800007f */
[----:B--2---:R-:W-:Y:S05]  /*1efc0*/  @!P0 BRA `(.L_x_2459) ;  /* 0xfffffffc00f08947 */ /* 0x004fea000383ffff */
[----:B------:R-:W-:Y:S05]  /*1efd0*/  BRA `(.L_x_2605) ;  /* 0xffffff9000607947 */ /* 0x000fea000383ffff */
.L_x_2466:
[----:B0-----:R0:W1:Y:S02]  /*1efe0*/  SYNCS.PHASECHK.TRANS64.TRYWAIT P1, [R6+URZ+0x132a0], R7 ;  /* 0x0132a007060075a7 */ /* 0x001064000802017f */
[----:B-1----:R-:W-:Y:S05]  /*1eff0*/  @!P1 NANOSLEEP.SYNCS 0x989680 ;  /* 0x009896800000995d */ /* 0x002fea0003900000 */
[----:B------:R-:W1:Y:S02]  /*1f000*/  @!P1 SYNCS.PHASECHK.TRANS64 P1, [R6+URZ+0x132a0], R7 ;  /* 0x0132a007060095a7 */ /* 0x000e64000802007f */
[----:B-1----:R-:W-:Y:S05]  /*1f010*/  @!P1 BRA `(.L_x_2466) ;  /* 0xfffffffc00f09947 */ /* 0x002fea000383ffff */
[----:B------:R-:W-:Y:S05]  /*1f020*/  BRA `(.L_x_2606) ;  /* 0xffffff9400347947 */ /* 0x000fea000383ffff */
.L_x_2471:
[----:B-1----:R1:W2:Y:S02]  /*1f030*/  SYNCS.PHASECHK.TRANS64.TRYWAIT P1, [R6+URZ+0x132c0], R7 ;  /* 0x0132c007060075a7 */ /* 0x0022a4000802017f */
[----:B--2---:R-:W-:Y:S05]  /*1f040*/  @!P1 NANOSLEEP.SYNCS 0x989680 ;  /* 0x009896800000995d */ /* 0x004fea0003900000 */
[----:B------:R-:W2:Y:S02]  /*1f050*/  @!P1 SYNCS.PHASECHK.TRANS64 P1, [R6+URZ+0x132c0], R7 ;  /* 0x0132c007060095a7 */ /* 0x000ea4000802007f */
[----:B--2---:R-:W-:Y:S05]  /*1f060*/  @!P1 BRA `(.L_x_2471) ;  /* 0xfffffffc00f09947 */ /* 0x004fea000383ffff */
[----:B------:R-:W-:Y:S05]  /*1f070*/  BRA `(.L_x_2607) ;  /* 0xffffff9400b07947 */ /* 0x000fea000383ffff */
.L_x_2488:
[----:B-1----:R-:W0:Y:S01]  /*1f080*/  S2R R20, SR_TID.X ;  /* 0x0000000000147919 */ /* 0x002e220000002100 */
        /* <DEDUP_REMOVED lines=10> */
.L_x_2609:
[----:B------:R-:W-:Y:S05]  /*1f130*/  BSYNC B0 ;  /* 0x0000000000007941 */ /* 0x000fea0003800000 */
.L_x_2608:
[----:B------:R-:W-:Y:S05]  /*1f140*/  BRA `(.L_x_2610) ;  /* 0xffffffa400f87947 */ /* 0x000fea000383ffff */
.L_x_2491:
[----:B0-----:R-:W2:Y:S02]  /*1f150*/  LDL R0, [R1+0x48] ;  /* 0x0000480001007983 */ /* 0x001ea40000100800 */
[----:B--2---:R0:W1:Y:S02]  /*1f160*/  SYNCS.PHASECHK.TRANS64.TRYWAIT P0, [R6+URZ+0x13280], R0 ;  /* 0x01328000060075a7 */ /* 0x004064000800017f */
[----:B-1----:R-:W-:Y:S05]  /*1f170*/  @!P0 NANOSLEEP.SYNCS 0x989680 ;  /* 0x009896800000895d */ /* 0x002fea0003900000 */
[----:B------:R-:W1:Y:S02]  /*1f180*/  @!P0 SYNCS.PHASECHK.TRANS64 P0, [R6+URZ+0x13280], R0 ;  /* 0x01328000060085a7 */ /* 0x000e64000800007f */
[----:B-1----:R-:W-:Y:S05]  /*1f190*/  @!P0 BRA `(.L_x_2491) ;  /* 0xfffffffc00ec8947 */ /* 0x002fea000383ffff */
[----:B------:R-:W-:Y:S05]  /*1f1a0*/  BRA `(.L_x_2611) ;  /* 0xffffffa8000c7947 */ /* 0x000fea000383ffff */
.L_x_2492:
        /* <DEDUP_REMOVED lines=8> */
.L_x_2613:
[----:B------:R-:W-:Y:S05]  /*1f230*/  BSYNC B0 ;  /* 0x0000000000007941 */ /* 0x000fea0003800000 */
.L_x_2612:
        /* <DEDUP_REMOVED lines=8> */
.L_x_2614:
[----:B------:R-:W-:Y:S02]  /*1f2c0*/  IMAD.MOV.U32 R13, RZ, RZ, R2 ;  /* 0x000000ffff0d7224 */ /* 0x000fe400078e0002 */
[----:B------:R-:W-:Y:S01]  /*1f2d0*/  IMAD.MOV.U32 R12, RZ, RZ, 0x1 ;  /* 0x00000001ff0c7424 */ /* 0x000fe200078e00ff */
[----:B------:R-:W-:-:S07]  /*1f2e0*/  MOV R3, R14 ;  /* 0x0000000e00037202 */ /* 0x000fce0000000f00 */
[----:B------:R-:W-:Y:S05]  /*1f2f0*/  WARPSYNC.COLLECTIVE R15, `(.L_x_2615) ;  /* 0x000000000f087348 */ /* 0x000fea0003c00000 */
[----:B------:R0:W1:Y:S02]  /*1f300*/  SHFL.IDX P6, R14, R13, R12, R11 ;  /* 0x0000000c0d0e7389 */ /* 0x00006400000c000b */
[----:B01----:R-:W-:Y:S01]  /*1f310*/  ENDCOLLECTIVE ;  /* 0x000000000000791b */ /* 0x003fe20003800000 */
.L_x_2615:
        /* <DEDUP_REMOVED lines=14> */
.L_x_2616:
[----:B------:R-:W-:Y:S02]  /*1f400*/  IMAD.MOV.U32 R13, RZ, RZ, R2 ;  /* 0x000000ffff0d7224 */ /* 0x000fe400078e0002 */
[----:B------:R-:W-:Y:S02]  /*1f410*/  IMAD.MOV.U32 R12, RZ, RZ, 0x2 ;  /* 0x00000002ff0c7424 */ /* 0x000fe400078e00ff */
[----:B------:R-:W-:-:S05]  /*1f420*/  IMAD.SHL.U32 R21, R10, 0x10, RZ ;  /* 0x000000100a157824 */ /* 0x000fca00078e00ff */
[----:B------:R-:W-:Y:S02]  /*1f430*/  LOP3.LUT R21, R21, 0x30, RZ, 0xc0, !PT ;  /* 0x0000003015157812 */ /* 0x000fe400078ec0ff */
[----:B------:R-:W-:-:S07]  /*1f440*/  MOV R10, R14 ;  /* 0x0000000e000a7202 */ /* 0x000fce0000000f00 */
[----:B------:R-:W-:Y:S05]  /*1f450*/  WARPSYNC.COLLECTIVE R15, `(.L_x_2617) ;  /* 0x000000000f087348 */ /* 0x000fea0003c00000 */
[----:B------:R0:W1:Y:S02]  /*1f460*/  SHFL.IDX P6, R14, R13, R12, R11 ;  /* 0x0000000c0d0e7389 */ /* 0x00006400000c000b */
[----:B01----:R-:W-:Y:S01]  /*1f470*/  ENDCOLLECTIVE ;  /* 0x000000000000791b */ /* 0x003fe20003800000 */
.L_x_2617:
        /* <DEDUP_REMOVED lines=13> */
.L_x_2618:
[----:B------:R-:W-:-:S05]  /*1f550*/  IMAD.SHL.U32 R21, R10, 0x10, RZ ;  /* 0x000000100a157824 */ /* 0x000fca00078e00ff */
[----:B------:R-:W-:Y:S01]  /*1f560*/  LOP3.LUT R21, R21, 0x30, RZ, 0xc0, !PT ;  /* 0x0000003015157812 */ /* 0x000fe200078ec0ff */
[----:B------:R-:W-:-:S05]  /*1f570*/  IMAD.MOV.U32 R10, RZ, RZ, R14 ;  /* 0x000000ffff0a7224 */ /* 0x000fca00078e000e */
[----:B------:R-:W-:-:S04]  /*1f580*/  IADD3 R20, P1, R21, R10, RZ ;  /* 0x0000000a15147210 */ /* 0x000fc80007f3e0ff */
[----:B------:R-:W-:Y:S02]  /*1f590*/  IADD3.X R21, RZ, R19, RZ, P1, !PT ;  /* 0x00000013ff157210 */ /* 0x000fe40000ffe4ff */
[----:B------:R0:W5:Y:S01]  /*1f5a0*/  LDL.LU R19, [R1+0x34] ;  /* 0x0000340001137983 */ /* 0x0001620000300800 */
[----:B------:R-:W-:Y:S01]  /*1f5b0*/  IMAD.MOV.U32 R13, RZ, RZ, R2 ;  /* 0x000000ffff0d7224 */ /* 0x000fe200078e0002 */
[C---:B------:R-:W-:Y:S01]  /*1f5c0*/  ISETP.LT.OR P1, PT, R7.reuse, 0x41, P0 ;  /* 0x000000410700780c */ /* 0x040fe20000721670 */
[----:B------:R-:W-:Y:S01]  /*1f5d0*/  IMAD.MOV.U32 R12, RZ, RZ, 0x3 ;  /* 0x00000003ff0c7424 */ /* 0x000fe200078e00ff */
[----:B------:R-:W1:Y:S01]  /*1f5e0*/  S2R R10, SR_TID.X ;  /* 0x00000000000a7919 */ /* 0x000e620000002100 */
[C---:B------:R-:W-:Y:S02]  /*1f5f0*/  ISETP.GE.AND P3, PT, R7.reuse, 0x81, PT ;  /* 0x000000810700780c */ /* 0x040fe40003f66270 */
[----:B------:R-:W-:-:S13]  /*1f600*/  ISETP.GE.AND P4, PT, R7, 0x21, PT ;  /* 0x000000210700780c */ /* 0x000fda0003f86270 */
[----:B01---5:R-:W-:Y:S05]  /*1f610*/  WARPSYNC.COLLECTIVE R15, `(.L_x_2619) ;  /* 0x000000000f087348 */ /* 0x023fea0003c00000 */
[----:B------:R2:W3:Y:S02]  /*1f620*/  SHFL.IDX P6, R14, R13, R12, R11 ;  /* 0x0000000c0d0e7389 */ /* 0x0004e400000c000b */
[----:B0123-5:R-:W-:Y:S01]  /*1f630*/  ENDCOLLECTIVE ;  /* 0x000000000000791b */ /* 0x02ffe20003800000 */
.L_x_2619:
        /* <DEDUP_REMOVED lines=10> */
.L_x_2620:
[----:B------:R-:W-:-:S05]  /*1f6e0*/  IMAD.SHL.U32 R10, R10, 0x10, RZ ;  /* 0x000000100a0a7824 */ /* 0x000fca00078e00ff */
[----:B------:R-:W-:Y:S02]  /*1f6f0*/  LOP3.LUT R10, R10, 0x30, RZ, 0xc0, !PT ;  /* 0x000000300a0a7812 */ /* 0x000fe400078ec0ff */
[----:B------:R-:W-:Y:S01]  /*1f700*/  MOV R13, R22 ;  /* 0x00000016000d7202 */ /* 0x000fe20000000f00 */
[----:B------:R-:W-:Y:S02]  /*1f710*/  IMAD.MOV.U32 R12, RZ, RZ, RZ ;  /* 0x000000ffff0c7224 */ /* 0x000fe400078e00ff */
[----:B------:R-:W-:-:S07]  /*1f720*/  IMAD.MOV.U32 R0, RZ, RZ, R14 ;  /* 0x000000ffff007224 */ /* 0x000fce00078e000e */
[----:B------:R-:W-:Y:S05]  /*1f730*/  WARPSYNC.COLLECTIVE R15, `(.L_x_2621) ;  /* 0x000000000f087348 */ /* 0x000fea0003c00000 */
[----:B------:R0:W1:Y:S02]  /*1f740*/  SHFL.IDX P6, R14, R13, R12, R11 ;  /* 0x0000000c0d0e7389 */ /* 0x00006400000c000b */
[----:B01----:R-:W-:Y:S01]  /*1f750*/  ENDCOLLECTIVE ;  /* 0x000000000000791b */ /* 0x003fe20003800000 */
.L_x_2621:
        /* <DEDUP_REMOVED lines=13> */
.L_x_2622:
[----:B------:R-:W-:Y:S01]  /*1f830*/  IMAD.MOV.U32 R10, RZ, RZ, R14 ;  /* 0x000000ffff0a7224 */ /* 0x000fe200078e000e */
[----:B------:R-:W-:-:S04]  /*1f840*/  LOP3.LUT R19, R19, 0xfffffff7, RZ, 0xc0, !PT ;  /* 0xfffffff713137812 */ /* 0x000fc800078ec0ff */
[----:B------:R-:W-:-:S05]  /*1f850*/  @P3 LOP3.LUT R19, R19, 0x8, RZ, 0xfc, !PT ;  /* 0x0000000813133812 */ /* 0x000fca00078efcff */
[----:B------:R1:W-:Y:S01]  /*1f860*/  STL [R1+0x34], R19 ;  /* 0x0000341301007387 */ /* 0x0003e20000100800 */
[----:B------:R-:W-:Y:S05]  /*1f870*/  BRA `(.L_x_2623) ;  /* 0xffffffa400cc7947 */ /* 0x000fea000383ffff */
.L_x_2497:
[----:B----4-:R-:W4:Y:S02]  /*1f880*/  LDL R0, [R1+0x48] ;  /* 0x0000480001007983 */ /* 0x010f240000100800 */
[----:B----4-:R4:W0:Y:S02]  /*1f890*/  SYNCS.PHASECHK.TRANS64.TRYWAIT P0, [R6+URZ+0x13240], R0 ;  /* 0x01324000060075a7 */ /* 0x010824000800017f */
[----:B0-----:R-:W-:Y:S05]  /*1f8a0*/  @!P0 NANOSLEEP.SYNCS 0x989680 ;  /* 0x009896800000895d */ /* 0x001fea0003900000 */
[----:B------:R-:W0:Y:S02]  /*1f8b0*/  @!P0 SYNCS.PHASECHK.TRANS64 P0, [R6+URZ+0x13240], R0 ;  /* 0x01324000060085a7 */ /* 0x000e24000800007f */
[----:B0-----:R-:W-:Y:S05]  /*1f8c0*/  @!P0 BRA `(.L_x_2497) ;  /* 0xfffffffc00ec8947 */ /* 0x001fea000383ffff */
[----:B------:R-:W-:Y:S05]  /*1f8d0*/  BRA `(.L_x_2624) ;  /* 0xffffffa8002c7947 */ /* 0x000fea000383ffff */
.L_x_2498:
[----:B------:R-:W-:Y:S01]  /*1f8e0*/  BSSY B0, `(.L_x_2625) ;  /* 0x0000008000007945 */ /* 0x000fe20003800000 */
[----:B------:R-:W-:Y:S01]  /*1f8f0*/  IMAD.MOV.U32 R13, RZ, RZ, R2 ;  /* 0x000000ffff0d7224 */ /* 0x000fe200078e0002 */
[----:B------:R-:W-:Y:S01]  /*1f900*/  MOV R15, 0xffffffff ;  /* 0xffffffff000f7802 */ /* 0x000fe20000000f00 */
[----:B------:R-:W-:Y:S02]  /*1f910*/  IMAD.MOV.U32 R12, RZ, RZ, RZ ;  /* 0x000000ffff0c7224 */ /* 0x000fe400078e00ff */
[----:B------:R-:W-:-:S07]  /*1f920*/  IMAD.MOV.U32 R11, RZ, RZ, 0x1c1f ;  /* 0x00001c1fff0b7424 */ /* 0x000fce00078e00ff */
[----:B01----:R-:W-:Y:S05]  /*1f930*/  WARPSYNC.COLLECTIVE R15, `(.L_x_2626) ;  /* 0x000000000f087348 */ /* 0x003fea0003c00000 */
[----:B0-----:R0:W2:Y:S02]  /*1f940*/  SHFL.IDX P6, R14, R13, R12, R11 ;  /* 0x0000000c0d0e7389 */ /* 0x0010a400000c000b */
[----:B012---:R-:W-:Y:S01]  /*1f950*/  ENDCOLLECTIVE ;  /* 0x000000000000791b */ /* 0x007fe20003800000 */
.L_x_2626:
[----:B------:R-:W-:Y:S05]  /*1f960*/  BSYNC B0 ;  /* 0x0000000000007941 */ /* 0x000fea0003800000 */
.L_x_2625:
        /* <DEDUP_REMOVED lines=10> */
.L_x_2627:
        /* <DEDUP_REMOVED lines=8> */
.L_x_2628:
[C---:B------:R-:W-:Y:S02]  /*1fa90*/  @P5 IADD3 R5, P0, R19.reuse, R5, RZ ;  /* 0x0000000513055210 */ /* 0x040fe40007f1e0ff */
[----:B------:R-:W-:Y:S02]  /*1faa0*/  ISETP.GE.AND P3, PT, R19, R20, PT ;  /* 0x000000141300720c */ /* 0x000fe40003f66270 */
        /* <DEDUP_REMOVED lines=13> */
.L_x_2629:
[----:B------:R-:W-:Y:S01]  /*1fb80*/  IMAD.MOV.U32 R13, RZ, RZ, R2 ;  /* 0x000000ffff0d7224 */ /* 0x000fe200078e0002 */
[----:B------:R-:W-:Y:S01]  /*1fb90*/  MOV R12, 0x2 ;  /* 0x00000002000c7802 */ /* 0x000fe20000000f00 */
[----:B------:R-:W-:-:S07]  /*1fba0*/  IMAD.MOV.U32 R5, RZ, RZ, R14 ;  /* 0x000000ffff057224 */ /* 0x000fce00078e000e */
[----:B------:R-:W-:Y:S05]  /*1fbb0*/  WARPSYNC.COLLECTIVE R15, `(.L_x_2630) ;  /* 0x000000000f087348 */ /* 0x000fea0003c00000 */
[----:B------:R0:W1:Y:S02]  /*1fbc0*/  SHFL.IDX P6, R14, R13, R12, R11 ;  /* 0x0000000c0d0e7389 */ /* 0x00006400000c000b */
[----:B01----:R-:W-:Y:S01]  /*1fbd0*/  ENDCOLLECTIVE ;  /* 0x000000000000791b */ /* 0x003fe20003800000 */
.L_x_2630:
        /* <DEDUP_REMOVED lines=14> */
.L_x_2631:
[----:B------:R-:W-:Y:S02]  /*1fcc0*/  IMAD.MOV.U32 R13, RZ, RZ, R2 ;  /* 0x000000ffff0d7224 */ /* 0x000fe400078e0002 */
[----:B------:R-:W-:Y:S02]  /*1fcd0*/  IMAD.MOV.U32 R12, RZ, RZ, 0x3 ;  /* 0x00000003ff0c7424 */ /* 0x000fe400078e00ff */
[----:B------:R-:W-:-:S07]  /*1fce0*/  IMAD.MOV.U32 R5, RZ, RZ, R14 ;  /* 0x000000ffff057224 */ /* 0x000fce00078e000e */
[----:B------:R-:W-:Y:S05]  /*1fcf0*/  WARPSYNC.COLLECTIVE R15, `(.L_x_2632) ;  /* 0x000000000f087348 */ /* 0x000fea0003c00000 */
[----:B------:R0:W1:Y:S02]  /*1fd00*/  SHFL.IDX P6, R14, R13, R12, R11 ;  /* 0x0000000c0d0e7389 */ /* 0x00006400000c000b */
[----:B01----:R-:W-:Y:S01]  /*1fd10*/  ENDCOLLECTIVE ;  /* 0x000000000000791b */ /* 0x003fe20003800000 */
.L_x_2632:
        /* <DEDUP_REMOVED lines=10> */
.L_x_2633:
        /* <DEDUP_REMOVED lines=10> */
.L_x_2634:
[----:B------:R-:W-:-:S05]  /*1fe60*/  @P2 IADD3 R0, P0, R19, R0, RZ ;  /* 0x0000000013002210 */ /* 0x000fca0007f1e0ff */
[----:B------:R-:W-:Y:S02]  /*1fe70*/  @P2 IMAD.MOV.U32 R4, RZ, RZ, R0 ;  /* 0x000000ffff042224 */ /* 0x000fe400078e0000 */
[----:B------:R-:W-:Y:S01]  /*1fe80*/  @P2 IMAD.X R2, RZ, RZ, R2, P0 ;  /* 0x000000ffff022224 */ /* 0x000fe200000e0602 */
[----:B------:R-:W-:-:S03]  /*1fe90*/  MOV R13, R8 ;  /* 0x00000008000d7202 */ /* 0x000fc60000000f00 */
[----:B------:R-:W-:-:S05]  /*1fea0*/  @P2 IMAD.MOV.U32 R5, RZ, RZ, R2 ;  /* 0x000000ffff052224 */ /* 0x000fca00078e0002 */
        /* <DEDUP_REMOVED lines=8> */
.L_x_2635:
[----:B------:R-:W-:Y:S01]  /*1ff30*/  IMAD.MOV.U32 R4, RZ, RZ, R14 ;  /* 0x000000ffff047224 */ /* 0x000fe200078e000e */
[----:B------:R-:W-:Y:S06]  /*1ff40*/  BRA `(.L_x_2636) ;  /* 0xffffffa400b07947 */ /* 0x000fec000383ffff */
.L_x_2505:
        /* <DEDUP_REMOVED lines=9> */
.L_x_2637:
[C---:B------:R-:W-:Y:S01]  /*1ffe0*/  VIADD R8, R25.reuse, 0x20 ;  /* 0x0000002019087836 */ /* 0x040fe20000000000 */
[----:B------:R-:W-:Y:S01]  /*1fff0*/  ISETP.GE.AND P2, PT, R25, R3, PT ;  /* 0x000000031900720c */ /* 0x000fe20003f46270 */
[----:B------:R-:W-:Y:S02]  /*20000*/  IMAD.MOV.U32 R13, RZ, RZ, R0 ;  /* 0x000000ffff0d7224 */ /* 0x000fe400078e0000 */
[----:B------:R-:W-:-:S10]  /*20010*/  IMAD.MOV.U32 R7, RZ, RZ, R14 ;  /* 0x000000ffff077224 */ /* 0x000fd400078e000e */
[----:B------:R-:W-:Y:S05]  /*20020*/  WARPSYNC.COLLECTIVE R15, `(.L_x_2638) ;  /* 0x000000000f087348 */ /* 0x000fea0003c00000 */
[----:B------:R0:W1:Y:S02]  /*20030*/  SHFL.IDX P6, R14, R13, R12, R11 ;  /* 0x0000000c0d0e7389 */ /* 0x00006400000c000b */
[----:B01----:R-:W-:Y:S01]  /*20040*/  ENDCOLLECTIVE ;  /* 0x000000000000791b */ /* 0x003fe20003800000 */
.L_x_2638:
[----:B------:R-:W-:Y:S02]  /*20050*/  IMAD.MOV.U32 R13, RZ, RZ, R4 ;  /* 0x000000ffff0d7224 */ /* 0x000fe400078e0004 */
[----:B------:R-:W-:Y:S01]  /*20060*/  IMAD.MOV.U32 R12, RZ, RZ, 0x1 ;  /* 0x00000001ff0c7424 */ /* 0x000fe200078e00ff */
[----:B------:R-:W-:-:S07]  /*20070*/  MOV R6, R14 ;  /* 0x0000000e00067202 */ /* 0x000fce0000000f00 */
[----:B------:R-:W-:Y:S05]  /*20080*/  WARPSYNC.COLLECTIVE R15, `(.L_x_2639) ;  /* 0x000000000f087348 */ /* 0x000fea0003c00000 */
[----:B------:R0:W1:Y:S02]  /*20090*/  SHFL.IDX P6, R14, R13, R12, R11 ;  /* 0x0000000c0d0e7389 */ /* 0x00006400000c000b */
[----:B01----:R-:W-:Y:S01]  /*200a0*/  ENDCOLLECTIVE ;  /* 0x000000000000791b */ /* 0x003fe20003800000 */
.L_x_2639:
        /* <DEDUP_REMOVED lines=12> */
.L_x_2640:
[----:B------:R-:W-:Y:S02]  /*20170*/  IMAD.MOV.U32 R13, RZ, RZ, R4 ;  /* 0x000000ffff0d7224 */ /* 0x000fe400078e0004 */
[----:B------:R-:W-:Y:S02]  /*20180*/  IMAD.MOV.U32 R12, RZ, RZ, 0x2 ;  /* 0x00000002ff0c7424 */ /* 0x000fe400078e00ff */
[----:B------:R-:W-:-:S07]  /*20190*/  IMAD.MOV.U32 R7, RZ, RZ, R14 ;  /* 0x000000ffff077224 */ /* 0x000fce00078e000e */
[----:B------:R-:W-:Y:S05]  /*201a0*/  WARPSYNC.COLLECTIVE R15, `(.L_x_2641) ;  /* 0x000000000f087348 */ /* 0x000fea0003c00000 */
[----:B------:R0:W1:Y:S02]  /*201b0*/  SHFL.IDX P6, R14, R13, R12, R11 ;  /* 0x0000000c0d0e7389 */ /* 0x00006400000c000b */
[----:B01----:R-:W-:Y:S01]  /*201c0*/  ENDCOLLECTIVE ;  /* 0x000000000000791b */ /* 0x003fe20003800000 */
.L_x_2641:
        /* <DEDUP_REMOVED lines=16> */
.L_x_2642:
[----:B------:R-:W-:Y:S01]  /*202d0*/  MOV R13, R4 ;  /* 0x00000004000d7202 */ /* 0x000fe20000000f00 */
[----:B------:R-:W-:Y:S02]  /*202e0*/  IMAD.MOV.U32 R12, RZ, RZ, 0x3 ;  /* 0x00000003ff0c7424 */ /* 0x000fe400078e00ff */
[----:B------:R-:W-:-:S07]  /*202f0*/  IMAD.MOV.U32 R7, RZ, RZ, R14 ;  /* 0x000000ffff077224 */ /* 0x000fce00078e000e */
[----:B------:R-:W-:Y:S05]  /*20300*/  WARPSYNC.COLLECTIVE R15, `(.L_x_2643) ;  /* 0x000000000f087348 */ /* 0x000fea0003c00000 */
[----:B------:R0:W1:Y:S02]  /*20310*/  SHFL.IDX P6, R14, R13, R12, R11 ;  /* 0x0000000c0d0e7389 */ /* 0x00006400000c000b */
[----:B01----:R-:W-:Y:S01]  /*20320*/  ENDCOLLECTIVE ;  /* 0x000000000000791b */ /* 0x003fe20003800000 */
.L_x_2643:
        /* <DEDUP_REMOVED lines=11> */
.L_x_2644:
[----:B------:R-:W-:Y:S01]  /*203e0*/  @!PT LDS RZ, [RZ] ;  /* 0x00000000fffff984 */ /* 0x000fe20000000800 */
[----:B------:R-:W-:Y:S01]  /*203f0*/  @!PT LDS RZ, [RZ] ;  /* 0x00000000fffff984 */ /* 0x000fe20000000800 */
[----:B------:R-:W-:Y:S01]  /*20400*/  @!PT LDS RZ, [RZ] ;  /* 0x00000000fffff984 */ /* 0x000fe20000000800 */
[----:B------:R0:W-:Y:S01]  /*20410*/  @!P1 LDGSTS.E.BYPASS.LTC128B.128 [R10+0xc000], desc[UR40][R6.64], !P0 ;  /* 0x0c000000060a9fae */ /* 0x0001e2000c101d68 */
[----:B------:R-:W-:Y:S01]  /*20420*/  ISETP.GE.AND P1, PT, R0, R3, PT ;  /* 0x000000030000720c */ /* 0x000fe20003f26270 */
[----:B------:R-:W-:Y:S01]  /*20430*/  IMAD.MOV.U32 R13, RZ, RZ, R2 ;  /* 0x000000ffff0d7224 */ /* 0x000fe200078e0002 */
[----:B------:R-:W-:Y:S01]  /*20440*/  MOV R12, RZ ;  /* 0x000000ff000c7202 */ /* 0x000fe20000000f00 */
[----:B0-----:R-:W-:-:S10]  /*20450*/  IMAD.MOV.U32 R6, RZ, RZ, R14 ;  /* 0x000000ffff067224 */ /* 0x001fd400078e000e */
[----:B------:R-:W-:Y:S05]  /*20460*/  WARPSYNC.COLLECTIVE R15, `(.L_x_2645) ;  /* 0x000000000f087348 */ /* 0x000fea0003c00000 */
[----:B------:R0:W1:Y:S02]  /*20470*/  SHFL.IDX P6, R14, R13, R12, R11 ;  /* 0x0000000c0d0e7389 */ /* 0x00006400000c000b */
[----:B01----:R-:W-:Y:S01]  /*20480*/  ENDCOLLECTIVE ;  /* 0x000000000000791b */ /* 0x003fe20003800000 */
.L_x_2645:
        /* <DEDUP_REMOVED lines=11> */
.L_x_2646:
[----:B------:R-:W-:-:S05]  /*20540*/  VIADD R6, R25, 0x80 ;  /* 0x0000008019067836 */ /* 0x000fca0000000000 */
[----:B------:R-:W-:Y:S02]  /*20550*/  ISETP.GE.AND P1, PT, R6, R3, PT ;  /* 0x000000030600720c */ /* 0x000fe40003f26270 */
[----:B------:R-:W-:Y:S01]  /*20560*/  MOV R13, R2 ;  /* 0x00000002000d7202 */ /* 0x000fe20000000f00 */
[----:B------:R-:W-:Y:S02]  /*20570*/  IMAD.MOV.U32 R12, RZ, RZ, 0x1 ;  /* 0x00000001ff0c7424 */ /* 0x000fe400078e00ff */
[----:B------:R-:W-:-:S08]  /*20580*/  IMAD.MOV.U32 R0, RZ, RZ, R14 ;  /* 0x000000ffff007224 */ /* 0x000fd000078e000e */
[----:B------:R-:W-:Y:S05]  /*20590*/  WARPSYNC.COLLECTIVE R15, `(.L_x_2647) ;  /* 0x000000000f087348 */ /* 0x000fea0003c00000 */
[----:B------:R0:W1:Y:S02]  /*205a0*/  SHFL.IDX P6, R14, R13, R12, R11 ;  /* 0x0000000c0d0e7389 */ /* 0x00006400000c000b */
[----:B01----:R-:W-:Y:S01]  /*205b0*/  ENDCOLLECTIVE ;  /* 0x000000000000791b */ /* 0x003fe20003800000 */
.L_x_2647:
        /* <DEDUP_REMOVED lines=13> */
.L_x_2648:
[----:B------:R-:W-:Y:S01]  /*20690*/  IMAD.MOV.U32 R2, RZ, RZ, R14 ;  /* 0x000000ffff027224 */ /* 0x000fe200078e000e */
[----:B------:R-:W-:Y:S06]  /*206a0*/  BRA `(.L_x_2649) ;  /* 0xffffffa800b07947 */ /* 0x000fec000383ffff */
.L_x_2508:
[----:B0-----:R0:W1:Y:S02]  /*206b0*/  SYNCS.PHASECHK.TRANS64.TRYWAIT P0, [R17+URZ+0x13220], R0 ;  /* 0x01322000110075a7 */ /* 0x001064000800017f */
[----:B-1----:R-:W-:Y:S05]  /*206c0*/  @!P0 NANOSLEEP.SYNCS 0x989680 ;  /* 0x009896800000895d */ /* 0x002fea0003900000 */
[----:B------:R-:W1:Y:S02]  /*206d0*/  @!P0 SYNCS.PHASECHK.TRANS64 P0, [R17+URZ+0x13220], R0 ;  /* 0x01322000110085a7 */ /* 0x000e64000800007f */
[----:B-1----:R-:W-:Y:S05]  /*206e0*/  @!P0 BRA `(.L_x_2508) ;  /* 0xfffffffc00f08947 */ /* 0x002fea000383ffff */
[----:B------:R-:W-:Y:S05]  /*206f0*/  BRA `(.L_x_2650) ;  /* 0xffffffac000c7947 */ /* 0x000fea000383ffff */
.L_x_2512:
[----:B0-----:R0:W1:Y:S02]  /*20700*/  SYNCS.PHASECHK.TRANS64.TRYWAIT P0, [R6+URZ+0x13280], R28 ;  /* 0x0132801c060075a7 */ /* 0x001064000800017f */
[----:B-1----:R-:W-:Y:S05]  /*20710*/  @!P0 NANOSLEEP.SYNCS 0x989680 ;  /* 0x009896800000895d */ /* 0x002fea0003900000 */
[----:B------:R-:W1:Y:S02]  /*20720*/  @!P0 SYNCS.PHASECHK.TRANS64 P0, [R6+URZ+0x13280], R28 ;  /* 0x0132801c060085a7 */ /* 0x000e64000800007f */
[----:B-1----:R-:W-:Y:S05]  /*20730*/  @!P0 BRA `(.L_x_2512) ;  /* 0xfffffffc00f08947 */ /* 0x002fea000383ffff */
[----:B------:R-:W-:Y:S05]  /*20740*/  BRA `(.L_x_2651) ;  /* 0xffffffb000507947 */ /* 0x000fea000383ffff */
.L_x_2513:
[----:B------:R-:W-:Y:S01]  /*20750*/  BSSY B0, `(.L_x_2652) ;  /* 0x0000008000007945 */ /* 0x000fe20003800000 */
[----:B------:R-:W-:Y:S01]  /*20760*/  IMAD.MOV.U32 R13, RZ, RZ, R5 ;  /* 0x000000ffff0d7224 */ /* 0x000fe200078e0005 */
[----:B------:R-:W-:Y:S01]  /*20770*/  MOV R15, 0xffffffff ;  /* 0xffffffff000f7802 */ /* 0x000fe20000000f00 */
[----:B------:R-:W-:Y:S02]  /*20780*/  IMAD.MOV.U32 R12, RZ, RZ, RZ ;  /* 0x000000ffff0c7224 */ /* 0x000fe400078e00ff */
[----:B------:R-:W-:-:S07]  /*20790*/  IMAD.MOV.U32 R11, RZ, RZ, 0x1c1f ;  /* 0x00001c1fff0b7424 */ /* 0x000fce00078e00ff */
[----:B0-----:R-:W-:Y:S05]  /*207a0*/  WARPSYNC.COLLECTIVE R15, `(.L_x_2653) ;  /* 0x000000000f087348 */ /* 0x001fea0003c00000 */
[----:B------:R1:W2:Y:S02]  /*207b0*/  SHFL.IDX P6, R14, R13, R12, R11 ;  /* 0x0000000c0d0e7389 */ /* 0x0002a400000c000b */
[----:B012---:R-:W-:Y:S01]  /*207c0*/  ENDCOLLECTIVE ;  /* 0x000000000000791b */ /* 0x007fe20003800000 */
.L_x_2653:
[----:B------:R-:W-:Y:S05]  /*207d0*/  BSYNC B0 ;  /* 0x0000000000007941 */ /* 0x000fea0003800000 */
.L_x_2652:
        /* <DEDUP_REMOVED lines=10> */
.L_x_2654:
        /* <DEDUP_REMOVED lines=11> */
.L_x_2655:
        /* <DEDUP_REMOVED lines=10> */
.L_x_2656:
        /* <DEDUP_REMOVED lines=11> */
.L_x_2657:
        /* <DEDUP_REMOVED lines=10> */
.L_x_2658:
        /* <DEDUP_REMOVED lines=11> */
.L_x_2659:
        /* <DEDUP_REMOVED lines=10> */
.L_x_2660:
[----:B------:R-:W-:Y:S02]  /*20c70*/  IMAD.MOV.U32 R13, RZ, RZ, R18 ;  /* 0x000000ffff0d7224 */ /* 0x000fe400078e0012 */
[----:B------:R-:W-:Y:S02]  /*20c80*/  IMAD.MOV.U32 R12, RZ, RZ, RZ ;  /* 0x000000ffff0c7224 */ /* 0x000fe400078e00ff */
[----:B------:R-:W-:Y:S01]  /*20c90*/  IMAD.SHL.U32 R3, R3, 0x10, RZ ;  /* 0x0000001003037824 */ /* 0x000fe200078e00ff */
[----:B------:R-:W-:-:S07]  /*20ca0*/  MOV R2, R14 ;  /* 0x0000000e00027202 */ /* 0x000fce0000000f00 */
[----:B------:R-:W-:Y:S05]  /*20cb0*/  WARPSYNC.COLLECTIVE R15, `(.L_x_2661) ;  /* 0x000000000f087348 */ /* 0x000fea0003c00000 */
[----:B------:R0:W1:Y:S02]  /*20cc0*/  SHFL.IDX P6, R14, R13, R12, R11 ;  /* 0x0000000c0d0e7389 */ /* 0x00006400000c000b */
[----:B01----:R-:W-:Y:S01]  /*20cd0*/  ENDCOLLECTIVE ;  /* 0x000000000000791b */ /* 0x003fe20003800000 */
.L_x_2661:
        /* <DEDUP_REMOVED lines=12> */
.L_x_2662:
[----:B------:R-:W-:Y:S01]  /*20da0*/  IMAD.MOV.U32 R2, RZ, RZ, R14 ;  /* 0x000000ffff027224 */ /* 0x000fe200078e000e */
[----:B------:R-:W-:Y:S06]  /*20db0*/  BRA `(.L_x_2663) ;  /* 0xffffffac00bc7947 */ /* 0x000fec000383ffff */
.L_x_2518:
[----:B---3--:R3:W4:Y:S02]  /*20dc0*/  SYNCS.PHASECHK.TRANS64.TRYWAIT P0, [R6+URZ+0x13240], R28 ;  /* 0x0132401c060075a7 */ /* 0x008724000800017f */
[----:B----4-:R-:W-:Y:S05]  /*20dd0*/  @!P0 NANOSLEEP.SYNCS 0x989680 ;  /* 0x009896800000895d */ /* 0x010fea0003900000 */
[----:B------:R-:W4:Y:S02]  /*20de0*/  @!P0 SYNCS.PHASECHK.TRANS64 P0, [R6+URZ+0x13240], R28 ;  /* 0x0132401c060085a7 */ /* 0x000f24000800007f */
[----:B----4-:R-:W-:Y:S05]  /*20df0*/  @!P0 BRA `(.L_x_2518) ;  /* 0xfffffffc00f08947 */ /* 0x010fea000383ffff */
[----:B------:R-:W-:Y:S05]  /*20e00*/  BRA `(.L_x_2664) ;  /* 0xffffffb000187947 */ /* 0x000fea000383ffff */
.L_x_2519:
        /* <DEDUP_REMOVED lines=8> */
.L_x_2666:
[----:B------:R-:W-:Y:S05]  /*20e90*/  BSYNC B0 ;  /* 0x0000000000007941 */ /* 0x000fea0003800000 */
.L_x_2665:
        /* <DEDUP_REMOVED lines=8> */
.L_x_2667:
[----:B------:R-:W-:Y:S02]  /*20f20*/  IMAD.MOV.U32 R13, RZ, RZ, R8 ;  /* 0x000000ffff0d7224 */ /* 0x000fe400078e0008 */
[----:B------:R-:W-:Y:S01]  /*20f30*/  IMAD.MOV.U32 R12, RZ, RZ, 0x1 ;  /* 0x00000001ff0c7424 */ /* 0x000fe200078e00ff */
[----:B------:R-:W-:-:S07]  /*20f40*/  MOV R2, R14 ;  /* 0x0000000e00027202 */ /* 0x000fce0000000f00 */
[----:B------:R-:W-:Y:S05]  /*20f50*/  WARPSYNC.COLLECTIVE R15, `(.L_x_2668) ;  /* 0x000000000f087348 */ /* 0x000fea0003c00000 */
[----:B------:R0:W1:Y:S02]  /*20f60*/  SHFL.IDX P6, R14, R13, R12, R11 ;  /* 0x0000000c0d0e7389 */ /* 0x00006400000c000b */
[----:B01----:R-:W-:Y:S01]  /*20f70*/  ENDCOLLECTIVE ;  /* 0x000000000000791b */ /* 0x003fe20003800000 */
.L_x_2668:
        /* <DEDUP_REMOVED lines=11> */
.L_x_2669:
[----:B------:R-:W-:Y:S01]  /*21030*/  MOV R13, R8 ;  /* 0x00000008000d7202 */ /* 0x000fe20000000f00 */
[----:B------:R-:W-:Y:S02]  /*21040*/  IMAD.MOV.U32 R12, RZ, RZ, 0x2 ;  /* 0x00000002ff0c7424 */ /* 0x000fe400078e00ff */
[----:B------:R-:W-:-:S07]  /*21050*/  IMAD.MOV.U32 R2, RZ, RZ, R14 ;  /* 0x000000ffff027224 */ /* 0x000fce00078e000e */
[----:B------:R-:W-:Y:S05]  /*21060*/  WARPSYNC.COLLECTIVE R15, `(.L_x_2670) ;  /* 0x000000000f087348 */ /* 0x000fea0003c00000 */
[----:B------:R0:W1:Y:S02]  /*21070*/  SHFL.IDX P6, R14, R13, R12, R11 ;  /* 0x0000000c0d0e7389 */ /* 0x00006400000c000b */
[----:B01----:R-:W-:Y:S01]  /*21080*/  ENDCOLLECTIVE ;  /* 0x000000000000791b */ /* 0x003fe20003800000 */
.L_x_2670:
        /* <DEDUP_REMOVED lines=11> */
.L_x_2671:
[----:B------:R-:W-:Y:S02]  /*21140*/  IMAD.MOV.U32 R13, RZ, RZ, R8 ;  /* 0x000000ffff0d7224 */ /* 0x000fe400078e0008 */
[----:B------:R-:W-:Y:S02]  /*21150*/  IMAD.MOV.U32 R12, RZ, RZ, 0x3 ;  /* 0x00000003ff0c7424 */ /* 0x000fe400078e00ff */
[----:B------:R-:W-:-:S07]  /*21160*/  IMAD.MOV.U32 R2, RZ, RZ, R14 ;  /* 0x000000ffff027224 */ /* 0x000fce00078e000e */
[----:B------:R-:W-:Y:S05]  /*21170*/  WARPSYNC.COLLECTIVE R15, `(.L_x_2672) ;  /* 0x000000000f087348 */ /* 0x000fea0003c00000 */
[----:B------:R0:W1:Y:S02]  /*21180*/  SHFL.IDX P6, R14, R13, R12, R11 ;  /* 0x0000000c0d0e7389 */ /* 0x00006400000c000b */
[----:B01----:R-:W-:Y:S01]  /*21190*/  ENDCOLLECTIVE ;  /* 0x000000000000791b */ /* 0x003fe20003800000 */
.L_x_2672:
        /* <DEDUP_REMOVED lines=11> */
.L_x_2673:
[----:B------:R-:W-:Y:S02]  /*21250*/  IMAD.MOV.U32 R13, RZ, RZ, R4 ;  /* 0x000000ffff0d7224 */ /* 0x000fe400078e0004 */
[----:B------:R-:W-:Y:S02]  /*21260*/  IMAD.MOV.U32 R12, RZ, RZ, RZ ;  /* 0x000000ffff0c7224 */ /* 0x000fe400078e00ff */
[----:B------:R-:W-:-:S07]  /*21270*/  IMAD.MOV.U32 R2, RZ, RZ, R14 ;  /* 0x000000ffff027224 */ /* 0x000fce00078e000e */
[----:B------:R-:W-:Y:S05]  /*21280*/  WARPSYNC.COLLECTIVE R15, `(.L_x_2674) ;  /* 0x000000000f087348 */ /* 0x000fea0003c00000 */
[----:B------:R0:W1:Y:S02]  /*21290*/  SHFL.IDX P6, R14, R13, R12, R11 ;  /* 0x0000000c0d0e7389 */ /* 0x00006400000c000b */
[----:B01----:R-:W-:Y:S01]  /*212a0*/  ENDCOLLECTIVE ;  /* 0x000000000000791b */ /* 0x003fe20003800000 */
.L_x_2674:
        /* <DEDUP_REMOVED lines=11> */
.L_x_2675:
[----:B------:R-:W-:Y:S01]  /*21360*/  MOV R2, R14 ;  /* 0x0000000e00027202 */ /* 0x000fe20000000f00 */
[----:B------:R-:W-:Y:S06]  /*21370*/  BRA `(.L_x_2676) ;  /* 0xffffffac00a47947 */ /* 0x000fec000383ffff */
.L_x_2524:
[----:B------:R0:W0:Y:S02]  /*21380*/  SYNCS.PHASECHK.TRANS64.TRYWAIT P2, [R2+URZ+0x13270], R0 ;  /* 0x01327000020075a7 */ /* 0x000024000804017f */
[----:B0-----:R-:W-:Y:S05]  /*21390*/  @!P2 NANOSLEEP.SYNCS 0x989680 ;  /* 0x009896800000a95d */ /* 0x001fea0003900000 */
[----:B------:R-:W0:Y:S02]  /*213a0*/  @!P2 SYNCS.PHASECHK.TRANS64 P2, [R2+URZ+0x13270], R0 ;  /* 0x013270000200a5a7 */ /* 0x000e24000804007f */
[----:B0-----:R-:W-:Y:S05]  /*213b0*/  @!P2 BRA `(.L_x_2524) ;  /* 0xfffffffc00f0a947 */ /* 0x001fea000383ffff */
[----:B------:R-:W-:Y:S05]  /*213c0*/  BRA `(.L_x_2677) ;  /* 0xffffffb000087947 */ /* 0x000fea000383ffff */
.L_x_2526:
[----:B------:R0:W0:Y:S02]  /*213d0*/  SYNCS.PHASECHK.TRANS64.TRYWAIT P2, [R2+URZ+0x13260], R0 ;  /* 0x01326000020075a7 */ /* 0x000024000804017f */
[----:B0-----:R-:W-:Y:S05]  /*213e0*/  @!P2 NANOSLEEP.SYNCS 0x989680 ;  /* 0x009896800000a95d */ /* 0x001fea0003900000 */
[----:B------:R-:W0:Y:S02]  /*213f0*/  @!P2 SYNCS.PHASECHK.TRANS64 P2, [R2+URZ+0x13260], R0 ;  /* 0x013260000200a5a7 */ /* 0x000e24000804007f */
[----:B0-----:R-:W-:Y:S05]  /*21400*/  @!P2 BRA `(.L_x_2526) ;  /* 0xfffffffc00f0a947 */ /* 0x001fea000383ffff */
[----:B------:R-:W-:Y:S05]  /*21410*/  BRA `(.L_x_2678) ;  /* 0xffffffb000187947 */ /* 0x000fea000383ffff */
.L_x_2534:
[----:B0-----:R0:W2:Y:S02]  /*21420*/  SYNCS.PHASECHK.TRANS64.TRYWAIT P1, [R3+URZ+0x13270], R0 ;  /* 0x01327000030075a7 */ /* 0x0010a4000802017f */
[----:B--2---:R-:W-:Y:S05]  /*21430*/  @!P1 NANOSLEEP.SYNCS 0x989680 ;  /* 0x009896800000995d */ /* 0x004fea0003900000 */
[----:B------:R-:W2:Y:S02]  /*21440*/  @!P1 SYNCS.PHASECHK.TRANS64 P1, [R3+URZ+0x13270], R0 ;  /* 0x01327000030095a7 */ /* 0x000ea4000802007f */
[----:B--2---:R-:W-:Y:S05]  /*21450*/  @!P1 BRA `(.L_x_2534) ;  /* 0xfffffffc00f09947 */ /* 0x004fea000383ffff */
[----:B------:R-:W-:Y:S05]  /*21460*/  BRA `(.L_x_2679) ;  /* 0xffffffb400607947 */ /* 0x000fea000383ffff */
.L_x_2536:
[----:B0-----:R0:W2:Y:S02]  /*21470*/  SYNCS.PHASECHK.TRANS64.TRYWAIT P1, [R3+URZ+0x13260], R0 ;  /* 0x01326000030075a7 */ /* 0x0010a4000802017f */
[----:B--2---:R-:W-:Y:S05]  /*21480*/  @!P1 NANOSLEEP.SYNCS 0x989680 ;  /* 0x009896800000995d */ /* 0x004fea0003900000 */
[----:B------:R-:W2:Y:S02]  /*21490*/  @!P1 SYNCS.PHASECHK.TRANS64 P1, [R3+URZ+0x13260], R0 ;  /* 0x01326000030095a7 */ /* 0x000ea4000802007f */
[----:B--2---:R-:W-:Y:S05]  /*214a0*/  @!P1 BRA `(.L_x_2536) ;  /* 0xfffffffc00f09947 */ /* 0x004fea000383ffff */
[----:B------:R-:W-:Y:S05]  /*214b0*/  BRA `(.L_x_2680) ;  /* 0xffffffb400707947 */ /* 0x000fea000383ffff */
.L_x_2541:
[----:B------:R-:W-:Y:S01]  /*214c0*/  BSSY B0, `(.L_x_2681) ;  /* 0x0000008000007945 */ /* 0x000fe20003800000 */
[----:B------:R-:W-:Y:S02]  /*214d0*/  IMAD.MOV.U32 R13, RZ, RZ, R24 ;  /* 0x000000ffff0d7224 */ /* 0x000fe400078e0018 */
[----:B------:R-:W-:Y:S02]  /*214e0*/  IMAD.MOV.U32 R12, RZ, RZ, RZ ;  /* 0x000000ffff0c7224 */ /* 0x000fe400078e00ff */
[----:B------:R-:W-:Y:S02]  /*214f0*/  IMAD.MOV.U32 R11, RZ, RZ, 0x1f ;  /* 0x0000001fff0b7424 */ /* 0x000fe400078e00ff */
[----:B------:R-:W-:-:S07]  /*21500*/  IMAD.MOV.U32 R15, RZ, RZ, -0x1 ;  /* 0xffffffffff0f7424 */ /* 0x000fce00078e00ff */
[----:B-12--5:R-:W-:Y:S05]  /*21510*/  WARPSYNC.COLLECTIVE R15, `(.L_x_2682) ;  /* 0x000000000f087348 */ /* 0x026fea0003c00000 */
[----:B------:R0:W3:Y:S02]  /*21520*/  SHFL.IDX P6, R14, R13, R12, R11 ;  /* 0x0000000c0d0e7389 */ /* 0x0000e400000c000b */
[----:B0123-5:R-:W-:Y:S01]  /*21530*/  ENDCOLLECTIVE ;  /* 0x000000000000791b */ /* 0x02ffe20003800000 */
.L_x_2682:
[----:B------:R-:W-:Y:S05]  /*21540*/  BSYNC B0 ;  /* 0x0000000000007941 */ /* 0x000fea0003800000 */
.L_x_2681:
        /* <DEDUP_REMOVED lines=9> */
.L_x_2683:
[----:B------:R-:W-:Y:S02]  /*215e0*/  ULDC UR4, c[0x0][0xc3c] ;  /* 0x00030f0000047ab9 */ /* 0x000fe40000000800 */
[----:B------:R-:W-:-:S13]  /*215f0*/  ISETP.GE.OR P1, PT, R8, UR4, !P0 ;  /* 0x0000000408007c0c */ /* 0x000fda000c726670 */
[----:B------:R-:W0:Y:S08]  /*21600*/  @!P1 LDC.64 R2, c[0x0][0xc80] ;  /* 0x00032000ff029b82 */ /* 0x000e300000000a00 */
[----:B------:R-:W1:Y:S01]  /*21610*/  @!P1 LDC.64 R4, c[0x0][0xc78] ;  /* 0x00031e00ff049b82 */ /* 0x000e620000000a00 */
[----:B------:R-:W-:Y:S02]  /*21620*/  CS2R R24, SRZ ;  /* 0x0000000000187805 */ /* 0x000fe4000001ff00 */
[----:B------:R-:W-:Y:S01]  /*21630*/  MOV R11, RZ ;  /* 0x000000ff000b7202 */ /* 0x000fe20000000f00 */
[----:B------:R-:W-:-:S02]  /*21640*/  IMAD.MOV.U32 R6, RZ, RZ, R14 ;  /* 0x000000ffff067224 */ /* 0x000fc400078e000e */
        /* <DEDUP_REMOVED lines=17> */
.L_x_2684:
        /* <DEDUP_REMOVED lines=8> */
.L_x_2685:
        /* <DEDUP_REMOVED lines=8> */
.L_x_2686:
        /* <DEDUP_REMOVED lines=8> */
.L_x_2687:
        /* <DEDUP_REMOVED lines=8> */
.L_x_2688:
        /* <DEDUP_REMOVED lines=9> */
.L_x_2689:
[----:B------:R-:W-:Y:S01]  /*219f0*/  IMAD.MOV.U32 R3, RZ, RZ, R14 ;  /* 0x000000ffff037224 */ /* 0x000fe200078e000e */
[----:B------:R-:W-:Y:S06]  /*21a00*/  BRA `(.L_x_2690) ;  /* 0xffffffb400f87947 */ /* 0x000fec000383ffff */
.L_x_2544:
[----:B------:R-:W-:Y:S01]  /*21a10*/  BSSY B0, `(.L_x_2691) ;  /* 0x0000008000007945 */ /* 0x000fe20003800000 */
[----:B------:R-:W-:Y:S01]  /*21a20*/  IMAD.MOV.U32 R13, RZ, RZ, R2 ;  /* 0x000000ffff0d7224 */ /* 0x000fe200078e0002 */
[----:B------:R-:W-:Y:S01]  /*21a30*/  MOV R12, 0x1 ;  /* 0x00000001000c7802 */ /* 0x000fe20000000f00 */
[----:B------:R-:W-:Y:S02]  /*21a40*/  IMAD.MOV.U32 R11, RZ, RZ, RZ ;  /* 0x000000ffff0b7224 */ /* 0x000fe400078e00ff */
[----:B------:R-:W-:-:S07]  /*21a50*/  IMAD.MOV.U32 R15, RZ, RZ, -0x1 ;  /* 0xffffffffff0f7424 */ /* 0x000fce00078e00ff */
[----:B-----5:R-:W-:Y:S05]  /*21a60*/  WARPSYNC.COLLECTIVE R15, `(.L_x_2692) ;  /* 0x000000000f087348 */ /* 0x020fea0003c00000 */
[----:B------:R0:W1:Y:S02]  /*21a70*/  SHFL.UP P6, R14, R13, R12, R11 ;  /* 0x0400000c0d0e7389 */ /* 0x00006400000c000b */
[----:B01---5:R-:W-:Y:S01]  /*21a80*/  ENDCOLLECTIVE ;  /* 0x000000000000791b */ /* 0x023fe20003800000 */
.L_x_2692:
[----:B------:R-:W-:Y:S05]  /*21a90*/  BSYNC B0 ;  /* 0x0000000000007941 */ /* 0x000fea0003800000 */
.L_x_2691:
[----:B------:R-:W-:Y:S01]  /*21aa0*/  IMAD.MOV.U32 R3, RZ, RZ, R14 ;  /* 0x000000ffff037224 */ /* 0x000fe200078e000e */
[----:B------:R-:W-:Y:S01]  /*21ab0*/  MOV R15, 0xffffffff ;  /* 0xffffffff000f7802 */ /* 0x000fe20000000f00 */
[----:B------:R-:W-:Y:S02]  /*21ac0*/  IMAD.MOV.U32 R12, RZ, RZ, 0x2 ;  /* 0x00000002ff0c7424 */ /* 0x000fe400078e00ff */
[----:B------:R-:W-:Y:S01]  /*21ad0*/  IMAD.MOV.U32 R11, RZ, RZ, RZ ;  /* 0x000000ffff0b7224 */ /* 0x000fe200078e00ff */
[----:B------:R-:W-:-:S05]  /*21ae0*/  SEL R3, R3, RZ, P1 ;  /* 0x000000ff03037207 */ /* 0x000fca0000800000 */
[----:B------:R-:W-:-:S04]  /*21af0*/  IMAD.IADD R2, R2, 0x1, R3 ;  /* 0x0000000102027824 */ /* 0x000fc800078e0203 */
[----:B------:R-:W-:-:S07]  /*21b00*/  IMAD.MOV.U32 R13, RZ, RZ, R2 ;  /* 0x000000ffff0d7224 */ /* 0x000fce00078e0002 */
[----:B------:R-:W-:Y:S05]  /*21b10*/  WARPSYNC.COLLECTIVE R15, `(.L_x_2693) ;  /* 0x000000000f087348 */ /* 0x000fea0003c00000 */
[----:B------:R0:W1:Y:S02]  /*21b20*/  SHFL.UP P6, R14, R13, R12, R11 ;  /* 0x0400000c0d0e7389 */ /* 0x00006400000c000b */
[----:B01----:R-:W-:Y:S01]  /*21b30*/  ENDCOLLECTIVE ;  /* 0x000000000000791b */ /* 0x003fe20003800000 */
.L_x_2693:
        /* <DEDUP_REMOVED lines=8> */
.L_x_2694:
        /* <DEDUP_REMOVED lines=8> */
.L_x_2695:
        /* <DEDUP_REMOVED lines=8> */
.L_x_2696:
[----:B------:R-:W-:Y:S01]  /*21cc0*/  MOV R12, 0x1f ;  /* 0x0000001f000c7802 */ /* 0x000fe20000000f00 */
        /* <DEDUP_REMOVED lines=8> */
.L_x_2697:
[----:B------:R-:W-:Y:S01]  /*21d50*/  IMAD.MOV.U32 R3, RZ, RZ, R14 ;  /* 0x000000ffff037224 */ /* 0x000fe200078e000e */
[----:B------:R-:W-:Y:S06]  /*21d60*/  BRA `(.L_x_2698) ;  /* 0xffffffb400c47947 */ /* 0x000fec000383ffff */
.L_x_2546:
[----:B------:R-:W-:Y:S01]  /*21d70*/  BSSY B0, `(.L_x_2699) ;  /* 0x0000006000007945 */ /* 0x000fe20003800000 */
[----:B------:R-:W-:Y:S01]  /*21d80*/  PLOP3.LUT P6, PT, P6, PT, PT, 0x8, 0x0 ;  /* 0x000000000000781c */ /* 0x000fe200037ce170 */
[----:B------:R-:W-:-:S12]  /*21d90*/  IMAD.MOV.U32 R15, RZ, RZ, -0x1 ;  /* 0xffffffffff0f7424 */ /* 0x000fd800078e00ff */
[----:B0----5:R-:W-:Y:S05]  /*21da0*/  WARPSYNC.COLLECTIVE R15, `(.L_x_2700) ;  /* 0x000000000f087348 */ /* 0x021fea0003c00000 */
[----:B------:R-:W-:Y:S01]  /*21db0*/  VOTE.ANY R14, PT, P6 ;  /* 0x00000000000e7806 */ /* 0x000fe200030e0100 */
[----:B0----5:R-:W-:Y:S06]  /*21dc0*/  ENDCOLLECTIVE ;  /* 0x000000000000791b */ /* 0x021fec0003800000 */
.L_x_2700:
[----:B------:R-:W-:Y:S05]  /*21dd0*/  BSYNC B0 ;  /* 0x0000000000007941 */ /* 0x000fea0003800000 */
.L_x_2699:
[----:B------:R-:W-:Y:S01]  /*21de0*/  IMAD.MOV.U32 R3, RZ, RZ, R14 ;  /* 0x000000ffff037224 */ /* 0x000fe200078e000e */
[----:B------:R-:W-:Y:S01]  /*21df0*/  MOV R15, 0xffffffff ;  /* 0xffffffff000f7802 */ /* 0x000fe20000000f00 */
[----:B------:R-:W-:Y:S02]  /*21e00*/  IMAD.MOV.U32 R13, RZ, RZ, R25 ;  /* 0x000000ffff0d7224 */ /* 0x000fe400078e0019 */
[----:B------:R-:W0:Y:S01]  /*21e10*/  POPC R6, R3 ;  /* 0x0000000300067309 */ /* 0x000e220000000000 */
[----:B------:R-:W-:Y:S02]  /*21e20*/  IMAD.MOV.U32 R11, RZ, RZ, 0x1f ;  /* 0x0000001fff0b7424 */ /* 0x000fe400078e00ff */
[----:B0-----:R-:W-:Y:S02]  /*21e30*/  IMAD.MOV.U32 R12, RZ, RZ, R6 ;  /* 0x000000ffff0c7224 */ /* 0x001fe400078e0006 */
[----:B------:R-:W-:-:S07]  /*21e40*/  IMAD.IADD R27, R6, 0x1, R27 ;  /* 0x00000001061b7824 */ /* 0x000fce00078e021b */
[----:B------:R-:W-:Y:S05]  /*21e50*/  WARPSYNC.COLLECTIVE R15, `(.L_x_2701) ;  /* 0x000000000f087348 */ /* 0x000fea0003c00000 */
[----:B------:R0:W1:Y:S02]  /*21e60*/  SHFL.IDX P6, R14, R13, R12, R11 ;  /* 0x0000000c0d0e7389 */ /* 0x00006400000c000b */
[----:B01----:R-:W-:Y:S01]  /*21e70*/  ENDCOLLECTIVE ;  /* 0x000000000000791b */ /* 0x003fe20003800000 */
.L_x_2701:
[----:B------:R-:W-:Y:S02]  /*21e80*/  IMAD.MOV.U32 R13, RZ, RZ, R5 ;  /* 0x000000ffff0d7224 */ /* 0x000fe400078e0005 */
[----:B------:R-:W-:-:S07]  /*21e90*/  IMAD.MOV.U32 R25, RZ, RZ, R14 ;  /* 0x000000ffff197224 */ /* 0x000fce00078e000e */
[----:B------:R-:W-:Y:S05]  /*21ea0*/  WARPSYNC.COLLECTIVE R15, `(.L_x_2702) ;  /* 0x000000000f087348 */ /* 0x000fea0003c00000 */
[----:B------:R0:W1:Y:S02]  /*21eb0*/  SHFL.IDX P6, R14, R13, R12, R11 ;  /* 0x0000000c0d0e7389 */ /* 0x00006400000c000b */
[----:B01----:R-:W-:Y:S01]  /*21ec0*/  ENDCOLLECTIVE ;  /* 0x000000000000791b */ /* 0x003fe20003800000 */
.L_x_2702:
[----:B------:R-:W-:Y:S01]  /*21ed0*/  IMAD.MOV.U32 R5, RZ, RZ, R14 ;  /* 0x000000ffff057224 */ /* 0x000fe200078e000e */
[----:B------:R-:W-:Y:S06]  /*21ee0*/  BRA `(.L_x_2703) ;  /* 0xffffffb400a47947 */ /* 0x000fec000383ffff */
.L_x_2548:
[----:B------:R-:W-:Y:S01]  /*21ef0*/  BSSY B0, `(.L_x_2704) ;  /* 0x0000008000007945 */ /* 0x000fe20003800000 */
[----:B------:R-:W-:Y:S01]  /*21f00*/  IMAD.MOV.U32 R13, RZ, RZ, R2 ;  /* 0x000000ffff0d7224 */ /* 0x000fe200078e0002 */
[----:B------:R-:W-:Y:S01]  /*21f10*/  MOV R15, 0xffffffff ;  /* 0xffffffff000f7802 */ /* 0x000fe20000000f00 */
[----:B------:R-:W-:Y:S02]  /*21f20*/  IMAD.MOV.U32 R12, RZ, RZ, R6 ;  /* 0x000000ffff0c7224 */ /* 0x000fe400078e0006 */
[----:B------:R-:W-:-:S07]  /*21f30*/  IMAD.MOV.U32 R11, RZ, RZ, 0x1f ;  /* 0x0000001fff0b7424 */ /* 0x000fce00078e00ff */
[----:B0-23-5:R-:W-:Y:S05]  /*21f40*/  WARPSYNC.COLLECTIVE R15, `(.L_x_2705) ;  /* 0x000000000f087348 */ /* 0x02dfea0003c00000 */
[----:B------:R1:W4:Y:S02]  /*21f50*/  SHFL.IDX P6, R14, R13, R12, R11 ;  /* 0x0000000c0d0e7389 */ /* 0x00032400000c000b */
[----:B012345:R-:W-:Y:S01]  /*21f60*/  ENDCOLLECTIVE ;  /* 0x000000000000791b */ /* 0x03ffe20003800000 */
.L_x_2705:
[----:B------:R-:W-:Y:S05]  /*21f70*/  BSYNC B0 ;  /* 0x0000000000007941 */ /* 0x000fea0003800000 */
.L_x_2704:
[----:B------:R-:W-:Y:S01]  /*21f80*/  IMAD.MOV.U32 R24, RZ, RZ, R14 ;  /* 0x000000ffff187224 */ /* 0x000fe200078e000e */
[----:B------:R-:W-:Y:S06]  /*21f90*/  BRA `(.L_x_2547) ;  /* 0xffffffb400907947 */ /* 0x000fec000383ffff */
.L_x_2554:
[----:B0-----:R0:W3:Y:S02]  /*21fa0*/  SYNCS.PHASECHK.TRANS64.TRYWAIT P0, [R5+URZ+0x13220], R0 ;  /* 0x01322000050075a7 */ /* 0x0010e4000800017f */
[----:B---3--:R-:W-:Y:S05]  /*21fb0*/  @!P0 NANOSLEEP.SYNCS 0x989680 ;  /* 0x009896800000895d */ /* 0x008fea0003900000 */
[----:B------:R-:W3:Y:S02]  /*21fc0*/  @!P0 SYNCS.PHASECHK.TRANS64 P0, [R5+URZ+0x13220], R0 ;  /* 0x01322000050085a7 */ /* 0x000ee4000800007f */
[----:B---3--:R-:W-:Y:S05]  /*21fd0*/  @!P0 BRA `(.L_x_2554) ;  /* 0xfffffffc00f08947 */ /* 0x008fea000383ffff */
[----:B------:R-:W-:Y:S05]  /*21fe0*/  BRA `(.L_x_2706) ;  /* 0xffffffbc00f87947 */ /* 0x000fea000383ffff */
.L_x_2555:
[----:B------:R-:W3:Y:S01]  /*21ff0*/  S2R R2, SR_TID.X ;  /* 0x0000000000027919 */ /* 0x000ee20000002100 */
[----:B------:R-:W-:Y:S01]  /*22000*/  BSSY B0, `(.L_x_2707) ;  /* 0x000000a000007945 */ /* 0x000fe20003800000 */
[----:B------:R-:W-:Y:S02]  /*22010*/  IMAD.MOV.U32 R12, RZ, RZ, RZ ;  /* 0x000000ffff0c7224 */ /* 0x000fe400078e00ff */
        /* <DEDUP_REMOVED lines=8> */
.L_x_2708:
[----:B------:R-:W-:Y:S05]  /*220a0*/  BSYNC B0 ;  /* 0x0000000000007941 */ /* 0x000fea0003800000 */
.L_x_2707:
[----:B------:R-:W-:Y:S05]  /*220b0*/  BRA `(.L_x_2709) ;  /* 0xffffffbc00e07947 */ /* 0x000fea000383ffff */
.L_x_2556:
[----:B------:R-:W-:Y:S01]  /*220c0*/  BSSY B0, `(.L_x_2710) ;  /* 0x0000006000007945 */ /* 0x000fe20003800000 */
[----:B------:R-:W-:-:S07]  /*220d0*/  IMAD.MOV.U32 R15, RZ, RZ, -0x1 ;  /* 0xffffffffff0f7424 */ /* 0x000fce00078e00ff */
[----:B012--5:R-:W-:Y:S05]  /*220e0*/  WARPSYNC.COLLECTIVE R15, `(.L_x_2711) ;  /* 0x000000000f0c7348 */ /* 0x027fea0003c00000 */
[----:B------:R-:W-:Y:S02]  /*220f0*/  ELECT P6, UR62, PT ;  /* 0x00000000003e782f */ /* 0x000fe400038c0000 */
[----:B------:R-:W-:Y:S01]  /*22100*/  MOV R14, UR62 ;  /* 0x0000003e000e7c02 */ /* 0x000fe20008000f00 */
[----:B012--5:R-:W-:Y:S10]  /*22110*/  ENDCOLLECTIVE ;  /* 0x000000000000791b */ /* 0x027ff40003800000 */
.L_x_2711:
[----:B------:R-:W-:Y:S05]  /*22120*/  BSYNC B0 ;  /* 0x0000000000007941 */ /* 0x000fea0003800000 */
.L_x_2710:
[----:B------:R-:W-:Y:S05]  /*22130*/  BRA `(.L_x_2712) ;  /* 0xffffffbc00d47947 */ /* 0x000fea000383ffff */
.L_x_2558:
[----:B0-----:R0:W3:Y:S02]  /*22140*/  SYNCS.PHASECHK.TRANS64.TRYWAIT P1, [R3+URZ+0x13240], R2 ;  /* 0x01324002030075a7 */ /* 0x0010e4000802017f */
[----:B---3--:R-:W-:Y:S05]  /*22150*/  @!P1 NANOSLEEP.SYNCS 0x989680 ;  /* 0x009896800000995d */ /* 0x008fea0003900000 */
[----:B------:R-:W3:Y:S02]  /*22160*/  @!P1 SYNCS.PHASECHK.TRANS64 P1, [R3+URZ+0x13240], R2 ;  /* 0x01324002030095a7 */ /* 0x000ee4000802007f */
[----:B---3--:R-:W-:Y:S05]  /*22170*/  @!P1 BRA `(.L_x_2558) ;  /* 0xfffffffc00f09947 */ /* 0x008fea000383ffff */
[----:B------:R-:W-:Y:S05]  /*22180*/  BRA `(.L_x_2713) ;  /* 0xffffffbc00f87947 */ /* 0x000fea000383ffff */
.L_x_2560:
[----:B---3--:R3:W4:Y:S02]  /*22190*/  SYNCS.PHASECHK.TRANS64.TRYWAIT P1, [R29+URZ+0x13240], R0 ;  /* 0x013240001d0075a7 */ /* 0x008724000802017f */
[----:B----4-:R-:W-:Y:S05]  /*221a0*/  @!P1 NANOSLEEP.SYNCS 0x989680 ;  /* 0x009896800000995d */ /* 0x010fea0003900000 */
[----:B------:R-:W4:Y:S02]  /*221b0*/  @!P1 SYNCS.PHASECHK.TRANS64 P1, [R29+URZ+0x13240], R0 ;  /* 0x013240001d0095a7 */ /* 0x000f24000802007f */
[----:B----4-:R-:W-:Y:S05]  /*221c0*/  @!P1 BRA `(.L_x_2560) ;  /* 0xfffffffc00f09947 */ /* 0x010fea000383ffff */
[----:B------:R-:W-:Y:S05]  /*221d0*/  BRA `(.L_x_2714) ;  /* 0xffffffc000087947 */ /* 0x000fea000383ffff */
.L_x_2562:
[----:B----4-:R4:W0:Y:S02]  /*221e0*/  SYNCS.PHASECHK.TRANS64.TRYWAIT P1, [R3+URZ+0x13260], R2 ;  /* 0x01326002030075a7 */ /* 0x010824000802017f */
[----:B0-----:R-:W-:Y:S05]  /*221f0*/  @!P1 NANOSLEEP.SYNCS 0x989680 ;  /* 0x009896800000995d */ /* 0x001fea0003900000 */
[----:B------:R-:W0:Y:S02]  /*22200*/  @!P1 SYNCS.PHASECHK.TRANS64 P1, [R3+URZ+0x13260], R2 ;  /* 0x01326002030095a7 */ /* 0x000e24000802007f */
[----:B0-----:R-:W-:Y:S05]  /*22210*/  @!P1 BRA `(.L_x_2562) ;  /* 0xfffffffc00f09947 */ /* 0x001fea000383ffff */
[----:B------:R-:W-:Y:S05]  /*22220*/  BRA `(.L_x_2715) ;  /* 0xffffffc000047947 */ /* 0x000fea000383ffff */
.L_x_2564:
[----:B------:R0:W0:Y:S02]  /*22230*/  SYNCS.PHASECHK.TRANS64.TRYWAIT P1, [R29+URZ+0x13260], R0 ;  /* 0x013260001d0075a7 */ /* 0x000024000802017f */
[----:B0-----:R-:W-:Y:S05]  /*22240*/  @!P1 NANOSLEEP.SYNCS 0x989680 ;  /* 0x009896800000995d */ /* 0x001fea0003900000 */
[----:B------:R-:W0:Y:S02]  /*22250*/  @!P1 SYNCS.PHASECHK.TRANS64 P1, [R29+URZ+0x13260], R0 ;  /* 0x013260001d0095a7 */ /* 0x000e24000802007f */
[----:B0-----:R-:W-:Y:S05]  /*22260*/  @!P1 BRA `(.L_x_2564) ;  /* 0xfffffffc00f09947 */ /* 0x001fea000383ffff */
[----:B------:R-:W-:Y:S05]  /*22270*/  BRA `(.L_x_2716) ;  /* 0xffffffc000007947 */ /* 0x000fea000383ffff */
.L_x_2566:
[----:B------:R0:W0:Y:S02]  /*22280*/  SYNCS.PHASECHK.TRANS64.TRYWAIT P1, [R3+URZ+0x13280], R2 ;  /* 0x01328002030075a7 */ /* 0x000024000802017f */
[----:B0-----:R-:W-:Y:S05]  /*22290*/  @!P1 NANOSLEEP.SYNCS 0x989680 ;  /* 0x009896800000995d */ /* 0x001fea0003900000 */
[----:B------:R-:W0:Y:S02]  /*222a0*/  @!P1 SYNCS.PHASECHK.TRANS64 P1, [R3+URZ+0x13280], R2 ;  /* 0x01328002030095a7 */ /* 0x000e24000802007f */
[----:B0-----:R-:W-:Y:S05]  /*222b0*/  @!P1 BRA `(.L_x_2566) ;  /* 0xfffffffc00f09947 */ /* 0x001fea000383ffff */
[----:B------:R-:W-:Y:S05]  /*222c0*/  BRA `(.L_x_2717) ;  /* 0xffffffbc00fc7947 */ /* 0x000fea000383ffff */
.L_x_2718:
        /* <DEDUP_REMOVED lines=11> */
.L_x_2727:


//--------------------- .nv.global.init           --------------------------
	.section	.nv.global.init,"aw",@progbits
	.align	4
.nv.global.init:
	.type		_ZZN5flash28permute_output_fp8_VcolmajorIN4cute6TensorINS1_11ArrayEngineIfLm32EEENS1_6LayoutINS1_5tupleIJNS6_IJNS1_1CILi2EEES8_NS7_ILi8EEEEEENS7_ILi1EEESB_EEENS6_IJNS6_IJSB_S8_NS7_ILi4EEEEEENS7_ILi0EEESF_EEEEEEEEEvRT_E9upper_map,@object
	.size		_ZZN5flash28permute_output_fp8_VcolmajorIN4cute6TensorINS1_11ArrayEngineIfLm32EEENS1_6LayoutINS1_5tupleIJNS6_IJNS1_1CILi2EEES8_NS7_ILi8EEEEEENS7_ILi1EEESB_EEENS6_IJNS6_IJSB_S8_NS7_ILi4EEEEEENS7_ILi0EEESF_EEEEEEEEEvRT_E9upper_map,($str$23 - _ZZN5flash28permute_output_fp8_VcolmajorIN4cute6TensorINS1_11ArrayEngineIfLm32EEENS1_6LayoutINS1_5tupleIJNS6_IJNS1_1CILi2EEES8_NS7_ILi8EEEEEENS7_ILi1EEESB_EEENS6_IJNS6_IJSB_S8_NS7_ILi4EEEEEENS7_ILi0EEESF_EEEEEEEEEvRT_E9upper_map)
_ZZN5flash28permute_output_fp8_VcolmajorIN4cute6TensorINS1_11ArrayEngineIfLm32EEENS1_6LayoutINS1_5tupleIJNS6_IJNS1_1CILi2EEES8_NS7_ILi8EEEEEENS7_ILi1EEESB_EEENS6_IJNS6_IJSB_S8_NS7_ILi4EEEEEENS7_ILi0EEESF_EEEEEEEEEvRT_E9upper_map:
        /*0000*/ 	.byte	0x00, 0x00, 0x00, 0x00, 0x02, 0x00, 0x00, 0x00, 0x03, 0x00, 0x00, 0x00, 0x01, 0x00, 0x00, 0x00
	.type		$str$23,@object
	.size		$str$23,($str$24 - $str$23)
$str$23:
        /*0010*/ 	.byte	0x28, 0x61, 0x64, 0x64, 0x72, 0x65, 0x73, 0x73, 0x20, 0x26, 0x20, 0x6d, 0x61, 0x73, 0x6b, 0x29
        /*0020*/ 	.byte	0x20, 0x3d, 0x3d, 0x20, 0x30, 0x00
	.type		$str$24,@object
	.size		$str$24,(__unnamed_5 - $str$24)
$str$24:
        /*0026*/ 	.byte	0x2f, 0x74, 0x6d, 0x70, 0x2f, 0x6f, 0x73, 0x73, 0x5f, 0x6b, 0x65, 0x72, 0x6e, 0x65, 0x6c, 0x73
        /*0036*/ 	.byte	0x5f, 0x73, 0x72, 0x63, 0x2f, 0x66, 0x6c, 0x61, 0x73, 0x68, 0x5f, 0x61, 0x74, 0x74, 0x65, 0x6e
        /*0046*/ 	.byte	0x74, 0x69, 0x6f, 0x6e, 0x2f, 0x63, 0x73, 0x72, 0x63, 0x2f, 0x63, 0x75, 0x74, 0x6c, 0x61, 0x73
        /*0056*/ 	.byte	0x73, 0x2f, 0x69, 0x6e, 0x63, 0x6c, 0x75, 0x64, 0x65, 0x2f, 0x63, 0x75, 0x74, 0x65, 0x2f, 0x70
        /*0066*/ 	.byte	0x6f, 0x69, 0x6e, 0x74, 0x65, 0x72, 0x5f, 0x66, 0x6c, 0x61, 0x67, 0x67, 0x65, 0x64, 0x2e, 0x68
        /*0076*/ 	.byte	0x70, 0x70, 0x00
	.type		__unnamed_5,@object
	.size		__unnamed_5,(__unnamed_6 - __unnamed_5)
__unnamed_5:
        /* <DEDUP_REMOVED lines=24> */
        /*01f9*/ 	.byte	0x26, 0x5d, 0x00
	.type		__unnamed_6,@object
	.size		__unnamed_6,(__unnamed_4 - __unnamed_6)
__unnamed_6:
        /* <DEDUP_REMOVED lines=24> */
        /*037c*/ 	.byte	0x3e, 0x3e, 0x20, 0x26, 0x5d, 0x00
	.type		__unnamed_4,@object
	.size		__unnamed_4,(__unnamed_2 - __unnamed_4)
__unnamed_4:
        /* <DEDUP_REMOVED lines=28> */
        /*0542*/ 	.byte	0x3a, 0x43, 0x3c, 0x31, 0x30, 0x32, 0x34, 0x30, 0x3e, 0x3e, 0x3e, 0x3e, 0x3e, 0x5d, 0x00
	.type		__unnamed_2,@object
	.size		__unnamed_2,(__unnamed_1 - __unnamed_2)
__unnamed_2:
        /* <DEDUP_REMOVED lines=29> */
	.type		__unnamed_1,@object
	.size		__unnamed_1,(__unnamed_3 - __unnamed_1)
__unnamed_1:
        /* <DEDUP_REMOVED lines=29> */
        /*08f0*/ 	.byte	0x00
	.type		__unnamed_3,@object
	.size		__unnamed_3,(.L_2 - __unnamed_3)
__unnamed_3:
        /* <DEDUP_REMOVED lines=30> */
.L_2:


//--------------------- .nv.shared._ZN7cutlass13device_kernelIN5flash11enable_sm90INS1_16FlashAttnFwdSm90INS1_25CollectiveMainloopFwdSm90ILi2EN4cute5tupleIJNS5_1CILi1EEES8_S8_EEENS6_IJNS7_ILi192EEENS7_ILi160EEENS7_ILi64EEEEEELi64ENS_12float_e4m3_tEfNS_4arch4Sm90ELb0ELb0ELb1ELb0ELb1ELb0ELb0ELb1ELb1ELb1ELb1ELb0EEENS1_21CollectiveEpilogueFwdINS6_IJSA_SC_SB_EEES9_NS_10bfloat16_tESG_Li384ELb0ELb1ELb1ELb1EEENS1_19SingleTileSchedulerILb0ELb1ELb1ELi192EEEEEEEEEvNT_6ParamsE --------------------------
	.section	.nv.shared._ZN7cutlass13device_kernelIN5flash11enable_sm90INS1_16FlashAttnFwdSm90INS1_25CollectiveMainloopFwdSm90ILi2EN4cute5tupleIJNS5_1CILi1EEES8_S8_EEENS6_IJNS7_ILi192EEENS7_ILi160EEENS7_ILi64EEEEEELi64ENS_12float_e4m3_tEfNS_4arch4Sm90ELb0ELb0ELb1ELb0ELb1ELb0ELb0ELb1ELb1ELb1ELb1ELb0EEENS1_21CollectiveEpilogueFwdINS6_IJSA_SC_SB_EEES9_NS_10bfloat16_tESG_Li384ELb0ELb1ELb1ELb1EEENS1_19SingleTileSchedulerILb0ELb1ELb1ELi192EEEEEEEEEvNT_6ParamsE,"aw",@nobits
	.sectionflags	@""
	.align	16
	.zero		1024


//--------------------- .nv.shared.reserved.0     --------------------------
	.section	.nv.shared.reserved.0,"aw",@nobits
	.weak		__nv_reservedSMEM_offset_0_alias
	.size		__nv_reservedSMEM_offset_0_alias, 0, 0
	.other		__nv_reservedSMEM_offset_0_alias,@"STO_CUDA_RESERVED_SHARED STV_DEFAULT"
__nv_reservedSMEM_offset_0_alias:
	.zero		0


//--------------------- .nv.global                --------------------------
	.section	.nv.global,"aw",@nobits
.nv.global:
	.type		_ZN85_INTERNAL_62cbc170_49_flash_fwd_hdim64_e4m3_paged_split_softcap_sm90_cu_f3e6f9ee_35954cute1_E,@object
	.size		_ZN85_INTERNAL_62cbc170_49_flash_fwd_hdim64_e4m3_paged_split_softcap_sm90_cu_f3e6f9ee_35954cute1_E,(_ZN85_INTERNAL_62cbc170_49_flash_fwd_hdim64_e4m3_paged_split_softcap_sm90_cu_f3e6f9ee_35954cuda3std3__45__cpo6cbeginE - _ZN85_INTERNAL_62cbc170_49_flash_fwd_hdim64_e4m3_paged_split_softcap_sm90_cu_f3e6f9ee_35954cute1_E)
_ZN85_INTERNAL_62cbc170_49_flash_fwd_hdim64_e4m3_paged_split_softcap_sm90_cu_f3e6f9ee_35954cute1_E:
	.zero		1
	.type		_ZN85_INTERNAL_62cbc170_49_flash_fwd_hdim64_e4m3_paged_split_softcap_sm90_cu_f3e6f9ee_35954cuda3std3__45__cpo6cbeginE,@object
	.size		_ZN85_INTERNAL_62cbc170_49_flash_fwd_hdim64_e4m3_paged_split_softcap_sm90_cu_f3e6f9ee_35954cuda3std3__45__cpo6cbeginE,(_ZN85_INTERNAL_62cbc170_49_flash_fwd_hdim64_e4m3_paged_split_softcap_sm90_cu_f3e6f9ee_35954cuda3std3__48in_placeE - _ZN85_INTERNAL_62cbc170_49_flash_fwd_hdim64_e4m3_paged_split_softcap_sm90_cu_f3e6f9ee_35954cuda3std3__45__cpo6cbeginE)
_ZN85_INTERNAL_62cbc170_49_flash_fwd_hdim64_e4m3_paged_split_softcap_sm90_cu_f3e6f9ee_35954cuda3std3__45__cpo6cbeginE:
	.zero		1
	.type		_ZN85_INTERNAL_62cbc170_49_flash_fwd_hdim64_e4m3_paged_split_softcap_sm90_cu_f3e6f9ee_35954cuda3std3__48in_placeE,@object
	.size		_ZN85_INTERNAL_62cbc170_49_flash_fwd_hdim64_e4m3_paged_split_softcap_sm90_cu_f3e6f9ee_35954cuda3std3__48in_placeE,(_ZN85_INTERNAL_62cbc170_49_flash_fwd_hdim64_e4m3_paged_split_softcap_sm90_cu_f3e6f9ee_35954cuda3std6ranges3__45__cpo9iter_moveE - _ZN85_INTERNAL_62cbc170_49_flash_fwd_hdim64_e4m3_paged_split_softcap_sm90_cu_f3e6f9ee_35954cuda3std3__48in_placeE)
_ZN85_INTERNAL_62cbc170_49_flash_fwd_hdim64_e4m3_paged_split_softcap_sm90_cu_f3e6f9ee_35954cuda3std3__48in_placeE:
	.zero		1
	.type		_ZN85_INTERNAL_62cbc170_49_flash_fwd_hdim64_e4m3_paged_split_softcap_sm90_cu_f3e6f9ee_35954cuda3std6ranges3__45__cpo9iter_moveE,@object
	.size		_ZN85_INTERNAL_62cbc170_49_flash_fwd_hdim64_e4m3_paged_split_softcap_sm90_cu_f3e6f9ee_35954cuda3std6ranges3__45__cpo9iter_moveE,(_ZN85_INTERNAL_62cbc170_49_flash_fwd_hdim64_e4m3_paged_split_softcap_sm90_cu_f3e6f9ee_35954cuda3std3__45__cpo5beginE - _ZN85_INTERNAL_62cbc170_49_flash_fwd_hdim64_e4m3_paged_split_softcap_sm90_cu_f3e6f9ee_35954cuda3std6ranges3__45__cpo9iter_moveE)
_ZN85_INTERNAL_62cbc170_49_flash_fwd_hdim64_e4m3_paged_split_softcap_sm90_cu_f3e6f9ee_35954cuda3std6ranges3__45__cpo9iter_moveE:
	.zero		1
	.type		_ZN85_INTERNAL_62cbc170_49_flash_fwd_hdim64_e4m3_paged_split_softcap_sm90_cu_f3e6f9ee_35954cuda3std3__45__cpo5beginE,@object
	.size		_ZN85_INTERNAL_62cbc170_49_flash_fwd_hdim64_e4m3_paged_split_softcap_sm90_cu_f3e6f9ee_35954cuda3std3__45__cpo5beginE,(_ZN85_INTERNAL_62cbc170_49_flash_fwd_hdim64_e4m3_paged_split_softcap_sm90_cu_f3e6f9ee_35954cuda3std3__487_GLOBAL__N__62cbc170_49_flash_fwd_hdim64_e4m3_paged_split_softcap_sm90_cu_f3e6f9ee_35956ignoreE - _ZN85_INTERNAL_62cbc170_49_flash_fwd_hdim64_e4m3_paged_split_softcap_sm90_cu_f3e6f9ee_35954cuda3std3__45__cpo5beginE)
_ZN85_INTERNAL_62cbc170_49_flash_fwd_hdim64_e4m3_paged_split_softcap_sm90_cu_f3e6f9ee_35954cuda3std3__45__cpo5beginE:
	.zero		1
	.type		_ZN85_INTERNAL_62cbc170_49_flash_fwd_hdim64_e4m3_paged_split_softcap_sm90_cu_f3e6f9ee_35954cuda3std3__487_GLOBAL__N__62cbc170_49_flash_fwd_hdim64_e4m3_paged_split_softcap_sm90_cu_f3e6f9ee_35956ignoreE,@object
	.size		_ZN85_INTERNAL_62cbc170_49_flash_fwd_hdim64_e4m3_paged_split_softcap_sm90_cu_f3e6f9ee_35954cuda3std3__487_GLOBAL__N__62cbc170_49_flash_fwd_hdim64_e4m3_paged_split_softcap_sm90_cu_f3e6f9ee_35956ignoreE,(_ZN85_INTERNAL_62cbc170_49_flash_fwd_hdim64_e4m3_paged_split_softcap_sm90_cu_f3e6f9ee_35954cute7productE - _ZN85_INTERNAL_62cbc170_49_flash_fwd_hdim64_e4m3_paged_split_softcap_sm90_cu_f3e6f9ee_35954cuda3std3__487_GLOBAL__N__62cbc170_49_flash_fwd_hdim64_e4m3_paged_split_softcap_sm90_cu_f3e6f9ee_35956ignoreE)
_ZN85_INTERNAL_62cbc170_49_flash_fwd_hdim64_e4m3_paged_split_softcap_sm90_cu_f3e6f9ee_35954cuda3std3__487_GLOBAL__N__62cbc170_49_flash_fwd_hdim64_e4m3_paged_split_softcap_sm90_cu_f3e6f9ee_35956ignoreE:
	.zero		1
	.type		_ZN85_INTERNAL_62cbc170_49_flash_fwd_hdim64_e4m3_paged_split_softcap_sm90_cu_f3e6f9ee_35954cute7productE,@object
	.size		_ZN85_INTERNAL_62cbc170_49_flash_fwd_hdim64_e4m3_paged_split_softcap_sm90_cu_f3e6f9ee_35954cute7productE,(_ZN85_INTERNAL_62cbc170_49_flash_fwd_hdim64_e4m3_paged_split_softcap_sm90_cu_f3e6f9ee_35954cuda3std3__45__cpo3endE - _ZN85_INTERNAL_62cbc170_49_flash_fwd_hdim64_e4m3_paged_split_softcap_sm90_cu_f3e6f9ee_35954cute7productE)
_ZN85_INTERNAL_62cbc170_49_flash_fwd_hdim64_e4m3_paged_split_softcap_sm90_cu_f3e6f9ee_35954cute7productE:
	.zero		1
	.type		_ZN85_INTERNAL_62cbc170_49_flash_fwd_hdim64_e4m3_paged_split_softcap_sm90_cu_f3e6f9ee_35954cuda3std3__45__cpo3endE,@object
	.size		_ZN85_INTERNAL_62cbc170_49_flash_fwd_hdim64_e4m3_paged_split_softcap_sm90_cu_f3e6f9ee_35954cuda3std3__45__cpo3endE,(_ZN85_INTERNAL_62cbc170_49_flash_fwd_hdim64_e4m3_paged_split_softcap_sm90_cu_f3e6f9ee_35954cuda3std3__419piecewise_constructE - _ZN85_INTERNAL_62cbc170_49_flash_fwd_hdim64_e4m3_paged_split_softcap_sm90_cu_f3e6f9ee_35954cuda3std3__45__cpo3endE)
_ZN85_INTERNAL_62cbc170_49_flash_fwd_hdim64_e4m3_paged_split_softcap_sm90_cu_f3e6f9ee_35954cuda3std3__45__cpo3endE:
	.zero		1
	.type		_ZN85_INTERNAL_62cbc170_49_flash_fwd_hdim64_e4m3_paged_split_softcap_sm90_cu_f3e6f9ee_35954cuda3std3__419piecewise_constructE,@object
	.size		_ZN85_INTERNAL_62cbc170_49_flash_fwd_hdim64_e4m3_paged_split_softcap_sm90_cu_f3e6f9ee_35954cuda3std3__419piecewise_constructE,(_ZN85_INTERNAL_62cbc170_49_flash_fwd_hdim64_e4m3_paged_split_softcap_sm90_cu_f3e6f9ee_35954cuda3std3__45__cpo4cendE - _ZN85_INTERNAL_62cbc170_49_flash_fwd_hdim64_e4m3_paged_split_softcap_sm90_cu_f3e6f9ee_35954cuda3std3__419piecewise_constructE)
_ZN85_INTERNAL_62cbc170_49_flash_fwd_hdim64_e4m3_paged_split_softcap_sm90_cu_f3e6f9ee_35954cuda3std3__419piecewise_constructE:
	.zero		1
	.type		_ZN85_INTERNAL_62cbc170_49_flash_fwd_hdim64_e4m3_paged_split_softcap_sm90_cu_f3e6f9ee_35954cuda3std3__45__cpo4cendE,@object
	.size		_ZN85_INTERNAL_62cbc170_49_flash_fwd_hdim64_e4m3_paged_split_softcap_sm90_cu_f3e6f9ee_35954cuda3std3__45__cpo4cendE,(_ZN85_INTERNAL_62cbc170_49_flash_fwd_hdim64_e4m3_paged_split_softcap_sm90_cu_f3e6f9ee_35954cuda3std6ranges3__45__cpo4swapE - _ZN85_INTERNAL_62cbc170_49_flash_fwd_hdim64_e4m3_paged_split_softcap_sm90_cu_f3e6f9ee_35954cuda3std3__45__cpo4cendE)
_ZN85_INTERNAL_62cbc170_49_flash_fwd_hdim64_e4m3_paged_split_softcap_sm90_cu_f3e6f9ee_35954cuda3std3__45__cpo4cendE:
	.zero		1
	.type		_ZN85_INTERNAL_62cbc170_49_flash_fwd_hdim64_e4m3_paged_split_softcap_sm90_cu_f3e6f9ee_35954cuda3std6ranges3__45__cpo4swapE,@object
	.size		_ZN85_INTERNAL_62cbc170_49_flash_fwd_hdim64_e4m3_paged_split_softcap_sm90_cu_f3e6f9ee_35954cuda3std6ranges3__45__cpo4swapE,(.L_14 - _ZN85_INTERNAL_62cbc170_49_flash_fwd_hdim64_e4m3_paged_split_softcap_sm90_cu_f3e6f9ee_35954cuda3std6ranges3__45__cpo4swapE)
_ZN85_INTERNAL_62cbc170_49_flash_fwd_hdim64_e4m3_paged_split_softcap_sm90_cu_f3e6f9ee_35954cuda3std6ranges3__45__cpo4swapE:
	.zero		1
.L_14:


//--------------------- .nv.shared._ZN7cutlass13device_kernelIN5flash11enable_sm90INS1_16FlashAttnFwdSm90INS1_25CollectiveMainloopFwdSm90ILi2EN4cute5tupleIJNS5_1CILi1EEES8_S8_EEENS6_IJNS7_ILi192EEENS7_ILi160EEENS7_ILi64EEEEEELi64ENS_12float_e4m3_tEfNS_4arch4Sm90ELb0ELb0ELb1ELb1ELb1ELb0ELb0ELb1ELb1ELb1ELb1ELb0EEENS1_21CollectiveEpilogueFwdINS6_IJSA_SC_SB_EEES9_NS_10bfloat16_tESG_Li384ELb1ELb1ELb1ELb1EEENS1_36VarlenDynamicPersistentTileSchedulerILi192ELi160ELi384ELi128ELb1ELb1ELb1ELb0ELb1ELb1EEEEEEEEEvNT_6ParamsE --------------------------
	.section	.nv.shared._ZN7cutlass13device_kernelIN5flash11enable_sm90INS1_16FlashAttnFwdSm90INS1_25CollectiveMainloopFwdSm90ILi2EN4cute5tupleIJNS5_1CILi1EEES8_S8_EEENS6_IJNS7_ILi192EEENS7_ILi160EEENS7_ILi64EEEEEELi64ENS_12float_e4m3_tEfNS_4arch4Sm90ELb0ELb0ELb1ELb1ELb1ELb0ELb0ELb1ELb1ELb1ELb1ELb0EEENS1_21CollectiveEpilogueFwdINS6_IJSA_SC_SB_EEES9_NS_10bfloat16_tESG_Li384ELb1ELb1ELb1ELb1EEENS1_36VarlenDynamicPersistentTileSchedulerILi192ELi160ELi384ELi128ELb1ELb1ELb1ELb0ELb1ELb1EEEEEEEEEvNT_6ParamsE,"aw",@nobits
	.sectionflags	@""
	.align	16
	.zero		1024


//--------------------- .nv.shared._ZN7cutlass13device_kernelIN5flash11enable_sm90INS1_16FlashAttnFwdSm90INS1_25CollectiveMainloopFwdSm90ILi2EN4cute5tupleIJNS5_1CILi1EEES8_S8_EEENS6_IJNS7_ILi192EEENS7_ILi160EEENS7_ILi64EEEEEELi64ENS_12float_e4m3_tEfNS_4arch4Sm90ELb0ELb0ELb1ELb1ELb1ELb1ELb0ELb1ELb1ELb1ELb1ELb0EEENS1_21CollectiveEpilogueFwdINS6_IJSA_SC_SB_EEES9_NS_10bfloat16_tESG_Li384ELb1ELb1ELb1ELb1EEENS1_36VarlenDynamicPersistentTileSchedulerILi192ELi160ELi384ELi128ELb1ELb1ELb1ELb0ELb1ELb1EEEEEEEEEvNT_6ParamsE --------------------------
	.section	.nv.shared._ZN7cutlass13device_kernelIN5flash11enable_sm90INS1_16FlashAttnFwdSm90INS1_25CollectiveMainloopFwdSm90ILi2EN4cute5tupleIJNS5_1CILi1EEES8_S8_EEENS6_IJNS7_ILi192EEENS7_ILi160EEENS7_ILi64EEEEEELi64ENS_12float_e4m3_tEfNS_4arch4Sm90ELb0ELb0ELb1ELb1ELb1ELb1ELb0ELb1ELb1ELb1ELb1ELb0EEENS1_21CollectiveEpilogueFwdINS6_IJSA_SC_SB_EEES9_NS_10bfloat16_tESG_Li384ELb1ELb1ELb1ELb1EEENS1_36VarlenDynamicPersistentTileSchedulerILi192ELi160ELi384ELi128ELb1ELb1ELb1ELb0ELb1ELb1EEEEEEEEEvNT_6ParamsE,"aw",@nobits
	.sectionflags	@""
	.align	16
	.zero		1024


//--------------------- .nv.shared._ZN7cutlass13device_kernelIN5flash11enable_sm90INS1_16FlashAttnFwdSm90INS1_25CollectiveMainloopFwdSm90ILi2EN4cute5tupleIJNS5_1CILi1EEES8_S8_EEENS6_IJNS7_ILi192EEENS7_ILi160EEENS7_ILi64EEEEEELi64ENS_12float_e4m3_tEfNS_4arch4Sm90ELb0ELb1ELb1ELb0ELb1ELb0ELb0ELb1ELb1ELb1ELb1ELb0EEENS1_21CollectiveEpilogueFwdINS6_IJSA_SC_SB_EEES9_NS_10bfloat16_tESG_Li384ELb0ELb1ELb1ELb1EEENS1_19SingleTileSchedulerILb0ELb1ELb1ELi192EEEEEEEEEvNT_6ParamsE --------------------------
	.section	.nv.shared._ZN7cutlass13device_kernelIN5flash11enable_sm90INS1_16FlashAttnFwdSm90INS1_25CollectiveMainloopFwdSm90ILi2EN4cute5tupleIJNS5_1CILi1EEES8_S8_EEENS6_IJNS7_ILi192EEENS7_ILi160EEENS7_ILi64EEEEEELi64ENS_12float_e4m3_tEfNS_4arch4Sm90ELb0ELb1ELb1ELb0ELb1ELb0ELb0ELb1ELb1ELb1ELb1ELb0EEENS1_21CollectiveEpilogueFwdINS6_IJSA_SC_SB_EEES9_NS_10bfloat16_tESG_Li384ELb0ELb1ELb1ELb1EEENS1_19SingleTileSchedulerILb0ELb1ELb1ELi192EEEEEEEEEvNT_6ParamsE,"aw",@nobits
	.sectionflags	@""
	.align	16
	.zero		1024


//--------------------- .nv.shared._ZN7cutlass13device_kernelIN5flash11enable_sm90INS1_16FlashAttnFwdSm90INS1_25CollectiveMainloopFwdSm90ILi2EN4cute5tupleIJNS5_1CILi1EEES8_S8_EEENS6_IJNS7_ILi192EEENS7_ILi160EEENS7_ILi64EEEEEELi64ENS_12float_e4m3_tEfNS_4arch4Sm90ELb0ELb1ELb1ELb1ELb1ELb0ELb0ELb1ELb1ELb1ELb1ELb0EEENS1_21CollectiveEpilogueFwdINS6_IJSA_SC_SB_EEES9_NS_10bfloat16_tESG_Li384ELb1ELb1ELb1ELb1EEENS1_36VarlenDynamicPersistentTileSchedulerILi192ELi160ELi384ELi128ELb1ELb1ELb1ELb1ELb0ELb1EEEEEEEEEvNT_6ParamsE --------------------------
	.section	.nv.shared._ZN7cutlass13device_kernelIN5flash11enable_sm90INS1_16FlashAttnFwdSm90INS1_25CollectiveMainloopFwdSm90ILi2EN4cute5tupleIJNS5_1CILi1EEES8_S8_EEENS6_IJNS7_ILi192EEENS7_ILi160EEENS7_ILi64EEEEEELi64ENS_12float_e4m3_tEfNS_4arch4Sm90ELb0ELb1ELb1ELb1ELb1ELb0ELb0ELb1ELb1ELb1ELb1ELb0EEENS1_21CollectiveEpilogueFwdINS6_IJSA_SC_SB_EEES9_NS_10bfloat16_tESG_Li384ELb1ELb1ELb1ELb1EEENS1_36VarlenDynamicPersistentTileSchedulerILi192ELi160ELi384ELi128ELb1ELb1ELb1ELb1ELb0ELb1EEEEEEEEEvNT_6ParamsE,"aw",@nobits
	.sectionflags	@""
	.align	16
	.zero		1024


//--------------------- .nv.shared._ZN7cutlass13device_kernelIN5flash11enable_sm90INS1_16FlashAttnFwdSm90INS1_25CollectiveMainloopFwdSm90ILi2EN4cute5tupleIJNS5_1CILi1EEES8_S8_EEENS6_IJNS7_ILi192EEENS7_ILi160EEENS7_ILi64EEEEEELi64ENS_12float_e4m3_tEfNS_4arch4Sm90ELb0ELb1ELb1ELb1ELb1ELb1ELb0ELb1ELb1ELb1ELb1ELb0EEENS1_21CollectiveEpilogueFwdINS6_IJSA_SC_SB_EEES9_NS_10bfloat16_tESG_Li384ELb1ELb1ELb1ELb1EEENS1_36VarlenDynamicPersistentTileSchedulerILi192ELi160ELi384ELi128ELb1ELb1ELb1ELb1ELb0ELb1EEEEEEEEEvNT_6ParamsE --------------------------
	.section	.nv.shared._ZN7cutlass13device_kernelIN5flash11enable_sm90INS1_16FlashAttnFwdSm90INS1_25CollectiveMainloopFwdSm90ILi2EN4cute5tupleIJNS5_1CILi1EEES8_S8_EEENS6_IJNS7_ILi192EEENS7_ILi160EEENS7_ILi64EEEEEELi64ENS_12float_e4m3_tEfNS_4arch4Sm90ELb0ELb1ELb1ELb1ELb1ELb1ELb0ELb1ELb1ELb1ELb1ELb0EEENS1_21CollectiveEpilogueFwdINS6_IJSA_SC_SB_EEES9_NS_10bfloat16_tESG_Li384ELb1ELb1ELb1ELb1EEENS1_36VarlenDynamicPersistentTileSchedulerILi192ELi160ELi384ELi128ELb1ELb1ELb1ELb1ELb0ELb1EEEEEEEEEvNT_6ParamsE,"aw",@nobits
	.sectionflags	@""
	.align	16
	.zero		1024


//--------------------- .nv.shared._ZN7cutlass13device_kernelIN5flash11enable_sm90INS1_16FlashAttnFwdSm90INS1_25CollectiveMainloopFwdSm90ILi2EN4cute5tupleIJNS5_1CILi1EEES8_S8_EEENS6_IJNS7_ILi192EEENS7_ILi160EEENS7_ILi64EEEEEELi64ENS_12float_e4m3_tEfNS_4arch4Sm90ELb1ELb0ELb1ELb0ELb1ELb0ELb0ELb1ELb1ELb1ELb1ELb0EEENS1_21CollectiveEpilogueFwdINS6_IJSA_SC_SB_EEES9_NS_10bfloat16_tESG_Li384ELb0ELb1ELb1ELb1EEENS1_19SingleTileSchedulerILb0ELb1ELb1ELi192EEEEEEEEEvNT_6ParamsE --------------------------
	.section	.nv.shared._ZN7cutlass13device_kernelIN5flash11enable_sm90INS1_16FlashAttnFwdSm90INS1_25CollectiveMainloopFwdSm90ILi2EN4cute5tupleIJNS5_1CILi1EEES8_S8_EEENS6_IJNS7_ILi192EEENS7_ILi160EEENS7_ILi64EEEEEELi64ENS_12float_e4m3_tEfNS_4arch4Sm90ELb1ELb0ELb1ELb0ELb1ELb0ELb0ELb1ELb1ELb1ELb1ELb0EEENS1_21CollectiveEpilogueFwdINS6_IJSA_SC_SB_EEES9_NS_10bfloat16_tESG_Li384ELb0ELb1ELb1ELb1EEENS1_19SingleTileSchedulerILb0ELb1ELb1ELi192EEEEEEEEEvNT_6ParamsE,"aw",@nobits
	.sectionflags	@""
	.align	16
	.zero		1024


//--------------------- .nv.shared._ZN7cutlass13device_kernelIN5flash11enable_sm90INS1_16FlashAttnFwdSm90INS1_25CollectiveMainloopFwdSm90ILi2EN4cute5tupleIJNS5_1CILi1EEES8_S8_EEENS6_IJNS7_ILi192EEENS7_ILi160EEENS7_ILi64EEEEEELi64ENS_12float_e4m3_tEfNS_4arch4Sm90ELb1ELb0ELb1ELb1ELb1ELb0ELb0ELb1ELb1ELb1ELb1ELb0EEENS1_21CollectiveEpilogueFwdINS6_IJSA_SC_SB_EEES9_NS_10bfloat16_tESG_Li384ELb1ELb1ELb1ELb1EEENS1_36VarlenDynamicPersistentTileSchedulerILi192ELi160ELi384ELi128ELb1ELb1ELb1ELb1ELb1ELb1EEEEEEEEEvNT_6ParamsE --------------------------
	.section	.nv.shared._ZN7cutlass13device_kernelIN5flash11enable_sm90INS1_16FlashAttnFwdSm90INS1_25CollectiveMainloopFwdSm90ILi2EN4cute5tupleIJNS5_1CILi1EEES8_S8_EEENS6_IJNS7_ILi192EEENS7_ILi160EEENS7_ILi64EEEEEELi64ENS_12float_e4m3_tEfNS_4arch4Sm90ELb1ELb0ELb1ELb1ELb1ELb0ELb0ELb1ELb1ELb1ELb1ELb0EEENS1_21CollectiveEpilogueFwdINS6_IJSA_SC_SB_EEES9_NS_10bfloat16_tESG_Li384ELb1ELb1ELb1ELb1EEENS1_36VarlenDynamicPersistentTileSchedulerILi192ELi160ELi384ELi128ELb1ELb1ELb1ELb1ELb1ELb1EEEEEEEEEvNT_6ParamsE,"aw",@nobits
	.sectionflags	@""
	.align	16
	.zero		1024


//--------------------- .nv.shared._ZN7cutlass13device_kernelIN5flash11enable_sm90INS1_16FlashAttnFwdSm90INS1_25CollectiveMainloopFwdSm90ILi2EN4cute5tupleIJNS5_1CILi1EEES8_S8_EEENS6_IJNS7_ILi192EEENS7_ILi160EEENS7_ILi64EEEEEELi64ENS_12float_e4m3_tEfNS_4arch4Sm90ELb1ELb0ELb1ELb1ELb1ELb1ELb0ELb1ELb1ELb1ELb1ELb0EEENS1_21CollectiveEpilogueFwdINS6_IJSA_SC_SB_EEES9_NS_10bfloat16_tESG_Li384ELb1ELb1ELb1ELb1EEENS1_36VarlenDynamicPersistentTileSchedulerILi192ELi160ELi384ELi128ELb1ELb1ELb1ELb1ELb1ELb1EEEEEEEEEvNT_6ParamsE --------------------------
	.section	.nv.shared._ZN7cutlass13device_kernelIN5flash11enable_sm90INS1_16FlashAttnFwdSm90INS1_25CollectiveMainloopFwdSm90ILi2EN4cute5tupleIJNS5_1CILi1EEES8_S8_EEENS6_IJNS7_ILi192EEENS7_ILi160EEENS7_ILi64EEEEEELi64ENS_12float_e4m3_tEfNS_4arch4Sm90ELb1ELb0ELb1ELb1ELb1ELb1ELb0ELb1ELb1ELb1ELb1ELb0EEENS1_21CollectiveEpilogueFwdINS6_IJSA_SC_SB_EEES9_NS_10bfloat16_tESG_Li384ELb1ELb1ELb1ELb1EEENS1_36VarlenDynamicPersistentTileSchedulerILi192ELi160ELi384ELi128ELb1ELb1ELb1ELb1ELb1ELb1EEEEEEEEEvNT_6ParamsE,"aw",@nobits
	.sectionflags	@""
	.align	16
	.zero		1024


//--------------------- .nv.constant0._ZN7cutlass13device_kernelIN5flash11enable_sm90INS1_16FlashAttnFwdSm90INS1_25CollectiveMainloopFwdSm90ILi2EN4cute5tupleIJNS5_1CILi1EEES8_S8_EEENS6_IJNS7_ILi192EEENS7_ILi160EEENS7_ILi64EEEEEELi64ENS_12float_e4m3_tEfNS_4arch4Sm90ELb0ELb0ELb1ELb0ELb1ELb0ELb0ELb1ELb1ELb1ELb1ELb0EEENS1_21CollectiveEpilogueFwdINS6_IJSA_SC_SB_EEES9_NS_10bfloat16_tESG_Li384ELb0ELb1ELb1ELb1EEENS1_19SingleTileSchedulerILb0ELb1ELb1ELi192EEEEEEEEEvNT_6ParamsE --------------------------
	.section	.nv.constant0._ZN7cutlass13device_kernelIN5flash11enable_sm90INS1_16FlashAttnFwdSm90INS1_25CollectiveMainloopFwdSm90ILi2EN4cute5tupleIJNS5_1CILi1EEES8_S8_EEENS6_IJNS7_ILi192EEENS7_ILi160EEENS7_ILi64EEEEEELi64ENS_12float_e4m3_tEfNS_4arch4Sm90ELb0ELb0ELb1ELb0ELb1ELb0ELb0ELb1ELb1ELb1ELb1ELb0EEENS1_21CollectiveEpilogueFwdINS6_IJSA_SC_SB_EEES9_NS_10bfloat16_tESG_Li384ELb0ELb1ELb1ELb1EEENS1_19SingleTileSchedulerILb0ELb1ELb1ELi192EEEEEEEEEvNT_6ParamsE,"a",@progbits
	.sectionflags	@""
	.align	4
.nv.constant0._ZN7cutlass13device_kernelIN5flash11enable_sm90INS1_16FlashAttnFwdSm90INS1_25CollectiveMainloopFwdSm90ILi2EN4cute5tupleIJNS5_1CILi1EEES8_S8_EEENS6_IJNS7_ILi192EEENS7_ILi160EEENS7_ILi64EEEEEELi64ENS_12float_e4m3_tEfNS_4arch4Sm90ELb0ELb0ELb1ELb0ELb1ELb0ELb0ELb1ELb1ELb1ELb1ELb0EEENS1_21CollectiveEpilogueFwdINS6_IJSA_SC_SB_EEES9_NS_10bfloat16_tESG_Li384ELb0ELb1ELb1ELb1EEENS1_19SingleTileSchedulerILb0ELb1ELb1ELi192EEEEEEEEEvNT_6ParamsE:
	.zero		3200


//--------------------- .nv.constant0._ZN7cutlass13device_kernelIN5flash11enable_sm90INS1_16FlashAttnFwdSm90INS1_25CollectiveMainloopFwdSm90ILi2EN4cute5tupleIJNS5_1CILi1EEES8_S8_EEENS6_IJNS7_ILi192EEENS7_ILi160EEENS7_ILi64EEEEEELi64ENS_12float_e4m3_tEfNS_4arch4Sm90ELb0ELb0ELb1ELb1ELb1ELb0ELb0ELb1ELb1ELb1ELb1ELb0EEENS1_21CollectiveEpilogueFwdINS6_IJSA_SC_SB_EEES9_NS_10bfloat16_tESG_Li384ELb1ELb1ELb1ELb1EEENS1_36VarlenDynamicPersistentTileSchedulerILi192ELi160ELi384ELi128ELb1ELb1ELb1ELb0ELb1ELb1EEEEEEEEEvNT_6ParamsE --------------------------
	.section	.nv.constant0._ZN7cutlass13device_kernelIN5flash11enable_sm90INS1_16FlashAttnFwdSm90INS1_25CollectiveMainloopFwdSm90ILi2EN4cute5tupleIJNS5_1CILi1EEES8_S8_EEENS6_IJNS7_ILi192EEENS7_ILi160EEENS7_ILi64EEEEEELi64ENS_12float_e4m3_tEfNS_4arch4Sm90ELb0ELb0ELb1ELb1ELb1ELb0ELb0ELb1ELb1ELb1ELb1ELb0EEENS1_21CollectiveEpilogueFwdINS6_IJSA_SC_SB_EEES9_NS_10bfloat16_tESG_Li384ELb1ELb1ELb1ELb1EEENS1_36VarlenDynamicPersistentTileSchedulerILi192ELi160ELi384ELi128ELb1ELb1ELb1ELb0ELb1ELb1EEEEEEEEEvNT_6ParamsE,"a",@progbits
	.sectionflags	@""
	.align	4
.nv.constant0._ZN7cutlass13device_kernelIN5flash11enable_sm90INS1_16FlashAttnFwdSm90INS1_25CollectiveMainloopFwdSm90ILi2EN4cute5tupleIJNS5_1CILi1EEES8_S8_EEENS6_IJNS7_ILi192EEENS7_ILi160EEENS7_ILi64EEEEEELi64ENS_12float_e4m3_tEfNS_4arch4Sm90ELb0ELb0ELb1ELb1ELb1ELb0ELb0ELb1ELb1ELb1ELb1ELb0EEENS1_21CollectiveEpilogueFwdINS6_IJSA_SC_SB_EEES9_NS_10bfloat16_tESG_Li384ELb1ELb1ELb1ELb1EEENS1_36VarlenDynamicPersistentTileSchedulerILi192ELi160ELi384ELi128ELb1ELb1ELb1ELb0ELb1ELb1EEEEEEEEEvNT_6ParamsE:
	.zero		3328


//--------------------- .nv.constant0._ZN7cutlass13device_kernelIN5flash11enable_sm90INS1_16FlashAttnFwdSm90INS1_25CollectiveMainloopFwdSm90ILi2EN4cute5tupleIJNS5_1CILi1EEES8_S8_EEENS6_IJNS7_ILi192EEENS7_ILi160EEENS7_ILi64EEEEEELi64ENS_12float_e4m3_tEfNS_4arch4Sm90ELb0ELb0ELb1ELb1ELb1ELb1ELb0ELb1ELb1ELb1ELb1ELb0EEENS1_21CollectiveEpilogueFwdINS6_IJSA_SC_SB_EEES9_NS_10bfloat16_tESG_Li384ELb1ELb1ELb1ELb1EEENS1_36VarlenDynamicPersistentTileSchedulerILi192ELi160ELi384ELi128ELb1ELb1ELb1ELb0ELb1ELb1EEEEEEEEEvNT_6ParamsE --------------------------
	.section	.nv.constant0._ZN7cutlass13device_kernelIN5flash11enable_sm90INS1_16FlashAttnFwdSm90INS1_25CollectiveMainloopFwdSm90ILi2EN4cute5tupleIJNS5_1CILi1EEES8_S8_EEENS6_IJNS7_ILi192EEENS7_ILi160EEENS7_ILi64EEEEEELi64ENS_12float_e4m3_tEfNS_4arch4Sm90ELb0ELb0ELb1ELb1ELb1ELb1ELb0ELb1ELb1ELb1ELb1ELb0EEENS1_21CollectiveEpilogueFwdINS6_IJSA_SC_SB_EEES9_NS_10bfloat16_tESG_Li384ELb1ELb1ELb1ELb1EEENS1_36VarlenDynamicPersistentTileSchedulerILi192ELi160ELi384ELi128ELb1ELb1ELb1ELb0ELb1ELb1EEEEEEEEEvNT_6ParamsE,"a",@progbits
	.sectionflags	@""
	.align	4
.nv.constant0._ZN7cutlass13device_kernelIN5flash11enable_sm90INS1_16FlashAttnFwdSm90INS1_25CollectiveMainloopFwdSm90ILi2EN4cute5tupleIJNS5_1CILi1EEES8_S8_EEENS6_IJNS7_ILi192EEENS7_ILi160EEENS7_ILi64EEEEEELi64ENS_12float_e4m3_tEfNS_4arch4Sm90ELb0ELb0ELb1ELb1ELb1ELb1ELb0ELb1ELb1ELb1ELb1ELb0EEENS1_21CollectiveEpilogueFwdINS6_IJSA_SC_SB_EEES9_NS_10bfloat16_tESG_Li384ELb1ELb1ELb1ELb1EEENS1_36VarlenDynamicPersistentTileSchedulerILi192ELi160ELi384ELi128ELb1ELb1ELb1ELb0ELb1ELb1EEEEEEEEEvNT_6ParamsE:
	.zero		3328


//--------------------- .nv.constant0._ZN7cutlass13device_kernelIN5flash11enable_sm90INS1_16FlashAttnFwdSm90INS1_25CollectiveMainloopFwdSm90ILi2EN4cute5tupleIJNS5_1CILi1EEES8_S8_EEENS6_IJNS7_ILi192EEENS7_ILi160EEENS7_ILi64EEEEEELi64ENS_12float_e4m3_tEfNS_4arch4Sm90ELb0ELb1ELb1ELb0ELb1ELb0ELb0ELb1ELb1ELb1ELb1ELb0EEENS1_21CollectiveEpilogueFwdINS6_IJSA_SC_SB_EEES9_NS_10bfloat16_tESG_Li384ELb0ELb1ELb1ELb1EEENS1_19SingleTileSchedulerILb0ELb1ELb1ELi192EEEEEEEEEvNT_6ParamsE --------------------------
	.section	.nv.constant0._ZN7cutlass13device_kernelIN5flash11enable_sm90INS1_16FlashAttnFwdSm90INS1_25CollectiveMainloopFwdSm90ILi2EN4cute5tupleIJNS5_1CILi1EEES8_S8_EEENS6_IJNS7_ILi192EEENS7_ILi160EEENS7_ILi64EEEEEELi64ENS_12float_e4m3_tEfNS_4arch4Sm90ELb0ELb1ELb1ELb0ELb1ELb0ELb0ELb1ELb1ELb1ELb1ELb0EEENS1_21CollectiveEpilogueFwdINS6_IJSA_SC_SB_EEES9_NS_10bfloat16_tESG_Li384ELb0ELb1ELb1ELb1EEENS1_19SingleTileSchedulerILb0ELb1ELb1ELi192EEEEEEEEEvNT_6ParamsE,"a",@progbits
	.sectionflags	@""
	.align	4
.nv.constant0._ZN7cutlass13device_kernelIN5flash11enable_sm90INS1_16FlashAttnFwdSm90INS1_25CollectiveMainloopFwdSm90ILi2EN4cute5tupleIJNS5_1CILi1EEES8_S8_EEENS6_IJNS7_ILi192EEENS7_ILi160EEENS7_ILi64EEEEEELi64ENS_12float_e4m3_tEfNS_4arch4Sm90ELb0ELb1ELb1ELb0ELb1ELb0ELb0ELb1ELb1ELb1ELb1ELb0EEENS1_21CollectiveEpilogueFwdINS6_IJSA_SC_SB_EEES9_NS_10bfloat16_tESG_Li384ELb0ELb1ELb1ELb1EEENS1_19SingleTileSchedulerILb0ELb1ELb1ELi192EEEEEEEEEvNT_6ParamsE:
	.zero		3200


//--------------------- .nv.constant0._ZN7cutlass13device_kernelIN5flash11enable_sm90INS1_16FlashAttnFwdSm90INS1_25CollectiveMainloopFwdSm90ILi2EN4cute5tupleIJNS5_1CILi1EEES8_S8_EEENS6_IJNS7_ILi192EEENS7_ILi160EEENS7_ILi64EEEEEELi64ENS_12float_e4m3_tEfNS_4arch4Sm90ELb0ELb1ELb1ELb1ELb1ELb0ELb0ELb1ELb1ELb1ELb1ELb0EEENS1_21CollectiveEpilogueFwdINS6_IJSA_SC_SB_EEES9_NS_10bfloat16_tESG_Li384ELb1ELb1ELb1ELb1EEENS1_36VarlenDynamicPersistentTileSchedulerILi192ELi160ELi384ELi128ELb1ELb1ELb1ELb1ELb0ELb1EEEEEEEEEvNT_6ParamsE --------------------------
	.section	.nv.constant0._ZN7cutlass13device_kernelIN5flash11enable_sm90INS1_16FlashAttnFwdSm90INS1_25CollectiveMainloopFwdSm90ILi2EN4cute5tupleIJNS5_1CILi1EEES8_S8_EEENS6_IJNS7_ILi192EEENS7_ILi160EEENS7_ILi64EEEEEELi64ENS_12float_e4m3_tEfNS_4arch4Sm90ELb0ELb1ELb1ELb1ELb1ELb0ELb0ELb1ELb1ELb1ELb1ELb0EEENS1_21CollectiveEpilogueFwdINS6_IJSA_SC_SB_EEES9_NS_10bfloat16_tESG_Li384ELb1ELb1ELb1ELb1EEENS1_36VarlenDynamicPersistentTileSchedulerILi192ELi160ELi384ELi128ELb1ELb1ELb1ELb1ELb0ELb1EEEEEEEEEvNT_6ParamsE,"a",@progbits
	.sectionflags	@""
	.align	4
.nv.constant0._ZN7cutlass13device_kernelIN5flash11enable_sm90INS1_16FlashAttnFwdSm90INS1_25CollectiveMainloopFwdSm90ILi2EN4cute5tupleIJNS5_1CILi1EEES8_S8_EEENS6_IJNS7_ILi192EEENS7_ILi160EEENS7_ILi64EEEEEELi64ENS_12float_e4m3_tEfNS_4arch4Sm90ELb0ELb1ELb1ELb1ELb1ELb0ELb0ELb1ELb1ELb1ELb1ELb0EEENS1_21CollectiveEpilogueFwdINS6_IJSA_SC_SB_EEES9_NS_10bfloat16_tESG_Li384ELb1ELb1ELb1ELb1EEENS1_36VarlenDynamicPersistentTileSchedulerILi192ELi160ELi384ELi128ELb1ELb1ELb1ELb1ELb0ELb1EEEEEEEEEvNT_6ParamsE:
	.zero		3328


//--------------------- .nv.constant0._ZN7cutlass13device_kernelIN5flash11enable_sm90INS1_16FlashAttnFwdSm90INS1_25CollectiveMainloopFwdSm90ILi2EN4cute5tupleIJNS5_1CILi1EEES8_S8_EEENS6_IJNS7_ILi192EEENS7_ILi160EEENS7_ILi64EEEEEELi64ENS_12float_e4m3_tEfNS_4arch4Sm90ELb0ELb1ELb1ELb1ELb1ELb1ELb0ELb1ELb1ELb1ELb1ELb0EEENS1_21CollectiveEpilogueFwdINS6_IJSA_SC_SB_EEES9_NS_10bfloat16_tESG_Li384ELb1ELb1ELb1ELb1EEENS1_36VarlenDynamicPersistentTileSchedulerILi192ELi160ELi384ELi128ELb1ELb1ELb1ELb1ELb0ELb1EEEEEEEEEvNT_6ParamsE --------------------------
	.section	.nv.constant0._ZN7cutlass13device_kernelIN5flash11enable_sm90INS1_16FlashAttnFwdSm90INS1_25CollectiveMainloopFwdSm90ILi2EN4cute5tupleIJNS5_1CILi1EEES8_S8_EEENS6_IJNS7_ILi192EEENS7_ILi160EEENS7_ILi64EEEEEELi64ENS_12float_e4m3_tEfNS_4arch4Sm90ELb0ELb1ELb1ELb1ELb1ELb1ELb0ELb1ELb1ELb1ELb1ELb0EEENS1_21CollectiveEpilogueFwdINS6_IJSA_SC_SB_EEES9_NS_10bfloat16_tESG_Li384ELb1ELb1ELb1ELb1EEENS1_36VarlenDynamicPersistentTileSchedulerILi192ELi160ELi384ELi128ELb1ELb1ELb1ELb1ELb0ELb1EEEEEEEEEvNT_6ParamsE,"a",@progbits
	.sectionflags	@""
	.align	4
.nv.constant0._ZN7cutlass13device_kernelIN5flash11enable_sm90INS1_16FlashAttnFwdSm90INS1_25CollectiveMainloopFwdSm90ILi2EN4cute5tupleIJNS5_1CILi1EEES8_S8_EEENS6_IJNS7_ILi192EEENS7_ILi160EEENS7_ILi64EEEEEELi64ENS_12float_e4m3_tEfNS_4arch4Sm90ELb0ELb1ELb1ELb1ELb1ELb1ELb0ELb1ELb1ELb1ELb1ELb0EEENS1_21CollectiveEpilogueFwdINS6_IJSA_SC_SB_EEES9_NS_10bfloat16_tESG_Li384ELb1ELb1ELb1ELb1EEENS1_36VarlenDynamicPersistentTileSchedulerILi192ELi160ELi384ELi128ELb1ELb1ELb1ELb1ELb0ELb1EEEEEEEEEvNT_6ParamsE:
	.zero		3328


//--------------------- .nv.constant0._ZN7cutlass13device_kernelIN5flash11enable_sm90INS1_16FlashAttnFwdSm90INS1_25CollectiveMainloopFwdSm90ILi2EN4cute5tupleIJNS5_1CILi1EEES8_S8_EEENS6_IJNS7_ILi192EEENS7_ILi160EEENS7_ILi64EEEEEELi64ENS_12float_e4m3_tEfNS_4arch4Sm90ELb1ELb0ELb1ELb0ELb1ELb0ELb0ELb1ELb1ELb1ELb1ELb0EEENS1_21CollectiveEpilogueFwdINS6_IJSA_SC_SB_EEES9_NS_10bfloat16_tESG_Li384ELb0ELb1ELb1ELb1EEENS1_19SingleTileSchedulerILb0ELb1ELb1ELi192EEEEEEEEEvNT_6ParamsE --------------------------
	.section	.nv.constant0._ZN7cutlass13device_kernelIN5flash11enable_sm90INS1_16FlashAttnFwdSm90INS1_25CollectiveMainloopFwdSm90ILi2EN4cute5tupleIJNS5_1CILi1EEES8_S8_EEENS6_IJNS7_ILi192EEENS7_ILi160EEENS7_ILi64EEEEEELi64ENS_12float_e4m3_tEfNS_4arch4Sm90ELb1ELb0ELb1ELb0ELb1ELb0ELb0ELb1ELb1ELb1ELb1ELb0EEENS1_21CollectiveEpilogueFwdINS6_IJSA_SC_SB_EEES9_NS_10bfloat16_tESG_Li384ELb0ELb1ELb1ELb1EEENS1_19SingleTileSchedulerILb0ELb1ELb1ELi192EEEEEEEEEvNT_6ParamsE,"a",@progbits
	.sectionflags	@""
	.align	4
.nv.constant0._ZN7cutlass13device_kernelIN5flash11enable_sm90INS1_16FlashAttnFwdSm90INS1_25CollectiveMainloopFwdSm90ILi2EN4cute5tupleIJNS5_1CILi1EEES8_S8_EEENS6_IJNS7_ILi192EEENS7_ILi160EEENS7_ILi64EEEEEELi64ENS_12float_e4m3_tEfNS_4arch4Sm90ELb1ELb0ELb1ELb0ELb1ELb0ELb0ELb1ELb1ELb1ELb1ELb0EEENS1_21CollectiveEpilogueFwdINS6_IJSA_SC_SB_EEES9_NS_10bfloat16_tESG_Li384ELb0ELb1ELb1ELb1EEENS1_19SingleTileSchedulerILb0ELb1ELb1ELi192EEEEEEEEEvNT_6ParamsE:
	.zero		3200


//--------------------- .nv.constant0._ZN7cutlass13device_kernelIN5flash11enable_sm90INS1_16FlashAttnFwdSm90INS1_25CollectiveMainloopFwdSm90ILi2EN4cute5tupleIJNS5_1CILi1EEES8_S8_EEENS6_IJNS7_ILi192EEENS7_ILi160EEENS7_ILi64EEEEEELi64ENS_12float_e4m3_tEfNS_4arch4Sm90ELb1ELb0ELb1ELb1ELb1ELb0ELb0ELb1ELb1ELb1ELb1ELb0EEENS1_21CollectiveEpilogueFwdINS6_IJSA_SC_SB_EEES9_NS_10bfloat16_tESG_Li384ELb1ELb1ELb1ELb1EEENS1_36VarlenDynamicPersistentTileSchedulerILi192ELi160ELi384ELi128ELb1ELb1ELb1ELb1ELb1ELb1EEEEEEEEEvNT_6ParamsE --------------------------
	.section	.nv.constant0._ZN7cutlass13device_kernelIN5flash11enable_sm90INS1_16FlashAttnFwdSm90INS1_25CollectiveMainloopFwdSm90ILi2EN4cute5tupleIJNS5_1CILi1EEES8_S8_EEENS6_IJNS7_ILi192EEENS7_ILi160EEENS7_ILi64EEEEEELi64ENS_12float_e4m3_tEfNS_4arch4Sm90ELb1ELb0ELb1ELb1ELb1ELb0ELb0ELb1ELb1ELb1ELb1ELb0EEENS1_21CollectiveEpilogueFwdINS6_IJSA_SC_SB_EEES9_NS_10bfloat16_tESG_Li384ELb1ELb1ELb1ELb1EEENS1_36VarlenDynamicPersistentTileSchedulerILi192ELi160ELi384ELi128ELb1ELb1ELb1ELb1ELb1ELb1EEEEEEEEEvNT_6ParamsE,"a",@progbits
	.sectionflags	@""
	.align	4
.nv.constant0._ZN7cutlass13device_kernelIN5flash11enable_sm90INS1_16FlashAttnFwdSm90INS1_25CollectiveMainloopFwdSm90ILi2EN4cute5tupleIJNS5_1CILi1EEES8_S8_EEENS6_IJNS7_ILi192EEENS7_ILi160EEENS7_ILi64EEEEEELi64ENS_12float_e4m3_tEfNS_4arch4Sm90ELb1ELb0ELb1ELb1ELb1ELb0ELb0ELb1ELb1ELb1ELb1ELb0EEENS1_21CollectiveEpilogueFwdINS6_IJSA_SC_SB_EEES9_NS_10bfloat16_tESG_Li384ELb1ELb1ELb1ELb1EEENS1_36VarlenDynamicPersistentTileSchedulerILi192ELi160ELi384ELi128ELb1ELb1ELb1ELb1ELb1ELb1EEEEEEEEEvNT_6ParamsE:
	.zero		3328


//--------------------- .nv.constant0._ZN7cutlass13device_kernelIN5flash11enable_sm90INS1_16FlashAttnFwdSm90INS1_25CollectiveMainloopFwdSm90ILi2EN4cute5tupleIJNS5_1CILi1EEES8_S8_EEENS6_IJNS7_ILi192EEENS7_ILi160EEENS7_ILi64EEEEEELi64ENS_12float_e4m3_tEfNS_4arch4Sm90ELb1ELb0ELb1ELb1ELb1ELb1ELb0ELb1ELb1ELb1ELb1ELb0EEENS1_21CollectiveEpilogueFwdINS6_IJSA_SC_SB_EEES9_NS_10bfloat16_tESG_Li384ELb1ELb1ELb1ELb1EEENS1_36VarlenDynamicPersistentTileSchedulerILi192ELi160ELi384ELi128ELb1ELb1ELb1ELb1ELb1ELb1EEEEEEEEEvNT_6ParamsE --------------------------
	.section	.nv.constant0._ZN7cutlass13device_kernelIN5flash11enable_sm90INS1_16FlashAttnFwdSm90INS1_25CollectiveMainloopFwdSm90ILi2EN4cute5tupleIJNS5_1CILi1EEES8_S8_EEENS6_IJNS7_ILi192EEENS7_ILi160EEENS7_ILi64EEEEEELi64ENS_12float_e4m3_tEfNS_4arch4Sm90ELb1ELb0ELb1ELb1ELb1ELb1ELb0ELb1ELb1ELb1ELb1ELb0EEENS1_21CollectiveEpilogueFwdINS6_IJSA_SC_SB_EEES9_NS_10bfloat16_tESG_Li384ELb1ELb1ELb1ELb1EEENS1_36VarlenDynamicPersistentTileSchedulerILi192ELi160ELi384ELi128ELb1ELb1ELb1ELb1ELb1ELb1EEEEEEEEEvNT_6ParamsE,"a",@progbits
	.sectionflags	@""
	.align	4
.nv.constant0._ZN7cutlass13device_kernelIN5flash11enable_sm90INS1_16FlashAttnFwdSm90INS1_25CollectiveMainloopFwdSm90ILi2EN4cute5tupleIJNS5_1CILi1EEES8_S8_EEENS6_IJNS7_ILi192EEENS7_ILi160EEENS7_ILi64EEEEEELi64ENS_12float_e4m3_tEfNS_4arch4Sm90ELb1ELb0ELb1ELb1ELb1ELb1ELb0ELb1ELb1ELb1ELb1ELb0EEENS1_21CollectiveEpilogueFwdINS6_IJSA_SC_SB_EEES9_NS_10bfloat16_tESG_Li384ELb1ELb1ELb1ELb1EEENS1_36VarlenDynamicPersistentTileSchedulerILi192ELi160ELi384ELi128ELb1ELb1ELb1ELb1ELb1ELb1EEEEEEEEEvNT_6ParamsE:
	.zero		3328


//--------------------- SYMBOLS --------------------------

	.type		.nv.reservedSmem.offset0,@object
	.size		.nv.reservedSmem.offset0,0x4
	.type		__assertfail,@function
